	.target	sm_90a

	.elftype	@"ET_EXEC"


//--------------------- .note.nv.tkinfo           --------------------------
	.section	.note.nv.tkinfo,"",@"SHT_NOTE"
	.sectionflags	@"SHF_NOTE_NV_TKINFO"
	.tkinfo
        /*0018*/ 	.word	0x00000002
        /*0030*/ 	.string	""
        /*0030*/ 	.string	"ptxas"
        /*0030*/ 	.string	"Cuda compilation tools, release 13.0, V13.0.88"
        /*0030*/ 	.string	"Build cuda_13.0.r13.0/compiler.36424714_0"
        /*0030*/ 	.string	"-arch sm_90a -m 64 "



//--------------------- .note.nv.cuinfo           --------------------------
	.section	.note.nv.cuinfo,"",@"SHT_NOTE"
	.sectionflags	@"SHF_NOTE_NV_CUINFO"
        /*0018*/ 	.short	0x0002
        /*001a*/ 	.short	0x005a
        /*001c*/ 	.short	0x0082
	.zero		2


//--------------------- .nv.info                  --------------------------
	.section	.nv.info,"",@"SHT_CUDA_INFO"
	.align	4


	//----- nvinfo : EIATTR_REGCOUNT
	.align		4
        /*0000*/ 	.byte	0x04, 0x2f
        /*0002*/ 	.short	(.L_25 - .L_24)
	.align		4
.L_24:
        /*0004*/ 	.word	index@(_ZN7cutlass13device_kernelIN5flash11enable_sm90INS1_16FlashAttnFwdSm90INS1_25CollectiveMainloopFwdSm90ILi2EN4cute5tupleIJNS5_1CILi1EEES8_S8_EEENS6_IJNS7_ILi128EEESA_NS7_ILi192EEEEEELi128ENS_6half_tEfNS_4arch4Sm90ELb1ELb0ELb0ELb1ELb0ELb1ELb0ELb1ELb1ELb1ELb0ELb0EEENS1_21CollectiveEpilogueFwdINS6_IJSA_SA_SA_EEES9_SD_SF_Li256ELb1ELb1ELb0ELb0EEENS1_36VarlenDynamicPersistentTileSchedulerILi128ELi128ELi256ELi128ELb0ELb1ELb1ELb1ELb1ELb1EEEEEEEEEvNT_6ParamsE)
        /*0008*/ 	.word	0x000000a8


	//----- nvinfo : EIATTR_FRAME_SIZE
	.align		4
.L_25:
        /*000c*/ 	.byte	0x04, 0x11
        /*000e*/ 	.short	(.L_27 - .L_26)
	.align		4
.L_26:
        /*0010*/ 	.word	index@(_ZN7cutlass13device_kernelIN5flash11enable_sm90INS1_16FlashAttnFwdSm90INS1_25CollectiveMainloopFwdSm90ILi2EN4cute5tupleIJNS5_1CILi1EEES8_S8_EEENS6_IJNS7_ILi128EEESA_NS7_ILi192EEEEEELi128ENS_6half_tEfNS_4arch4Sm90ELb1ELb0ELb0ELb1ELb0ELb1ELb0ELb1ELb1ELb1ELb0ELb0EEENS1_21CollectiveEpilogueFwdINS6_IJSA_SA_SA_EEES9_SD_SF_Li256ELb1ELb1ELb0ELb0EEENS1_36VarlenDynamicPersistentTileSchedulerILi128ELi128ELi256ELi128ELb0ELb1ELb1ELb1ELb1ELb1EEEEEEEEEvNT_6ParamsE)
        /*0014*/ 	.word	0x00000078


	//----- nvinfo : EIATTR_REGCOUNT
	.align		4
.L_27:
        /*0018*/ 	.byte	0x04, 0x2f
        /*001a*/ 	.short	(.L_29 - .L_28)
	.align		4
.L_28:
        /*001c*/ 	.word	index@(_ZN7cutlass13device_kernelIN5flash11enable_sm90INS1_16FlashAttnFwdSm90INS1_25CollectiveMainloopFwdSm90ILi2EN4cute5tupleIJNS5_1CILi1EEES8_S8_EEENS6_IJNS7_ILi128EEESA_NS7_ILi192EEEEEELi128ENS_6half_tEfNS_4arch4Sm90ELb1ELb0ELb0ELb1ELb0ELb0ELb0ELb1ELb1ELb1ELb0ELb0EEENS1_21CollectiveEpilogueFwdINS6_IJSA_SA_SA_EEES9_SD_SF_Li256ELb1ELb1ELb0ELb0EEENS1_36VarlenDynamicPersistentTileSchedulerILi128ELi128ELi256ELi128ELb0ELb1ELb1ELb1ELb1ELb1EEEEEEEEEvNT_6ParamsE)
        /*0020*/ 	.word	0x000000a8


	//----- nvinfo : EIATTR_FRAME_SIZE
	.align		4
.L_29:
        /*0024*/ 	.byte	0x04, 0x11
        /*0026*/ 	.short	(.L_31 - .L_30)
	.align		4
.L_30:
        /*0028*/ 	.word	index@(_ZN7cutlass13device_kernelIN5flash11enable_sm90INS1_16FlashAttnFwdSm90INS1_25CollectiveMainloopFwdSm90ILi2EN4cute5tupleIJNS5_1CILi1EEES8_S8_EEENS6_IJNS7_ILi128EEESA_NS7_ILi192EEEEEELi128ENS_6half_tEfNS_4arch4Sm90ELb1ELb0ELb0ELb1ELb0ELb0ELb0ELb1ELb1ELb1ELb0ELb0EEENS1_21CollectiveEpilogueFwdINS6_IJSA_SA_SA_EEES9_SD_SF_Li256ELb1ELb1ELb0ELb0EEENS1_36VarlenDynamicPersistentTileSchedulerILi128ELi128ELi256ELi128ELb0ELb1ELb1ELb1ELb1ELb1EEEEEEEEEvNT_6ParamsE)
        /*002c*/ 	.word	0x00000058


	//----- nvinfo : EIATTR_REGCOUNT
	.align		4
.L_31:
        /*0030*/ 	.byte	0x04, 0x2f
        /*0032*/ 	.short	(.L_33 - .L_32)
	.align		4
.L_32:
        /*0034*/ 	.word	index@(_ZN7cutlass13device_kernelIN5flash11enable_sm90INS1_16FlashAttnFwdSm90INS1_25CollectiveMainloopFwdSm90ILi2EN4cute5tupleIJNS5_1CILi1EEES8_S8_EEENS6_IJNS7_ILi128EEESA_NS7_ILi192EEEEEELi128ENS_6half_tEfNS_4arch4Sm90ELb1ELb0ELb0ELb0ELb0ELb0ELb0ELb1ELb1ELb1ELb0ELb0EEENS1_21CollectiveEpilogueFwdINS6_IJSA_SA_SA_EEES9_SD_SF_Li256ELb0ELb1ELb0ELb0EEENS1_30DynamicPersistentTileSchedulerILi256ELi128ELb0ELb1ELb1EEEEEEEEEvNT_6ParamsE)
        /*0038*/ 	.word	0x000000a8


	//----- nvinfo : EIATTR_FRAME_SIZE
	.align		4
.L_33:
        /*003c*/ 	.byte	0x04, 0x11
        /*003e*/ 	.short	(.L_35 - .L_34)
	.align		4
.L_34:
        /*0040*/ 	.word	index@(_ZN7cutlass13device_kernelIN5flash11enable_sm90INS1_16FlashAttnFwdSm90INS1_25CollectiveMainloopFwdSm90ILi2EN4cute5tupleIJNS5_1CILi1EEES8_S8_EEENS6_IJNS7_ILi128EEESA_NS7_ILi192EEEEEELi128ENS_6half_tEfNS_4arch4Sm90ELb1ELb0ELb0ELb0ELb0ELb0ELb0ELb1ELb1ELb1ELb0ELb0EEENS1_21CollectiveEpilogueFwdINS6_IJSA_SA_SA_EEES9_SD_SF_Li256ELb0ELb1ELb0ELb0EEENS1_30DynamicPersistentTileSchedulerILi256ELi128ELb0ELb1ELb1EEEEEEEEEvNT_6ParamsE)
        /*0044*/ 	.word	0x00000028


	//----- nvinfo : EIATTR_REGCOUNT
	.align		4
.L_35:
        /*0048*/ 	.byte	0x04, 0x2f
        /*004a*/ 	.short	(.L_37 - .L_36)
	.align		4
.L_36:
        /*004c*/ 	.word	index@(_ZN7cutlass13device_kernelIN5flash11enable_sm90INS1_16FlashAttnFwdSm90INS1_25CollectiveMainloopFwdSm90ILi2EN4cute5tupleIJNS5_1CILi1EEES8_S8_EEENS6_IJNS7_ILi128EEENS7_ILi96EEENS7_ILi192EEEEEELi128ENS_6half_tEfNS_4arch4Sm90ELb0ELb1ELb0ELb1ELb0ELb1ELb0ELb1ELb1ELb1ELb0ELb0EEENS1_21CollectiveEpilogueFwdINS6_IJSA_SA_SB_EEES9_SE_SG_Li256ELb1ELb1ELb0ELb0EEENS1_36VarlenDynamicPersistentTileSchedulerILi128ELi96ELi256ELi128ELb0ELb1ELb1ELb1ELb0ELb1EEEEEEEEEvNT_6ParamsE)
        /*0050*/ 	.word	0x000000a8


	//----- nvinfo : EIATTR_FRAME_SIZE
	.align		4
.L_37:
        /*0054*/ 	.byte	0x04, 0x11
        /*0056*/ 	.short	(.L_39 - .L_38)
	.align		4
.L_38:
        /*0058*/ 	.word	index@(_ZN7cutlass13device_kernelIN5flash11enable_sm90INS1_16FlashAttnFwdSm90INS1_25CollectiveMainloopFwdSm90ILi2EN4cute5tupleIJNS5_1CILi1EEES8_S8_EEENS6_IJNS7_ILi128EEENS7_ILi96EEENS7_ILi192EEEEEELi128ENS_6half_tEfNS_4arch4Sm90ELb0ELb1ELb0ELb1ELb0ELb1ELb0ELb1ELb1ELb1ELb0ELb0EEENS1_21CollectiveEpilogueFwdINS6_IJSA_SA_SB_EEES9_SE_SG_Li256ELb1ELb1ELb0ELb0EEENS1_36VarlenDynamicPersistentTileSchedulerILi128ELi96ELi256ELi128ELb0ELb1ELb1ELb1ELb0ELb1EEEEEEEEEvNT_6ParamsE)
        /*005c*/ 	.word	0x00000050


	//----- nvinfo : EIATTR_REGCOUNT
	.align		4
.L_39:
        /*0060*/ 	.byte	0x04, 0x2f
        /*0062*/ 	.short	(.L_41 - .L_40)
	.align		4
.L_40:
        /*0064*/ 	.word	index@(_ZN7cutlass13device_kernelIN5flash11enable_sm90INS1_16FlashAttnFwdSm90INS1_25CollectiveMainloopFwdSm90ILi2EN4cute5tupleIJNS5_1CILi1EEES8_S8_EEENS6_IJNS7_ILi128EEENS7_ILi96EEENS7_ILi192EEEEEELi128ENS_6half_tEfNS_4arch4Sm90ELb0ELb1ELb0ELb1ELb0ELb0ELb0ELb1ELb1ELb1ELb0ELb0EEENS1_21CollectiveEpilogueFwdINS6_IJSA_SA_SB_EEES9_SE_SG_Li256ELb1ELb1ELb0ELb0EEENS1_36VarlenDynamicPersistentTileSchedulerILi128ELi96ELi256ELi128ELb0ELb1ELb1ELb1ELb0ELb1EEEEEEEEEvNT_6ParamsE)
        /*0068*/ 	.word	0x000000a8


	//----- nvinfo : EIATTR_FRAME_SIZE
	.align		4
.L_41:
        /*006c*/ 	.byte	0x04, 0x11
        /*006e*/ 	.short	(.L_43 - .L_42)
	.align		4
.L_42:
        /*0070*/ 	.word	index@(_ZN7cutlass13device_kernelIN5flash11enable_sm90INS1_16FlashAttnFwdSm90INS1_25CollectiveMainloopFwdSm90ILi2EN4cute5tupleIJNS5_1CILi1EEES8_S8_EEENS6_IJNS7_ILi128EEENS7_ILi96EEENS7_ILi192EEEEEELi128ENS_6half_tEfNS_4arch4Sm90ELb0ELb1ELb0ELb1ELb0ELb0ELb0ELb1ELb1ELb1ELb0ELb0EEENS1_21CollectiveEpilogueFwdINS6_IJSA_SA_SB_EEES9_SE_SG_Li256ELb1ELb1ELb0ELb0EEENS1_36VarlenDynamicPersistentTileSchedulerILi128ELi96ELi256ELi128ELb0ELb1ELb1ELb1ELb0ELb1EEEEEEEEEvNT_6ParamsE)
        /*0074*/ 	.word	0x00000050


	//----- nvinfo : EIATTR_REGCOUNT
	.align		4
.L_43:
        /*0078*/ 	.byte	0x04, 0x2f
        /*007a*/ 	.short	(.L_45 - .L_44)
	.align		4
.L_44:
        /*007c*/ 	.word	index@(_ZN7cutlass13device_kernelIN5flash11enable_sm90INS1_16FlashAttnFwdSm90INS1_25CollectiveMainloopFwdSm90ILi2EN4cute5tupleIJNS5_1CILi1EEES8_S8_EEENS6_IJNS7_ILi128EEENS7_ILi96EEENS7_ILi192EEEEEELi128ENS_6half_tEfNS_4arch4Sm90ELb0ELb1ELb0ELb0ELb0ELb0ELb0ELb1ELb1ELb1ELb0ELb0EEENS1_21CollectiveEpilogueFwdINS6_IJSA_SA_SB_EEES9_SE_SG_Li256ELb0ELb1ELb0ELb0EEENS1_30DynamicPersistentTileSchedulerILi256ELi128ELb0ELb1ELb1EEEEEEEEEvNT_6ParamsE)
        /*0080*/ 	.word	0x000000a8


	//----- nvinfo : EIATTR_FRAME_SIZE
	.align		4
.L_45:
        /*0084*/ 	.byte	0x04, 0x11
        /*0086*/ 	.short	(.L_47 - .L_46)
	.align		4
.L_46:
        /*0088*/ 	.word	index@(_ZN7cutlass13device_kernelIN5flash11enable_sm90INS1_16FlashAttnFwdSm90INS1_25CollectiveMainloopFwdSm90ILi2EN4cute5tupleIJNS5_1CILi1EEES8_S8_EEENS6_IJNS7_ILi128EEENS7_ILi96EEENS7_ILi192EEEEEELi128ENS_6half_tEfNS_4arch4Sm90ELb0ELb1ELb0ELb0ELb0ELb0ELb0ELb1ELb1ELb1ELb0ELb0EEENS1_21CollectiveEpilogueFwdINS6_IJSA_SA_SB_EEES9_SE_SG_Li256ELb0ELb1ELb0ELb0EEENS1_30DynamicPersistentTileSchedulerILi256ELi128ELb0ELb1ELb1EEEEEEEEEvNT_6ParamsE)
        /*008c*/ 	.word	0x00000020


	//----- nvinfo : EIATTR_REGCOUNT
	.align		4
.L_47:
        /*0090*/ 	.byte	0x04, 0x2f
        /*0092*/ 	.short	(.L_49 - .L_48)
	.align		4
.L_48:
        /*0094*/ 	.word	index@(_ZN7cutlass13device_kernelIN5flash11enable_sm90INS1_16FlashAttnFwdSm90INS1_25CollectiveMainloopFwdSm90ILi2EN4cute5tupleIJNS5_1CILi1EEES8_S8_EEENS6_IJNS7_ILi128EEESA_NS7_ILi192EEEEEELi128ENS_6half_tEfNS_4arch4Sm90ELb0ELb0ELb0ELb1ELb0ELb1ELb0ELb1ELb1ELb1ELb0ELb0EEENS1_21CollectiveEpilogueFwdINS6_IJSA_SA_SA_EEES9_SD_SF_Li256ELb1ELb1ELb0ELb0EEENS1_36VarlenDynamicPersistentTileSchedulerILi128ELi128ELi256ELi128ELb0ELb1ELb1ELb0ELb1ELb1EEEEEEEEEvNT_6ParamsE)
        /*0098*/ 	.word	0x000000a8


	//----- nvinfo : EIATTR_FRAME_SIZE
	.align		4
.L_49:
        /*009c*/ 	.byte	0x04, 0x11
        /*009e*/ 	.short	(.L_51 - .L_50)
	.align		4
.L_50:
        /*00a0*/ 	.word	index@(_ZN7cutlass13device_kernelIN5flash11enable_sm90INS1_16FlashAttnFwdSm90INS1_25CollectiveMainloopFwdSm90ILi2EN4cute5tupleIJNS5_1CILi1EEES8_S8_EEENS6_IJNS7_ILi128EEESA_NS7_ILi192EEEEEELi128ENS_6half_tEfNS_4arch4Sm90ELb0ELb0ELb0ELb1ELb0ELb1ELb0ELb1ELb1ELb1ELb0ELb0EEENS1_21CollectiveEpilogueFwdINS6_IJSA_SA_SA_EEES9_SD_SF_Li256ELb1ELb1ELb0ELb0EEENS1_36VarlenDynamicPersistentTileSchedulerILi128ELi128ELi256ELi128ELb0ELb1ELb1ELb0ELb1ELb1EEEEEEEEEvNT_6ParamsE)
        /*00a4*/ 	.word	0x00000090


	//----- nvinfo : EIATTR_REGCOUNT
	.align		4
.L_51:
        /*00a8*/ 	.byte	0x04, 0x2f
        /*00aa*/ 	.short	(.L_53 - .L_52)
	.align		4
.L_52:
        /*00ac*/ 	.word	index@(_ZN7cutlass13device_kernelIN5flash11enable_sm90INS1_16FlashAttnFwdSm90INS1_25CollectiveMainloopFwdSm90ILi2EN4cute5tupleIJNS5_1CILi1EEES8_S8_EEENS6_IJNS7_ILi128EEESA_NS7_ILi192EEEEEELi128ENS_6half_tEfNS_4arch4Sm90ELb0ELb0ELb0ELb1ELb0ELb0ELb0ELb1ELb1ELb1ELb0ELb0EEENS1_21CollectiveEpilogueFwdINS6_IJSA_SA_SA_EEES9_SD_SF_Li256ELb1ELb1ELb0ELb0EEENS1_36VarlenDynamicPersistentTileSchedulerILi128ELi128ELi256ELi128ELb0ELb1ELb1ELb0ELb1ELb1EEEEEEEEEvNT_6ParamsE)
        /*00b0*/ 	.word	0x000000a8


	//----- nvinfo : EIATTR_FRAME_SIZE
	.align		4
.L_53:
        /*00b4*/ 	.byte	0x04, 0x11
        /*00b6*/ 	.short	(.L_55 - .L_54)
	.align		4
.L_54:
        /*00b8*/ 	.word	index@(_ZN7cutlass13device_kernelIN5flash11enable_sm90INS1_16FlashAttnFwdSm90INS1_25CollectiveMainloopFwdSm90ILi2EN4cute5tupleIJNS5_1CILi1EEES8_S8_EEENS6_IJNS7_ILi128EEESA_NS7_ILi192EEEEEELi128ENS_6half_tEfNS_4arch4Sm90ELb0ELb0ELb0ELb1ELb0ELb0ELb0ELb1ELb1ELb1ELb0ELb0EEENS1_21CollectiveEpilogueFwdINS6_IJSA_SA_SA_EEES9_SD_SF_Li256ELb1ELb1ELb0ELb0EEENS1_36VarlenDynamicPersistentTileSchedulerILi128ELi128ELi256ELi128ELb0ELb1ELb1ELb0ELb1ELb1EEEEEEEEEvNT_6ParamsE)
        /*00bc*/ 	.word	0x00000060


	//----- nvinfo : EIATTR_REGCOUNT
	.align		4
.L_55:
        /*00c0*/ 	.byte	0x04, 0x2f
        /*00c2*/ 	.short	(.L_57 - .L_56)
	.align		4
.L_56:
        /*00c4*/ 	.word	index@(_ZN7cutlass13device_kernelIN5flash11enable_sm90INS1_16FlashAttnFwdSm90INS1_25CollectiveMainloopFwdSm90ILi2EN4cute5tupleIJNS5_1CILi2EEENS7_ILi1EEES9_EEENS6_IJNS7_ILi128EEESB_NS7_ILi192EEEEEELi128ENS_6half_tEfNS_4arch4Sm90ELb0ELb0ELb0ELb0ELb0ELb0ELb0ELb1ELb1ELb1ELb0ELb0EEENS1_21CollectiveEpilogueFwdINS6_IJSB_SB_SB_EEESA_SE_SG_Li256ELb0ELb1ELb0ELb0EEENS1_29StaticPersistentTileSchedulerILb0EEEEEEEEEvNT_6ParamsE)
        /*00c8*/ 	.word	0x000000a8


	//----- nvinfo : EIATTR_FRAME_SIZE
	.align		4
.L_57:
        /*00cc*/ 	.byte	0x04, 0x11
        /*00ce*/ 	.short	(.L_59 - .L_58)
	.align		4
.L_58:
        /*00d0*/ 	.word	index@(_ZN7cutlass13device_kernelIN5flash11enable_sm90INS1_16FlashAttnFwdSm90INS1_25CollectiveMainloopFwdSm90ILi2EN4cute5tupleIJNS5_1CILi2EEENS7_ILi1EEES9_EEENS6_IJNS7_ILi128EEESB_NS7_ILi192EEEEEELi128ENS_6half_tEfNS_4arch4Sm90ELb0ELb0ELb0ELb0ELb0ELb0ELb0ELb1ELb1ELb1ELb0ELb0EEENS1_21CollectiveEpilogueFwdINS6_IJSB_SB_SB_EEESA_SE_SG_Li256ELb0ELb1ELb0ELb0EEENS1_29StaticPersistentTileSchedulerILb0EEEEEEEEEvNT_6ParamsE)
        /*00d4*/ 	.word	0x00000038


	//----- nvinfo : EIATTR_REGCOUNT
	.align		4
.L_59:
        /*00d8*/ 	.byte	0x04, 0x2f
        /*00da*/ 	.short	(.L_61 - .L_60)
	.align		4
.L_60:
        /*00dc*/ 	.word	index@(_ZN7cutlass13device_kernelIN5flash11enable_sm90INS1_16FlashAttnFwdSm90INS1_25CollectiveMainloopFwdSm90ILi2EN4cute5tupleIJNS5_1CILi1EEES8_S8_EEENS6_IJNS7_ILi128EEESA_NS7_ILi192EEEEEELi128ENS_6half_tEfNS_4arch4Sm90ELb0ELb0ELb0ELb0ELb0ELb0ELb0ELb1ELb1ELb1ELb0ELb0EEENS1_21CollectiveEpilogueFwdINS6_IJSA_SA_SA_EEES9_SD_SF_Li256ELb0ELb1ELb0ELb0EEENS1_29StaticPersistentTileSchedulerILb0EEEEEEEEEvNT_6ParamsE)
        /*00e0*/ 	.word	0x000000a8


	//----- nvinfo : EIATTR_FRAME_SIZE
	.align		4
.L_61:
        /*00e4*/ 	.byte	0x04, 0x11
        /*00e6*/ 	.short	(.L_63 - .L_62)
	.align		4
.L_62:
        /*00e8*/ 	.word	index@(_ZN7cutlass13device_kernelIN5flash11enable_sm90INS1_16FlashAttnFwdSm90INS1_25CollectiveMainloopFwdSm90ILi2EN4cute5tupleIJNS5_1CILi1EEES8_S8_EEENS6_IJNS7_ILi128EEESA_NS7_ILi192EEEEEELi128ENS_6half_tEfNS_4arch4Sm90ELb0ELb0ELb0ELb0ELb0ELb0ELb0ELb1ELb1ELb1ELb0ELb0EEENS1_21CollectiveEpilogueFwdINS6_IJSA_SA_SA_EEES9_SD_SF_Li256ELb0ELb1ELb0ELb0EEENS1_29StaticPersistentTileSchedulerILb0EEEEEEEEEvNT_6ParamsE)
        /*00ec*/ 	.word	0x00000038


	//----- nvinfo : EIATTR_MIN_STACK_SIZE
	.align		4
.L_63:
        /*00f0*/ 	.byte	0x04, 0x12
        /*00f2*/ 	.short	(.L_65 - .L_64)
	.align		4
.L_64:
        /*00f4*/ 	.word	index@(_ZN7cutlass13device_kernelIN5flash11enable_sm90INS1_16FlashAttnFwdSm90INS1_25CollectiveMainloopFwdSm90ILi2EN4cute5tupleIJNS5_1CILi1EEES8_S8_EEENS6_IJNS7_ILi128EEESA_NS7_ILi192EEEEEELi128ENS_6half_tEfNS_4arch4Sm90ELb0ELb0ELb0ELb0ELb0ELb0ELb0ELb1ELb1ELb1ELb0ELb0EEENS1_21CollectiveEpilogueFwdINS6_IJSA_SA_SA_EEES9_SD_SF_Li256ELb0ELb1ELb0ELb0EEENS1_29StaticPersistentTileSchedulerILb0EEEEEEEEEvNT_6ParamsE)
        /*00f8*/ 	.word	0x00000038


	//----- nvinfo : EIATTR_MIN_STACK_SIZE
	.align		4
.L_65:
        /*00fc*/ 	.byte	0x04, 0x12
        /*00fe*/ 	.short	(.L_67 - .L_66)
	.align		4
.L_66:
        /*0100*/ 	.word	index@(_ZN7cutlass13device_kernelIN5flash11enable_sm90INS1_16FlashAttnFwdSm90INS1_25CollectiveMainloopFwdSm90ILi2EN4cute5tupleIJNS5_1CILi2EEENS7_ILi1EEES9_EEENS6_IJNS7_ILi128EEESB_NS7_ILi192EEEEEELi128ENS_6half_tEfNS_4arch4Sm90ELb0ELb0ELb0ELb0ELb0ELb0ELb0ELb1ELb1ELb1ELb0ELb0EEENS1_21CollectiveEpilogueFwdINS6_IJSB_SB_SB_EEESA_SE_SG_Li256ELb0ELb1ELb0ELb0EEENS1_29StaticPersistentTileSchedulerILb0EEEEEEEEEvNT_6ParamsE)
        /*0104*/ 	.word	0x00000038


	//----- nvinfo : EIATTR_MIN_STACK_SIZE
	.align		4
.L_67:
        /*0108*/ 	.byte	0x04, 0x12
        /*010a*/ 	.short	(.L_69 - .L_68)
	.align		4
.L_68:
        /*010c*/ 	.word	index@(_ZN7cutlass13device_kernelIN5flash11enable_sm90INS1_16FlashAttnFwdSm90INS1_25CollectiveMainloopFwdSm90ILi2EN4cute5tupleIJNS5_1CILi1EEES8_S8_EEENS6_IJNS7_ILi128EEESA_NS7_ILi192EEEEEELi128ENS_6half_tEfNS_4arch4Sm90ELb0ELb0ELb0ELb1ELb0ELb0ELb0ELb1ELb1ELb1ELb0ELb0EEENS1_21CollectiveEpilogueFwdINS6_IJSA_SA_SA_EEES9_SD_SF_Li256ELb1ELb1ELb0ELb0EEENS1_36VarlenDynamicPersistentTileSchedulerILi128ELi128ELi256ELi128ELb0ELb1ELb1ELb0ELb1ELb1EEEEEEEEEvNT_6ParamsE)
        /*0110*/ 	.word	0x00000060


	//----- nvinfo : EIATTR_MIN_STACK_SIZE
	.align		4
.L_69:
        /*0114*/ 	.byte	0x04, 0x12
        /*0116*/ 	.short	(.L_71 - .L_70)
	.align		4
.L_70:
        /*0118*/ 	.word	index@(_ZN7cutlass13device_kernelIN5flash11enable_sm90INS1_16FlashAttnFwdSm90INS1_25CollectiveMainloopFwdSm90ILi2EN4cute5tupleIJNS5_1CILi1EEES8_S8_EEENS6_IJNS7_ILi128EEESA_NS7_ILi192EEEEEELi128ENS_6half_tEfNS_4arch4Sm90ELb0ELb0ELb0ELb1ELb0ELb1ELb0ELb1ELb1ELb1ELb0ELb0EEENS1_21CollectiveEpilogueFwdINS6_IJSA_SA_SA_EEES9_SD_SF_Li256ELb1ELb1ELb0ELb0EEENS1_36VarlenDynamicPersistentTileSchedulerILi128ELi128ELi256ELi128ELb0ELb1ELb1ELb0ELb1ELb1EEEEEEEEEvNT_6ParamsE)
        /*011c*/ 	.word	0x00000090


	//----- nvinfo : EIATTR_MIN_STACK_SIZE
	.align		4
.L_71:
        /*0120*/ 	.byte	0x04, 0x12
        /*0122*/ 	.short	(.L_73 - .L_72)
	.align		4
.L_72:
        /*0124*/ 	.word	index@(_ZN7cutlass13device_kernelIN5flash11enable_sm90INS1_16FlashAttnFwdSm90INS1_25CollectiveMainloopFwdSm90ILi2EN4cute5tupleIJNS5_1CILi1EEES8_S8_EEENS6_IJNS7_ILi128EEENS7_ILi96EEENS7_ILi192EEEEEELi128ENS_6half_tEfNS_4arch4Sm90ELb0ELb1ELb0ELb0ELb0ELb0ELb0ELb1ELb1ELb1ELb0ELb0EEENS1_21CollectiveEpilogueFwdINS6_IJSA_SA_SB_EEES9_SE_SG_Li256ELb0ELb1ELb0ELb0EEENS1_30DynamicPersistentTileSchedulerILi256ELi128ELb0ELb1ELb1EEEEEEEEEvNT_6ParamsE)
        /*0128*/ 	.word	0x00000020


	//----- nvinfo : EIATTR_MIN_STACK_SIZE
	.align		4
.L_73:
        /*012c*/ 	.byte	0x04, 0x12
        /*012e*/ 	.short	(.L_75 - .L_74)
	.align		4
.L_74:
        /*0130*/ 	.word	index@(_ZN7cutlass13device_kernelIN5flash11enable_sm90INS1_16FlashAttnFwdSm90INS1_25CollectiveMainloopFwdSm90ILi2EN4cute5tupleIJNS5_1CILi1EEES8_S8_EEENS6_IJNS7_ILi128EEENS7_ILi96EEENS7_ILi192EEEEEELi128ENS_6half_tEfNS_4arch4Sm90ELb0ELb1ELb0ELb1ELb0ELb0ELb0ELb1ELb1ELb1ELb0ELb0EEENS1_21CollectiveEpilogueFwdINS6_IJSA_SA_SB_EEES9_SE_SG_Li256ELb1ELb1ELb0ELb0EEENS1_36VarlenDynamicPersistentTileSchedulerILi128ELi96ELi256ELi128ELb0ELb1ELb1ELb1ELb0ELb1EEEEEEEEEvNT_6ParamsE)
        /*0134*/ 	.word	0x00000050


	//----- nvinfo : EIATTR_MIN_STACK_SIZE
	.align		4
.L_75:
        /*0138*/ 	.byte	0x04, 0x12
        /*013a*/ 	.short	(.L_77 - .L_76)
	.align		4
.L_76:
        /*013c*/ 	.word	index@(_ZN7cutlass13device_kernelIN5flash11enable_sm90INS1_16FlashAttnFwdSm90INS1_25CollectiveMainloopFwdSm90ILi2EN4cute5tupleIJNS5_1CILi1EEES8_S8_EEENS6_IJNS7_ILi128EEENS7_ILi96EEENS7_ILi192EEEEEELi128ENS_6half_tEfNS_4arch4Sm90ELb0ELb1ELb0ELb1ELb0ELb1ELb0ELb1ELb1ELb1ELb0ELb0EEENS1_21CollectiveEpilogueFwdINS6_IJSA_SA_SB_EEES9_SE_SG_Li256ELb1ELb1ELb0ELb0EEENS1_36VarlenDynamicPersistentTileSchedulerILi128ELi96ELi256ELi128ELb0ELb1ELb1ELb1ELb0ELb1EEEEEEEEEvNT_6ParamsE)
        /*0140*/ 	.word	0x00000050


	//----- nvinfo : EIATTR_MIN_STACK_SIZE
	.align		4
.L_77:
        /*0144*/ 	.byte	0x04, 0x12
        /*0146*/ 	.short	(.L_79 - .L_78)
	.align		4
.L_78:
        /*0148*/ 	.word	index@(_ZN7cutlass13device_kernelIN5flash11enable_sm90INS1_16FlashAttnFwdSm90INS1_25CollectiveMainloopFwdSm90ILi2EN4cute5tupleIJNS5_1CILi1EEES8_S8_EEENS6_IJNS7_ILi128EEESA_NS7_ILi192EEEEEELi128ENS_6half_tEfNS_4arch4Sm90ELb1ELb0ELb0ELb0ELb0ELb0ELb0ELb1ELb1ELb1ELb0ELb0EEENS1_21CollectiveEpilogueFwdINS6_IJSA_SA_SA_EEES9_SD_SF_Li256ELb0ELb1ELb0ELb0EEENS1_30DynamicPersistentTileSchedulerILi256ELi128ELb0ELb1ELb1EEEEEEEEEvNT_6ParamsE)
        /*014c*/ 	.word	0x00000028


	//----- nvinfo : EIATTR_MIN_STACK_SIZE
	.align		4
.L_79:
        /*0150*/ 	.byte	0x04, 0x12
        /*0152*/ 	.short	(.L_81 - .L_80)
	.align		4
.L_80:
        /*0154*/ 	.word	index@(_ZN7cutlass13device_kernelIN5flash11enable_sm90INS1_16FlashAttnFwdSm90INS1_25CollectiveMainloopFwdSm90ILi2EN4cute5tupleIJNS5_1CILi1EEES8_S8_EEENS6_IJNS7_ILi128EEESA_NS7_ILi192EEEEEELi128ENS_6half_tEfNS_4arch4Sm90ELb1ELb0ELb0ELb1ELb0ELb0ELb0ELb1ELb1ELb1ELb0ELb0EEENS1_21CollectiveEpilogueFwdINS6_IJSA_SA_SA_EEES9_SD_SF_Li256ELb1ELb1ELb0ELb0EEENS1_36VarlenDynamicPersistentTileSchedulerILi128ELi128ELi256ELi128ELb0ELb1ELb1ELb1ELb1ELb1EEEEEEEEEvNT_6ParamsE)
        /*0158*/ 	.word	0x00000058


	//----- nvinfo : EIATTR_MIN_STACK_SIZE
	.align		4
.L_81:
        /*015c*/ 	.byte	0x04, 0x12
        /*015e*/ 	.short	(.L_83 - .L_82)
	.align		4
.L_82:
        /*0160*/ 	.word	index@(_ZN7cutlass13device_kernelIN5flash11enable_sm90INS1_16FlashAttnFwdSm90INS1_25CollectiveMainloopFwdSm90ILi2EN4cute5tupleIJNS5_1CILi1EEES8_S8_EEENS6_IJNS7_ILi128EEESA_NS7_ILi192EEEEEELi128ENS_6half_tEfNS_4arch4Sm90ELb1ELb0ELb0ELb1ELb0ELb1ELb0ELb1ELb1ELb1ELb0ELb0EEENS1_21CollectiveEpilogueFwdINS6_IJSA_SA_SA_EEES9_SD_SF_Li256ELb1ELb1ELb0ELb0EEENS1_36VarlenDynamicPersistentTileSchedulerILi128ELi128ELi256ELi128ELb0ELb1ELb1ELb1ELb1ELb1EEEEEEEEEvNT_6ParamsE)
        /*0164*/ 	.word	0x00000078
.L_83:


//--------------------- .nv.compat                --------------------------
	.section	.nv.compat,"",@"SHT_CUDA_COMPAT_INFO"
	.align	4
        /*0000*/ 	.byte	0x02, 0x09, 0x01, 0x00, 0x02, 0x02, 0x04, 0x00, 0x02, 0x05, 0x05, 0x00, 0x03, 0x07, 0x01, 0x01
        /*0010*/ 	.byte	0x02, 0x03, 0x01, 0x00, 0x02, 0x06, 0x01, 0x00, 0x04, 0x0b, 0x08, 0x00, 0x00, 0x00, 0x00, 0x00
        /*0020*/ 	.byte	0x00, 0x00, 0x00, 0x00


//--------------------- .nv.info._ZN7cutlass13device_kernelIN5flash11enable_sm90INS1_16FlashAttnFwdSm90INS1_25CollectiveMainloopFwdSm90ILi2EN4cute5tupleIJNS5_1CILi1EEES8_S8_EEENS6_IJNS7_ILi128EEESA_NS7_ILi192EEEEEELi128ENS_6half_tEfNS_4arch4Sm90ELb0ELb0ELb0ELb0ELb0ELb0ELb0ELb1ELb1ELb1ELb0ELb0EEENS1_21CollectiveEpilogueFwdINS6_IJSA_SA_SA_EEES9_SD_SF_Li256ELb0ELb1ELb0ELb0EEENS1_29StaticPersistentTileSchedulerILb0EEEEEEEEEvNT_6ParamsE --------------------------
	.section	.nv.info._ZN7cutlass13device_kernelIN5flash11enable_sm90INS1_16FlashAttnFwdSm90INS1_25CollectiveMainloopFwdSm90ILi2EN4cute5tupleIJNS5_1CILi1EEES8_S8_EEENS6_IJNS7_ILi128EEESA_NS7_ILi192EEEEEELi128ENS_6half_tEfNS_4arch4Sm90ELb0ELb0ELb0ELb0ELb0ELb0ELb0ELb1ELb1ELb1ELb0ELb0EEENS1_21CollectiveEpilogueFwdINS6_IJSA_SA_SA_EEES9_SD_SF_Li256ELb0ELb1ELb0ELb0EEENS1_29StaticPersistentTileSchedulerILb0EEEEEEEEEvNT_6ParamsE,"",@"SHT_CUDA_INFO"
	.sectionflags	@""
	.align	4


	//----- nvinfo : EIATTR_CUDA_API_VERSION
	.align		4
        /*0000*/ 	.byte	0x04, 0x37
        /*0002*/ 	.short	(.L_85 - .L_84)
.L_84:
        /*0004*/ 	.word	0x00000082


	//----- nvinfo : EIATTR_KPARAM_INFO
	.align		4
.L_85:
        /*0008*/ 	.byte	0x04, 0x17
        /*000a*/ 	.short	(.L_87 - .L_86)
.L_86:
        /*000c*/ 	.word	0x00000000
        /*0010*/ 	.short	0x0000
        /*0012*/ 	.short	0x0070
        /*0014*/ 	.byte	0x00, 0xf0, 0x01, 0x28


	//----- nvinfo : EIATTR_SPARSE_MMA_MASK
	.align		4
.L_87:
        /*0018*/ 	.byte	0x03, 0x50
        /*001a*/ 	.short	0x0000


	//----- nvinfo : EIATTR_MAXREG_COUNT
	.align		4
        /*001c*/ 	.byte	0x03, 0x1b
        /*001e*/ 	.short	0x00a8


	//----- nvinfo : EIATTR_NUM_BARRIERS
	.align		4
        /*0020*/ 	.byte	0x02, 0x4c
        /*0022*/ 	.byte	0x09
	.zero		1


	//----- nvinfo : EIATTR_EXTERNS
	.align		4
        /*0024*/ 	.byte	0x04, 0x0f
        /*0026*/ 	.short	(.L_89 - .L_88)


	//   ....[0]....
	.align		4
.L_88:
        /*0028*/ 	.word	index@(__assertfail)


	//----- nvinfo : EIATTR_ANNOTATIONS
	.align		4
.L_89:
        /*002c*/ 	.byte	0x04, 0x55
        /*002e*/ 	.short	(.L_91 - .L_90)


	//   ....[0]....
.L_90:
        /*0030*/ 	.word	0x00000001
        /*0034*/ 	.byte	0x30, 0x09, 0x00, 0x00, 0x01, 0x00, 0x00, 0x00, 0xf0, 0x09, 0x00, 0x00, 0x01, 0x00, 0x00, 0x00
        /* <DEDUP_REMOVED lines=27> */
        /*01f4*/ 	.byte	0x60, 0xbc, 0x00, 0x00, 0x01, 0x00, 0x00, 0x00, 0xb0, 0xbc, 0x00, 0x00


	//----- nvinfo : EIATTR_MERCURY_ISA_VERSION
	.align		4
.L_91:
        /*0200*/ 	.byte	0x03, 0x5f
        /*0202*/ 	.short	0x0101


	//----- nvinfo : EIATTR_INT_WARP_WIDE_INSTR_OFFSETS
	.align		4
        /*0204*/ 	.byte	0x04, 0x31
        /*0206*/ 	.short	(.L_93 - .L_92)


	//   ....[0]....
.L_92:
        /*0208*/ 	.word	0x00000120


	//   ....[1]....
        /*020c*/ 	.word	0x00000160


	//   ....[2]....
        /*0210*/ 	.word	0x00000220


	//----- nvinfo : EIATTR_COOP_GROUP_MASK_REGIDS
	.align		4
.L_93:
        /*0214*/ 	.byte	0x04, 0x29
        /*0216*/ 	.short	(.L_95 - .L_94)


	//   ....[0]....
.L_94:
        /*0218*/ 	.word	0xffffffff


	//   ....[1]....
        /*021c*/ 	.word	0xffffffff


	//   ....[2]....
        /*0220*/ 	.word	0xffffffff


	//   ....[3]....
        /*0224*/ 	.word	0xffffffff


	//   ....[4]....
        /*0228*/ 	.word	0xffffffff


	//   ....[5]....
        /*022c*/ 	.word	0xffffffff


	//   ....[6]....
        /*0230*/ 	.word	0xffffffff


	//   ....[7]....
        /*0234*/ 	.word	0xffffffff


	//   ....[8]....
        /*0238*/ 	.word	0xffffffff


	//   ....[9]....
        /*023c*/ 	.word	0xffffffff


	//   ....[10]....
        /*0240*/ 	.word	0xffffffff


	//   ....[11]....
        /*0244*/ 	.word	0xffffffff


	//   ....[12]....
        /*0248*/ 	.word	0xffffffff


	//   ....[13]....
        /*024c*/ 	.word	0xffffffff


	//   ....[14]....
        /*0250*/ 	.word	0xffffffff


	//   ....[15]....
        /*0254*/ 	.word	0xffffffff


	//   ....[16]....
        /*0258*/ 	.word	0xffffffff


	//   ....[17]....
        /*025c*/ 	.word	0xffffffff


	//   ....[18]....
        /*0260*/ 	.word	0xffffffff


	//   ....[19]....
        /*0264*/ 	.word	0xffffffff


	//   ....[20]....
        /*0268*/ 	.word	0xffffffff


	//   ....[21]....
        /*026c*/ 	.word	0xffffffff


	//   ....[22]....
        /*0270*/ 	.word	0xffffffff


	//   ....[23]....
        /*0274*/ 	.word	0xffffffff


	//   ....[24]....
        /*0278*/ 	.word	0xffffffff


	//   ....[25]....
        /*027c*/ 	.word	0xffffffff


	//   ....[26]....
        /*0280*/ 	.word	0xffffffff


	//   ....[27]....
        /*0284*/ 	.word	0xffffffff


	//   ....[28]....
        /*0288*/ 	.word	0xffffffff


	//   ....[29]....
        /*028c*/ 	.word	0xffffffff


	//   ....[30]....
        /*0290*/ 	.word	0xffffffff


	//   ....[31]....
        /*0294*/ 	.word	0xffffffff


	//   ....[32]....
        /*0298*/ 	.word	0xffffffff


	//   ....[33]....
        /*029c*/ 	.word	0xffffffff


	//   ....[34]....
        /*02a0*/ 	.word	0xffffffff


	//   ....[35]....
        /*02a4*/ 	.word	0xffffffff


	//   ....[36]....
        /*02a8*/ 	.word	0xffffffff


	//   ....[37]....
        /*02ac*/ 	.word	0xffffffff


	//   ....[38]....
        /*02b0*/ 	.word	0xffffffff


	//   ....[39]....
        /*02b4*/ 	.word	0xffffffff


	//   ....[40]....
        /*02b8*/ 	.word	0xffffffff


	//   ....[41]....
        /*02bc*/ 	.word	0xffffffff


	//   ....[42]....
        /*02c0*/ 	.word	0xffffffff


	//   ....[43]....
        /*02c4*/ 	.word	0xffffffff


	//   ....[44]....
        /*02c8*/ 	.word	0xffffffff


	//   ....[45]....
        /*02cc*/ 	.word	0xffffffff


	//   ....[46]....
        /*02d0*/ 	.word	0xffffffff


	//   ....[47]....
        /*02d4*/ 	.word	0xffffffff


	//   ....[48]....
        /*02d8*/ 	.word	0xffffffff


	//   ....[49]....
        /*02dc*/ 	.word	0xffffffff


	//   ....[50]....
        /*02e0*/ 	.word	0x0500000f


	//   ....[51]....
        /*02e4*/ 	.word	0x0500000f


	//   ....[52]....
        /*02e8*/ 	.word	0x0500000f


	//   ....[53]....
        /*02ec*/ 	.word	0x0500000f


	//   ....[54]....
        /*02f0*/ 	.word	0x0500000f


	//   ....[55]....
        /*02f4*/ 	.word	0x0500000f


	//   ....[56]....
        /*02f8*/ 	.word	0x0500000f


	//   ....[57]....
        /*02fc*/ 	.word	0x0500000f


	//   ....[58]....
        /*0300*/ 	.word	0x0500000f


	//   ....[59]....
        /*0304*/ 	.word	0x0500000f


	//   ....[60]....
        /*0308*/ 	.word	0x0500000f


	//   ....[61]....
        /*030c*/ 	.word	0x0500000f


	//   ....[62]....
        /*0310*/ 	.word	0x0500000f


	//   ....[63]....
        /*0314*/ 	.word	0x0500000f


	//   ....[64]....
        /*0318*/ 	.word	0x0500000f


	//   ....[65]....
        /*031c*/ 	.word	0x0500000f


	//   ....[66]....
        /*0320*/ 	.word	0x0500000f


	//   ....[67]....
        /*0324*/ 	.word	0x0500000f


	//----- nvinfo : EIATTR_COOP_GROUP_INSTR_OFFSETS
	.align		4
.L_95:
        /*0328*/ 	.byte	0x04, 0x28
        /*032a*/ 	.short	(.L_97 - .L_96)


	//   ....[0]....
.L_96:
        /*032c*/ 	.word	0x00000060


	//   ....[1]....
        /*0330*/ 	.word	0x00000130


	//   ....[2]....
        /*0334*/ 	.word	0x00000230


	//   ....[3]....
        /*0338*/ 	.word	0x000003a0


	//   ....[4]....
        /*033c*/ 	.word	0x00000500


	//   ....[5]....
        /*0340*/ 	.word	0x00000620


	//   ....[6]....
        /*0344*/ 	.word	0x00000780


	//   ....[7]....
        /*0348*/ 	.word	0x00000d70


	//   ....[8]....
        /*034c*/ 	.word	0x00002280


	//   ....[9]....
        /*0350*/ 	.word	0x00002380


	//   ....[10]....
        /*0354*/ 	.word	0x000029e0


	//   ....[11]....
        /*0358*/ 	.word	0x00002a80


	//   ....[12]....
        /*035c*/ 	.word	0x000045f0


	//   ....[13]....
        /*0360*/ 	.word	0x00004630


	//   ....[14]....
        /*0364*/ 	.word	0x00004b10


	//   ....[15]....
        /*0368*/ 	.word	0x00004c00


	//   ....[16]....
        /*036c*/ 	.word	0x00005f50


	//   ....[17]....
        /*0370*/ 	.word	0x00005f90


	//   ....[18]....
        /*0374*/ 	.word	0x000060b0


	//   ....[19]....
        /*0378*/ 	.word	0x000060d0


	//   ....[20]....
        /*037c*/ 	.word	0x00007210


	//   ....[21]....
        /*0380*/ 	.word	0x00007280


	//   ....[22]....
        /*0384*/ 	.word	0x000072b0


	//   ....[23]....
        /*0388*/ 	.word	0x000072f0


	//   ....[24]....
        /*038c*/ 	.word	0x00007790


	//   ....[25]....
        /*0390*/ 	.word	0x000077d0


	//   ....[26]....
        /*0394*/ 	.word	0x000078a0


	//   ....[27]....
        /*0398*/ 	.word	0x000078c0


	//   ....[28]....
        /*039c*/ 	.word	0x00007970


	//   ....[29]....
        /*03a0*/ 	.word	0x00007990


	//   ....[30]....
        /*03a4*/ 	.word	0x00007a50


	//   ....[31]....
        /*03a8*/ 	.word	0x00007a90


	//   ....[32]....
        /*03ac*/ 	.word	0x000084d0


	//   ....[33]....
        /*03b0*/ 	.word	0x00008f70


	//   ....[34]....
        /*03b4*/ 	.word	0x00008f80


	//   ....[35]....
        /*03b8*/ 	.word	0x00008fe0


	//   ....[36]....
        /*03bc*/ 	.word	0x00009020


	//   ....[37]....
        /*03c0*/ 	.word	0x000090f0


	//   ....[38]....
        /*03c4*/ 	.word	0x00009150


	//   ....[39]....
        /*03c8*/ 	.word	0x000091f0


	//   ....[40]....
        /*03cc*/ 	.word	0x00009200


	//   ....[41]....
        /*03d0*/ 	.word	0x00009290


	//   ....[42]....
        /*03d4*/ 	.word	0x000092a0


	//   ....[43]....
        /*03d8*/ 	.word	0x00009330


	//   ....[44]....
        /*03dc*/ 	.word	0x00009340


	//   ....[45]....
        /*03e0*/ 	.word	0x000093d0


	//   ....[46]....
        /*03e4*/ 	.word	0x000093e0


	//   ....[47]....
        /*03e8*/ 	.word	0x000093f0


	//   ....[48]....
        /*03ec*/ 	.word	0x00009400


	//   ....[49]....
        /*03f0*/ 	.word	0x0000bbe0


	//   ....[50]....
        /*03f4*/ 	.word	0x0000c0d0


	//   ....[51]....
        /*03f8*/ 	.word	0x0000c240


	//   ....[52]....
        /*03fc*/ 	.word	0x0000c2a0


	//   ....[53]....
        /*0400*/ 	.word	0x0000c360


	//   ....[54]....
        /*0404*/ 	.word	0x0000c470


	//   ....[55]....
        /*0408*/ 	.word	0x0000c4d0


	//   ....[56]....
        /*040c*/ 	.word	0x0000c5e0


	//   ....[57]....
        /*0410*/ 	.word	0x0000c640


	//   ....[58]....
        /*0414*/ 	.word	0x0000c770


	//   ....[59]....
        /*0418*/ 	.word	0x0000c7f0


	//   ....[60]....
        /*041c*/ 	.word	0x0000c8f0


	//   ....[61]....
        /*0420*/ 	.word	0x0000c950


	//   ....[62]....
        /*0424*/ 	.word	0x0000ca50


	//   ....[63]....
        /*0428*/ 	.word	0x0000cab0


	//   ....[64]....
        /*042c*/ 	.word	0x0000cba0


	//   ....[65]....
        /*0430*/ 	.word	0x0000cc00


	//   ....[66]....
        /*0434*/ 	.word	0x0000cce0


	//   ....[67]....
        /*0438*/ 	.word	0x0000d080


	//----- nvinfo : EIATTR_REG_RECONFIG
	.align		4
.L_97:
        /*043c*/ 	.byte	0x01, 0x54
	.zero		2


	//----- nvinfo : EIATTR_SYSCALL_OFFSETS
	.align		4
        /*0440*/ 	.byte	0x04, 0x46
        /*0442*/ 	.short	(.L_99 - .L_98)


	//   ....[0]....
.L_98:
        /*0444*/ 	.word	0x00001110


	//   ....[1]....
        /*0448*/ 	.word	0x000080f0


	//   ....[2]....
        /*044c*/ 	.word	0x00008230


	//   ....[3]....
        /*0450*/ 	.word	0x00008320


	//   ....[4]....
        /*0454*/ 	.word	0x00008b10


	//----- nvinfo : EIATTR_MBARRIER_INSTR_OFFSETS
	.align		4
.L_99:
        /*0458*/ 	.byte	0x04, 0x39
        /*045a*/ 	.short	(.L_101 - .L_100)


	//   ....[0]....
.L_100:
        /*045c*/ 	.word	0x00000250
        /*0460*/ 	.word	0x000000ff
        /*0464*/ 	.word	0x00034800
        /*0468*/ 	.short	0x0100
        /*046a*/ 	.byte	0x08
	.zero		1


	//   ....[1]....
        /*046c*/ 	.word	0x00000260
        /*0470*/ 	.word	0x000000ff
        /*0474*/ 	.word	0x00034820
        /*0478*/ 	.short	0x0100
        /*047a*/ 	.byte	0x08
	.zero		1


	//   ....[2]....
        /*047c*/ 	.word	0x00000350
        /*0480*/ 	.word	0x000000ff
        /*0484*/ 	.word	0x00034830
        /*0488*/ 	.short	0x0100
        /*048a*/ 	.byte	0x08
	.zero		1


	//   ....[3]....
        /*048c*/ 	.word	0x00000360
        /*0490*/ 	.word	0x000000ff
        /*0494*/ 	.word	0x00034840
        /*0498*/ 	.short	0x0100
        /*049a*/ 	.byte	0x08
	.zero		1


	//   ....[4]....
        /*049c*/ 	.word	0x00000370
        /*04a0*/ 	.word	0x000000ff
        /*04a4*/ 	.word	0x00034838
        /*04a8*/ 	.short	0x0100
        /*04aa*/ 	.byte	0x08
	.zero		1


	//   ....[5]....
        /*04ac*/ 	.word	0x00000380
        /*04b0*/ 	.word	0x000000ff
        /*04b4*/ 	.word	0x00034848
        /*04b8*/ 	.short	0x0100
        /*04ba*/ 	.byte	0x08
	.zero		1


	//   ....[6]....
        /*04bc*/ 	.word	0x000004b0
        /*04c0*/ 	.word	0x000000ff
        /*04c4*/ 	.word	0x00034850
        /*04c8*/ 	.short	0x0100
        /*04ca*/ 	.byte	0x08
	.zero		1


	//   ....[7]....
        /*04cc*/ 	.word	0x000004c0
        /*04d0*/ 	.word	0x000000ff
        /*04d4*/ 	.word	0x00034860
        /*04d8*/ 	.short	0x0100
        /*04da*/ 	.byte	0x08
	.zero		1


	//   ....[8]....
        /*04dc*/ 	.word	0x000004d0
        /*04e0*/ 	.word	0x000000ff
        /*04e4*/ 	.word	0x00034858
        /*04e8*/ 	.short	0x0100
        /*04ea*/ 	.byte	0x08
	.zero		1


	//   ....[9]....
        /*04ec*/ 	.word	0x000004e0
        /*04f0*/ 	.word	0x000000ff
        /*04f4*/ 	.word	0x00034868
        /*04f8*/ 	.short	0x0100
        /*04fa*/ 	.byte	0x08
	.zero		1


	//   ....[10]....
        /*04fc*/ 	.word	0x000005d0
        /*0500*/ 	.word	0x000000ff
        /*0504*/ 	.word	0x00034870
        /*0508*/ 	.short	0x0100
        /*050a*/ 	.byte	0x06
	.zero		1


	//   ....[11]....
        /*050c*/ 	.word	0x000005e0
        /*0510*/ 	.word	0x000000ff
        /*0514*/ 	.word	0x00034880
        /*0518*/ 	.short	0x0100
        /*051a*/ 	.byte	0x06
	.zero		1


	//   ....[12]....
        /*051c*/ 	.word	0x000005f0
        /*0520*/ 	.word	0x000000ff
        /*0524*/ 	.word	0x00034878
        /*0528*/ 	.short	0x0100
        /*052a*/ 	.byte	0x06
	.zero		1


	//   ....[13]....
        /*052c*/ 	.word	0x00000600
        /*0530*/ 	.word	0x000000ff
        /*0534*/ 	.word	0x00034888
        /*0538*/ 	.short	0x0100
        /*053a*/ 	.byte	0x06
	.zero		1


	//   ....[14]....
        /*053c*/ 	.word	0x00000730
        /*0540*/ 	.word	0x000000ff
        /*0544*/ 	.word	0x00034890
        /*0548*/ 	.short	0x0100
        /*054a*/ 	.byte	0x08
	.zero		1


	//   ....[15]....
        /*054c*/ 	.word	0x00000740
        /*0550*/ 	.word	0x000000ff
        /*0554*/ 	.word	0x000348a0
        /*0558*/ 	.short	0x0100
        /*055a*/ 	.byte	0x08
	.zero		1


	//   ....[16]....
        /*055c*/ 	.word	0x00000750
        /*0560*/ 	.word	0x000000ff
        /*0564*/ 	.word	0x00034898
        /*0568*/ 	.short	0x0100
        /*056a*/ 	.byte	0x08
	.zero		1


	//   ....[17]....
        /*056c*/ 	.word	0x00000760
        /*0570*/ 	.word	0x000000ff
        /*0574*/ 	.word	0x000348a8
        /*0578*/ 	.short	0x0100
        /*057a*/ 	.byte	0x08
	.zero		1


	//   ....[18]....
        /*057c*/ 	.word	0x00000890
        /*0580*/ 	.word	0x000000ff
        /*0584*/ 	.word	0x000348b0
        /*0588*/ 	.short	0x0100
        /*058a*/ 	.byte	0x08
	.zero		1


	//   ....[19]....
        /*058c*/ 	.word	0x000008a0
        /*0590*/ 	.word	0x000000ff
        /*0594*/ 	.word	0x000348c0
        /*0598*/ 	.short	0x0100
        /*059a*/ 	.byte	0x08
	.zero		1


	//   ....[20]....
        /*059c*/ 	.word	0x000008b0
        /*05a0*/ 	.word	0x000000ff
        /*05a4*/ 	.word	0x000348b8
        /*05a8*/ 	.short	0x0100
        /*05aa*/ 	.byte	0x08
	.zero		1


	//   ....[21]....
        /*05ac*/ 	.word	0x000008c0
        /*05b0*/ 	.word	0x000000ff
        /*05b4*/ 	.word	0x000348c8
        /*05b8*/ 	.short	0x0100
        /*05ba*/ 	.byte	0x08
	.zero		1


	//   ....[22]....
        /*05bc*/ 	.word	0x00001150
        /*05c0*/ 	.word	0x000000ff
        /*05c4*/ 	.word	0x00034800
        /*05c8*/ 	.short	0x010a
        /*05ca*/ 	.byte	0x26
	.zero		1


	//   ....[23]....
        /*05cc*/ 	.word	0x000011d0
        /*05d0*/ 	.word	0x00000006
        /*05d4*/ 	.word	0x00034830
        /*05d8*/ 	.short	0x010a
        /*05da*/ 	.byte	0x3f
	.zero		1


	//   ....[24]....
        /*05dc*/ 	.word	0x00001250
        /*05e0*/ 	.word	0x00000006
        /*05e4*/ 	.word	0x00034830
        /*05e8*/ 	.short	0x010a
        /*05ea*/ 	.byte	0x3f
	.zero		1


	//   ....[25]....
        /*05ec*/ 	.word	0x000023b0
        /*05f0*/ 	.word	0x00000006
        /*05f4*/ 	.word	0x00000000
        /*05f8*/ 	.short	0x0101
        /*05fa*/ 	.byte	0x3f
	.zero		1


	//   ....[26]....
        /*05fc*/ 	.word	0x00003970
        /*0600*/ 	.word	0x000000ff
        /*0604*/ 	.word	0x00034830
        /*0608*/ 	.short	0x010a
        /*060a*/ 	.byte	0x07
	.zero		1


	//   ....[27]....
        /*060c*/ 	.word	0x000039b0
        /*0610*/ 	.word	0x000000ff
        /*0614*/ 	.word	0x00034830
        /*0618*/ 	.short	0x010a
        /*061a*/ 	.byte	0x07
	.zero		1


	//   ....[28]....
        /*061c*/ 	.word	0x00004290
        /*0620*/ 	.word	0x000000ff
        /*0624*/ 	.word	0x00034850
        /*0628*/ 	.short	0x010a
        /*062a*/ 	.byte	0x0a
	.zero		1


	//   ....[29]....
        /*062c*/ 	.word	0x000042d0
        /*0630*/ 	.word	0x000000ff
        /*0634*/ 	.word	0x00034850
        /*0638*/ 	.short	0x010a
        /*063a*/ 	.byte	0x0a
	.zero		1


	//   ....[30]....
        /*063c*/ 	.word	0x00005430
        /*0640*/ 	.word	0x0000001b
        /*0644*/ 	.word	0x00000000
        /*0648*/ 	.short	0x0101
        /*064a*/ 	.byte	0x3f
	.zero		1


	//   ....[31]....
        /*064c*/ 	.word	0x000054a0
        /*0650*/ 	.word	0x0000001f
        /*0654*/ 	.word	0x00000000
        /*0658*/ 	.short	0x0101
        /*065a*/ 	.byte	0x3f
	.zero		1


	//   ....[32]....
        /*065c*/ 	.word	0x00005ec0
        /*0660*/ 	.word	0x000000ff
        /*0664*/ 	.word	0x00034850
        /*0668*/ 	.short	0x010a
        /*066a*/ 	.byte	0x0c
	.zero		1


	//   ....[33]....
        /*066c*/ 	.word	0x00005f00
        /*0670*/ 	.word	0x000000ff
        /*0674*/ 	.word	0x00034850
        /*0678*/ 	.short	0x010a
        /*067a*/ 	.byte	0x0c
	.zero		1


	//   ....[34]....
        /*067c*/ 	.word	0x00006bb0
        /*0680*/ 	.word	0x00000013
        /*0684*/ 	.word	0x00000000
        /*0688*/ 	.short	0x0101
        /*068a*/ 	.byte	0x3f
	.zero		1


	//   ....[35]....
        /*068c*/ 	.word	0x000077c0
        /*0690*/ 	.word	0x000000ff
        /*0694*/ 	.word	0x00000000
        /*0698*/ 	.short	0x0101
        /*069a*/ 	.byte	0x04
	.zero		1


	//   ....[36]....
        /*069c*/ 	.word	0x00008700
        /*06a0*/ 	.word	0x00000000
        /*06a4*/ 	.word	0x00034840
        /*06a8*/ 	.short	0x010a
        /*06aa*/ 	.byte	0x3f
	.zero		1


	//   ....[37]....
        /*06ac*/ 	.word	0x00009580
        /*06b0*/ 	.word	0x000000ff
        /*06b4*/ 	.word	0x00034800
        /*06b8*/ 	.short	0x0107
        /*06ba*/ 	.byte	0x24
	.zero		1


	//   ....[38]....
        /*06bc*/ 	.word	0x000095f0
        /*06c0*/ 	.word	0x000000ff
        /*06c4*/ 	.word	0x00034800
        /*06c8*/ 	.short	0x0101
        /*06ca*/ 	.byte	0x24
	.zero		1


	//   ....[39]....
        /*06cc*/ 	.word	0x00009620
        /*06d0*/ 	.word	0x000000ff
        /*06d4*/ 	.word	0x00034820
        /*06d8*/ 	.short	0x010a
        /*06da*/ 	.byte	0x24
	.zero		1


	//   ....[40]....
        /*06dc*/ 	.word	0x00009940
        /*06e0*/ 	.word	0x00000003
        /*06e4*/ 	.word	0x00034840
        /*06e8*/ 	.short	0x010a
        /*06ea*/ 	.byte	0x3f
	.zero		1


	//   ....[41]....
        /*06ec*/ 	.word	0x00009dc0
        /*06f0*/ 	.word	0x00000003
        /*06f4*/ 	.word	0x00000060
        /*06f8*/ 	.short	0x010a
        /*06fa*/ 	.byte	0x3f
	.zero		1


	//   ....[42]....
        /*06fc*/ 	.word	0x0000a410
        /*0700*/ 	.word	0x00000003
        /*0704*/ 	.word	0x00034840
        /*0708*/ 	.short	0x010a
        /*070a*/ 	.byte	0x3f
	.zero		1


	//   ....[43]....
        /*070c*/ 	.word	0x0000a890
        /*0710*/ 	.word	0x00000002
        /*0714*/ 	.word	0x00000060
        /*0718*/ 	.short	0x010a
        /*071a*/ 	.byte	0x3f
	.zero		1


	//   ....[44]....
        /*071c*/ 	.word	0x0000ae20
        /*0720*/ 	.word	0x00000002
        /*0724*/ 	.word	0x00034840
        /*0728*/ 	.short	0x010a
        /*072a*/ 	.byte	0x3f
	.zero		1


	//   ....[45]....
        /*072c*/ 	.word	0x0000b2a0
        /*0730*/ 	.word	0x00000002
        /*0734*/ 	.word	0x00000060
        /*0738*/ 	.short	0x010a
        /*073a*/ 	.byte	0x3f
	.zero		1


	//   ....[46]....
        /*073c*/ 	.word	0x0000b6e0
        /*0740*/ 	.word	0x00000003
        /*0744*/ 	.word	0x00034860
        /*0748*/ 	.short	0x010a
        /*074a*/ 	.byte	0x3f
	.zero		1


	//   ....[47]....
        /*074c*/ 	.word	0x0000bb60
        /*0750*/ 	.word	0x00000000
        /*0754*/ 	.word	0x00034820
        /*0758*/ 	.short	0x010a
        /*075a*/ 	.byte	0x3f
	.zero		1


	//   ....[48]....
        /*075c*/ 	.word	0x0000bd30
        /*0760*/ 	.word	0x00000006
        /*0764*/ 	.word	0x00000000
        /*0768*/ 	.short	0x010a
        /*076a*/ 	.byte	0x3f
	.zero		1


	//   ....[49]....
        /*076c*/ 	.word	0x0000bd80
        /*0770*/ 	.word	0x00000003
        /*0774*/ 	.word	0x00000000
        /*0778*/ 	.short	0x010a
        /*077a*/ 	.byte	0x3f
	.zero		1


	//   ....[50]....
        /*077c*/ 	.word	0x0000bde0
        /*0780*/ 	.word	0x00000012
        /*0784*/ 	.word	0x00000000
        /*0788*/ 	.short	0x010a
        /*078a*/ 	.byte	0x3f
	.zero		1


	//   ....[51]....
        /*078c*/ 	.word	0x0000be10
        /*0790*/ 	.word	0x00000003
        /*0794*/ 	.word	0x00000000
        /*0798*/ 	.short	0x010a
        /*079a*/ 	.byte	0x3f
	.zero		1


	//   ....[52]....
        /*079c*/ 	.word	0x0000be80
        /*07a0*/ 	.word	0x00000003
        /*07a4*/ 	.word	0x00034800
        /*07a8*/ 	.short	0x010a
        /*07aa*/ 	.byte	0x3f
	.zero		1


	//   ....[53]....
        /*07ac*/ 	.word	0x0000bed0
        /*07b0*/ 	.word	0x00000006
        /*07b4*/ 	.word	0x00034830
        /*07b8*/ 	.short	0x010a
        /*07ba*/ 	.byte	0x3f
	.zero		1


	//   ....[54]....
        /*07bc*/ 	.word	0x0000bf30
        /*07c0*/ 	.word	0x00000003
        /*07c4*/ 	.word	0x00034830
        /*07c8*/ 	.short	0x010a
        /*07ca*/ 	.byte	0x3f
	.zero		1


	//   ....[55]....
        /*07cc*/ 	.word	0x0000bf90
        /*07d0*/ 	.word	0x00000003
        /*07d4*/ 	.word	0x00034850
        /*07d8*/ 	.short	0x010a
        /*07da*/ 	.byte	0x3f
	.zero		1


	//   ....[56]....
        /*07dc*/ 	.word	0x0000bff0
        /*07e0*/ 	.word	0x00000005
        /*07e4*/ 	.word	0x00034850
        /*07e8*/ 	.short	0x010a
        /*07ea*/ 	.byte	0x3f
	.zero		1


	//   ....[57]....
        /*07ec*/ 	.word	0x0000c190
        /*07f0*/ 	.word	0x00000000
        /*07f4*/ 	.word	0x00034840
        /*07f8*/ 	.short	0x010a
        /*07fa*/ 	.byte	0x3f
	.zero		1


	//   ....[58]....
        /*07fc*/ 	.word	0x0000cd20
        /*0800*/ 	.word	0x0000000e
        /*0804*/ 	.word	0x00034820
        /*0808*/ 	.short	0x010a
        /*080a*/ 	.byte	0x3f
	.zero		1


	//   ....[59]....
        /*080c*/ 	.word	0x0000cd70
        /*0810*/ 	.word	0x00000003
        /*0814*/ 	.word	0x00034840
        /*0818*/ 	.short	0x010a
        /*081a*/ 	.byte	0x3f
	.zero		1


	//   ....[60]....
        /*081c*/ 	.word	0x0000cdc0
        /*0820*/ 	.word	0x00000003
        /*0824*/ 	.word	0x00000060
        /*0828*/ 	.short	0x010a
        /*082a*/ 	.byte	0x3f
	.zero		1


	//   ....[61]....
        /*082c*/ 	.word	0x0000ce10
        /*0830*/ 	.word	0x00000003
        /*0834*/ 	.word	0x00034840
        /*0838*/ 	.short	0x010a
        /*083a*/ 	.byte	0x3f
	.zero		1


	//   ....[62]....
        /*083c*/ 	.word	0x0000ce60
        /*0840*/ 	.word	0x00000002
        /*0844*/ 	.word	0x00000060
        /*0848*/ 	.short	0x010a
        /*084a*/ 	.byte	0x3f
	.zero		1


	//   ....[63]....
        /*084c*/ 	.word	0x0000ceb0
        /*0850*/ 	.word	0x00000002
        /*0854*/ 	.word	0x00034840
        /*0858*/ 	.short	0x010a
        /*085a*/ 	.byte	0x3f
	.zero		1


	//   ....[64]....
        /*085c*/ 	.word	0x0000cf00
        /*0860*/ 	.word	0x00000002
        /*0864*/ 	.word	0x00000060
        /*0868*/ 	.short	0x010a
        /*086a*/ 	.byte	0x3f
	.zero		1


	//   ....[65]....
        /*086c*/ 	.word	0x0000cf50
        /*0870*/ 	.word	0x00000003
        /*0874*/ 	.word	0x00034860
        /*0878*/ 	.short	0x010a
        /*087a*/ 	.byte	0x3f
	.zero		1


	//   ....[66]....
        /*087c*/ 	.word	0x0000cfa0
        /*0880*/ 	.word	0x00000000
        /*0884*/ 	.word	0x00034820
        /*0888*/ 	.short	0x010a
        /*088a*/ 	.byte	0x3f
	.zero		1


	//   ....[67]....
        /*088c*/ 	.word	0x0000d140
        /*0890*/ 	.word	0x00000006
        /*0894*/ 	.word	0x00000000
        /*0898*/ 	.short	0x010a
        /*089a*/ 	.byte	0x3f
	.zero		1


	//   ....[68]....
        /*089c*/ 	.word	0x0000d190
        /*08a0*/ 	.word	0x00000003
        /*08a4*/ 	.word	0x00000000
        /*08a8*/ 	.short	0x010a
        /*08aa*/ 	.byte	0x3f
	.zero		1


	//   ....[69]....
        /*08ac*/ 	.word	0x0000d1e0
        /*08b0*/ 	.word	0x00000012
        /*08b4*/ 	.word	0x00000000
        /*08b8*/ 	.short	0x010a
        /*08ba*/ 	.byte	0x3f
	.zero		1


	//----- nvinfo : EIATTR_NUM_MBARRIERS
	.align		4
.L_101:
        /*08bc*/ 	.byte	0x03, 0x38
        /*08be*/ 	.short	0x0016


	//----- nvinfo : EIATTR_EXIT_INSTR_OFFSETS
	.align		4
        /*08c0*/ 	.byte	0x04, 0x1c
        /*08c2*/ 	.short	(.L_103 - .L_102)


	//   ....[0]....
.L_102:
        /*08c4*/ 	.word	0x000009e0


	//   ....[1]....
        /*08c8*/ 	.word	0x00007b80


	//   ....[2]....
        /*08cc*/ 	.word	0x0000be60


	//----- nvinfo : EIATTR_MAX_THREADS
	.align		4
.L_103:
        /*08d0*/ 	.byte	0x04, 0x05
        /*08d2*/ 	.short	(.L_105 - .L_104)
.L_104:
        /*08d4*/ 	.word	0x00000180
        /*08d8*/ 	.word	0x00000001
        /*08dc*/ 	.word	0x00000001


	//----- nvinfo : EIATTR_CRS_STACK_SIZE
	.align		4
.L_105:
        /*08e0*/ 	.byte	0x04, 0x1e
        /*08e2*/ 	.short	(.L_107 - .L_106)
.L_106:
        /*08e4*/ 	.word	0x00000000


	//----- nvinfo : EIATTR_CBANK_PARAM_SIZE
	.align		4
.L_107:
        /*08e8*/ 	.byte	0x03, 0x19
        /*08ea*/ 	.short	0x0a70


	//----- nvinfo : EIATTR_PARAM_CBANK
	.align		4
        /*08ec*/ 	.byte	0x04, 0x0a
        /*08ee*/ 	.short	(.L_109 - .L_108)
	.align		4
.L_108:
        /*08f0*/ 	.word	index@(.nv.constant0._ZN7cutlass13device_kernelIN5flash11enable_sm90INS1_16FlashAttnFwdSm90INS1_25CollectiveMainloopFwdSm90ILi2EN4cute5tupleIJNS5_1CILi1EEES8_S8_EEENS6_IJNS7_ILi128EEESA_NS7_ILi192EEEEEELi128ENS_6half_tEfNS_4arch4Sm90ELb0ELb0ELb0ELb0ELb0ELb0ELb0ELb1ELb1ELb1ELb0ELb0EEENS1_21CollectiveEpilogueFwdINS6_IJSA_SA_SA_EEES9_SD_SF_Li256ELb0ELb1ELb0ELb0EEENS1_29StaticPersistentTileSchedulerILb0EEEEEEEEEvNT_6ParamsE)
        /*08f4*/ 	.short	0x0210
        /*08f6*/ 	.short	0x0a70


	//----- nvinfo : EIATTR_SW_WAR
	.align		4
.L_109:
        /*08f8*/ 	.byte	0x04, 0x36
        /*08fa*/ 	.short	(.L_111 - .L_110)
.L_110:
        /*08fc*/ 	.word	0x00000008
.L_111:


//--------------------- .nv.info._ZN7cutlass13device_kernelIN5flash11enable_sm90INS1_16FlashAttnFwdSm90INS1_25CollectiveMainloopFwdSm90ILi2EN4cute5tupleIJNS5_1CILi2EEENS7_ILi1EEES9_EEENS6_IJNS7_ILi128EEESB_NS7_ILi192EEEEEELi128ENS_6half_tEfNS_4arch4Sm90ELb0ELb0ELb0ELb0ELb0ELb0ELb0ELb1ELb1ELb1ELb0ELb0EEENS1_21CollectiveEpilogueFwdINS6_IJSB_SB_SB_EEESA_SE_SG_Li256ELb0ELb1ELb0ELb0EEENS1_29StaticPersistentTileSchedulerILb0EEEEEEEEEvNT_6ParamsE --------------------------
	.section	.nv.info._ZN7cutlass13device_kernelIN5flash11enable_sm90INS1_16FlashAttnFwdSm90INS1_25CollectiveMainloopFwdSm90ILi2EN4cute5tupleIJNS5_1CILi2EEENS7_ILi1EEES9_EEENS6_IJNS7_ILi128EEESB_NS7_ILi192EEEEEELi128ENS_6half_tEfNS_4arch4Sm90ELb0ELb0ELb0ELb0ELb0ELb0ELb0ELb1ELb1ELb1ELb0ELb0EEENS1_21CollectiveEpilogueFwdINS6_IJSB_SB_SB_EEESA_SE_SG_Li256ELb0ELb1ELb0ELb0EEENS1_29StaticPersistentTileSchedulerILb0EEEEEEEEEvNT_6ParamsE,"",@"SHT_CUDA_INFO"
	.sectionflags	@""
	.align	4


	//----- nvinfo : EIATTR_CUDA_API_VERSION
	.align		4
        /*0000*/ 	.byte	0x04, 0x37
        /*0002*/ 	.short	(.L_113 - .L_112)
.L_112:
        /*0004*/ 	.word	0x00000082


	//----- nvinfo : EIATTR_KPARAM_INFO
	.align		4
.L_113:
        /*0008*/ 	.byte	0x04, 0x17
        /*000a*/ 	.short	(.L_115 - .L_114)
.L_114:
        /*000c*/ 	.word	0x00000000
        /*0010*/ 	.short	0x0000
        /*0012*/ 	.short	0x0070
        /*0014*/ 	.byte	0x00, 0xf0, 0x01, 0x28


	//----- nvinfo : EIATTR_SPARSE_MMA_MASK
	.align		4
.L_115:
        /*0018*/ 	.byte	0x03, 0x50
        /*001a*/ 	.short	0x0000


	//----- nvinfo : EIATTR_MAXREG_COUNT
	.align		4
        /*001c*/ 	.byte	0x03, 0x1b
        /*001e*/ 	.short	0x00a8


	//----- nvinfo : EIATTR_NUM_BARRIERS
	.align		4
        /*0020*/ 	.byte	0x02, 0x4c
        /*0022*/ 	.byte	0x09
	.zero		1


	//----- nvinfo : EIATTR_EXTERNS
	.align		4
        /*0024*/ 	.byte	0x04, 0x0f
        /*0026*/ 	.short	(.L_117 - .L_116)


	//   ....[0]....
	.align		4
.L_116:
        /*0028*/ 	.word	index@(__assertfail)


	//----- nvinfo : EIATTR_ANNOTATIONS
	.align		4
.L_117:
        /*002c*/ 	.byte	0x04, 0x55
        /*002e*/ 	.short	(.L_119 - .L_118)


	//   ....[0]....
.L_118:
        /* <DEDUP_REMOVED lines=30> */
        /*0204*/ 	.byte	0xe0, 0xc4, 0x00, 0x00


	//----- nvinfo : EIATTR_MERCURY_ISA_VERSION
	.align		4
.L_119:
        /*0208*/ 	.byte	0x03, 0x5f
        /*020a*/ 	.short	0x0101


	//----- nvinfo : EIATTR_INT_WARP_WIDE_INSTR_OFFSETS
	.align		4
        /*020c*/ 	.byte	0x04, 0x31
        /*020e*/ 	.short	(.L_121 - .L_120)


	//   ....[0]....
.L_120:
        /*0210*/ 	.word	0x00000130


	//   ....[1]....
        /*0214*/ 	.word	0x00000170


	//   ....[2]....
        /*0218*/ 	.word	0x000001e0


	//----- nvinfo : EIATTR_COOP_GROUP_MASK_REGIDS
	.align		4
.L_121:
        /*021c*/ 	.byte	0x04, 0x29
        /*021e*/ 	.short	(.L_123 - .L_122)


	//   ....[0]....
.L_122:
        /*0220*/ 	.word	0xffffffff


	//   ....[1]....
        /*0224*/ 	.word	0xffffffff


	//   ....[2]....
        /*0228*/ 	.word	0xffffffff


	//   ....[3]....
        /*022c*/ 	.word	0xffffffff


	//   ....[4]....
        /*0230*/ 	.word	0xffffffff


	//   ....[5]....
        /*0234*/ 	.word	0xffffffff


	//   ....[6]....
        /*0238*/ 	.word	0xffffffff


	//   ....[7]....
        /*023c*/ 	.word	0xffffffff


	//   ....[8]....
        /*0240*/ 	.word	0xffffffff


	//   ....[9]....
        /*0244*/ 	.word	0xffffffff


	//   ....[10]....
        /*0248*/ 	.word	0xffffffff


	//   ....[11]....
        /*024c*/ 	.word	0xffffffff


	//   ....[12]....
        /*0250*/ 	.word	0xffffffff


	//   ....[13]....
        /*0254*/ 	.word	0xffffffff


	//   ....[14]....
        /*0258*/ 	.word	0xffffffff


	//   ....[15]....
        /*025c*/ 	.word	0xffffffff


	//   ....[16]....
        /*0260*/ 	.word	0xffffffff


	//   ....[17]....
        /*0264*/ 	.word	0xffffffff


	//   ....[18]....
        /*0268*/ 	.word	0xffffffff


	//   ....[19]....
        /*026c*/ 	.word	0xffffffff


	//   ....[20]....
        /*0270*/ 	.word	0xffffffff


	//   ....[21]....
        /*0274*/ 	.word	0xffffffff


	//   ....[22]....
        /*0278*/ 	.word	0xffffffff


	//   ....[23]....
        /*027c*/ 	.word	0xffffffff


	//   ....[24]....
        /*0280*/ 	.word	0xffffffff


	//   ....[25]....
        /*0284*/ 	.word	0xffffffff


	//   ....[26]....
        /*0288*/ 	.word	0xffffffff


	//   ....[27]....
        /*028c*/ 	.word	0xffffffff


	//   ....[28]....
        /*0290*/ 	.word	0xffffffff


	//   ....[29]....
        /*0294*/ 	.word	0xffffffff


	//   ....[30]....
        /*0298*/ 	.word	0xffffffff


	//   ....[31]....
        /*029c*/ 	.word	0xffffffff


	//   ....[32]....
        /*02a0*/ 	.word	0xffffffff


	//   ....[33]....
        /*02a4*/ 	.word	0xffffffff


	//   ....[34]....
        /*02a8*/ 	.word	0xffffffff


	//   ....[35]....
        /*02ac*/ 	.word	0xffffffff


	//   ....[36]....
        /*02b0*/ 	.word	0xffffffff


	//   ....[37]....
        /*02b4*/ 	.word	0xffffffff


	//   ....[38]....
        /*02b8*/ 	.word	0xffffffff


	//   ....[39]....
        /*02bc*/ 	.word	0xffffffff


	//   ....[40]....
        /*02c0*/ 	.word	0xffffffff


	//   ....[41]....
        /*02c4*/ 	.word	0xffffffff


	//   ....[42]....
        /*02c8*/ 	.word	0xffffffff


	//   ....[43]....
        /*02cc*/ 	.word	0xffffffff


	//   ....[44]....
        /*02d0*/ 	.word	0xffffffff


	//   ....[45]....
        /*02d4*/ 	.word	0xffffffff


	//   ....[46]....
        /*02d8*/ 	.word	0xffffffff


	//   ....[47]....
        /*02dc*/ 	.word	0xffffffff


	//   ....[48]....
        /*02e0*/ 	.word	0xffffffff


	//   ....[49]....
        /*02e4*/ 	.word	0xffffffff


	//   ....[50]....
        /*02e8*/ 	.word	0xffffffff


	//   ....[51]....
        /*02ec*/ 	.word	0x0500000f


	//   ....[52]....
        /*02f0*/ 	.word	0x0500000f


	//   ....[53]....
        /*02f4*/ 	.word	0x0500000f


	//   ....[54]....
        /*02f8*/ 	.word	0x0500000f


	//   ....[55]....
        /*02fc*/ 	.word	0x0500000f


	//   ....[56]....
        /*0300*/ 	.word	0x0500000f


	//   ....[57]....
        /*0304*/ 	.word	0x0500000f


	//   ....[58]....
        /*0308*/ 	.word	0x0500000f


	//   ....[59]....
        /*030c*/ 	.word	0x0500000f


	//   ....[60]....
        /*0310*/ 	.word	0x0500000f


	//   ....[61]....
        /*0314*/ 	.word	0x0500000f


	//   ....[62]....
        /*0318*/ 	.word	0x0500000f


	//   ....[63]....
        /*031c*/ 	.word	0x0500000f


	//   ....[64]....
        /*0320*/ 	.word	0x0500000f


	//   ....[65]....
        /*0324*/ 	.word	0x0500000f


	//   ....[66]....
        /*0328*/ 	.word	0x0500000f


	//   ....[67]....
        /*032c*/ 	.word	0x0500000f


	//   ....[68]....
        /*0330*/ 	.word	0x0500000f


	//----- nvinfo : EIATTR_COOP_GROUP_INSTR_OFFSETS
	.align		4
.L_123:
        /*0334*/ 	.byte	0x04, 0x28
        /*0336*/ 	.short	(.L_125 - .L_124)


	//   ....[0]....
.L_124:
        /*0338*/ 	.word	0x00000060


	//   ....[1]....
        /*033c*/ 	.word	0x00000140


	//   ....[2]....
        /*0340*/ 	.word	0x00000190


	//   ....[3]....
        /*0344*/ 	.word	0x000003d0


	//   ....[4]....
        /*0348*/ 	.word	0x00000600


	//   ....[5]....
        /*034c*/ 	.word	0x00000830


	//   ....[6]....
        /*0350*/ 	.word	0x00000ac0


	//   ....[7]....
        /*0354*/ 	.word	0x00000dd0


	//   ....[8]....
        /*0358*/ 	.word	0x000012d0


	//   ....[9]....
        /*035c*/ 	.word	0x00002600


	//   ....[10]....
        /*0360*/ 	.word	0x00002700


	//   ....[11]....
        /*0364*/ 	.word	0x00002d30


	//   ....[12]....
        /*0368*/ 	.word	0x00002dd0


	//   ....[13]....
        /*036c*/ 	.word	0x00004ba0


	//   ....[14]....
        /*0370*/ 	.word	0x00004bb0


	//   ....[15]....
        /*0374*/ 	.word	0x00004be0


	//   ....[16]....
        /*0378*/ 	.word	0x00004c00


	//   ....[17]....
        /*037c*/ 	.word	0x00006110


	//   ....[18]....
        /*0380*/ 	.word	0x00006140


	//   ....[19]....
        /*0384*/ 	.word	0x000061f0


	//   ....[20]....
        /*0388*/ 	.word	0x00006200


	//   ....[21]....
        /*038c*/ 	.word	0x00007370


	//   ....[22]....
        /*0390*/ 	.word	0x000073c0


	//   ....[23]....
        /*0394*/ 	.word	0x00007430


	//   ....[24]....
        /*0398*/ 	.word	0x000074a0


	//   ....[25]....
        /*039c*/ 	.word	0x000079e0


	//   ....[26]....
        /*03a0*/ 	.word	0x00007a10


	//   ....[27]....
        /*03a4*/ 	.word	0x00007ae0


	//   ....[28]....
        /*03a8*/ 	.word	0x00007b00


	//   ....[29]....
        /*03ac*/ 	.word	0x00007bb0


	//   ....[30]....
        /*03b0*/ 	.word	0x00007bd0


	//   ....[31]....
        /*03b4*/ 	.word	0x00007c90


	//   ....[32]....
        /*03b8*/ 	.word	0x00007cd0


	//   ....[33]....
        /*03bc*/ 	.word	0x000087a0


	//   ....[34]....
        /*03c0*/ 	.word	0x000092d0


	//   ....[35]....
        /*03c4*/ 	.word	0x00009300


	//   ....[36]....
        /*03c8*/ 	.word	0x000093f0


	//   ....[37]....
        /*03cc*/ 	.word	0x00009400


	//   ....[38]....
        /*03d0*/ 	.word	0x000094b0


	//   ....[39]....
        /*03d4*/ 	.word	0x000094c0


	//   ....[40]....
        /*03d8*/ 	.word	0x00009570


	//   ....[41]....
        /*03dc*/ 	.word	0x00009580


	//   ....[42]....
        /*03e0*/ 	.word	0x00009630


	//   ....[43]....
        /*03e4*/ 	.word	0x00009640


	//   ....[44]....
        /*03e8*/ 	.word	0x000096f0


	//   ....[45]....
        /*03ec*/ 	.word	0x00009700


	//   ....[46]....
        /*03f0*/ 	.word	0x000097a0


	//   ....[47]....
        /*03f4*/ 	.word	0x000097b0


	//   ....[48]....
        /*03f8*/ 	.word	0x000097c0


	//   ....[49]....
        /*03fc*/ 	.word	0x000097d0


	//   ....[50]....
        /*0400*/ 	.word	0x0000c3f0


	//   ....[51]....
        /*0404*/ 	.word	0x0000c900


	//   ....[52]....
        /*0408*/ 	.word	0x0000ca70


	//   ....[53]....
        /*040c*/ 	.word	0x0000cad0


	//   ....[54]....
        /*0410*/ 	.word	0x0000cb90


	//   ....[55]....
        /*0414*/ 	.word	0x0000ccb0


	//   ....[56]....
        /*0418*/ 	.word	0x0000cd10


	//   ....[57]....
        /*041c*/ 	.word	0x0000ce30


	//   ....[58]....
        /*0420*/ 	.word	0x0000ce90


	//   ....[59]....
        /*0424*/ 	.word	0x0000cfb0


	//   ....[60]....
        /*0428*/ 	.word	0x0000d010


	//   ....[61]....
        /*042c*/ 	.word	0x0000d130


	//   ....[62]....
        /*0430*/ 	.word	0x0000d190


	//   ....[63]....
        /*0434*/ 	.word	0x0000d2b0


	//   ....[64]....
        /*0438*/ 	.word	0x0000d310


	//   ....[65]....
        /*043c*/ 	.word	0x0000d420


	//   ....[66]....
        /*0440*/ 	.word	0x0000d480


	//   ....[67]....
        /*0444*/ 	.word	0x0000d520


	//   ....[68]....
        /*0448*/ 	.word	0x0000d930


	//----- nvinfo : EIATTR_REG_RECONFIG
	.align		4
.L_125:
        /*044c*/ 	.byte	0x01, 0x54
	.zero		2


	//----- nvinfo : EIATTR_SYSCALL_OFFSETS
	.align		4
        /*0450*/ 	.byte	0x04, 0x46
        /*0452*/ 	.short	(.L_127 - .L_126)


	//   ....[0]....
.L_126:
        /*0454*/ 	.word	0x00001670


	//   ....[1]....
        /*0458*/ 	.word	0x000083d0


	//   ....[2]....
        /*045c*/ 	.word	0x00008510


	//   ....[3]....
        /*0460*/ 	.word	0x00008600


	//   ....[4]....
        /*0464*/ 	.word	0x00008e80


	//----- nvinfo : EIATTR_MBARRIER_INSTR_OFFSETS
	.align		4
.L_127:
        /*0468*/ 	.byte	0x04, 0x39
        /*046a*/ 	.short	(.L_129 - .L_128)


	//   ....[0]....
.L_128:
        /*046c*/ 	.word	0x00000270
        /*0470*/ 	.word	0x000000ff
        /*0474*/ 	.word	0x00034800
        /*0478*/ 	.short	0x0100
        /*047a*/ 	.byte	0x08
	.zero		1


	//   ....[1]....
        /*047c*/ 	.word	0x00000280
        /*0480*/ 	.word	0x000000ff
        /*0484*/ 	.word	0x00034820
        /*0488*/ 	.short	0x0100
        /*048a*/ 	.byte	0x08
	.zero		1


	//   ....[2]....
        /*048c*/ 	.word	0x00000370
        /*0490*/ 	.word	0x000000ff
        /*0494*/ 	.word	0x00034830
        /*0498*/ 	.short	0x0100
        /*049a*/ 	.byte	0x08
	.zero		1


	//   ....[3]....
        /*049c*/ 	.word	0x00000380
        /*04a0*/ 	.word	0x000000ff
        /*04a4*/ 	.word	0x00034840
        /*04a8*/ 	.short	0x0100
        /*04aa*/ 	.byte	0x08
	.zero		1


	//   ....[4]....
        /*04ac*/ 	.word	0x00000390
        /*04b0*/ 	.word	0x000000ff
        /*04b4*/ 	.word	0x00034838
        /*04b8*/ 	.short	0x0100
        /*04ba*/ 	.byte	0x08
	.zero		1


	//   ....[5]....
        /*04bc*/ 	.word	0x000003a0
        /*04c0*/ 	.word	0x000000ff
        /*04c4*/ 	.word	0x00034848
        /*04c8*/ 	.short	0x0100
        /*04ca*/ 	.byte	0x08
	.zero		1


	//   ....[6]....
        /*04cc*/ 	.word	0x000005b0
        /*04d0*/ 	.word	0x000000ff
        /*04d4*/ 	.word	0x00034850
        /*04d8*/ 	.short	0x0100
        /*04da*/ 	.byte	0x08
	.zero		1


	//   ....[7]....
        /*04dc*/ 	.word	0x000005c0
        /*04e0*/ 	.word	0x000000ff
        /*04e4*/ 	.word	0x00034860
        /*04e8*/ 	.short	0x0100
        /*04ea*/ 	.byte	0x08
	.zero		1


	//   ....[8]....
        /*04ec*/ 	.word	0x000005d0
        /*04f0*/ 	.word	0x000000ff
        /*04f4*/ 	.word	0x00034858
        /*04f8*/ 	.short	0x0100
        /*04fa*/ 	.byte	0x08
	.zero		1


	//   ....[9]....
        /*04fc*/ 	.word	0x000005e0
        /*0500*/ 	.word	0x000000ff
        /*0504*/ 	.word	0x00034868
        /*0508*/ 	.short	0x0100
        /*050a*/ 	.byte	0x08
	.zero		1


	//   ....[10]....
        /*050c*/ 	.word	0x000007e0
        /*0510*/ 	.word	0x000000ff
        /*0514*/ 	.word	0x00034870
        /*0518*/ 	.short	0x0100
        /*051a*/ 	.byte	0x08
	.zero		1


	//   ....[11]....
        /*051c*/ 	.word	0x000007f0
        /*0520*/ 	.word	0x000000ff
        /*0524*/ 	.word	0x00034880
        /*0528*/ 	.short	0x0100
        /*052a*/ 	.byte	0x08
	.zero		1


	//   ....[12]....
        /*052c*/ 	.word	0x00000800
        /*0530*/ 	.word	0x000000ff
        /*0534*/ 	.word	0x00034878
        /*0538*/ 	.short	0x0100
        /*053a*/ 	.byte	0x08
	.zero		1


	//   ....[13]....
        /*053c*/ 	.word	0x00000810
        /*0540*/ 	.word	0x000000ff
        /*0544*/ 	.word	0x00034888
        /*0548*/ 	.short	0x0100
        /*054a*/ 	.byte	0x08
	.zero		1


	//   ....[14]....
        /*054c*/ 	.word	0x00000a70
        /*0550*/ 	.word	0x000000ff
        /*0554*/ 	.word	0x00034890
        /*0558*/ 	.short	0x0100
        /*055a*/ 	.byte	0x08
	.zero		1


	//   ....[15]....
        /*055c*/ 	.word	0x00000a80
        /*0560*/ 	.word	0x000000ff
        /*0564*/ 	.word	0x000348a0
        /*0568*/ 	.short	0x0100
        /*056a*/ 	.byte	0x08
	.zero		1


	//   ....[16]....
        /*056c*/ 	.word	0x00000a90
        /*0570*/ 	.word	0x000000ff
        /*0574*/ 	.word	0x00034898
        /*0578*/ 	.short	0x0100
        /*057a*/ 	.byte	0x08
	.zero		1


	//   ....[17]....
        /*057c*/ 	.word	0x00000aa0
        /*0580*/ 	.word	0x000000ff
        /*0584*/ 	.word	0x000348a8
        /*0588*/ 	.short	0x0100
        /*058a*/ 	.byte	0x08
	.zero		1


	//   ....[18]....
        /*058c*/ 	.word	0x00000d30
        /*0590*/ 	.word	0x000000ff
        /*0594*/ 	.word	0x000348b0
        /*0598*/ 	.short	0x0100
        /*059a*/ 	.byte	0x08
	.zero		1


	//   ....[19]....
        /*059c*/ 	.word	0x00000d40
        /*05a0*/ 	.word	0x000000ff
        /*05a4*/ 	.word	0x000348c0
        /*05a8*/ 	.short	0x0100
        /*05aa*/ 	.byte	0x08
	.zero		1


	//   ....[20]....
        /*05ac*/ 	.word	0x00000d50
        /*05b0*/ 	.word	0x000000ff
        /*05b4*/ 	.word	0x000348b8
        /*05b8*/ 	.short	0x0100
        /*05ba*/ 	.byte	0x08
	.zero		1


	//   ....[21]....
        /*05bc*/ 	.word	0x00000d60
        /*05c0*/ 	.word	0x000000ff
        /*05c4*/ 	.word	0x000348c8
        /*05c8*/ 	.short	0x0100
        /*05ca*/ 	.byte	0x08
	.zero		1


	//   ....[22]....
        /*05cc*/ 	.word	0x000016b0
        /*05d0*/ 	.word	0x000000ff
        /*05d4*/ 	.word	0x00034800
        /*05d8*/ 	.short	0x010a
        /*05da*/ 	.byte	0x26
	.zero		1


	//   ....[23]....
        /*05dc*/ 	.word	0x00001750
        /*05e0*/ 	.word	0x00000006
        /*05e4*/ 	.word	0x00034830
        /*05e8*/ 	.short	0x010a
        /*05ea*/ 	.byte	0x3f
	.zero		1


	//   ....[24]....
        /*05ec*/ 	.word	0x00001790
        /*05f0*/ 	.word	0x00000006
        /*05f4*/ 	.word	0x00034830
        /*05f8*/ 	.short	0x010a
        /*05fa*/ 	.byte	0x3f
	.zero		1


	//   ....[25]....
        /*05fc*/ 	.word	0x00003380
        /*0600*/ 	.word	0x0000001b
        /*0604*/ 	.word	0x00000000
        /*0608*/ 	.short	0x0101
        /*060a*/ 	.byte	0x3f
	.zero		1


	//   ....[26]....
        /*060c*/ 	.word	0x00003b10
        /*0610*/ 	.word	0x000000ff
        /*0614*/ 	.word	0x00034830
        /*0618*/ 	.short	0x010a
        /*061a*/ 	.byte	0x07
	.zero		1


	//   ....[27]....
        /*061c*/ 	.word	0x00003b50
        /*0620*/ 	.word	0x000000ff
        /*0624*/ 	.word	0x00034830
        /*0628*/ 	.short	0x010a
        /*062a*/ 	.byte	0x07
	.zero		1


	//   ....[28]....
        /*062c*/ 	.word	0x00004430
        /*0630*/ 	.word	0x000000ff
        /*0634*/ 	.word	0x00034850
        /*0638*/ 	.short	0x010a
        /*063a*/ 	.byte	0x0e
	.zero		1


	//   ....[29]....
        /*063c*/ 	.word	0x00004470
        /*0640*/ 	.word	0x000000ff
        /*0644*/ 	.word	0x00034850
        /*0648*/ 	.short	0x010a
        /*064a*/ 	.byte	0x0e
	.zero		1


	//   ....[30]....
        /*064c*/ 	.word	0x00005720
        /*0650*/ 	.word	0x00000007
        /*0654*/ 	.word	0x00000000
        /*0658*/ 	.short	0x0101
        /*065a*/ 	.byte	0x3f
	.zero		1


	//   ....[31]....
        /*065c*/ 	.word	0x00005a10
        /*0660*/ 	.word	0x0000000c
        /*0664*/ 	.word	0x00000000
        /*0668*/ 	.short	0x0101
        /*066a*/ 	.byte	0x3f
	.zero		1


	//   ....[32]....
        /*066c*/ 	.word	0x00006060
        /*0670*/ 	.word	0x000000ff
        /*0674*/ 	.word	0x00034850
        /*0678*/ 	.short	0x010a
        /*067a*/ 	.byte	0x09
	.zero		1


	//   ....[33]....
        /*067c*/ 	.word	0x000060a0
        /*0680*/ 	.word	0x000000ff
        /*0684*/ 	.word	0x00034850
        /*0688*/ 	.short	0x010a
        /*068a*/ 	.byte	0x09
	.zero		1


	//   ....[34]....
        /*068c*/ 	.word	0x00006850
        /*0690*/ 	.word	0x00000000
        /*0694*/ 	.word	0x00000000
        /*0698*/ 	.short	0x0101
        /*069a*/ 	.byte	0x3f
	.zero		1


	//   ....[35]....
        /*069c*/ 	.word	0x000079b0
        /*06a0*/ 	.word	0x000000ff
        /*06a4*/ 	.word	0x00000000
        /*06a8*/ 	.short	0x0101
        /*06aa*/ 	.byte	0x05
	.zero		1


	//   ....[36]....
        /*06ac*/ 	.word	0x00007a20
        /*06b0*/ 	.word	0x000000ff
        /*06b4*/ 	.word	0x00000000
        /*06b8*/ 	.short	0x0101
        /*06ba*/ 	.byte	0x04
	.zero		1


	//   ....[37]....
        /*06bc*/ 	.word	0x000089b0
        /*06c0*/ 	.word	0x00000002
        /*06c4*/ 	.word	0x00034840
        /*06c8*/ 	.short	0x010a
        /*06ca*/ 	.byte	0x3f
	.zero		1


	//   ....[38]....
        /*06cc*/ 	.word	0x00009940
        /*06d0*/ 	.word	0x000000ff
        /*06d4*/ 	.word	0x00034800
        /*06d8*/ 	.short	0x0107
        /*06da*/ 	.byte	0x24
	.zero		1


	//   ....[39]....
        /*06dc*/ 	.word	0x000099b0
        /*06e0*/ 	.word	0x000000ff
        /*06e4*/ 	.word	0x00034800
        /*06e8*/ 	.short	0x0101
        /*06ea*/ 	.byte	0x24
	.zero		1


	//   ....[40]....
        /*06ec*/ 	.word	0x000099d0
        /*06f0*/ 	.word	0x000000ff
        /*06f4*/ 	.word	0x00034820
        /*06f8*/ 	.short	0x010a
        /*06fa*/ 	.byte	0x24
	.zero		1


	//   ....[41]....
        /*06fc*/ 	.word	0x00009ce0
        /*0700*/ 	.word	0x00000003
        /*0704*/ 	.word	0x00034840
        /*0708*/ 	.short	0x010a
        /*070a*/ 	.byte	0x3f
	.zero		1


	//   ....[42]....
        /*070c*/ 	.word	0x0000a220
        /*0710*/ 	.word	0x00000002
        /*0714*/ 	.word	0x00034860
        /*0718*/ 	.short	0x010a
        /*071a*/ 	.byte	0x3f
	.zero		1


	//   ....[43]....
        /*071c*/ 	.word	0x0000a8e0
        /*0720*/ 	.word	0x00000003
        /*0724*/ 	.word	0x00034840
        /*0728*/ 	.short	0x010a
        /*072a*/ 	.byte	0x3f
	.zero		1


	//   ....[44]....
        /*072c*/ 	.word	0x0000ae20
        /*0730*/ 	.word	0x00000002
        /*0734*/ 	.word	0x00034860
        /*0738*/ 	.short	0x010a
        /*073a*/ 	.byte	0x3f
	.zero		1


	//   ....[45]....
        /*073c*/ 	.word	0x0000b440
        /*0740*/ 	.word	0x00000003
        /*0744*/ 	.word	0x00034840
        /*0748*/ 	.short	0x010a
        /*074a*/ 	.byte	0x3f
	.zero		1


	//   ....[46]....
        /*074c*/ 	.word	0x0000b970
        /*0750*/ 	.word	0x00000002
        /*0754*/ 	.word	0x00034860
        /*0758*/ 	.short	0x010a
        /*075a*/ 	.byte	0x3f
	.zero		1


	//   ....[47]....
        /*075c*/ 	.word	0x0000be10
        /*0760*/ 	.word	0x00000000
        /*0764*/ 	.word	0x00034860
        /*0768*/ 	.short	0x010a
        /*076a*/ 	.byte	0x3f
	.zero		1


	//   ....[48]....
        /*076c*/ 	.word	0x0000c370
        /*0770*/ 	.word	0x00000000
        /*0774*/ 	.word	0x00034820
        /*0778*/ 	.short	0x010a
        /*077a*/ 	.byte	0x3f
	.zero		1


	//   ....[49]....
        /*077c*/ 	.word	0x0000c580
        /*0780*/ 	.word	0x00000006
        /*0784*/ 	.word	0x00000000
        /*0788*/ 	.short	0x010a
        /*078a*/ 	.byte	0x3f
	.zero		1


	//   ....[50]....
        /*078c*/ 	.word	0x0000c5b0
        /*0790*/ 	.word	0x00000007
        /*0794*/ 	.word	0x00000000
        /*0798*/ 	.short	0x010a
        /*079a*/ 	.byte	0x3f
	.zero		1


	//   ....[51]....
        /*079c*/ 	.word	0x0000c610
        /*07a0*/ 	.word	0x00000004
        /*07a4*/ 	.word	0x00000000
        /*07a8*/ 	.short	0x010a
        /*07aa*/ 	.byte	0x3f
	.zero		1


	//   ....[52]....
        /*07ac*/ 	.word	0x0000c640
        /*07b0*/ 	.word	0x00000003
        /*07b4*/ 	.word	0x00000000
        /*07b8*/ 	.short	0x010a
        /*07ba*/ 	.byte	0x3f
	.zero		1


	//   ....[53]....
        /*07bc*/ 	.word	0x0000c6b0
        /*07c0*/ 	.word	0x00000003
        /*07c4*/ 	.word	0x00034800
        /*07c8*/ 	.short	0x010a
        /*07ca*/ 	.byte	0x3f
	.zero		1


	//   ....[54]....
        /*07cc*/ 	.word	0x0000c700
        /*07d0*/ 	.word	0x00000006
        /*07d4*/ 	.word	0x00034830
        /*07d8*/ 	.short	0x010a
        /*07da*/ 	.byte	0x3f
	.zero		1


	//   ....[55]....
        /*07dc*/ 	.word	0x0000c760
        /*07e0*/ 	.word	0x00000003
        /*07e4*/ 	.word	0x00034830
        /*07e8*/ 	.short	0x010a
        /*07ea*/ 	.byte	0x3f
	.zero		1


	//   ....[56]....
        /*07ec*/ 	.word	0x0000c7c0
        /*07f0*/ 	.word	0x00000003
        /*07f4*/ 	.word	0x00034850
        /*07f8*/ 	.short	0x010a
        /*07fa*/ 	.byte	0x3f
	.zero		1


	//   ....[57]....
        /*07fc*/ 	.word	0x0000c820
        /*0800*/ 	.word	0x00000005
        /*0804*/ 	.word	0x00034850
        /*0808*/ 	.short	0x010a
        /*080a*/ 	.byte	0x3f
	.zero		1


	//   ....[58]....
        /*080c*/ 	.word	0x0000c9c0
        /*0810*/ 	.word	0x00000002
        /*0814*/ 	.word	0x00034840
        /*0818*/ 	.short	0x010a
        /*081a*/ 	.byte	0x3f
	.zero		1


	//   ....[59]....
        /*081c*/ 	.word	0x0000d5d0
        /*0820*/ 	.word	0x00000003
        /*0824*/ 	.word	0x00034820
        /*0828*/ 	.short	0x010a
        /*082a*/ 	.byte	0x3f
	.zero		1


	//   ....[60]....
        /*082c*/ 	.word	0x0000d620
        /*0830*/ 	.word	0x00000003
        /*0834*/ 	.word	0x00034840
        /*0838*/ 	.short	0x010a
        /*083a*/ 	.byte	0x3f
	.zero		1


	//   ....[61]....
        /*083c*/ 	.word	0x0000d670
        /*0840*/ 	.word	0x00000002
        /*0844*/ 	.word	0x00034860
        /*0848*/ 	.short	0x010a
        /*084a*/ 	.byte	0x3f
	.zero		1


	//   ....[62]....
        /*084c*/ 	.word	0x0000d6c0
        /*0850*/ 	.word	0x00000003
        /*0854*/ 	.word	0x00034840
        /*0858*/ 	.short	0x010a
        /*085a*/ 	.byte	0x3f
	.zero		1


	//   ....[63]....
        /*085c*/ 	.word	0x0000d710
        /*0860*/ 	.word	0x00000002
        /*0864*/ 	.word	0x00034860
        /*0868*/ 	.short	0x010a
        /*086a*/ 	.byte	0x3f
	.zero		1


	//   ....[64]....
        /*086c*/ 	.word	0x0000d760
        /*0870*/ 	.word	0x00000003
        /*0874*/ 	.word	0x00034840
        /*0878*/ 	.short	0x010a
        /*087a*/ 	.byte	0x3f
	.zero		1


	//   ....[65]....
        /*087c*/ 	.word	0x0000d7b0
        /*0880*/ 	.word	0x00000002
        /*0884*/ 	.word	0x00034860
        /*0888*/ 	.short	0x010a
        /*088a*/ 	.byte	0x3f
	.zero		1


	//   ....[66]....
        /*088c*/ 	.word	0x0000d800
        /*0890*/ 	.word	0x00000000
        /*0894*/ 	.word	0x00034860
        /*0898*/ 	.short	0x010a
        /*089a*/ 	.byte	0x3f
	.zero		1


	//   ....[67]....
        /*089c*/ 	.word	0x0000d850
        /*08a0*/ 	.word	0x00000000
        /*08a4*/ 	.word	0x00034820
        /*08a8*/ 	.short	0x010a
        /*08aa*/ 	.byte	0x3f
	.zero		1


	//   ....[68]....
        /*08ac*/ 	.word	0x0000d9f0
        /*08b0*/ 	.word	0x00000006
        /*08b4*/ 	.word	0x00000000
        /*08b8*/ 	.short	0x010a
        /*08ba*/ 	.byte	0x3f
	.zero		1


	//   ....[69]....
        /*08bc*/ 	.word	0x0000da40
        /*08c0*/ 	.word	0x00000007
        /*08c4*/ 	.word	0x00000000
        /*08c8*/ 	.short	0x010a
        /*08ca*/ 	.byte	0x3f
	.zero		1


	//   ....[70]....
        /*08cc*/ 	.word	0x0000da90
        /*08d0*/ 	.word	0x00000004
        /*08d4*/ 	.word	0x00000000
        /*08d8*/ 	.short	0x010a
        /*08da*/ 	.byte	0x3f
	.zero		1


	//----- nvinfo : EIATTR_NUM_MBARRIERS
	.align		4
.L_129:
        /*08dc*/ 	.byte	0x03, 0x38
        /*08de*/ 	.short	0x0016


	//----- nvinfo : EIATTR_EXIT_INSTR_OFFSETS
	.align		4
        /*08e0*/ 	.byte	0x04, 0x1c
        /*08e2*/ 	.short	(.L_131 - .L_130)


	//   ....[0]....
.L_130:
        /*08e4*/ 	.word	0x00000f20


	//   ....[1]....
        /*08e8*/ 	.word	0x00007dc0


	//   ....[2]....
        /*08ec*/ 	.word	0x0000c690


	//----- nvinfo : EIATTR_MAX_THREADS
	.align		4
.L_131:
        /*08f0*/ 	.byte	0x04, 0x05
        /*08f2*/ 	.short	(.L_133 - .L_132)
.L_132:
        /*08f4*/ 	.word	0x00000180
        /*08f8*/ 	.word	0x00000001
        /*08fc*/ 	.word	0x00000001


	//----- nvinfo : EIATTR_CRS_STACK_SIZE
	.align		4
.L_133:
        /*0900*/ 	.byte	0x04, 0x1e
        /*0902*/ 	.short	(.L_135 - .L_134)
.L_134:
        /*0904*/ 	.word	0x00000000


	//----- nvinfo : EIATTR_CBANK_PARAM_SIZE
	.align		4
.L_135:
        /*0908*/ 	.byte	0x03, 0x19
        /*090a*/ 	.short	0x0a70


	//----- nvinfo : EIATTR_PARAM_CBANK
	.align		4
        /*090c*/ 	.byte	0x04, 0x0a
        /*090e*/ 	.short	(.L_137 - .L_136)
	.align		4
.L_136:
        /*0910*/ 	.word	index@(.nv.constant0._ZN7cutlass13device_kernelIN5flash11enable_sm90INS1_16FlashAttnFwdSm90INS1_25CollectiveMainloopFwdSm90ILi2EN4cute5tupleIJNS5_1CILi2EEENS7_ILi1EEES9_EEENS6_IJNS7_ILi128EEESB_NS7_ILi192EEEEEELi128ENS_6half_tEfNS_4arch4Sm90ELb0ELb0ELb0ELb0ELb0ELb0ELb0ELb1ELb1ELb1ELb0ELb0EEENS1_21CollectiveEpilogueFwdINS6_IJSB_SB_SB_EEESA_SE_SG_Li256ELb0ELb1ELb0ELb0EEENS1_29StaticPersistentTileSchedulerILb0EEEEEEEEEvNT_6ParamsE)
        /*0914*/ 	.short	0x0210
        /*0916*/ 	.short	0x0a70


	//----- nvinfo : EIATTR_SW_WAR
	.align		4
.L_137:
        /*0918*/ 	.byte	0x04, 0x36
        /*091a*/ 	.short	(.L_139 - .L_138)
.L_138:
        /*091c*/ 	.word	0x00000008
.L_139:


//--------------------- .nv.info._ZN7cutlass13device_kernelIN5flash11enable_sm90INS1_16FlashAttnFwdSm90INS1_25CollectiveMainloopFwdSm90ILi2EN4cute5tupleIJNS5_1CILi1EEES8_S8_EEENS6_IJNS7_ILi128EEESA_NS7_ILi192EEEEEELi128ENS_6half_tEfNS_4arch4Sm90ELb0ELb0ELb0ELb1ELb0ELb0ELb0ELb1ELb1ELb1ELb0ELb0EEENS1_21CollectiveEpilogueFwdINS6_IJSA_SA_SA_EEES9_SD_SF_Li256ELb1ELb1ELb0ELb0EEENS1_36VarlenDynamicPersistentTileSchedulerILi128ELi128ELi256ELi128ELb0ELb1ELb1ELb0ELb1ELb1EEEEEEEEEvNT_6ParamsE --------------------------
	.section	.nv.info._ZN7cutlass13device_kernelIN5flash11enable_sm90INS1_16FlashAttnFwdSm90INS1_25CollectiveMainloopFwdSm90ILi2EN4cute5tupleIJNS5_1CILi1EEES8_S8_EEENS6_IJNS7_ILi128EEESA_NS7_ILi192EEEEEELi128ENS_6half_tEfNS_4arch4Sm90ELb0ELb0ELb0ELb1ELb0ELb0ELb0ELb1ELb1ELb1ELb0ELb0EEENS1_21CollectiveEpilogueFwdINS6_IJSA_SA_SA_EEES9_SD_SF_Li256ELb1ELb1ELb0ELb0EEENS1_36VarlenDynamicPersistentTileSchedulerILi128ELi128ELi256ELi128ELb0ELb1ELb1ELb0ELb1ELb1EEEEEEEEEvNT_6ParamsE,"",@"SHT_CUDA_INFO"
	.sectionflags	@""
	.align	4


	//----- nvinfo : EIATTR_CUDA_API_VERSION
	.align		4
        /*0000*/ 	.byte	0x04, 0x37
        /*0002*/ 	.short	(.L_141 - .L_140)
.L_140:
        /*0004*/ 	.word	0x00000082


	//----- nvinfo : EIATTR_KPARAM_INFO
	.align		4
.L_141:
        /*0008*/ 	.byte	0x04, 0x17
        /*000a*/ 	.short	(.L_143 - .L_142)
.L_142:
        /*000c*/ 	.word	0x00000000
        /*0010*/ 	.short	0x0000
        /*0012*/ 	.short	0x0070
        /*0014*/ 	.byte	0x00, 0xf0, 0x01, 0x2a


	//----- nvinfo : EIATTR_SPARSE_MMA_MASK
	.align		4
.L_143:
        /*0018*/ 	.byte	0x03, 0x50
        /*001a*/ 	.short	0x0000


	//----- nvinfo : EIATTR_MAXREG_COUNT
	.align		4
        /*001c*/ 	.byte	0x03, 0x1b
        /*001e*/ 	.short	0x00a8


	//----- nvinfo : EIATTR_NUM_BARRIERS
	.align		4
        /*0020*/ 	.byte	0x02, 0x4c
        /*0022*/ 	.byte	0x09
	.zero		1


	//----- nvinfo : EIATTR_EXTERNS
	.align		4
        /*0024*/ 	.byte	0x04, 0x0f
        /*0026*/ 	.short	(.L_145 - .L_144)


	//   ....[0]....
	.align		4
.L_144:
        /*0028*/ 	.word	index@(__assertfail)


	//----- nvinfo : EIATTR_ANNOTATIONS
	.align		4
.L_145:
        /*002c*/ 	.byte	0x04, 0x55
        /*002e*/ 	.short	(.L_147 - .L_146)


	//   ....[0]....
.L_146:
        /* <DEDUP_REMOVED lines=78> */


	//----- nvinfo : EIATTR_MERCURY_ISA_VERSION
	.align		4
.L_147:
        /*04f8*/ 	.byte	0x03, 0x5f
        /*04fa*/ 	.short	0x0101


	//----- nvinfo : EIATTR_UNUSED_LOAD_BYTE_OFFSET
	.align		4
        /*04fc*/ 	.byte	0x04, 0x44
        /*04fe*/ 	.short	(.L_149 - .L_148)


	//   ....[0]....
.L_148:
        /*0500*/ 	.word	0x00000a10
        /*0504*/ 	.word	0x0000fff0


	//   ....[1]....
        /*0508*/ 	.word	0x00006e10
        /*050c*/ 	.word	0x0000fff0


	//----- nvinfo : EIATTR_INT_WARP_WIDE_INSTR_OFFSETS
	.align		4
.L_149:
        /*0510*/ 	.byte	0x04, 0x31
        /*0512*/ 	.short	(.L_151 - .L_150)


	//   ....[0]....
.L_150:
        /*0514*/ 	.word	0x00000130


	//   ....[1]....
        /*0518*/ 	.word	0x00000170


	//   ....[2]....
        /*051c*/ 	.word	0x000001e0


	//   ....[3]....
        /*0520*/ 	.word	0x0000a220


	//   ....[4]....
        /*0524*/ 	.word	0x0000a2c0


	//   ....[5]....
        /*0528*/ 	.word	0x0000dfa0


	//   ....[6]....
        /*052c*/ 	.word	0x0000e010


	//----- nvinfo : EIATTR_COOP_GROUP_MASK_REGIDS
	.align		4
.L_151:
        /*0530*/ 	.byte	0x04, 0x29
        /*0532*/ 	.short	(.L_153 - .L_152)


	//   ....[0]....
.L_152:
        /*0534*/ 	.word	0xffffffff


	//   ....[1]....
        /*0538*/ 	.word	0xffffffff


	//   ....[2]....
        /*053c*/ 	.word	0xffffffff


	//   ....[3]....
        /*0540*/ 	.word	0xffffffff


	//   ....[4]....
        /*0544*/ 	.word	0xffffffff


	//   ....[5]....
        /*0548*/ 	.word	0xffffffff


	//   ....[6]....
        /*054c*/ 	.word	0xffffffff


	//   ....[7]....
        /*0550*/ 	.word	0xffffffff


	//   ....[8]....
        /*0554*/ 	.word	0xffffffff


	//   ....[9]....
        /*0558*/ 	.word	0xffffffff


	//   ....[10]....
        /*055c*/ 	.word	0xffffffff


	//   ....[11]....
        /*0560*/ 	.word	0xffffffff


	//   ....[12]....
        /*0564*/ 	.word	0xffffffff


	//   ....[13]....
        /*0568*/ 	.word	0xffffffff


	//   ....[14]....
        /*056c*/ 	.word	0xffffffff


	//   ....[15]....
        /*0570*/ 	.word	0xffffffff


	//   ....[16]....
        /*0574*/ 	.word	0xffffffff


	//   ....[17]....
        /*0578*/ 	.word	0xffffffff


	//   ....[18]....
        /*057c*/ 	.word	0xffffffff


	//   ....[19]....
        /*0580*/ 	.word	0xffffffff


	//   ....[20]....
        /*0584*/ 	.word	0xffffffff


	//   ....[21]....
        /*0588*/ 	.word	0xffffffff


	//   ....[22]....
        /*058c*/ 	.word	0xffffffff


	//   ....[23]....
        /*0590*/ 	.word	0xffffffff


	//   ....[24]....
        /*0594*/ 	.word	0xffffffff


	//   ....[25]....
        /*0598*/ 	.word	0xffffffff


	//   ....[26]....
        /*059c*/ 	.word	0xffffffff


	//   ....[27]....
        /*05a0*/ 	.word	0xffffffff


	//   ....[28]....
        /*05a4*/ 	.word	0xffffffff


	//   ....[29]....
        /*05a8*/ 	.word	0xffffffff


	//   ....[30]....
        /*05ac*/ 	.word	0xffffffff


	//   ....[31]....
        /*05b0*/ 	.word	0xffffffff


	//   ....[32]....
        /*05b4*/ 	.word	0xffffffff


	//   ....[33]....
        /*05b8*/ 	.word	0xffffffff


	//   ....[34]....
        /*05bc*/ 	.word	0xffffffff


	//   ....[35]....
        /*05c0*/ 	.word	0xffffffff


	//   ....[36]....
        /*05c4*/ 	.word	0xffffffff


	//   ....[37]....
        /*05c8*/ 	.word	0xffffffff


	//   ....[38]....
        /*05cc*/ 	.word	0xffffffff


	//   ....[39]....
        /*05d0*/ 	.word	0xffffffff


	//   ....[40]....
        /*05d4*/ 	.word	0xffffffff


	//   ....[41]....
        /*05d8*/ 	.word	0xffffffff


	//   ....[42]....
        /*05dc*/ 	.word	0xffffffff


	//   ....[43]....
        /*05e0*/ 	.word	0xffffffff


	//   ....[44]....
        /*05e4*/ 	.word	0xffffffff


	//   ....[45]....
        /*05e8*/ 	.word	0xffffffff


	//   ....[46]....
        /*05ec*/ 	.word	0xffffffff


	//   ....[47]....
        /*05f0*/ 	.word	0xffffffff


	//   ....[48]....
        /*05f4*/ 	.word	0xffffffff


	//   ....[49]....
        /*05f8*/ 	.word	0xffffffff


	//   ....[50]....
        /*05fc*/ 	.word	0xffffffff


	//   ....[51]....
        /*0600*/ 	.word	0xffffffff


	//   ....[52]....
        /*0604*/ 	.word	0xffffffff


	//   ....[53]....
        /*0608*/ 	.word	0xffffffff


	//   ....[54]....
        /*060c*/ 	.word	0xffffffff


	//   ....[55]....
        /*0610*/ 	.word	0xffffffff


	//   ....[56]....
        /*0614*/ 	.word	0xffffffff


	//   ....[57]....
        /*0618*/ 	.word	0xffffffff


	//   ....[58]....
        /*061c*/ 	.word	0xffffffff


	//   ....[59]....
        /*0620*/ 	.word	0xffffffff


	//   ....[60]....
        /*0624*/ 	.word	0xffffffff


	//   ....[61]....
        /*0628*/ 	.word	0xffffffff


	//   ....[62]....
        /*062c*/ 	.word	0xffffffff


	//   ....[63]....
        /*0630*/ 	.word	0xffffffff


	//   ....[64]....
        /*0634*/ 	.word	0xffffffff


	//   ....[65]....
        /*0638*/ 	.word	0xffffffff


	//   ....[66]....
        /*063c*/ 	.word	0xffffffff


	//   ....[67]....
        /*0640*/ 	.word	0xffffffff


	//   ....[68]....
        /*0644*/ 	.word	0xffffffff


	//   ....[69]....
        /*0648*/ 	.word	0xffffffff


	//   ....[70]....
        /*064c*/ 	.word	0xffffffff


	//   ....[71]....
        /*0650*/ 	.word	0xffffffff


	//   ....[72]....
        /*0654*/ 	.word	0xffffffff


	//   ....[73]....
        /*0658*/ 	.word	0xffffffff


	//   ....[74]....
        /*065c*/ 	.word	0xffffffff


	//   ....[75]....
        /*0660*/ 	.word	0xffffffff


	//   ....[76]....
        /*0664*/ 	.word	0xffffffff


	//   ....[77]....
        /*0668*/ 	.word	0xffffffff


	//   ....[78]....
        /*066c*/ 	.word	0xffffffff


	//   ....[79]....
        /*0670*/ 	.word	0xffffffff


	//   ....[80]....
        /*0674*/ 	.word	0xffffffff


	//   ....[81]....
        /*0678*/ 	.word	0xffffffff


	//   ....[82]....
        /*067c*/ 	.word	0xffffffff


	//   ....[83]....
        /*0680*/ 	.word	0xffffffff


	//   ....[84]....
        /*0684*/ 	.word	0xffffffff


	//   ....[85]....
        /*0688*/ 	.word	0xffffffff


	//   ....[86]....
        /*068c*/ 	.word	0xffffffff


	//   ....[87]....
        /*0690*/ 	.word	0xffffffff


	//   ....[88]....
        /*0694*/ 	.word	0xffffffff


	//   ....[89]....
        /*0698*/ 	.word	0xffffffff


	//   ....[90]....
        /*069c*/ 	.word	0xffffffff


	//   ....[91]....
        /*06a0*/ 	.word	0x0500000f


	//   ....[92]....
        /*06a4*/ 	.word	0x0500000f


	//   ....[93]....
        /*06a8*/ 	.word	0x0500000f


	//   ....[94]....
        /*06ac*/ 	.word	0x0500000f


	//   ....[95]....
        /*06b0*/ 	.word	0x0500000f


	//   ....[96]....
        /*06b4*/ 	.word	0x0500000f


	//   ....[97]....
        /*06b8*/ 	.word	0x0500000f


	//   ....[98]....
        /*06bc*/ 	.word	0x0500000f


	//   ....[99]....
        /*06c0*/ 	.word	0x0500000f


	//   ....[100]....
        /*06c4*/ 	.word	0x0500000f


	//   ....[101]....
        /*06c8*/ 	.word	0x0500000f


	//   ....[102]....
        /*06cc*/ 	.word	0x0500000f


	//   ....[103]....
        /*06d0*/ 	.word	0x0500000f


	//   ....[104]....
        /*06d4*/ 	.word	0x0500000f


	//   ....[105]....
        /*06d8*/ 	.word	0x0500000f


	//   ....[106]....
        /*06dc*/ 	.word	0x0500000f


	//   ....[107]....
        /*06e0*/ 	.word	0x0500000f


	//   ....[108]....
        /*06e4*/ 	.word	0x0500000f


	//   ....[109]....
        /*06e8*/ 	.word	0x0500000f


	//   ....[110]....
        /*06ec*/ 	.word	0x0500000f


	//   ....[111]....
        /*06f0*/ 	.word	0x0500000f


	//   ....[112]....
        /*06f4*/ 	.word	0x0500000f


	//   ....[113]....
        /*06f8*/ 	.word	0x0500000f


	//   ....[114]....
        /*06fc*/ 	.word	0x0500000f


	//   ....[115]....
        /*0700*/ 	.word	0x0500000f


	//   ....[116]....
        /*0704*/ 	.word	0x0500000f


	//   ....[117]....
        /*0708*/ 	.word	0x0500000f


	//   ....[118]....
        /*070c*/ 	.word	0x0500000f


	//   ....[119]....
        /*0710*/ 	.word	0x0500000f


	//   ....[120]....
        /*0714*/ 	.word	0x0500000f


	//   ....[121]....
        /*0718*/ 	.word	0x0500000f


	//   ....[122]....
        /*071c*/ 	.word	0x0500000f


	//   ....[123]....
        /*0720*/ 	.word	0x0500000f


	//   ....[124]....
        /*0724*/ 	.word	0x0500000f


	//   ....[125]....
        /*0728*/ 	.word	0x0500000f


	//----- nvinfo : EIATTR_COOP_GROUP_INSTR_OFFSETS
	.align		4
.L_153:
        /*072c*/ 	.byte	0x04, 0x28
        /*072e*/ 	.short	(.L_155 - .L_154)


	//   ....[0]....
.L_154:
        /*0730*/ 	.word	0x00000060


	//   ....[1]....
        /*0734*/ 	.word	0x00000140


	//   ....[2]....
        /*0738*/ 	.word	0x00000190


	//   ....[3]....
        /*073c*/ 	.word	0x000003c0


	//   ....[4]....
        /*0740*/ 	.word	0x00000520


	//   ....[5]....
        /*0744*/ 	.word	0x00000640


	//   ....[6]....
        /*0748*/ 	.word	0x000007a0


	//   ....[7]....
        /*074c*/ 	.word	0x00001430


	//   ....[8]....
        /*0750*/ 	.word	0x00002840


	//   ....[9]....
        /*0754*/ 	.word	0x00002940


	//   ....[10]....
        /*0758*/ 	.word	0x00002c60


	//   ....[11]....
        /*075c*/ 	.word	0x00002e10


	//   ....[12]....
        /*0760*/ 	.word	0x00004b30


	//   ....[13]....
        /*0764*/ 	.word	0x00004b60


	//   ....[14]....
        /*0768*/ 	.word	0x00005030


	//   ....[15]....
        /*076c*/ 	.word	0x00005100


	//   ....[16]....
        /*0770*/ 	.word	0x00006410


	//   ....[17]....
        /*0774*/ 	.word	0x00006470


	//   ....[18]....
        /*0778*/ 	.word	0x00006550


	//   ....[19]....
        /*077c*/ 	.word	0x000068a0


	//   ....[20]....
        /*0780*/ 	.word	0x00007a50


	//   ....[21]....
        /*0784*/ 	.word	0x00007a90


	//   ....[22]....
        /*0788*/ 	.word	0x00007ac0


	//   ....[23]....
        /*078c*/ 	.word	0x00007af0


	//   ....[24]....
        /*0790*/ 	.word	0x00008040


	//   ....[25]....
        /*0794*/ 	.word	0x00008080


	//   ....[26]....
        /*0798*/ 	.word	0x00008150


	//   ....[27]....
        /*079c*/ 	.word	0x00008170


	//   ....[28]....
        /*07a0*/ 	.word	0x00008240


	//   ....[29]....
        /*07a4*/ 	.word	0x00008260


	//   ....[30]....
        /*07a8*/ 	.word	0x00008340


	//   ....[31]....
        /*07ac*/ 	.word	0x00008360


	//   ....[32]....
        /*07b0*/ 	.word	0x00008d00


	//   ....[33]....
        /*07b4*/ 	.word	0x00008d20


	//   ....[34]....
        /*07b8*/ 	.word	0x00008df0


	//   ....[35]....
        /*07bc*/ 	.word	0x00008e10


	//   ....[36]....
        /*07c0*/ 	.word	0x00008ee0


	//   ....[37]....
        /*07c4*/ 	.word	0x00008f00


	//   ....[38]....
        /*07c8*/ 	.word	0x00008fe0


	//   ....[39]....
        /*07cc*/ 	.word	0x00009000


	//   ....[40]....
        /*07d0*/ 	.word	0x00009150


	//   ....[41]....
        /*07d4*/ 	.word	0x00009350


	//   ....[42]....
        /*07d8*/ 	.word	0x00009380


	//   ....[43]....
        /*07dc*/ 	.word	0x000093b0


	//   ....[44]....
        /*07e0*/ 	.word	0x000093e0


	//   ....[45]....
        /*07e4*/ 	.word	0x00009410


	//   ....[46]....
        /*07e8*/ 	.word	0x00009440


	//   ....[47]....
        /*07ec*/ 	.word	0x000095c0


	//   ....[48]....
        /*07f0*/ 	.word	0x000095f0


	//   ....[49]....
        /*07f4*/ 	.word	0x00009620


	//   ....[50]....
        /*07f8*/ 	.word	0x00009650


	//   ....[51]....
        /*07fc*/ 	.word	0x00009680


	//   ....[52]....
        /*0800*/ 	.word	0x000096b0


	//   ....[53]....
        /*0804*/ 	.word	0x00009750


	//   ....[54]....
        /*0808*/ 	.word	0x00009780


	//   ....[55]....
        /*080c*/ 	.word	0x00009810


	//   ....[56]....
        /*0810*/ 	.word	0x0000a850


	//   ....[57]....
        /*0814*/ 	.word	0x0000b500


	//   ....[58]....
        /*0818*/ 	.word	0x0000b530


	//   ....[59]....
        /*081c*/ 	.word	0x0000b560


	//   ....[60]....
        /*0820*/ 	.word	0x0000b5a0


	//   ....[61]....
        /*0824*/ 	.word	0x0000b670


	//   ....[62]....
        /*0828*/ 	.word	0x0000b6d0


	//   ....[63]....
        /*082c*/ 	.word	0x0000b770


	//   ....[64]....
        /*0830*/ 	.word	0x0000b780


	//   ....[65]....
        /*0834*/ 	.word	0x0000b820


	//   ....[66]....
        /*0838*/ 	.word	0x0000b830


	//   ....[67]....
        /*083c*/ 	.word	0x0000b8d0


	//   ....[68]....
        /*0840*/ 	.word	0x0000b8e0


	//   ....[69]....
        /*0844*/ 	.word	0x0000b960


	//   ....[70]....
        /*0848*/ 	.word	0x0000b990


	//   ....[71]....
        /*084c*/ 	.word	0x0000b9a0


	//   ....[72]....
        /*0850*/ 	.word	0x0000b9c0


	//   ....[73]....
        /*0854*/ 	.word	0x0000e6e0


	//   ....[74]....
        /*0858*/ 	.word	0x0000e740


	//   ....[75]....
        /*085c*/ 	.word	0x0000e770


	//   ....[76]....
        /*0860*/ 	.word	0x0000e7a0


	//   ....[77]....
        /*0864*/ 	.word	0x0000e7d0


	//   ....[78]....
        /*0868*/ 	.word	0x0000e800


	//   ....[79]....
        /*086c*/ 	.word	0x0000e830


	//   ....[80]....
        /*0870*/ 	.word	0x0000e840


	//   ....[81]....
        /*0874*/ 	.word	0x0000e9d0


	//   ....[82]....
        /*0878*/ 	.word	0x0000ea00


	//   ....[83]....
        /*087c*/ 	.word	0x0000ea30


	//   ....[84]....
        /*0880*/ 	.word	0x0000ea60


	//   ....[85]....
        /*0884*/ 	.word	0x0000ea90


	//   ....[86]....
        /*0888*/ 	.word	0x0000eac0


	//   ....[87]....
        /*088c*/ 	.word	0x0000eb80


	//   ....[88]....
        /*0890*/ 	.word	0x0000eba0


	//   ....[89]....
        /*0894*/ 	.word	0x0000ec10


	//   ....[90]....
        /*0898*/ 	.word	0x0000f0a0


	//   ....[91]....
        /*089c*/ 	.word	0x0000f5a0


	//   ....[92]....
        /*08a0*/ 	.word	0x0000f720


	//   ....[93]....
        /*08a4*/ 	.word	0x0000f770


	//   ....[94]....
        /*08a8*/ 	.word	0x0000f930


	//   ....[95]....
        /*08ac*/ 	.word	0x0000f980


	//   ....[96]....
        /*08b0*/ 	.word	0x0000fab0


	//   ....[97]....
        /*08b4*/ 	.word	0x0000fb00


	//   ....[98]....
        /*08b8*/ 	.word	0x0000fc40


	//   ....[99]....
        /*08bc*/ 	.word	0x0000fc90


	//   ....[100]....
        /*08c0*/ 	.word	0x0000fdc0


	//   ....[101]....
        /*08c4*/ 	.word	0x0000fe10


	//   ....[102]....
        /*08c8*/ 	.word	0x0000ff40


	//   ....[103]....
        /*08cc*/ 	.word	0x0000ff90


	//   ....[104]....
        /*08d0*/ 	.word	0x000100b0


	//   ....[105]....
        /*08d4*/ 	.word	0x00010100


	//   ....[106]....
        /*08d8*/ 	.word	0x00010210


	//   ....[107]....
        /*08dc*/ 	.word	0x00010260


	//   ....[108]....
        /*08e0*/ 	.word	0x00010590


	//   ....[109]....
        /*08e4*/ 	.word	0x00010630


	//   ....[110]....
        /*08e8*/ 	.word	0x00010760


	//   ....[111]....
        /*08ec*/ 	.word	0x000107e0


	//   ....[112]....
        /*08f0*/ 	.word	0x00010860


	//   ....[113]....
        /*08f4*/ 	.word	0x000108e0


	//   ....[114]....
        /*08f8*/ 	.word	0x00010960


	//   ....[115]....
        /*08fc*/ 	.word	0x000109f0


	//   ....[116]....
        /*0900*/ 	.word	0x00010a90


	//   ....[117]....
        /*0904*/ 	.word	0x00010b30


	//   ....[118]....
        /*0908*/ 	.word	0x00010bb0


	//   ....[119]....
        /*090c*/ 	.word	0x00010c30


	//   ....[120]....
        /*0910*/ 	.word	0x00010cb0


	//   ....[121]....
        /*0914*/ 	.word	0x00010d40


	//   ....[122]....
        /*0918*/ 	.word	0x00010dc0


	//   ....[123]....
        /*091c*/ 	.word	0x00010e60


	//   ....[124]....
        /*0920*/ 	.word	0x00010ef0


	//   ....[125]....
        /*0924*/ 	.word	0x00011020


	//----- nvinfo : EIATTR_REG_RECONFIG
	.align		4
.L_155:
        /*0928*/ 	.byte	0x01, 0x54
	.zero		2


	//----- nvinfo : EIATTR_SYSCALL_OFFSETS
	.align		4
        /*092c*/ 	.byte	0x04, 0x46
        /*092e*/ 	.short	(.L_157 - .L_156)


	//   ....[0]....
.L_156:
        /*0930*/ 	.word	0x00001620


	//   ....[1]....
        /*0934*/ 	.word	0x0000a430


	//   ....[2]....
        /*0938*/ 	.word	0x0000a590


	//   ....[3]....
        /*093c*/ 	.word	0x0000a690


	//   ....[4]....
        /*0940*/ 	.word	0x0000b0d0


	//----- nvinfo : EIATTR_MBARRIER_INSTR_OFFSETS
	.align		4
.L_157:
        /*0944*/ 	.byte	0x04, 0x39
        /*0946*/ 	.short	(.L_159 - .L_158)


	//   ....[0]....
.L_158:
        /*0948*/ 	.word	0x00000270
        /*094c*/ 	.word	0x000000ff
        /*0950*/ 	.word	0x00034800
        /*0954*/ 	.short	0x0100
        /*0956*/ 	.byte	0x08
	.zero		1


	//   ....[1]....
        /*0958*/ 	.word	0x00000280
        /*095c*/ 	.word	0x000000ff
        /*0960*/ 	.word	0x00034820
        /*0964*/ 	.short	0x0100
        /*0966*/ 	.byte	0x08
	.zero		1


	//   ....[2]....
        /*0968*/ 	.word	0x00000370
        /*096c*/ 	.word	0x000000ff
        /*0970*/ 	.word	0x00034830
        /*0974*/ 	.short	0x0100
        /*0976*/ 	.byte	0x08
	.zero		1


	//   ....[3]....
        /*0978*/ 	.word	0x00000380
        /*097c*/ 	.word	0x000000ff
        /*0980*/ 	.word	0x00034840
        /*0984*/ 	.short	0x0100
        /*0986*/ 	.byte	0x08
	.zero		1


	//   ....[4]....
        /*0988*/ 	.word	0x00000390
        /*098c*/ 	.word	0x000000ff
        /*0990*/ 	.word	0x00034838
        /*0994*/ 	.short	0x0100
        /*0996*/ 	.byte	0x08
	.zero		1


	//   ....[5]....
        /*0998*/ 	.word	0x000003a0
        /*099c*/ 	.word	0x000000ff
        /*09a0*/ 	.word	0x00034848
        /*09a4*/ 	.short	0x0100
        /*09a6*/ 	.byte	0x08
	.zero		1


	//   ....[6]....
        /*09a8*/ 	.word	0x000004d0
        /*09ac*/ 	.word	0x000000ff
        /*09b0*/ 	.word	0x00034850
        /*09b4*/ 	.short	0x0100
        /*09b6*/ 	.byte	0x08
	.zero		1


	//   ....[7]....
        /*09b8*/ 	.word	0x000004e0
        /*09bc*/ 	.word	0x000000ff
        /*09c0*/ 	.word	0x00034860
        /*09c4*/ 	.short	0x0100
        /*09c6*/ 	.byte	0x08
	.zero		1


	//   ....[8]....
        /*09c8*/ 	.word	0x000004f0
        /*09cc*/ 	.word	0x000000ff
        /*09d0*/ 	.word	0x00034858
        /*09d4*/ 	.short	0x0100
        /*09d6*/ 	.byte	0x08
	.zero		1


	//   ....[9]....
        /*09d8*/ 	.word	0x00000500
        /*09dc*/ 	.word	0x000000ff
        /*09e0*/ 	.word	0x00034868
        /*09e4*/ 	.short	0x0100
        /*09e6*/ 	.byte	0x08
	.zero		1


	//   ....[10]....
        /*09e8*/ 	.word	0x000005f0
        /*09ec*/ 	.word	0x000000ff
        /*09f0*/ 	.word	0x00034870
        /*09f4*/ 	.short	0x0100
        /*09f6*/ 	.byte	0x06
	.zero		1


	//   ....[11]....
        /*09f8*/ 	.word	0x00000600
        /*09fc*/ 	.word	0x000000ff
        /*0a00*/ 	.word	0x00034880
        /*0a04*/ 	.short	0x0100
        /*0a06*/ 	.byte	0x06
	.zero		1


	//   ....[12]....
        /*0a08*/ 	.word	0x00000610
        /*0a0c*/ 	.word	0x000000ff
        /*0a10*/ 	.word	0x00034878
        /*0a14*/ 	.short	0x0100
        /*0a16*/ 	.byte	0x06
	.zero		1


	//   ....[13]....
        /*0a18*/ 	.word	0x00000620
        /*0a1c*/ 	.word	0x000000ff
        /*0a20*/ 	.word	0x00034888
        /*0a24*/ 	.short	0x0100
        /*0a26*/ 	.byte	0x06
	.zero		1


	//   ....[14]....
        /*0a28*/ 	.word	0x00000750
        /*0a2c*/ 	.word	0x000000ff
        /*0a30*/ 	.word	0x00034890
        /*0a34*/ 	.short	0x0100
        /*0a36*/ 	.byte	0x08
	.zero		1


	//   ....[15]....
        /*0a38*/ 	.word	0x00000760
        /*0a3c*/ 	.word	0x000000ff
        /*0a40*/ 	.word	0x000348a0
        /*0a44*/ 	.short	0x0100
        /*0a46*/ 	.byte	0x08
	.zero		1


	//   ....[16]....
        /*0a48*/ 	.word	0x00000770
        /*0a4c*/ 	.word	0x000000ff
        /*0a50*/ 	.word	0x00034898
        /*0a54*/ 	.short	0x0100
        /*0a56*/ 	.byte	0x08
	.zero		1


	//   ....[17]....
        /*0a58*/ 	.word	0x00000780
        /*0a5c*/ 	.word	0x000000ff
        /*0a60*/ 	.word	0x000348a8
        /*0a64*/ 	.short	0x0100
        /*0a66*/ 	.byte	0x08
	.zero		1


	//   ....[18]....
        /*0a68*/ 	.word	0x000008b0
        /*0a6c*/ 	.word	0x000000ff
        /*0a70*/ 	.word	0x000348b0
        /*0a74*/ 	.short	0x0100
        /*0a76*/ 	.byte	0x08
	.zero		1


	//   ....[19]....
        /*0a78*/ 	.word	0x000008c0
        /*0a7c*/ 	.word	0x000000ff
        /*0a80*/ 	.word	0x000348c0
        /*0a84*/ 	.short	0x0100
        /*0a86*/ 	.byte	0x08
	.zero		1


	//   ....[20]....
        /*0a88*/ 	.word	0x000008d0
        /*0a8c*/ 	.word	0x000000ff
        /*0a90*/ 	.word	0x000348b8
        /*0a94*/ 	.short	0x0100
        /*0a96*/ 	.byte	0x08
	.zero		1


	//   ....[21]....
        /*0a98*/ 	.word	0x000008e0
        /*0a9c*/ 	.word	0x000000ff
        /*0aa0*/ 	.word	0x000348c8
        /*0aa4*/ 	.short	0x0100
        /*0aa6*/ 	.byte	0x08
	.zero		1


	//   ....[22]....
        /*0aa8*/ 	.word	0x000016f0
        /*0aac*/ 	.word	0x00000000
        /*0ab0*/ 	.word	0x00034800
        /*0ab4*/ 	.short	0x010a
        /*0ab6*/ 	.byte	0x3f
	.zero		1


	//   ....[23]....
        /*0ab8*/ 	.word	0x00001760
        /*0abc*/ 	.word	0x00000005
        /*0ac0*/ 	.word	0x00034830
        /*0ac4*/ 	.short	0x010a
        /*0ac6*/ 	.byte	0x3f
	.zero		1


	//   ....[24]....
        /*0ac8*/ 	.word	0x000017d0
        /*0acc*/ 	.word	0x00000005
        /*0ad0*/ 	.word	0x00034830
        /*0ad4*/ 	.short	0x010a
        /*0ad6*/ 	.byte	0x3f
	.zero		1


	//   ....[25]....
        /*0ad8*/ 	.word	0x00002a00
        /*0adc*/ 	.word	0x00000005
        /*0ae0*/ 	.word	0x00000000
        /*0ae4*/ 	.short	0x0101
        /*0ae6*/ 	.byte	0x3f
	.zero		1


	//   ....[26]....
        /*0ae8*/ 	.word	0x00003f10
        /*0aec*/ 	.word	0x000000ff
        /*0af0*/ 	.word	0x00034830
        /*0af4*/ 	.short	0x010a
        /*0af6*/ 	.byte	0x06
	.zero		1


	//   ....[27]....
        /*0af8*/ 	.word	0x00003f50
        /*0afc*/ 	.word	0x000000ff
        /*0b00*/ 	.word	0x00034830
        /*0b04*/ 	.short	0x010a
        /*0b06*/ 	.byte	0x06
	.zero		1


	//   ....[28]....
        /*0b08*/ 	.word	0x000047e0
        /*0b0c*/ 	.word	0x00000008
        /*0b10*/ 	.word	0x00034850
        /*0b14*/ 	.short	0x010a
        /*0b16*/ 	.byte	0x3f
	.zero		1


	//   ....[29]....
        /*0b18*/ 	.word	0x00004820
        /*0b1c*/ 	.word	0x00000008
        /*0b20*/ 	.word	0x00034850
        /*0b24*/ 	.short	0x010a
        /*0b26*/ 	.byte	0x3f
	.zero		1


	//   ....[30]....
        /*0b28*/ 	.word	0x000058e0
        /*0b2c*/ 	.word	0x0000001b
        /*0b30*/ 	.word	0x00000000
        /*0b34*/ 	.short	0x0101
        /*0b36*/ 	.byte	0x3f
	.zero		1


	//   ....[31]....
        /*0b38*/ 	.word	0x000059c0
        /*0b3c*/ 	.word	0x0000001b
        /*0b40*/ 	.word	0x00000000
        /*0b44*/ 	.short	0x0101
        /*0b46*/ 	.byte	0x3f
	.zero		1


	//   ....[32]....
        /*0b48*/ 	.word	0x00006370
        /*0b4c*/ 	.word	0x0000000e
        /*0b50*/ 	.word	0x00034850
        /*0b54*/ 	.short	0x010a
        /*0b56*/ 	.byte	0x3f
	.zero		1


	//   ....[33]....
        /*0b58*/ 	.word	0x000063b0
        /*0b5c*/ 	.word	0x0000000e
        /*0b60*/ 	.word	0x00034850
        /*0b64*/ 	.short	0x010a
        /*0b66*/ 	.byte	0x3f
	.zero		1


	//   ....[34]....
        /*0b68*/ 	.word	0x000069c0
        /*0b6c*/ 	.word	0x00000007
        /*0b70*/ 	.word	0x00000000
        /*0b74*/ 	.short	0x0101
        /*0b76*/ 	.byte	0x3f
	.zero		1


	//   ....[35]....
        /*0b78*/ 	.word	0x00008070
        /*0b7c*/ 	.word	0x00000003
        /*0b80*/ 	.word	0x00000000
        /*0b84*/ 	.short	0x0101
        /*0b86*/ 	.byte	0x3f
	.zero		1


	//   ....[36]....
        /*0b88*/ 	.word	0x0000ab00
        /*0b8c*/ 	.word	0x00000000
        /*0b90*/ 	.word	0x00034840
        /*0b94*/ 	.short	0x010a
        /*0b96*/ 	.byte	0x3f
	.zero		1


	//   ....[37]....
        /*0b98*/ 	.word	0x0000bb60
        /*0b9c*/ 	.word	0x0000000a
        /*0ba0*/ 	.word	0x00034800
        /*0ba4*/ 	.short	0x0107
        /*0ba6*/ 	.byte	0x3f
	.zero		1


	//   ....[38]....
        /*0ba8*/ 	.word	0x0000bc70
        /*0bac*/ 	.word	0x00000002
        /*0bb0*/ 	.word	0x00034800
        /*0bb4*/ 	.short	0x0101
        /*0bb6*/ 	.byte	0x3f
	.zero		1


	//   ....[39]....
        /*0bb8*/ 	.word	0x0000bc90
        /*0bbc*/ 	.word	0x00000002
        /*0bc0*/ 	.word	0x00034820
        /*0bc4*/ 	.short	0x010a
        /*0bc6*/ 	.byte	0x3f
	.zero		1


	//   ....[40]....
        /*0bc8*/ 	.word	0x0000c020
        /*0bcc*/ 	.word	0x00000003
        /*0bd0*/ 	.word	0x00034840
        /*0bd4*/ 	.short	0x010a
        /*0bd6*/ 	.byte	0x3f
	.zero		1


	//   ....[41]....
        /*0bd8*/ 	.word	0x0000c4d0
        /*0bdc*/ 	.word	0x00000003
        /*0be0*/ 	.word	0x00000060
        /*0be4*/ 	.short	0x010a
        /*0be6*/ 	.byte	0x3f
	.zero		1


	//   ....[42]....
        /*0be8*/ 	.word	0x0000cbd0
        /*0bec*/ 	.word	0x00000003
        /*0bf0*/ 	.word	0x00034840
        /*0bf4*/ 	.short	0x010a
        /*0bf6*/ 	.byte	0x3f
	.zero		1


	//   ....[43]....
        /*0bf8*/ 	.word	0x0000d080
        /*0bfc*/ 	.word	0x00000002
        /*0c00*/ 	.word	0x00000060
        /*0c04*/ 	.short	0x010a
        /*0c06*/ 	.byte	0x3f
	.zero		1


	//   ....[44]....
        /*0c08*/ 	.word	0x0000d6b0
        /*0c0c*/ 	.word	0x00000002
        /*0c10*/ 	.word	0x00034840
        /*0c14*/ 	.short	0x010a
        /*0c16*/ 	.byte	0x3f
	.zero		1


	//   ....[45]....
        /*0c18*/ 	.word	0x0000db60
        /*0c1c*/ 	.word	0x00000002
        /*0c20*/ 	.word	0x00000060
        /*0c24*/ 	.short	0x010a
        /*0c26*/ 	.byte	0x3f
	.zero		1


	//   ....[46]....
        /*0c28*/ 	.word	0x0000e120
        /*0c2c*/ 	.word	0x00000000
        /*0c30*/ 	.word	0x00034860
        /*0c34*/ 	.short	0x010a
        /*0c36*/ 	.byte	0x3f
	.zero		1


	//   ....[47]....
        /*0c38*/ 	.word	0x0000f020
        /*0c3c*/ 	.word	0x00000000
        /*0c40*/ 	.word	0x00034820
        /*0c44*/ 	.short	0x010a
        /*0c46*/ 	.byte	0x3f
	.zero		1


	//   ....[48]....
        /*0c48*/ 	.word	0x0000f200
        /*0c4c*/ 	.word	0x00000006
        /*0c50*/ 	.word	0x00000000
        /*0c54*/ 	.short	0x010a
        /*0c56*/ 	.byte	0x3f
	.zero		1


	//   ....[49]....
        /*0c58*/ 	.word	0x0000f270
        /*0c5c*/ 	.word	0x00000007
        /*0c60*/ 	.word	0x00000000
        /*0c64*/ 	.short	0x010a
        /*0c66*/ 	.byte	0x3f
	.zero		1


	//   ....[50]....
        /*0c68*/ 	.word	0x0000f2e0
        /*0c6c*/ 	.word	0x00000004
        /*0c70*/ 	.word	0x00000000
        /*0c74*/ 	.short	0x010a
        /*0c76*/ 	.byte	0x3f
	.zero		1


	//   ....[51]....
        /*0c78*/ 	.word	0x0000f310
        /*0c7c*/ 	.word	0x00000003
        /*0c80*/ 	.word	0x00000000
        /*0c84*/ 	.short	0x010a
        /*0c86*/ 	.byte	0x3f
	.zero		1


	//   ....[52]....
        /*0c88*/ 	.word	0x0000f370
        /*0c8c*/ 	.word	0x00000000
        /*0c90*/ 	.word	0x00034800
        /*0c94*/ 	.short	0x010a
        /*0c96*/ 	.byte	0x3f
	.zero		1


	//   ....[53]....
        /*0c98*/ 	.word	0x0000f3c0
        /*0c9c*/ 	.word	0x00000005
        /*0ca0*/ 	.word	0x00034830
        /*0ca4*/ 	.short	0x010a
        /*0ca6*/ 	.byte	0x3f
	.zero		1


	//   ....[54]....
        /*0ca8*/ 	.word	0x0000f420
        /*0cac*/ 	.word	0x00000004
        /*0cb0*/ 	.word	0x00034830
        /*0cb4*/ 	.short	0x010a
        /*0cb6*/ 	.byte	0x3f
	.zero		1


	//   ....[55]....
        /*0cb8*/ 	.word	0x0000f470
        /*0cbc*/ 	.word	0x00000008
        /*0cc0*/ 	.word	0x00034850
        /*0cc4*/ 	.short	0x010a
        /*0cc6*/ 	.byte	0x3f
	.zero		1


	//   ....[56]....
        /*0cc8*/ 	.word	0x0000f4c0
        /*0ccc*/ 	.word	0x0000000e
        /*0cd0*/ 	.word	0x00034850
        /*0cd4*/ 	.short	0x010a
        /*0cd6*/ 	.byte	0x3f
	.zero		1


	//   ....[57]....
        /*0cd8*/ 	.word	0x0000f660
        /*0cdc*/ 	.word	0x00000000
        /*0ce0*/ 	.word	0x00034840
        /*0ce4*/ 	.short	0x010a
        /*0ce6*/ 	.byte	0x3f
	.zero		1


	//   ....[58]....
        /*0ce8*/ 	.word	0x000102b0
        /*0cec*/ 	.word	0x00000002
        /*0cf0*/ 	.word	0x00034820
        /*0cf4*/ 	.short	0x010a
        /*0cf6*/ 	.byte	0x3f
	.zero		1


	//   ....[59]....
        /*0cf8*/ 	.word	0x00010300
        /*0cfc*/ 	.word	0x00000003
        /*0d00*/ 	.word	0x00034840
        /*0d04*/ 	.short	0x010a
        /*0d06*/ 	.byte	0x3f
	.zero		1


	//   ....[60]....
        /*0d08*/ 	.word	0x00010350
        /*0d0c*/ 	.word	0x00000003
        /*0d10*/ 	.word	0x00000060
        /*0d14*/ 	.short	0x010a
        /*0d16*/ 	.byte	0x3f
	.zero		1


	//   ....[61]....
        /*0d18*/ 	.word	0x000103a0
        /*0d1c*/ 	.word	0x00000003
        /*0d20*/ 	.word	0x00034840
        /*0d24*/ 	.short	0x010a
        /*0d26*/ 	.byte	0x3f
	.zero		1


	//   ....[62]....
        /*0d28*/ 	.word	0x000103f0
        /*0d2c*/ 	.word	0x00000002
        /*0d30*/ 	.word	0x00000060
        /*0d34*/ 	.short	0x010a
        /*0d36*/ 	.byte	0x3f
	.zero		1


	//   ....[63]....
        /*0d38*/ 	.word	0x00010440
        /*0d3c*/ 	.word	0x00000002
        /*0d40*/ 	.word	0x00034840
        /*0d44*/ 	.short	0x010a
        /*0d46*/ 	.byte	0x3f
	.zero		1


	//   ....[64]....
        /*0d48*/ 	.word	0x00010490
        /*0d4c*/ 	.word	0x00000002
        /*0d50*/ 	.word	0x00000060
        /*0d54*/ 	.short	0x010a
        /*0d56*/ 	.byte	0x3f
	.zero		1


	//   ....[65]....
        /*0d58*/ 	.word	0x000104e0
        /*0d5c*/ 	.word	0x00000000
        /*0d60*/ 	.word	0x00034860
        /*0d64*/ 	.short	0x010a
        /*0d66*/ 	.byte	0x3f
	.zero		1


	//   ....[66]....
        /*0d68*/ 	.word	0x00010f40
        /*0d6c*/ 	.word	0x00000000
        /*0d70*/ 	.word	0x00034820
        /*0d74*/ 	.short	0x010a
        /*0d76*/ 	.byte	0x3f
	.zero		1


	//   ....[67]....
        /*0d78*/ 	.word	0x000110e0
        /*0d7c*/ 	.word	0x00000006
        /*0d80*/ 	.word	0x00000000
        /*0d84*/ 	.short	0x010a
        /*0d86*/ 	.byte	0x3f
	.zero		1


	//   ....[68]....
        /*0d88*/ 	.word	0x00011130
        /*0d8c*/ 	.word	0x00000007
        /*0d90*/ 	.word	0x00000000
        /*0d94*/ 	.short	0x010a
        /*0d96*/ 	.byte	0x3f
	.zero		1


	//   ....[69]....
        /*0d98*/ 	.word	0x00011180
        /*0d9c*/ 	.word	0x00000004
        /*0da0*/ 	.word	0x00000000
        /*0da4*/ 	.short	0x010a
        /*0da6*/ 	.byte	0x3f
	.zero		1


	//----- nvinfo : EIATTR_NUM_MBARRIERS
	.align		4
.L_159:
        /*0da8*/ 	.byte	0x03, 0x38
        /*0daa*/ 	.short	0x0016


	//----- nvinfo : EIATTR_EXIT_INSTR_OFFSETS
	.align		4
        /*0dac*/ 	.byte	0x04, 0x1c
        /*0dae*/ 	.short	(.L_161 - .L_160)


	//   ....[0]....
.L_160:
        /*0db0*/ 	.word	0x00000a50


	//   ....[1]....
        /*0db4*/ 	.word	0x00009100


	//   ....[2]....
        /*0db8*/ 	.word	0x0000f360


	//----- nvinfo : EIATTR_MAX_THREADS
	.align		4
.L_161:
        /*0dbc*/ 	.byte	0x04, 0x05
        /*0dbe*/ 	.short	(.L_163 - .L_162)
.L_162:
        /*0dc0*/ 	.word	0x00000180
        /*0dc4*/ 	.word	0x00000001
        /*0dc8*/ 	.word	0x00000001


	//----- nvinfo : EIATTR_CRS_STACK_SIZE
	.align		4
.L_163:
        /*0dcc*/ 	.byte	0x04, 0x1e
        /*0dce*/ 	.short	(.L_165 - .L_164)
.L_164:
        /*0dd0*/ 	.word	0x00000000


	//----- nvinfo : EIATTR_CBANK_PARAM_SIZE
	.align		4
.L_165:
        /*0dd4*/ 	.byte	0x03, 0x19
        /*0dd6*/ 	.short	0x0af0


	//----- nvinfo : EIATTR_PARAM_CBANK
	.align		4
        /*0dd8*/ 	.byte	0x04, 0x0a
        /*0dda*/ 	.short	(.L_167 - .L_166)
	.align		4
.L_166:
        /*0ddc*/ 	.word	index@(.nv.constant0._ZN7cutlass13device_kernelIN5flash11enable_sm90INS1_16FlashAttnFwdSm90INS1_25CollectiveMainloopFwdSm90ILi2EN4cute5tupleIJNS5_1CILi1EEES8_S8_EEENS6_IJNS7_ILi128EEESA_NS7_ILi192EEEEEELi128ENS_6half_tEfNS_4arch4Sm90ELb0ELb0ELb0ELb1ELb0ELb0ELb0ELb1ELb1ELb1ELb0ELb0EEENS1_21CollectiveEpilogueFwdINS6_IJSA_SA_SA_EEES9_SD_SF_Li256ELb1ELb1ELb0ELb0EEENS1_36VarlenDynamicPersistentTileSchedulerILi128ELi128ELi256ELi128ELb0ELb1ELb1ELb0ELb1ELb1EEEEEEEEEvNT_6ParamsE)
        /*0de0*/ 	.short	0x0210
        /*0de2*/ 	.short	0x0af0


	//----- nvinfo : EIATTR_SW_WAR
	.align		4
.L_167:
        /*0de4*/ 	.byte	0x04, 0x36
        /*0de6*/ 	.short	(.L_169 - .L_168)
.L_168:
        /*0de8*/ 	.word	0x00000008
.L_169:


//--------------------- .nv.info._ZN7cutlass13device_kernelIN5flash11enable_sm90INS1_16FlashAttnFwdSm90INS1_25CollectiveMainloopFwdSm90ILi2EN4cute5tupleIJNS5_1CILi1EEES8_S8_EEENS6_IJNS7_ILi128EEESA_NS7_ILi192EEEEEELi128ENS_6half_tEfNS_4arch4Sm90ELb0ELb0ELb0ELb1ELb0ELb1ELb0ELb1ELb1ELb1ELb0ELb0EEENS1_21CollectiveEpilogueFwdINS6_IJSA_SA_SA_EEES9_SD_SF_Li256ELb1ELb1ELb0ELb0EEENS1_36VarlenDynamicPersistentTileSchedulerILi128ELi128ELi256ELi128ELb0ELb1ELb1ELb0ELb1ELb1EEEEEEEEEvNT_6ParamsE --------------------------
	.section	.nv.info._ZN7cutlass13device_kernelIN5flash11enable_sm90INS1_16FlashAttnFwdSm90INS1_25CollectiveMainloopFwdSm90ILi2EN4cute5tupleIJNS5_1CILi1EEES8_S8_EEENS6_IJNS7_ILi128EEESA_NS7_ILi192EEEEEELi128ENS_6half_tEfNS_4arch4Sm90ELb0ELb0ELb0ELb1ELb0ELb1ELb0ELb1ELb1ELb1ELb0ELb0EEENS1_21CollectiveEpilogueFwdINS6_IJSA_SA_SA_EEES9_SD_SF_Li256ELb1ELb1ELb0ELb0EEENS1_36VarlenDynamicPersistentTileSchedulerILi128ELi128ELi256ELi128ELb0ELb1ELb1ELb0ELb1ELb1EEEEEEEEEvNT_6ParamsE,"",@"SHT_CUDA_INFO"
	.sectionflags	@""
	.align	4


	//----- nvinfo : EIATTR_CUDA_API_VERSION
	.align		4
        /*0000*/ 	.byte	0x04, 0x37
        /*0002*/ 	.short	(.L_171 - .L_170)
.L_170:
        /*0004*/ 	.word	0x00000082


	//----- nvinfo : EIATTR_KPARAM_INFO
	.align		4
.L_171:
        /*0008*/ 	.byte	0x04, 0x17
        /*000a*/ 	.short	(.L_173 - .L_172)
.L_172:
        /*000c*/ 	.word	0x00000000
        /*0010*/ 	.short	0x0000
        /*0012*/ 	.short	0x0070
        /*0014*/ 	.byte	0x00, 0xf0, 0x01, 0x2a


	//----- nvinfo : EIATTR_SPARSE_MMA_MASK
	.align		4
.L_173:
        /*0018*/ 	.byte	0x03, 0x50
        /*001a*/ 	.short	0x0000


	//----- nvinfo : EIATTR_MAXREG_COUNT
	.align		4
        /*001c*/ 	.byte	0x03, 0x1b
        /*001e*/ 	.short	0x00a8


	//----- nvinfo : EIATTR_NUM_BARRIERS
	.align		4
        /*0020*/ 	.byte	0x02, 0x4c
        /*0022*/ 	.byte	0x10
	.zero		1


	//----- nvinfo : EIATTR_EXTERNS
	.align		4
        /*0024*/ 	.byte	0x04, 0x0f
        /*0026*/ 	.short	(.L_175 - .L_174)


	//   ....[0]....
	.align		4
.L_174:
        /*0028*/ 	.word	index@(__assertfail)


	//----- nvinfo : EIATTR_ANNOTATIONS
	.align		4
.L_175:
        /*002c*/ 	.byte	0x04, 0x55
        /*002e*/ 	.short	(.L_177 - .L_176)


	//   ....[0]....
.L_176:
        /* <DEDUP_REMOVED lines=108> */


	//----- nvinfo : EIATTR_MERCURY_ISA_VERSION
	.align		4
.L_177:
        /*06e0*/ 	.byte	0x03, 0x5f
        /*06e2*/ 	.short	0x0101


	//----- nvinfo : EIATTR_UNUSED_LOAD_BYTE_OFFSET
	.align		4
        /*06e4*/ 	.byte	0x04, 0x44
        /*06e6*/ 	.short	(.L_179 - .L_178)


	//   ....[0]....
.L_178:
        /*06e8*/ 	.word	0x00000a90
        /*06ec*/ 	.word	0x0000fff0


	//   ....[1]....
        /*06f0*/ 	.word	0x00015ff0
        /*06f4*/ 	.word	0x0000fff0


	//----- nvinfo : EIATTR_INT_WARP_WIDE_INSTR_OFFSETS
	.align		4
.L_179:
        /*06f8*/ 	.byte	0x04, 0x31
        /*06fa*/ 	.short	(.L_181 - .L_180)


	//   ....[0]....
.L_180:
        /*06fc*/ 	.word	0x00000190


	//   ....[1]....
        /*0700*/ 	.word	0x000001d0


	//   ....[2]....
        /*0704*/ 	.word	0x00000240


	//   ....[3]....
        /*0708*/ 	.word	0x0001a590


	//   ....[4]....
        /*070c*/ 	.word	0x0001a620


	//   ....[5]....
        /*0710*/ 	.word	0x0001e2a0


	//   ....[6]....
        /*0714*/ 	.word	0x0001e300


	//----- nvinfo : EIATTR_COOP_GROUP_MASK_REGIDS
	.align		4
.L_181:
        /*0718*/ 	.byte	0x04, 0x29
        /*071a*/ 	.short	(.L_183 - .L_182)


	//   ....[0]....
.L_182:
        /*071c*/ 	.word	0xffffffff


	//   ....[1]....
        /*0720*/ 	.word	0xffffffff


	//   ....[2]....
        /*0724*/ 	.word	0xffffffff


	//   ....[3]....
        /*0728*/ 	.word	0xffffffff


	//   ....[4]....
        /*072c*/ 	.word	0xffffffff


	//   ....[5]....
        /*0730*/ 	.word	0xffffffff


	//   ....[6]....
        /*0734*/ 	.word	0xffffffff


	//   ....[7]....
        /*0738*/ 	.word	0xffffffff


	//   ....[8]....
        /*073c*/ 	.word	0xffffffff


	//   ....[9]....
        /*0740*/ 	.word	0xffffffff


	//   ....[10]....
        /*0744*/ 	.word	0xffffffff


	//   ....[11]....
        /*0748*/ 	.word	0xffffffff


	//   ....[12]....
        /*074c*/ 	.word	0xffffffff


	//   ....[13]....
        /*0750*/ 	.word	0xffffffff


	//   ....[14]....
        /*0754*/ 	.word	0xffffffff


	//   ....[15]....
        /*0758*/ 	.word	0xffffffff


	//   ....[16]....
        /*075c*/ 	.word	0xffffffff


	//   ....[17]....
        /*0760*/ 	.word	0xffffffff


	//   ....[18]....
        /*0764*/ 	.word	0xffffffff


	//   ....[19]....
        /*0768*/ 	.word	0xffffffff


	//   ....[20]....
        /*076c*/ 	.word	0xffffffff


	//   ....[21]....
        /*0770*/ 	.word	0xffffffff


	//   ....[22]....
        /*0774*/ 	.word	0xffffffff


	//   ....[23]....
        /*0778*/ 	.word	0xffffffff


	//   ....[24]....
        /*077c*/ 	.word	0xffffffff


	//   ....[25]....
        /*0780*/ 	.word	0xffffffff


	//   ....[26]....
        /*0784*/ 	.word	0xffffffff


	//   ....[27]....
        /*0788*/ 	.word	0xffffffff


	//   ....[28]....
        /*078c*/ 	.word	0xffffffff


	//   ....[29]....
        /*0790*/ 	.word	0xffffffff


	//   ....[30]....
        /*0794*/ 	.word	0xffffffff


	//   ....[31]....
        /*0798*/ 	.word	0xffffffff


	//   ....[32]....
        /*079c*/ 	.word	0xffffffff


	//   ....[33]....
        /*07a0*/ 	.word	0xffffffff


	//   ....[34]....
        /*07a4*/ 	.word	0xffffffff


	//   ....[35]....
        /*07a8*/ 	.word	0xffffffff


	//   ....[36]....
        /*07ac*/ 	.word	0xffffffff


	//   ....[37]....
        /*07b0*/ 	.word	0xffffffff


	//   ....[38]....
        /*07b4*/ 	.word	0xffffffff


	//   ....[39]....
        /*07b8*/ 	.word	0xffffffff


	//   ....[40]....
        /*07bc*/ 	.word	0xffffffff


	//   ....[41]....
        /*07c0*/ 	.word	0xffffffff


	//   ....[42]....
        /*07c4*/ 	.word	0xffffffff


	//   ....[43]....
        /*07c8*/ 	.word	0xffffffff


	//   ....[44]....
        /*07cc*/ 	.word	0xffffffff


	//   ....[45]....
        /*07d0*/ 	.word	0xffffffff


	//   ....[46]....
        /*07d4*/ 	.word	0xffffffff


	//   ....[47]....
        /*07d8*/ 	.word	0xffffffff


	//   ....[48]....
        /*07dc*/ 	.word	0xffffffff


	//   ....[49]....
        /*07e0*/ 	.word	0xffffffff


	//   ....[50]....
        /*07e4*/ 	.word	0xffffffff


	//   ....[51]....
        /*07e8*/ 	.word	0xffffffff


	//   ....[52]....
        /*07ec*/ 	.word	0xffffffff


	//   ....[53]....
        /*07f0*/ 	.word	0xffffffff


	//   ....[54]....
        /*07f4*/ 	.word	0xffffffff


	//   ....[55]....
        /*07f8*/ 	.word	0xffffffff


	//   ....[56]....
        /*07fc*/ 	.word	0xffffffff


	//   ....[57]....
        /*0800*/ 	.word	0xffffffff


	//   ....[58]....
        /*0804*/ 	.word	0xffffffff


	//   ....[59]....
        /*0808*/ 	.word	0xffffffff


	//   ....[60]....
        /*080c*/ 	.word	0xffffffff


	//   ....[61]....
        /*0810*/ 	.word	0xffffffff


	//   ....[62]....
        /*0814*/ 	.word	0xffffffff


	//   ....[63]....
        /*0818*/ 	.word	0xffffffff


	//   ....[64]....
        /*081c*/ 	.word	0xffffffff


	//   ....[65]....
        /*0820*/ 	.word	0xffffffff


	//   ....[66]....
        /*0824*/ 	.word	0xffffffff


	//   ....[67]....
        /*0828*/ 	.word	0xffffffff


	//   ....[68]....
        /*082c*/ 	.word	0xffffffff


	//   ....[69]....
        /*0830*/ 	.word	0xffffffff


	//   ....[70]....
        /*0834*/ 	.word	0xffffffff


	//   ....[71]....
        /*0838*/ 	.word	0xffffffff


	//   ....[72]....
        /*083c*/ 	.word	0xffffffff


	//   ....[73]....
        /*0840*/ 	.word	0xffffffff


	//   ....[74]....
        /*0844*/ 	.word	0xffffffff


	//   ....[75]....
        /*0848*/ 	.word	0xffffffff


	//   ....[76]....
        /*084c*/ 	.word	0xffffffff


	//   ....[77]....
        /*0850*/ 	.word	0xffffffff


	//   ....[78]....
        /*0854*/ 	.word	0xffffffff


	//   ....[79]....
        /*0858*/ 	.word	0xffffffff


	//   ....[80]....
        /*085c*/ 	.word	0xffffffff


	//   ....[81]....
        /*0860*/ 	.word	0xffffffff


	//   ....[82]....
        /*0864*/ 	.word	0xffffffff


	//   ....[83]....
        /*0868*/ 	.word	0xffffffff


	//   ....[84]....
        /*086c*/ 	.word	0xffffffff


	//   ....[85]....
        /*0870*/ 	.word	0xffffffff


	//   ....[86]....
        /*0874*/ 	.word	0xffffffff


	//   ....[87]....
        /*0878*/ 	.word	0xffffffff


	//   ....[88]....
        /*087c*/ 	.word	0xffffffff


	//   ....[89]....
        /*0880*/ 	.word	0xffffffff


	//   ....[90]....
        /*0884*/ 	.word	0xffffffff


	//   ....[91]....
        /*0888*/ 	.word	0xffffffff


	//   ....[92]....
        /*088c*/ 	.word	0xffffffff


	//   ....[93]....
        /*0890*/ 	.word	0xffffffff


	//   ....[94]....
        /*0894*/ 	.word	0xffffffff


	//   ....[95]....
        /*0898*/ 	.word	0xffffffff


	//   ....[96]....
        /*089c*/ 	.word	0xffffffff


	//   ....[97]....
        /*08a0*/ 	.word	0xffffffff


	//   ....[98]....
        /*08a4*/ 	.word	0xffffffff


	//   ....[99]....
        /*08a8*/ 	.word	0xffffffff


	//   ....[100]....
        /*08ac*/ 	.word	0x0500000f


	//   ....[101]....
        /*08b0*/ 	.word	0x0500000f


	//   ....[102]....
        /*08b4*/ 	.word	0x0500000f


	//   ....[103]....
        /*08b8*/ 	.word	0x0500000f


	//   ....[104]....
        /*08bc*/ 	.word	0x0500000f


	//   ....[105]....
        /*08c0*/ 	.word	0x0500000f


	//   ....[106]....
        /*08c4*/ 	.word	0x0500000f


	//   ....[107]....
        /*08c8*/ 	.word	0x0500000f


	//   ....[108]....
        /*08cc*/ 	.word	0x0500000f


	//   ....[109]....
        /*08d0*/ 	.word	0x0500000f


	//   ....[110]....
        /*08d4*/ 	.word	0x0500000f


	//   ....[111]....
        /*08d8*/ 	.word	0x0500000f


	//   ....[112]....
        /*08dc*/ 	.word	0x0500000f


	//   ....[113]....
        /*08e0*/ 	.word	0x0500000f


	//   ....[114]....
        /*08e4*/ 	.word	0x0500000f


	//   ....[115]....
        /*08e8*/ 	.word	0x0500000f


	//   ....[116]....
        /*08ec*/ 	.word	0x0500000f


	//   ....[117]....
        /*08f0*/ 	.word	0x0500000f


	//   ....[118]....
        /*08f4*/ 	.word	0x0500000f


	//   ....[119]....
        /*08f8*/ 	.word	0x0500000f


	//   ....[120]....
        /*08fc*/ 	.word	0x0500000f


	//   ....[121]....
        /*0900*/ 	.word	0x0500000f


	//   ....[122]....
        /*0904*/ 	.word	0x0500000f


	//   ....[123]....
        /*0908*/ 	.word	0x0500000f


	//   ....[124]....
        /*090c*/ 	.word	0x0500000f


	//   ....[125]....
        /*0910*/ 	.word	0x0500000f


	//   ....[126]....
        /*0914*/ 	.word	0x0500000f


	//   ....[127]....
        /*0918*/ 	.word	0x0500000f


	//   ....[128]....
        /*091c*/ 	.word	0x0500000f


	//   ....[129]....
        /*0920*/ 	.word	0x0500000f


	//   ....[130]....
        /*0924*/ 	.word	0x0500000f


	//   ....[131]....
        /*0928*/ 	.word	0x0500000f


	//   ....[132]....
        /*092c*/ 	.word	0x0500000f


	//   ....[133]....
        /*0930*/ 	.word	0x0500000f


	//   ....[134]....
        /*0934*/ 	.word	0x0500000f


	//   ....[135]....
        /*0938*/ 	.word	0x0500000f


	//   ....[136]....
        /*093c*/ 	.word	0x0500000f


	//   ....[137]....
        /*0940*/ 	.word	0x0500000f


	//   ....[138]....
        /*0944*/ 	.word	0x0500000f


	//   ....[139]....
        /*0948*/ 	.word	0x0500000f


	//   ....[140]....
        /*094c*/ 	.word	0x0500000f


	//   ....[141]....
        /*0950*/ 	.word	0x0500000f


	//   ....[142]....
        /*0954*/ 	.word	0x0500000f


	//   ....[143]....
        /*0958*/ 	.word	0x0500000f


	//----- nvinfo : EIATTR_COOP_GROUP_INSTR_OFFSETS
	.align		4
.L_183:
        /*095c*/ 	.byte	0x04, 0x28
        /*095e*/ 	.short	(.L_185 - .L_184)


	//   ....[0]....
.L_184:
        /*0960*/ 	.word	0x00000070


	//   ....[1]....
        /*0964*/ 	.word	0x000001a0


	//   ....[2]....
        /*0968*/ 	.word	0x000001f0


	//   ....[3]....
        /*096c*/ 	.word	0x00000420


	//   ....[4]....
        /*0970*/ 	.word	0x00000580


	//   ....[5]....
        /*0974*/ 	.word	0x000006a0


	//   ....[6]....
        /*0978*/ 	.word	0x00000800


	//   ....[7]....
        /*097c*/ 	.word	0x0000a590


	//   ....[8]....
        /*0980*/ 	.word	0x0000ab00


	//   ....[9]....
        /*0984*/ 	.word	0x0000ab10


	//   ....[10]....
        /*0988*/ 	.word	0x0000ab20


	//   ....[11]....
        /*098c*/ 	.word	0x0000ab30


	//   ....[12]....
        /*0990*/ 	.word	0x0000d580


	//   ....[13]....
        /*0994*/ 	.word	0x0000d590


	//   ....[14]....
        /*0998*/ 	.word	0x0000d5a0


	//   ....[15]....
        /*099c*/ 	.word	0x0000d5b0


	//   ....[16]....
        /*09a0*/ 	.word	0x000115f0


	//   ....[17]....
        /*09a4*/ 	.word	0x000116d0


	//   ....[18]....
        /*09a8*/ 	.word	0x00011c90


	//   ....[19]....
        /*09ac*/ 	.word	0x00011d10


	//   ....[20]....
        /*09b0*/ 	.word	0x00013c80


	//   ....[21]....
        /*09b4*/ 	.word	0x00013d70


	//   ....[22]....
        /*09b8*/ 	.word	0x00014410


	//   ....[23]....
        /*09bc*/ 	.word	0x00014430


	//   ....[24]....
        /*09c0*/ 	.word	0x00015620


	//   ....[25]....
        /*09c4*/ 	.word	0x00015960


	//   ....[26]....
        /*09c8*/ 	.word	0x00015990


	//   ....[27]....
        /*09cc*/ 	.word	0x000159b0


	//   ....[28]....
        /*09d0*/ 	.word	0x00016a20


	//   ....[29]....
        /*09d4*/ 	.word	0x00016a60


	//   ....[30]....
        /*09d8*/ 	.word	0x00016aa0


	//   ....[31]....
        /*09dc*/ 	.word	0x00016ad0


	//   ....[32]....
        /*09e0*/ 	.word	0x00017060


	//   ....[33]....
        /*09e4*/ 	.word	0x00017090


	//   ....[34]....
        /*09e8*/ 	.word	0x00017150


	//   ....[35]....
        /*09ec*/ 	.word	0x00017170


	//   ....[36]....
        /*09f0*/ 	.word	0x00017230


	//   ....[37]....
        /*09f4*/ 	.word	0x00017250


	//   ....[38]....
        /*09f8*/ 	.word	0x00017320


	//   ....[39]....
        /*09fc*/ 	.word	0x00017340


	//   ....[40]....
        /*0a00*/ 	.word	0x00017b80


	//   ....[41]....
        /*0a04*/ 	.word	0x00017b90


	//   ....[42]....
        /*0a08*/ 	.word	0x00017c50


	//   ....[43]....
        /*0a0c*/ 	.word	0x00017c70


	//   ....[44]....
        /*0a10*/ 	.word	0x00017d30


	//   ....[45]....
        /*0a14*/ 	.word	0x00017d50


	//   ....[46]....
        /*0a18*/ 	.word	0x00017e20


	//   ....[47]....
        /*0a1c*/ 	.word	0x00017e40


	//   ....[48]....
        /*0a20*/ 	.word	0x00017f90


	//   ....[49]....
        /*0a24*/ 	.word	0x00018160


	//   ....[50]....
        /*0a28*/ 	.word	0x00018190


	//   ....[51]....
        /*0a2c*/ 	.word	0x000181c0


	//   ....[52]....
        /*0a30*/ 	.word	0x000181f0


	//   ....[53]....
        /*0a34*/ 	.word	0x00018220


	//   ....[54]....
        /*0a38*/ 	.word	0x00018250


	//   ....[55]....
        /*0a3c*/ 	.word	0x000183c0


	//   ....[56]....
        /*0a40*/ 	.word	0x000183f0


	//   ....[57]....
        /*0a44*/ 	.word	0x00018420


	//   ....[58]....
        /*0a48*/ 	.word	0x00018450


	//   ....[59]....
        /*0a4c*/ 	.word	0x00018480


	//   ....[60]....
        /*0a50*/ 	.word	0x000184b0


	//   ....[61]....
        /*0a54*/ 	.word	0x00018540


	//   ....[62]....
        /*0a58*/ 	.word	0x00018570


	//   ....[63]....
        /*0a5c*/ 	.word	0x00018600


	//   ....[64]....
        /*0a60*/ 	.word	0x00019160


	//   ....[65]....
        /*0a64*/ 	.word	0x0001aba0


	//   ....[66]....
        /*0a68*/ 	.word	0x0001b860


	//   ....[67]....
        /*0a6c*/ 	.word	0x0001b8a0


	//   ....[68]....
        /*0a70*/ 	.word	0x0001b8c0


	//   ....[69]....
        /*0a74*/ 	.word	0x0001b8e0


	//   ....[70]....
        /*0a78*/ 	.word	0x0001b9c0


	//   ....[71]....
        /*0a7c*/ 	.word	0x0001ba10


	//   ....[72]....
        /*0a80*/ 	.word	0x0001bab0


	//   ....[73]....
        /*0a84*/ 	.word	0x0001bac0


	//   ....[74]....
        /*0a88*/ 	.word	0x0001bb60


	//   ....[75]....
        /*0a8c*/ 	.word	0x0001bb70


	//   ....[76]....
        /*0a90*/ 	.word	0x0001bc10


	//   ....[77]....
        /*0a94*/ 	.word	0x0001bc20


	//   ....[78]....
        /*0a98*/ 	.word	0x0001bca0


	//   ....[79]....
        /*0a9c*/ 	.word	0x0001bcd0


	//   ....[80]....
        /*0aa0*/ 	.word	0x0001bd20


	//   ....[81]....
        /*0aa4*/ 	.word	0x0001bd60


	//   ....[82]....
        /*0aa8*/ 	.word	0x0001e9c0


	//   ....[83]....
        /*0aac*/ 	.word	0x0001e9f0


	//   ....[84]....
        /*0ab0*/ 	.word	0x0001ea30


	//   ....[85]....
        /*0ab4*/ 	.word	0x0001ea60


	//   ....[86]....
        /*0ab8*/ 	.word	0x0001ea90


	//   ....[87]....
        /*0abc*/ 	.word	0x0001eac0


	//   ....[88]....
        /*0ac0*/ 	.word	0x0001eaf0


	//   ....[89]....
        /*0ac4*/ 	.word	0x0001eb20


	//   ....[90]....
        /*0ac8*/ 	.word	0x0001eca0


	//   ....[91]....
        /*0acc*/ 	.word	0x0001ecd0


	//   ....[92]....
        /*0ad0*/ 	.word	0x0001ed00


	//   ....[93]....
        /*0ad4*/ 	.word	0x0001ed30


	//   ....[94]....
        /*0ad8*/ 	.word	0x0001ed60


	//   ....[95]....
        /*0adc*/ 	.word	0x0001ed90


	//   ....[96]....
        /*0ae0*/ 	.word	0x0001ee50


	//   ....[97]....
        /*0ae4*/ 	.word	0x0001ee70


	//   ....[98]....
        /*0ae8*/ 	.word	0x0001eee0


	//   ....[99]....
        /*0aec*/ 	.word	0x0001f370


	//   ....[100]....
        /*0af0*/ 	.word	0x0001f7b0


	//   ....[101]....
        /*0af4*/ 	.word	0x0001f840


	//   ....[102]....
        /*0af8*/ 	.word	0x0001f890


	//   ....[103]....
        /*0afc*/ 	.word	0x0001f8e0


	//   ....[104]....
        /*0b00*/ 	.word	0x0001f9d0


	//   ....[105]....
        /*0b04*/ 	.word	0x0001fa60


	//   ....[106]....
        /*0b08*/ 	.word	0x0001fac0


	//   ....[107]....
        /*0b0c*/ 	.word	0x0001fb20


	//   ....[108]....
        /*0b10*/ 	.word	0x0001fd70


	//   ....[109]....
        /*0b14*/ 	.word	0x00020060


	//   ....[110]....
        /*0b18*/ 	.word	0x000201d0


	//   ....[111]....
        /*0b1c*/ 	.word	0x00020220


	//   ....[112]....
        /*0b20*/ 	.word	0x000202a0


	//   ....[113]....
        /*0b24*/ 	.word	0x000202f0


	//   ....[114]....
        /*0b28*/ 	.word	0x00020490


	//   ....[115]....
        /*0b2c*/ 	.word	0x00020570


	//   ....[116]....
        /*0b30*/ 	.word	0x00020630


	//   ....[117]....
        /*0b34*/ 	.word	0x00020740


	//   ....[118]....
        /*0b38*/ 	.word	0x000207a0


	//   ....[119]....
        /*0b3c*/ 	.word	0x000208b0


	//   ....[120]....
        /*0b40*/ 	.word	0x00020910


	//   ....[121]....
        /*0b44*/ 	.word	0x00020a20


	//   ....[122]....
        /*0b48*/ 	.word	0x00020a80


	//   ....[123]....
        /*0b4c*/ 	.word	0x00020b70


	//   ....[124]....
        /*0b50*/ 	.word	0x00020bf0


	//   ....[125]....
        /*0b54*/ 	.word	0x00020cd0


	//   ....[126]....
        /*0b58*/ 	.word	0x00021040


	//   ....[127]....
        /*0b5c*/ 	.word	0x000210e0


	//   ....[128]....
        /*0b60*/ 	.word	0x00021200


	//   ....[129]....
        /*0b64*/ 	.word	0x00021280


	//   ....[130]....
        /*0b68*/ 	.word	0x00021300


	//   ....[131]....
        /*0b6c*/ 	.word	0x00021380


	//   ....[132]....
        /*0b70*/ 	.word	0x00021400


	//   ....[133]....
        /*0b74*/ 	.word	0x00021490


	//   ....[134]....
        /*0b78*/ 	.word	0x00021530


	//   ....[135]....
        /*0b7c*/ 	.word	0x000215e0


	//   ....[136]....
        /*0b80*/ 	.word	0x00021660


	//   ....[137]....
        /*0b84*/ 	.word	0x000216e0


	//   ....[138]....
        /*0b88*/ 	.word	0x00021760


	//   ....[139]....
        /*0b8c*/ 	.word	0x000217f0


	//   ....[140]....
        /*0b90*/ 	.word	0x00021870


	//   ....[141]....
        /*0b94*/ 	.word	0x00021910


	//   ....[142]....
        /*0b98*/ 	.word	0x000219a0


	//   ....[143]....
        /*0b9c*/ 	.word	0x00021ad0


	//----- nvinfo : EIATTR_REG_RECONFIG
	.align		4
.L_185:
        /*0ba0*/ 	.byte	0x01, 0x54
	.zero		2


	//----- nvinfo : EIATTR_SYSCALL_OFFSETS
	.align		4
        /*0ba4*/ 	.byte	0x04, 0x46
        /*0ba6*/ 	.short	(.L_187 - .L_186)


	//   ....[0]....
.L_186:
        /*0ba8*/ 	.word	0x00001a60


	//   ....[1]....
        /*0bac*/ 	.word	0x00001bb0


	//   ....[2]....
        /*0bb0*/ 	.word	0x0000a730


	//   ....[3]....
        /*0bb4*/ 	.word	0x0000aa80


	//   ....[4]....
        /*0bb8*/ 	.word	0x0001a790


	//   ....[5]....
        /*0bbc*/ 	.word	0x0001a8f0


	//   ....[6]....
        /*0bc0*/ 	.word	0x0001a9f0


	//   ....[7]....
        /*0bc4*/ 	.word	0x0001b410


	//----- nvinfo : EIATTR_MBARRIER_INSTR_OFFSETS
	.align		4
.L_187:
        /*0bc8*/ 	.byte	0x04, 0x39
        /*0bca*/ 	.short	(.L_189 - .L_188)


	//   ....[0]....
.L_188:
        /*0bcc*/ 	.word	0x000002d0
        /*0bd0*/ 	.word	0x000000ff
        /*0bd4*/ 	.word	0x00034800
        /*0bd8*/ 	.short	0x0100
        /*0bda*/ 	.byte	0x08
	.zero		1


	//   ....[1]....
        /*0bdc*/ 	.word	0x000002e0
        /*0be0*/ 	.word	0x000000ff
        /*0be4*/ 	.word	0x00034820
        /*0be8*/ 	.short	0x0100
        /*0bea*/ 	.byte	0x08
	.zero		1


	//   ....[2]....
        /*0bec*/ 	.word	0x000003d0
        /*0bf0*/ 	.word	0x000000ff
        /*0bf4*/ 	.word	0x00034830
        /*0bf8*/ 	.short	0x0100
        /*0bfa*/ 	.byte	0x08
	.zero		1


	//   ....[3]....
        /*0bfc*/ 	.word	0x000003e0
        /*0c00*/ 	.word	0x000000ff
        /*0c04*/ 	.word	0x00034840
        /*0c08*/ 	.short	0x0100
        /*0c0a*/ 	.byte	0x08
	.zero		1


	//   ....[4]....
        /*0c0c*/ 	.word	0x000003f0
        /*0c10*/ 	.word	0x000000ff
        /*0c14*/ 	.word	0x00034838
        /*0c18*/ 	.short	0x0100
        /*0c1a*/ 	.byte	0x08
	.zero		1


	//   ....[5]....
        /*0c1c*/ 	.word	0x00000400
        /*0c20*/ 	.word	0x000000ff
        /*0c24*/ 	.word	0x00034848
        /*0c28*/ 	.short	0x0100
        /*0c2a*/ 	.byte	0x08
	.zero		1


	//   ....[6]....
        /*0c2c*/ 	.word	0x00000530
        /*0c30*/ 	.word	0x000000ff
        /*0c34*/ 	.word	0x00034850
        /*0c38*/ 	.short	0x0100
        /*0c3a*/ 	.byte	0x08
	.zero		1


	//   ....[7]....
        /*0c3c*/ 	.word	0x00000540
        /*0c40*/ 	.word	0x000000ff
        /*0c44*/ 	.word	0x00034860
        /*0c48*/ 	.short	0x0100
        /*0c4a*/ 	.byte	0x08
	.zero		1


	//   ....[8]....
        /*0c4c*/ 	.word	0x00000550
        /*0c50*/ 	.word	0x000000ff
        /*0c54*/ 	.word	0x00034858
        /*0c58*/ 	.short	0x0100
        /*0c5a*/ 	.byte	0x08
	.zero		1


	//   ....[9]....
        /*0c5c*/ 	.word	0x00000560
        /*0c60*/ 	.word	0x000000ff
        /*0c64*/ 	.word	0x00034868
        /*0c68*/ 	.short	0x0100
        /*0c6a*/ 	.byte	0x08
	.zero		1


	//   ....[10]....
        /*0c6c*/ 	.word	0x00000650
        /*0c70*/ 	.word	0x000000ff
        /*0c74*/ 	.word	0x00034870
        /*0c78*/ 	.short	0x0100
        /*0c7a*/ 	.byte	0x06
	.zero		1


	//   ....[11]....
        /*0c7c*/ 	.word	0x00000660
        /*0c80*/ 	.word	0x000000ff
        /*0c84*/ 	.word	0x00034880
        /*0c88*/ 	.short	0x0100
        /*0c8a*/ 	.byte	0x06
	.zero		1


	//   ....[12]....
        /*0c8c*/ 	.word	0x00000670
        /*0c90*/ 	.word	0x000000ff
        /*0c94*/ 	.word	0x00034878
        /*0c98*/ 	.short	0x0100
        /*0c9a*/ 	.byte	0x06
	.zero		1


	//   ....[13]....
        /*0c9c*/ 	.word	0x00000680
        /*0ca0*/ 	.word	0x000000ff
        /*0ca4*/ 	.word	0x00034888
        /*0ca8*/ 	.short	0x0100
        /*0caa*/ 	.byte	0x06
	.zero		1


	//   ....[14]....
        /*0cac*/ 	.word	0x000007b0
        /*0cb0*/ 	.word	0x000000ff
        /*0cb4*/ 	.word	0x00034890
        /*0cb8*/ 	.short	0x0100
        /*0cba*/ 	.byte	0x08
	.zero		1


	//   ....[15]....
        /*0cbc*/ 	.word	0x000007c0
        /*0cc0*/ 	.word	0x000000ff
        /*0cc4*/ 	.word	0x000348a0
        /*0cc8*/ 	.short	0x0100
        /*0cca*/ 	.byte	0x08
	.zero		1


	//   ....[16]....
        /*0ccc*/ 	.word	0x000007d0
        /*0cd0*/ 	.word	0x000000ff
        /*0cd4*/ 	.word	0x00034898
        /*0cd8*/ 	.short	0x0100
        /*0cda*/ 	.byte	0x08
	.zero		1


	//   ....[17]....
        /*0cdc*/ 	.word	0x000007e0
        /*0ce0*/ 	.word	0x000000ff
        /*0ce4*/ 	.word	0x000348a8
        /*0ce8*/ 	.short	0x0100
        /*0cea*/ 	.byte	0x08
	.zero		1


	//   ....[18]....
        /*0cec*/ 	.word	0x00000910
        /*0cf0*/ 	.word	0x000000ff
        /*0cf4*/ 	.word	0x000348b0
        /*0cf8*/ 	.short	0x0100
        /*0cfa*/ 	.byte	0x08
	.zero		1


	//   ....[19]....
        /*0cfc*/ 	.word	0x00000920
        /*0d00*/ 	.word	0x000000ff
        /*0d04*/ 	.word	0x000348c0
        /*0d08*/ 	.short	0x0100
        /*0d0a*/ 	.byte	0x08
	.zero		1


	//   ....[20]....
        /*0d0c*/ 	.word	0x00000930
        /*0d10*/ 	.word	0x000000ff
        /*0d14*/ 	.word	0x000348b8
        /*0d18*/ 	.short	0x0100
        /*0d1a*/ 	.byte	0x08
	.zero		1


	//   ....[21]....
        /*0d1c*/ 	.word	0x00000940
        /*0d20*/ 	.word	0x000000ff
        /*0d24*/ 	.word	0x000348c8
        /*0d28*/ 	.short	0x0100
        /*0d2a*/ 	.byte	0x08
	.zero		1


	//   ....[22]....
        /*0d2c*/ 	.word	0x00003700
        /*0d30*/ 	.word	0x00000003
        /*0d34*/ 	.word	0x00034890
        /*0d38*/ 	.short	0x010a
        /*0d3a*/ 	.byte	0x3f
	.zero		1


	//   ....[23]....
        /*0d3c*/ 	.word	0x00006940
        /*0d40*/ 	.word	0x00000003
        /*0d44*/ 	.word	0x00034890
        /*0d48*/ 	.short	0x010a
        /*0d4a*/ 	.byte	0x3f
	.zero		1


	//   ....[24]....
        /*0d4c*/ 	.word	0x000099a0
        /*0d50*/ 	.word	0x00000003
        /*0d54*/ 	.word	0x00034890
        /*0d58*/ 	.short	0x010a
        /*0d5a*/ 	.byte	0x3f
	.zero		1


	//   ....[25]....
        /*0d5c*/ 	.word	0x00009d70
        /*0d60*/ 	.word	0x00000028
        /*0d64*/ 	.word	0x00000000
        /*0d68*/ 	.short	0x0101
        /*0d6a*/ 	.byte	0x3f
	.zero		1


	//   ....[26]....
        /*0d6c*/ 	.word	0x00009db0
        /*0d70*/ 	.word	0x00000003
        /*0d74*/ 	.word	0x000348b0
        /*0d78*/ 	.short	0x010a
        /*0d7a*/ 	.byte	0x3f
	.zero		1


	//   ....[27]....
        /*0d7c*/ 	.word	0x0000a240
        /*0d80*/ 	.word	0x00000003
        /*0d84*/ 	.word	0x00000000
        /*0d88*/ 	.short	0x0101
        /*0d8a*/ 	.byte	0x3f
	.zero		1


	//   ....[28]....
        /*0d8c*/ 	.word	0x0000a7b0
        /*0d90*/ 	.word	0x00000002
        /*0d94*/ 	.word	0x00034800
        /*0d98*/ 	.short	0x010a
        /*0d9a*/ 	.byte	0x3f
	.zero		1


	//   ....[29]....
        /*0d9c*/ 	.word	0x0000a800
        /*0da0*/ 	.word	0x00000002
        /*0da4*/ 	.word	0x00034800
        /*0da8*/ 	.short	0x010a
        /*0daa*/ 	.byte	0x3f
	.zero		1


	//   ....[30]....
        /*0dac*/ 	.word	0x0000b1f0
        /*0db0*/ 	.word	0x00000002
        /*0db4*/ 	.word	0x00034800
        /*0db8*/ 	.short	0x010a
        /*0dba*/ 	.byte	0x3f
	.zero		1


	//   ....[31]....
        /*0dbc*/ 	.word	0x0000db10
        /*0dc0*/ 	.word	0x00000002
        /*0dc4*/ 	.word	0x00034800
        /*0dc8*/ 	.short	0x010a
        /*0dca*/ 	.byte	0x3f
	.zero		1


	//   ....[32]....
        /*0dcc*/ 	.word	0x000101e0
        /*0dd0*/ 	.word	0x00000004
        /*0dd4*/ 	.word	0x00034830
        /*0dd8*/ 	.short	0x010a
        /*0dda*/ 	.byte	0x3f
	.zero		1


	//   ....[33]....
        /*0ddc*/ 	.word	0x00010260
        /*0de0*/ 	.word	0x00000004
        /*0de4*/ 	.word	0x00034830
        /*0de8*/ 	.short	0x010a
        /*0dea*/ 	.byte	0x3f
	.zero		1


	//   ....[34]....
        /*0dec*/ 	.word	0x000122a0
        /*0df0*/ 	.word	0x00000005
        /*0df4*/ 	.word	0x00000000
        /*0df8*/ 	.short	0x0101
        /*0dfa*/ 	.byte	0x3f
	.zero		1


	//   ....[35]....
        /*0dfc*/ 	.word	0x00012cb0
        /*0e00*/ 	.word	0x0000000f
        /*0e04*/ 	.word	0x00034830
        /*0e08*/ 	.short	0x010a
        /*0e0a*/ 	.byte	0x3f
	.zero		1


	//   ....[36]....
        /*0e0c*/ 	.word	0x00012d30
        /*0e10*/ 	.word	0x0000000f
        /*0e14*/ 	.word	0x00034830
        /*0e18*/ 	.short	0x010a
        /*0e1a*/ 	.byte	0x3f
	.zero		1


	//   ....[37]....
        /*0e1c*/ 	.word	0x000138a0
        /*0e20*/ 	.word	0x00000014
        /*0e24*/ 	.word	0x00034850
        /*0e28*/ 	.short	0x010a
        /*0e2a*/ 	.byte	0x3f
	.zero		1


	//   ....[38]....
        /*0e2c*/ 	.word	0x000138f0
        /*0e30*/ 	.word	0x00000014
        /*0e34*/ 	.word	0x00034850
        /*0e38*/ 	.short	0x010a
        /*0e3a*/ 	.byte	0x3f
	.zero		1


	//   ....[39]....
        /*0e3c*/ 	.word	0x00014e10
        /*0e40*/ 	.word	0x0000000f
        /*0e44*/ 	.word	0x00000000
        /*0e48*/ 	.short	0x0101
        /*0e4a*/ 	.byte	0x3f
	.zero		1


	//   ....[40]....
        /*0e4c*/ 	.word	0x00014e90
        /*0e50*/ 	.word	0x0000000f
        /*0e54*/ 	.word	0x00000000
        /*0e58*/ 	.short	0x0101
        /*0e5a*/ 	.byte	0x3f
	.zero		1


	//   ....[41]....
        /*0e5c*/ 	.word	0x00015520
        /*0e60*/ 	.word	0x0000000d
        /*0e64*/ 	.word	0x00034850
        /*0e68*/ 	.short	0x010a
        /*0e6a*/ 	.byte	0x3f
	.zero		1


	//   ....[42]....
        /*0e6c*/ 	.word	0x000155c0
        /*0e70*/ 	.word	0x0000000d
        /*0e74*/ 	.word	0x00034850
        /*0e78*/ 	.short	0x010a
        /*0e7a*/ 	.byte	0x3f
	.zero		1


	//   ....[43]....
        /*0e7c*/ 	.word	0x00015b90
        /*0e80*/ 	.word	0x0000000a
        /*0e84*/ 	.word	0x00000000
        /*0e88*/ 	.short	0x0101
        /*0e8a*/ 	.byte	0x3f
	.zero		1


	//   ....[44]....
        /*0e8c*/ 	.word	0x00017070
        /*0e90*/ 	.word	0x00000000
        /*0e94*/ 	.word	0x00000000
        /*0e98*/ 	.short	0x0101
        /*0e9a*/ 	.byte	0x3f
	.zero		1


	//   ....[45]....
        /*0e9c*/ 	.word	0x00019250
        /*0ea0*/ 	.word	0x00000004
        /*0ea4*/ 	.word	0x00034820
        /*0ea8*/ 	.short	0x010a
        /*0eaa*/ 	.byte	0x3f
	.zero		1


	//   ....[46]....
        /*0eac*/ 	.word	0x00019330
        /*0eb0*/ 	.word	0x00000004
        /*0eb4*/ 	.word	0x000348a0
        /*0eb8*/ 	.short	0x010a
        /*0eba*/ 	.byte	0x3f
	.zero		1


	//   ....[47]....
        /*0ebc*/ 	.word	0x00019770
        /*0ec0*/ 	.word	0x00000004
        /*0ec4*/ 	.word	0x000348c0
        /*0ec8*/ 	.short	0x010a
        /*0eca*/ 	.byte	0x3f
	.zero		1


	//   ....[48]....
        /*0ecc*/ 	.word	0x00019c90
        /*0ed0*/ 	.word	0x00000006
        /*0ed4*/ 	.word	0x000348a0
        /*0ed8*/ 	.short	0x010a
        /*0eda*/ 	.byte	0x3f
	.zero		1


	//   ....[49]....
        /*0edc*/ 	.word	0x0001a0c0
        /*0ee0*/ 	.word	0x00000006
        /*0ee4*/ 	.word	0x000348c0
        /*0ee8*/ 	.short	0x010a
        /*0eea*/ 	.byte	0x3f
	.zero		1


	//   ....[50]....
        /*0eec*/ 	.word	0x0001ae40
        /*0ef0*/ 	.word	0x00000000
        /*0ef4*/ 	.word	0x00034840
        /*0ef8*/ 	.short	0x010a
        /*0efa*/ 	.byte	0x3f
	.zero		1


	//   ....[51]....
        /*0efc*/ 	.word	0x0001be90
        /*0f00*/ 	.word	0x0000000a
        /*0f04*/ 	.word	0x00034800
        /*0f08*/ 	.short	0x0107
        /*0f0a*/ 	.byte	0x3f
	.zero		1


	//   ....[52]....
        /*0f0c*/ 	.word	0x0001bfa0
        /*0f10*/ 	.word	0x00000002
        /*0f14*/ 	.word	0x00034800
        /*0f18*/ 	.short	0x0101
        /*0f1a*/ 	.byte	0x3f
	.zero		1


	//   ....[53]....
        /*0f1c*/ 	.word	0x0001bfc0
        /*0f20*/ 	.word	0x00000002
        /*0f24*/ 	.word	0x00034820
        /*0f28*/ 	.short	0x010a
        /*0f2a*/ 	.byte	0x3f
	.zero		1


	//   ....[54]....
        /*0f2c*/ 	.word	0x0001c340
        /*0f30*/ 	.word	0x00000003
        /*0f34*/ 	.word	0x00034840
        /*0f38*/ 	.short	0x010a
        /*0f3a*/ 	.byte	0x3f
	.zero		1


	//   ....[55]....
        /*0f3c*/ 	.word	0x0001c7f0
        /*0f40*/ 	.word	0x00000003
        /*0f44*/ 	.word	0x00000060
        /*0f48*/ 	.short	0x010a
        /*0f4a*/ 	.byte	0x3f
	.zero		1


	//   ....[56]....
        /*0f4c*/ 	.word	0x0001cee0
        /*0f50*/ 	.word	0x00000003
        /*0f54*/ 	.word	0x00034840
        /*0f58*/ 	.short	0x010a
        /*0f5a*/ 	.byte	0x3f
	.zero		1


	//   ....[57]....
        /*0f5c*/ 	.word	0x0001d390
        /*0f60*/ 	.word	0x00000002
        /*0f64*/ 	.word	0x00000060
        /*0f68*/ 	.short	0x010a
        /*0f6a*/ 	.byte	0x3f
	.zero		1


	//   ....[58]....
        /*0f6c*/ 	.word	0x0001d9b0
        /*0f70*/ 	.word	0x00000002
        /*0f74*/ 	.word	0x00034840
        /*0f78*/ 	.short	0x010a
        /*0f7a*/ 	.byte	0x3f
	.zero		1


	//   ....[59]....
        /*0f7c*/ 	.word	0x0001de60
        /*0f80*/ 	.word	0x00000002
        /*0f84*/ 	.word	0x00000060
        /*0f88*/ 	.short	0x010a
        /*0f8a*/ 	.byte	0x3f
	.zero		1


	//   ....[60]....
        /*0f8c*/ 	.word	0x0001e410
        /*0f90*/ 	.word	0x00000000
        /*0f94*/ 	.word	0x00034860
        /*0f98*/ 	.short	0x010a
        /*0f9a*/ 	.byte	0x3f
	.zero		1


	//   ....[61]....
        /*0f9c*/ 	.word	0x0001f2f0
        /*0fa0*/ 	.word	0x00000000
        /*0fa4*/ 	.word	0x00034820
        /*0fa8*/ 	.short	0x010a
        /*0faa*/ 	.byte	0x3f
	.zero		1


	//   ....[62]....
        /*0fac*/ 	.word	0x0001f4a0
        /*0fb0*/ 	.word	0x00000006
        /*0fb4*/ 	.word	0x00000000
        /*0fb8*/ 	.short	0x010a
        /*0fba*/ 	.byte	0x3f
	.zero		1


	//   ....[63]....
        /*0fbc*/ 	.word	0x0001f510
        /*0fc0*/ 	.word	0x00000007
        /*0fc4*/ 	.word	0x00000000
        /*0fc8*/ 	.short	0x010a
        /*0fca*/ 	.byte	0x3f
	.zero		1


	//   ....[64]....
        /*0fcc*/ 	.word	0x0001f580
        /*0fd0*/ 	.word	0x00000004
        /*0fd4*/ 	.word	0x00000000
        /*0fd8*/ 	.short	0x010a
        /*0fda*/ 	.byte	0x3f
	.zero		1


	//   ....[65]....
        /*0fdc*/ 	.word	0x0001f5b0
        /*0fe0*/ 	.word	0x00000003
        /*0fe4*/ 	.word	0x00000000
        /*0fe8*/ 	.short	0x010a
        /*0fea*/ 	.byte	0x3f
	.zero		1


	//   ....[66]....
        /*0fec*/ 	.word	0x0001f610
        /*0ff0*/ 	.word	0x00000003
        /*0ff4*/ 	.word	0x00034890
        /*0ff8*/ 	.short	0x010a
        /*0ffa*/ 	.byte	0x3f
	.zero		1


	//   ....[67]....
        /*0ffc*/ 	.word	0x0001f660
        /*1000*/ 	.word	0x00000003
        /*1004*/ 	.word	0x00034890
        /*1008*/ 	.short	0x010a
        /*100a*/ 	.byte	0x3f
	.zero		1


	//   ....[68]....
        /*100c*/ 	.word	0x0001f6b0
        /*1010*/ 	.word	0x00000003
        /*1014*/ 	.word	0x00034890
        /*1018*/ 	.short	0x010a
        /*101a*/ 	.byte	0x3f
	.zero		1


	//   ....[69]....
        /*101c*/ 	.word	0x0001f700
        /*1020*/ 	.word	0x00000003
        /*1024*/ 	.word	0x000348b0
        /*1028*/ 	.short	0x010a
        /*102a*/ 	.byte	0x3f
	.zero		1


	//   ....[70]....
        /*102c*/ 	.word	0x0001f920
        /*1030*/ 	.word	0x00000002
        /*1034*/ 	.word	0x00034800
        /*1038*/ 	.short	0x010a
        /*103a*/ 	.byte	0x3f
	.zero		1


	//   ....[71]....
        /*103c*/ 	.word	0x0001fb50
        /*1040*/ 	.word	0x00000002
        /*1044*/ 	.word	0x00034800
        /*1048*/ 	.short	0x010a
        /*104a*/ 	.byte	0x3f
	.zero		1


	//   ....[72]....
        /*104c*/ 	.word	0x0001fba0
        /*1050*/ 	.word	0x00000004
        /*1054*/ 	.word	0x00034830
        /*1058*/ 	.short	0x010a
        /*105a*/ 	.byte	0x3f
	.zero		1


	//   ....[73]....
        /*105c*/ 	.word	0x0001fbf0
        /*1060*/ 	.word	0x0000000f
        /*1064*/ 	.word	0x00034830
        /*1068*/ 	.short	0x010a
        /*106a*/ 	.byte	0x3f
	.zero		1


	//   ....[74]....
        /*106c*/ 	.word	0x0001fc40
        /*1070*/ 	.word	0x00000014
        /*1074*/ 	.word	0x00034850
        /*1078*/ 	.short	0x010a
        /*107a*/ 	.byte	0x3f
	.zero		1


	//   ....[75]....
        /*107c*/ 	.word	0x0001fc90
        /*1080*/ 	.word	0x0000000d
        /*1084*/ 	.word	0x00034850
        /*1088*/ 	.short	0x010a
        /*108a*/ 	.byte	0x3f
	.zero		1


	//   ....[76]....
        /*108c*/ 	.word	0x0001fe40
        /*1090*/ 	.word	0x00000003
        /*1094*/ 	.word	0x00034820
        /*1098*/ 	.short	0x010a
        /*109a*/ 	.byte	0x3f
	.zero		1


	//   ....[77]....
        /*109c*/ 	.word	0x0001fe90
        /*10a0*/ 	.word	0x00000004
        /*10a4*/ 	.word	0x000348a0
        /*10a8*/ 	.short	0x010a
        /*10aa*/ 	.byte	0x3f
	.zero		1


	//   ....[78]....
        /*10ac*/ 	.word	0x0001fee0
        /*10b0*/ 	.word	0x00000004
        /*10b4*/ 	.word	0x000348c0
        /*10b8*/ 	.short	0x010a
        /*10ba*/ 	.byte	0x3f
	.zero		1


	//   ....[79]....
        /*10bc*/ 	.word	0x0001ff30
        /*10c0*/ 	.word	0x00000006
        /*10c4*/ 	.word	0x000348a0
        /*10c8*/ 	.short	0x010a
        /*10ca*/ 	.byte	0x3f
	.zero		1


	//   ....[80]....
        /*10cc*/ 	.word	0x0001ff80
        /*10d0*/ 	.word	0x00000006
        /*10d4*/ 	.word	0x000348c0
        /*10d8*/ 	.short	0x010a
        /*10da*/ 	.byte	0x3f
	.zero		1


	//   ....[81]....
        /*10dc*/ 	.word	0x00020120
        /*10e0*/ 	.word	0x00000000
        /*10e4*/ 	.word	0x00034840
        /*10e8*/ 	.short	0x010a
        /*10ea*/ 	.byte	0x3f
	.zero		1


	//   ....[82]....
        /*10ec*/ 	.word	0x00020d60
        /*10f0*/ 	.word	0x00000002
        /*10f4*/ 	.word	0x00034820
        /*10f8*/ 	.short	0x010a
        /*10fa*/ 	.byte	0x3f
	.zero		1


	//   ....[83]....
        /*10fc*/ 	.word	0x00020db0
        /*1100*/ 	.word	0x00000003
        /*1104*/ 	.word	0x00034840
        /*1108*/ 	.short	0x010a
        /*110a*/ 	.byte	0x3f
	.zero		1


	//   ....[84]....
        /*110c*/ 	.word	0x00020e00
        /*1110*/ 	.word	0x00000003
        /*1114*/ 	.word	0x00000060
        /*1118*/ 	.short	0x010a
        /*111a*/ 	.byte	0x3f
	.zero		1


	//   ....[85]....
        /*111c*/ 	.word	0x00020e50
        /*1120*/ 	.word	0x00000003
        /*1124*/ 	.word	0x00034840
        /*1128*/ 	.short	0x010a
        /*112a*/ 	.byte	0x3f
	.zero		1


	//   ....[86]....
        /*112c*/ 	.word	0x00020ea0
        /*1130*/ 	.word	0x00000002
        /*1134*/ 	.word	0x00000060
        /*1138*/ 	.short	0x010a
        /*113a*/ 	.byte	0x3f
	.zero		1


	//   ....[87]....
        /*113c*/ 	.word	0x00020ef0
        /*1140*/ 	.word	0x00000002
        /*1144*/ 	.word	0x00034840
        /*1148*/ 	.short	0x010a
        /*114a*/ 	.byte	0x3f
	.zero		1


	//   ....[88]....
        /*114c*/ 	.word	0x00020f40
        /*1150*/ 	.word	0x00000002
        /*1154*/ 	.word	0x00000060
        /*1158*/ 	.short	0x010a
        /*115a*/ 	.byte	0x3f
	.zero		1


	//   ....[89]....
        /*115c*/ 	.word	0x00020f90
        /*1160*/ 	.word	0x00000000
        /*1164*/ 	.word	0x00034860
        /*1168*/ 	.short	0x010a
        /*116a*/ 	.byte	0x3f
	.zero		1


	//   ....[90]....
        /*116c*/ 	.word	0x000219f0
        /*1170*/ 	.word	0x00000000
        /*1174*/ 	.word	0x00034820
        /*1178*/ 	.short	0x010a
        /*117a*/ 	.byte	0x3f
	.zero		1


	//   ....[91]....
        /*117c*/ 	.word	0x00021b90
        /*1180*/ 	.word	0x00000006
        /*1184*/ 	.word	0x00000000
        /*1188*/ 	.short	0x010a
        /*118a*/ 	.byte	0x3f
	.zero		1


	//   ....[92]....
        /*118c*/ 	.word	0x00021be0
        /*1190*/ 	.word	0x00000007
        /*1194*/ 	.word	0x00000000
        /*1198*/ 	.short	0x010a
        /*119a*/ 	.byte	0x3f
	.zero		1


	//   ....[93]....
        /*119c*/ 	.word	0x00021c30
        /*11a0*/ 	.word	0x00000004
        /*11a4*/ 	.word	0x00000000
        /*11a8*/ 	.short	0x010a
        /*11aa*/ 	.byte	0x3f
	.zero		1


	//----- nvinfo : EIATTR_NUM_MBARRIERS
	.align		4
.L_189:
        /*11ac*/ 	.byte	0x03, 0x38
        /*11ae*/ 	.short	0x0016


	//----- nvinfo : EIATTR_EXIT_INSTR_OFFSETS
	.align		4
        /*11b0*/ 	.byte	0x04, 0x1c
        /*11b2*/ 	.short	(.L_191 - .L_190)


	//   ....[0]....
.L_190:
        /*11b4*/ 	.word	0x0001f600


	//----- nvinfo : EIATTR_MAX_THREADS
	.align		4
.L_191:
        /*11b8*/ 	.byte	0x04, 0x05
        /*11ba*/ 	.short	(.L_193 - .L_192)
.L_192:
        /*11bc*/ 	.word	0x00000180
        /*11c0*/ 	.word	0x00000001
        /*11c4*/ 	.word	0x00000001


	//----- nvinfo : EIATTR_CRS_STACK_SIZE
	.align		4
.L_193:
        /*11c8*/ 	.byte	0x04, 0x1e
        /*11ca*/ 	.short	(.L_195 - .L_194)
.L_194:
        /*11cc*/ 	.word	0x00000000


	//----- nvinfo : EIATTR_CBANK_PARAM_SIZE
	.align		4
.L_195:
        /*11d0*/ 	.byte	0x03, 0x19
        /*11d2*/ 	.short	0x0af0


	//----- nvinfo : EIATTR_PARAM_CBANK
	.align		4
        /*11d4*/ 	.byte	0x04, 0x0a
        /*11d6*/ 	.short	(.L_197 - .L_196)
	.align		4
.L_196:
        /*11d8*/ 	.word	index@(.nv.constant0._ZN7cutlass13device_kernelIN5flash11enable_sm90INS1_16FlashAttnFwdSm90INS1_25CollectiveMainloopFwdSm90ILi2EN4cute5tupleIJNS5_1CILi1EEES8_S8_EEENS6_IJNS7_ILi128EEESA_NS7_ILi192EEEEEELi128ENS_6half_tEfNS_4arch4Sm90ELb0ELb0ELb0ELb1ELb0ELb1ELb0ELb1ELb1ELb1ELb0ELb0EEENS1_21CollectiveEpilogueFwdINS6_IJSA_SA_SA_EEES9_SD_SF_Li256ELb1ELb1ELb0ELb0EEENS1_36VarlenDynamicPersistentTileSchedulerILi128ELi128ELi256ELi128ELb0ELb1ELb1ELb0ELb1ELb1EEEEEEEEEvNT_6ParamsE)
        /*11dc*/ 	.short	0x0210
        /*11de*/ 	.short	0x0af0


	//----- nvinfo : EIATTR_SW_WAR
	.align		4
.L_197:
        /*11e0*/ 	.byte	0x04, 0x36
        /*11e2*/ 	.short	(.L_199 - .L_198)
.L_198:
        /*11e4*/ 	.word	0x00000008
.L_199:


//--------------------- .nv.info._ZN7cutlass13device_kernelIN5flash11enable_sm90INS1_16FlashAttnFwdSm90INS1_25CollectiveMainloopFwdSm90ILi2EN4cute5tupleIJNS5_1CILi1EEES8_S8_EEENS6_IJNS7_ILi128EEENS7_ILi96EEENS7_ILi192EEEEEELi128ENS_6half_tEfNS_4arch4Sm90ELb0ELb1ELb0ELb0ELb0ELb0ELb0ELb1ELb1ELb1ELb0ELb0EEENS1_21CollectiveEpilogueFwdINS6_IJSA_SA_SB_EEES9_SE_SG_Li256ELb0ELb1ELb0ELb0EEENS1_30DynamicPersistentTileSchedulerILi256ELi128ELb0ELb1ELb1EEEEEEEEEvNT_6ParamsE --------------------------
	.section	.nv.info._ZN7cutlass13device_kernelIN5flash11enable_sm90INS1_16FlashAttnFwdSm90INS1_25CollectiveMainloopFwdSm90ILi2EN4cute5tupleIJNS5_1CILi1EEES8_S8_EEENS6_IJNS7_ILi128EEENS7_ILi96EEENS7_ILi192EEEEEELi128ENS_6half_tEfNS_4arch4Sm90ELb0ELb1ELb0ELb0ELb0ELb0ELb0ELb1ELb1ELb1ELb0ELb0EEENS1_21CollectiveEpilogueFwdINS6_IJSA_SA_SB_EEES9_SE_SG_Li256ELb0ELb1ELb0ELb0EEENS1_30DynamicPersistentTileSchedulerILi256ELi128ELb0ELb1ELb1EEEEEEEEEvNT_6ParamsE,"",@"SHT_CUDA_INFO"
	.sectionflags	@""
	.align	4


	//----- nvinfo : EIATTR_CUDA_API_VERSION
	.align		4
        /*0000*/ 	.byte	0x04, 0x37
        /*0002*/ 	.short	(.L_201 - .L_200)
.L_200:
        /*0004*/ 	.word	0x00000082


	//----- nvinfo : EIATTR_KPARAM_INFO
	.align		4
.L_201:
        /*0008*/ 	.byte	0x04, 0x17
        /*000a*/ 	.short	(.L_203 - .L_202)
.L_202:
        /*000c*/ 	.word	0x00000000
        /*0010*/ 	.short	0x0000
        /*0012*/ 	.short	0x0070
        /*0014*/ 	.byte	0x00, 0xf0, 0x01, 0x2a


	//----- nvinfo : EIATTR_SPARSE_MMA_MASK
	.align		4
.L_203:
        /*0018*/ 	.byte	0x03, 0x50
        /*001a*/ 	.short	0x0000


	//----- nvinfo : EIATTR_MAXREG_COUNT
	.align		4
        /*001c*/ 	.byte	0x03, 0x1b
        /*001e*/ 	.short	0x00a8


	//----- nvinfo : EIATTR_NUM_BARRIERS
	.align		4
        /*0020*/ 	.byte	0x02, 0x4c
        /*0022*/ 	.byte	0x09
	.zero		1


	//----- nvinfo : EIATTR_EXTERNS
	.align		4
        /*0024*/ 	.byte	0x04, 0x0f
        /*0026*/ 	.short	(.L_205 - .L_204)


	//   ....[0]....
	.align		4
.L_204:
        /*0028*/ 	.word	index@(__assertfail)


	//----- nvinfo : EIATTR_ANNOTATIONS
	.align		4
.L_205:
        /*002c*/ 	.byte	0x04, 0x55
        /*002e*/ 	.short	(.L_207 - .L_206)


	//   ....[0]....
.L_206:
        /* <DEDUP_REMOVED lines=28> */


	//----- nvinfo : EIATTR_MERCURY_ISA_VERSION
	.align		4
.L_207:
        /*01d8*/ 	.byte	0x03, 0x5f
        /*01da*/ 	.short	0x0101


	//----- nvinfo : EIATTR_INT_WARP_WIDE_INSTR_OFFSETS
	.align		4
        /*01dc*/ 	.byte	0x04, 0x31
        /*01de*/ 	.short	(.L_209 - .L_208)


	//   ....[0]....
.L_208:
        /*01e0*/ 	.word	0x00000130


	//   ....[1]....
        /*01e4*/ 	.word	0x00000170


	//   ....[2]....
        /*01e8*/ 	.word	0x000001e0


	//   ....[3]....
        /*01ec*/ 	.word	0x0000f4f0


	//   ....[4]....
        /*01f0*/ 	.word	0x0000f590


	//   ....[5]....
        /*01f4*/ 	.word	0x00012e30


	//   ....[6]....
        /*01f8*/ 	.word	0x00012ed0


	//----- nvinfo : EIATTR_COOP_GROUP_MASK_REGIDS
	.align		4
.L_209:
        /*01fc*/ 	.byte	0x04, 0x29
        /*01fe*/ 	.short	(.L_211 - .L_210)


	//   ....[0]....
.L_210:
        /*0200*/ 	.word	0xffffffff


	//   ....[1]....
        /*0204*/ 	.word	0xffffffff


	//   ....[2]....
        /*0208*/ 	.word	0xffffffff


	//   ....[3]....
        /*020c*/ 	.word	0xffffffff


	//   ....[4]....
        /*0210*/ 	.word	0xffffffff


	//   ....[5]....
        /*0214*/ 	.word	0xffffffff


	//   ....[6]....
        /*0218*/ 	.word	0xffffffff


	//   ....[7]....
        /*021c*/ 	.word	0xffffffff


	//   ....[8]....
        /*0220*/ 	.word	0xffffffff


	//   ....[9]....
        /*0224*/ 	.word	0xffffffff


	//   ....[10]....
        /*0228*/ 	.word	0xffffffff


	//   ....[11]....
        /*022c*/ 	.word	0xffffffff


	//   ....[12]....
        /*0230*/ 	.word	0xffffffff


	//   ....[13]....
        /*0234*/ 	.word	0xffffffff


	//   ....[14]....
        /*0238*/ 	.word	0xffffffff


	//   ....[15]....
        /*023c*/ 	.word	0xffffffff


	//   ....[16]....
        /*0240*/ 	.word	0xffffffff


	//   ....[17]....
        /*0244*/ 	.word	0xffffffff


	//   ....[18]....
        /*0248*/ 	.word	0xffffffff


	//   ....[19]....
        /*024c*/ 	.word	0xffffffff


	//   ....[20]....
        /*0250*/ 	.word	0xffffffff


	//   ....[21]....
        /*0254*/ 	.word	0xffffffff


	//   ....[22]....
        /*0258*/ 	.word	0xffffffff


	//   ....[23]....
        /*025c*/ 	.word	0xffffffff


	//   ....[24]....
        /*0260*/ 	.word	0xffffffff


	//   ....[25]....
        /*0264*/ 	.word	0xffffffff


	//   ....[26]....
        /*0268*/ 	.word	0xffffffff


	//   ....[27]....
        /*026c*/ 	.word	0xffffffff


	//   ....[28]....
        /*0270*/ 	.word	0xffffffff


	//   ....[29]....
        /*0274*/ 	.word	0xffffffff


	//   ....[30]....
        /*0278*/ 	.word	0xffffffff


	//   ....[31]....
        /*027c*/ 	.word	0xffffffff


	//   ....[32]....
        /*0280*/ 	.word	0xffffffff


	//   ....[33]....
        /*0284*/ 	.word	0xffffffff


	//   ....[34]....
        /*0288*/ 	.word	0xffffffff


	//   ....[35]....
        /*028c*/ 	.word	0xffffffff


	//   ....[36]....
        /*0290*/ 	.word	0xffffffff


	//   ....[37]....
        /*0294*/ 	.word	0xffffffff


	//   ....[38]....
        /*0298*/ 	.word	0xffffffff


	//   ....[39]....
        /*029c*/ 	.word	0xffffffff


	//   ....[40]....
        /*02a0*/ 	.word	0xffffffff


	//   ....[41]....
        /*02a4*/ 	.word	0xffffffff


	//   ....[42]....
        /*02a8*/ 	.word	0xffffffff


	//   ....[43]....
        /*02ac*/ 	.word	0xffffffff


	//   ....[44]....
        /*02b0*/ 	.word	0xffffffff


	//   ....[45]....
        /*02b4*/ 	.word	0xffffffff


	//   ....[46]....
        /*02b8*/ 	.word	0xffffffff


	//   ....[47]....
        /*02bc*/ 	.word	0xffffffff


	//   ....[48]....
        /*02c0*/ 	.word	0xffffffff


	//   ....[49]....
        /*02c4*/ 	.word	0xffffffff


	//   ....[50]....
        /*02c8*/ 	.word	0xffffffff


	//   ....[51]....
        /*02cc*/ 	.word	0xffffffff


	//   ....[52]....
        /*02d0*/ 	.word	0xffffffff


	//   ....[53]....
        /*02d4*/ 	.word	0xffffffff


	//   ....[54]....
        /*02d8*/ 	.word	0xffffffff


	//   ....[55]....
        /*02dc*/ 	.word	0xffffffff


	//   ....[56]....
        /*02e0*/ 	.word	0xffffffff


	//   ....[57]....
        /*02e4*/ 	.word	0xffffffff


	//   ....[58]....
        /*02e8*/ 	.word	0xffffffff


	//   ....[59]....
        /*02ec*/ 	.word	0xffffffff


	//   ....[60]....
        /*02f0*/ 	.word	0xffffffff


	//   ....[61]....
        /*02f4*/ 	.word	0xffffffff


	//   ....[62]....
        /*02f8*/ 	.word	0xffffffff


	//   ....[63]....
        /*02fc*/ 	.word	0xffffffff


	//   ....[64]....
        /*0300*/ 	.word	0xffffffff


	//   ....[65]....
        /*0304*/ 	.word	0xffffffff


	//   ....[66]....
        /*0308*/ 	.word	0xffffffff


	//   ....[67]....
        /*030c*/ 	.word	0xffffffff


	//   ....[68]....
        /*0310*/ 	.word	0xffffffff


	//   ....[69]....
        /*0314*/ 	.word	0xffffffff


	//   ....[70]....
        /*0318*/ 	.word	0xffffffff


	//   ....[71]....
        /*031c*/ 	.word	0xffffffff


	//   ....[72]....
        /*0320*/ 	.word	0xffffffff


	//   ....[73]....
        /*0324*/ 	.word	0xffffffff


	//   ....[74]....
        /*0328*/ 	.word	0x0500000f


	//   ....[75]....
        /*032c*/ 	.word	0x0500000f


	//   ....[76]....
        /*0330*/ 	.word	0x0500000f


	//   ....[77]....
        /*0334*/ 	.word	0x0500000f


	//   ....[78]....
        /*0338*/ 	.word	0x0500000f


	//   ....[79]....
        /*033c*/ 	.word	0x0500000f


	//   ....[80]....
        /*0340*/ 	.word	0x0500000f


	//   ....[81]....
        /*0344*/ 	.word	0x0500000f


	//   ....[82]....
        /*0348*/ 	.word	0x0500000f


	//   ....[83]....
        /*034c*/ 	.word	0x0500000f


	//   ....[84]....
        /*0350*/ 	.word	0x0500000f


	//   ....[85]....
        /*0354*/ 	.word	0x0500000f


	//   ....[86]....
        /*0358*/ 	.word	0x0500000f


	//   ....[87]....
        /*035c*/ 	.word	0x0500000f


	//   ....[88]....
        /*0360*/ 	.word	0x0500000f


	//   ....[89]....
        /*0364*/ 	.word	0x0500000f


	//   ....[90]....
        /*0368*/ 	.word	0x0500000f


	//   ....[91]....
        /*036c*/ 	.word	0x0500000f


	//   ....[92]....
        /*0370*/ 	.word	0x0500000f


	//----- nvinfo : EIATTR_COOP_GROUP_INSTR_OFFSETS
	.align		4
.L_211:
        /*0374*/ 	.byte	0x04, 0x28
        /*0376*/ 	.short	(.L_213 - .L_212)


	//   ....[0]....
.L_212:
        /*0378*/ 	.word	0x00000060


	//   ....[1]....
        /*037c*/ 	.word	0x00000140


	//   ....[2]....
        /*0380*/ 	.word	0x00000190


	//   ....[3]....
        /*0384*/ 	.word	0x000003c0


	//   ....[4]....
        /*0388*/ 	.word	0x00000520


	//   ....[5]....
        /*038c*/ 	.word	0x00000640


	//   ....[6]....
        /*0390*/ 	.word	0x000007a0


	//   ....[7]....
        /*0394*/ 	.word	0x000017a0


	//   ....[8]....
        /*0398*/ 	.word	0x00001fe0


	//   ....[9]....
        /*039c*/ 	.word	0x00002b70


	//   ....[10]....
        /*03a0*/ 	.word	0x00003290


	//   ....[11]....
        /*03a4*/ 	.word	0x00003350


	//   ....[12]....
        /*03a8*/ 	.word	0x00003770


	//   ....[13]....
        /*03ac*/ 	.word	0x00003860


	//   ....[14]....
        /*03b0*/ 	.word	0x000052a0


	//   ....[15]....
        /*03b4*/ 	.word	0x00005480


	//   ....[16]....
        /*03b8*/ 	.word	0x00006230


	//   ....[17]....
        /*03bc*/ 	.word	0x00006330


	//   ....[18]....
        /*03c0*/ 	.word	0x000068c0


	//   ....[19]....
        /*03c4*/ 	.word	0x00006930


	//   ....[20]....
        /*03c8*/ 	.word	0x000081a0


	//   ....[21]....
        /*03cc*/ 	.word	0x000081c0


	//   ....[22]....
        /*03d0*/ 	.word	0x000087f0


	//   ....[23]....
        /*03d4*/ 	.word	0x00008860


	//   ....[24]....
        /*03d8*/ 	.word	0x00009d40


	//   ....[25]....
        /*03dc*/ 	.word	0x0000a140


	//   ....[26]....
        /*03e0*/ 	.word	0x0000aeb0


	//   ....[27]....
        /*03e4*/ 	.word	0x0000b100


	//   ....[28]....
        /*03e8*/ 	.word	0x0000b560


	//   ....[29]....
        /*03ec*/ 	.word	0x0000b5d0


	//   ....[30]....
        /*03f0*/ 	.word	0x0000c450


	//   ....[31]....
        /*03f4*/ 	.word	0x0000c480


	//   ....[32]....
        /*03f8*/ 	.word	0x0000c5a0


	//   ....[33]....
        /*03fc*/ 	.word	0x0000c5b0


	//   ....[34]....
        /*0400*/ 	.word	0x0000d650


	//   ....[35]....
        /*0404*/ 	.word	0x0000d6b0


	//   ....[36]....
        /*0408*/ 	.word	0x0000d710


	//   ....[37]....
        /*040c*/ 	.word	0x0000d840


	//   ....[38]....
        /*0410*/ 	.word	0x0000dc10


	//   ....[39]....
        /*0414*/ 	.word	0x0000dc20


	//   ....[40]....
        /*0418*/ 	.word	0x0000dcf0


	//   ....[41]....
        /*041c*/ 	.word	0x0000dd10


	//   ....[42]....
        /*0420*/ 	.word	0x0000dde0


	//   ....[43]....
        /*0424*/ 	.word	0x0000de00


	//   ....[44]....
        /*0428*/ 	.word	0x0000dee0


	//   ....[45]....
        /*042c*/ 	.word	0x0000df00


	//   ....[46]....
        /*0430*/ 	.word	0x0000e590


	//   ....[47]....
        /*0434*/ 	.word	0x0000e5a0


	//   ....[48]....
        /*0438*/ 	.word	0x0000e670


	//   ....[49]....
        /*043c*/ 	.word	0x0000e690


	//   ....[50]....
        /*0440*/ 	.word	0x0000e760


	//   ....[51]....
        /*0444*/ 	.word	0x0000e780


	//   ....[52]....
        /*0448*/ 	.word	0x0000e860


	//   ....[53]....
        /*044c*/ 	.word	0x0000e880


	//   ....[54]....
        /*0450*/ 	.word	0x0000e9f0


	//   ....[55]....
        /*0454*/ 	.word	0x0000fb30


	//   ....[56]....
        /*0458*/ 	.word	0x000105c0


	//   ....[57]....
        /*045c*/ 	.word	0x000105f0


	//   ....[58]....
        /*0460*/ 	.word	0x000106c0


	//   ....[59]....
        /*0464*/ 	.word	0x000106e0


	//   ....[60]....
        /*0468*/ 	.word	0x00010780


	//   ....[61]....
        /*046c*/ 	.word	0x000107a0


	//   ....[62]....
        /*0470*/ 	.word	0x00010840


	//   ....[63]....
        /*0474*/ 	.word	0x00010860


	//   ....[64]....
        /*0478*/ 	.word	0x00010900


	//   ....[65]....
        /*047c*/ 	.word	0x00010920


	//   ....[66]....
        /*0480*/ 	.word	0x000109c0


	//   ....[67]....
        /*0484*/ 	.word	0x000109e0


	//   ....[68]....
        /*0488*/ 	.word	0x00010a80


	//   ....[69]....
        /*048c*/ 	.word	0x00010aa0


	//   ....[70]....
        /*0490*/ 	.word	0x00010ab0


	//   ....[71]....
        /*0494*/ 	.word	0x00010ac0


	//   ....[72]....
        /*0498*/ 	.word	0x00013430


	//   ....[73]....
        /*049c*/ 	.word	0x00013620


	//   ....[74]....
        /*04a0*/ 	.word	0x00013c70


	//   ....[75]....
        /*04a4*/ 	.word	0x00013df0


	//   ....[76]....
        /*04a8*/ 	.word	0x00013e50


	//   ....[77]....
        /*04ac*/ 	.word	0x00013fb0


	//   ....[78]....
        /*04b0*/ 	.word	0x00014000


	//   ....[79]....
        /*04b4*/ 	.word	0x00014120


	//   ....[80]....
        /*04b8*/ 	.word	0x00014190


	//   ....[81]....
        /*04bc*/ 	.word	0x000142b0


	//   ....[82]....
        /*04c0*/ 	.word	0x00014320


	//   ....[83]....
        /*04c4*/ 	.word	0x00014440


	//   ....[84]....
        /*04c8*/ 	.word	0x000144b0


	//   ....[85]....
        /*04cc*/ 	.word	0x000145d0


	//   ....[86]....
        /*04d0*/ 	.word	0x00014640


	//   ....[87]....
        /*04d4*/ 	.word	0x00014760


	//   ....[88]....
        /*04d8*/ 	.word	0x000147d0


	//   ....[89]....
        /*04dc*/ 	.word	0x000148f0


	//   ....[90]....
        /*04e0*/ 	.word	0x00014940


	//   ....[91]....
        /*04e4*/ 	.word	0x00014c60


	//   ....[92]....
        /*04e8*/ 	.word	0x00014d80


	//----- nvinfo : EIATTR_REG_RECONFIG
	.align		4
.L_213:
        /*04ec*/ 	.byte	0x01, 0x54
	.zero		2


	//----- nvinfo : EIATTR_SYSCALL_OFFSETS
	.align		4
        /*04f0*/ 	.byte	0x04, 0x46
        /*04f2*/ 	.short	(.L_215 - .L_214)


	//   ....[0]....
.L_214:
        /*04f4*/ 	.word	0x00001980


	//   ....[1]....
        /*04f8*/ 	.word	0x0000f700


	//   ....[2]....
        /*04fc*/ 	.word	0x0000f850


	//   ....[3]....
        /*0500*/ 	.word	0x0000f940


	//   ....[4]....
        /*0504*/ 	.word	0x00010190


	//----- nvinfo : EIATTR_MBARRIER_INSTR_OFFSETS
	.align		4
.L_215:
        /*0508*/ 	.byte	0x04, 0x39
        /*050a*/ 	.short	(.L_217 - .L_216)


	//   ....[0]....
.L_216:
        /*050c*/ 	.word	0x00000270
        /*0510*/ 	.word	0x000000ff
        /*0514*/ 	.word	0x0002a800
        /*0518*/ 	.short	0x0100
        /*051a*/ 	.byte	0x08
	.zero		1


	//   ....[1]....
        /*051c*/ 	.word	0x00000280
        /*0520*/ 	.word	0x000000ff
        /*0524*/ 	.word	0x0002a820
        /*0528*/ 	.short	0x0100
        /*052a*/ 	.byte	0x08
	.zero		1


	//   ....[2]....
        /*052c*/ 	.word	0x00000370
        /*0530*/ 	.word	0x000000ff
        /*0534*/ 	.word	0x0002a830
        /*0538*/ 	.short	0x0100
        /*053a*/ 	.byte	0x08
	.zero		1


	//   ....[3]....
        /*053c*/ 	.word	0x00000380
        /*0540*/ 	.word	0x000000ff
        /*0544*/ 	.word	0x0002a840
        /*0548*/ 	.short	0x0100
        /*054a*/ 	.byte	0x08
	.zero		1


	//   ....[4]....
        /*054c*/ 	.word	0x00000390
        /*0550*/ 	.word	0x000000ff
        /*0554*/ 	.word	0x0002a838
        /*0558*/ 	.short	0x0100
        /*055a*/ 	.byte	0x08
	.zero		1


	//   ....[5]....
        /*055c*/ 	.word	0x000003a0
        /*0560*/ 	.word	0x000000ff
        /*0564*/ 	.word	0x0002a848
        /*0568*/ 	.short	0x0100
        /*056a*/ 	.byte	0x08
	.zero		1


	//   ....[6]....
        /*056c*/ 	.word	0x000004d0
        /*0570*/ 	.word	0x000000ff
        /*0574*/ 	.word	0x0002a850
        /*0578*/ 	.short	0x0100
        /*057a*/ 	.byte	0x08
	.zero		1


	//   ....[7]....
        /*057c*/ 	.word	0x000004e0
        /*0580*/ 	.word	0x000000ff
        /*0584*/ 	.word	0x0002a860
        /*0588*/ 	.short	0x0100
        /*058a*/ 	.byte	0x08
	.zero		1


	//   ....[8]....
        /*058c*/ 	.word	0x000004f0
        /*0590*/ 	.word	0x000000ff
        /*0594*/ 	.word	0x0002a858
        /*0598*/ 	.short	0x0100
        /*059a*/ 	.byte	0x08
	.zero		1


	//   ....[9]....
        /*059c*/ 	.word	0x00000500
        /*05a0*/ 	.word	0x000000ff
        /*05a4*/ 	.word	0x0002a868
        /*05a8*/ 	.short	0x0100
        /*05aa*/ 	.byte	0x08
	.zero		1


	//   ....[10]....
        /*05ac*/ 	.word	0x000005f0
        /*05b0*/ 	.word	0x000000ff
        /*05b4*/ 	.word	0x0002a870
        /*05b8*/ 	.short	0x0100
        /*05ba*/ 	.byte	0x06
	.zero		1


	//   ....[11]....
        /*05bc*/ 	.word	0x00000600
        /*05c0*/ 	.word	0x000000ff
        /*05c4*/ 	.word	0x0002a880
        /*05c8*/ 	.short	0x0100
        /*05ca*/ 	.byte	0x06
	.zero		1


	//   ....[12]....
        /*05cc*/ 	.word	0x00000610
        /*05d0*/ 	.word	0x000000ff
        /*05d4*/ 	.word	0x0002a878
        /*05d8*/ 	.short	0x0100
        /*05da*/ 	.byte	0x06
	.zero		1


	//   ....[13]....
        /*05dc*/ 	.word	0x00000620
        /*05e0*/ 	.word	0x000000ff
        /*05e4*/ 	.word	0x0002a888
        /*05e8*/ 	.short	0x0100
        /*05ea*/ 	.byte	0x06
	.zero		1


	//   ....[14]....
        /*05ec*/ 	.word	0x00000750
        /*05f0*/ 	.word	0x000000ff
        /*05f4*/ 	.word	0x0002a890
        /*05f8*/ 	.short	0x0100
        /*05fa*/ 	.byte	0x08
	.zero		1


	//   ....[15]....
        /*05fc*/ 	.word	0x00000760
        /*0600*/ 	.word	0x000000ff
        /*0604*/ 	.word	0x0002a8a0
        /*0608*/ 	.short	0x0100
        /*060a*/ 	.byte	0x08
	.zero		1


	//   ....[16]....
        /*060c*/ 	.word	0x00000770
        /*0610*/ 	.word	0x000000ff
        /*0614*/ 	.word	0x0002a898
        /*0618*/ 	.short	0x0100
        /*061a*/ 	.byte	0x08
	.zero		1


	//   ....[17]....
        /*061c*/ 	.word	0x00000780
        /*0620*/ 	.word	0x000000ff
        /*0624*/ 	.word	0x0002a8a8
        /*0628*/ 	.short	0x0100
        /*062a*/ 	.byte	0x08
	.zero		1


	//   ....[18]....
        /*062c*/ 	.word	0x000008b0
        /*0630*/ 	.word	0x000000ff
        /*0634*/ 	.word	0x0002a8b0
        /*0638*/ 	.short	0x0100
        /*063a*/ 	.byte	0x08
	.zero		1


	//   ....[19]....
        /*063c*/ 	.word	0x000008c0
        /*0640*/ 	.word	0x000000ff
        /*0644*/ 	.word	0x0002a8c0
        /*0648*/ 	.short	0x0100
        /*064a*/ 	.byte	0x08
	.zero		1


	//   ....[20]....
        /*064c*/ 	.word	0x000008d0
        /*0650*/ 	.word	0x000000ff
        /*0654*/ 	.word	0x0002a8b8
        /*0658*/ 	.short	0x0100
        /*065a*/ 	.byte	0x08
	.zero		1


	//   ....[21]....
        /*065c*/ 	.word	0x000008e0
        /*0660*/ 	.word	0x000000ff
        /*0664*/ 	.word	0x0002a8c8
        /*0668*/ 	.short	0x0100
        /*066a*/ 	.byte	0x08
	.zero		1


	//   ....[22]....
        /*066c*/ 	.word	0x000019f0
        /*0670*/ 	.word	0x000000ff
        /*0674*/ 	.word	0x0002a800
        /*0678*/ 	.short	0x010a
        /*067a*/ 	.byte	0x25
	.zero		1


	//   ....[23]....
        /*067c*/ 	.word	0x00001a80
        /*0680*/ 	.word	0x00000007
        /*0684*/ 	.word	0x0002a830
        /*0688*/ 	.short	0x010a
        /*068a*/ 	.byte	0x3f
	.zero		1


	//   ....[24]....
        /*068c*/ 	.word	0x00001b20
        /*0690*/ 	.word	0x00000007
        /*0694*/ 	.word	0x0002a830
        /*0698*/ 	.short	0x010a
        /*069a*/ 	.byte	0x3f
	.zero		1


	//   ....[25]....
        /*069c*/ 	.word	0x000022a0
        /*06a0*/ 	.word	0x00000000
        /*06a4*/ 	.word	0x00000000
        /*06a8*/ 	.short	0x0101
        /*06aa*/ 	.byte	0x3f
	.zero		1


	//   ....[26]....
        /*06ac*/ 	.word	0x00004620
        /*06b0*/ 	.word	0x000000ff
        /*06b4*/ 	.word	0x0002a830
        /*06b8*/ 	.short	0x010a
        /*06ba*/ 	.byte	0x06
	.zero		1


	//   ....[27]....
        /*06bc*/ 	.word	0x00004660
        /*06c0*/ 	.word	0x000000ff
        /*06c4*/ 	.word	0x0002a830
        /*06c8*/ 	.short	0x010a
        /*06ca*/ 	.byte	0x06
	.zero		1


	//   ....[28]....
        /*06cc*/ 	.word	0x00004ee0
        /*06d0*/ 	.word	0x000000ff
        /*06d4*/ 	.word	0x0002a850
        /*06d8*/ 	.short	0x010a
        /*06da*/ 	.byte	0x0b
	.zero		1


	//   ....[29]....
        /*06dc*/ 	.word	0x00004f20
        /*06e0*/ 	.word	0x000000ff
        /*06e4*/ 	.word	0x0002a850
        /*06e8*/ 	.short	0x010a
        /*06ea*/ 	.byte	0x0b
	.zero		1


	//   ....[30]....
        /*06ec*/ 	.word	0x000052b0
        /*06f0*/ 	.word	0x00000000
        /*06f4*/ 	.word	0x00000000
        /*06f8*/ 	.short	0x0101
        /*06fa*/ 	.byte	0x3f
	.zero		1


	//   ....[31]....
        /*06fc*/ 	.word	0x00006cf0
        /*0700*/ 	.word	0x0000006f
        /*0704*/ 	.word	0x00000000
        /*0708*/ 	.short	0x0101
        /*070a*/ 	.byte	0x3f
	.zero		1


	//   ....[32]....
        /*070c*/ 	.word	0x00007600
        /*0710*/ 	.word	0x000000ff
        /*0714*/ 	.word	0x0002a830
        /*0718*/ 	.short	0x010a
        /*071a*/ 	.byte	0x05
	.zero		1


	//   ....[33]....
        /*071c*/ 	.word	0x00007640
        /*0720*/ 	.word	0x000000ff
        /*0724*/ 	.word	0x0002a830
        /*0728*/ 	.short	0x010a
        /*072a*/ 	.byte	0x05
	.zero		1


	//   ....[34]....
        /*072c*/ 	.word	0x00007ec0
        /*0730*/ 	.word	0x000000ff
        /*0734*/ 	.word	0x0002a850
        /*0738*/ 	.short	0x010a
        /*073a*/ 	.byte	0x0a
	.zero		1


	//   ....[35]....
        /*073c*/ 	.word	0x00007f00
        /*0740*/ 	.word	0x000000ff
        /*0744*/ 	.word	0x0002a850
        /*0748*/ 	.short	0x010a
        /*074a*/ 	.byte	0x0a
	.zero		1


	//   ....[36]....
        /*074c*/ 	.word	0x00008e60
        /*0750*/ 	.word	0x0000005a
        /*0754*/ 	.word	0x00000000
        /*0758*/ 	.short	0x0101
        /*075a*/ 	.byte	0x3f
	.zero		1


	//   ....[37]....
        /*075c*/ 	.word	0x00008ed0
        /*0760*/ 	.word	0x0000005a
        /*0764*/ 	.word	0x00000000
        /*0768*/ 	.short	0x0101
        /*076a*/ 	.byte	0x3f
	.zero		1


	//   ....[38]....
        /*076c*/ 	.word	0x000092a0
        /*0770*/ 	.word	0x000000ff
        /*0774*/ 	.word	0x0002a830
        /*0778*/ 	.short	0x010a
        /*077a*/ 	.byte	0x05
	.zero		1


	//   ....[39]....
        /*077c*/ 	.word	0x000092e0
        /*0780*/ 	.word	0x000000ff
        /*0784*/ 	.word	0x0002a830
        /*0788*/ 	.short	0x010a
        /*078a*/ 	.byte	0x05
	.zero		1


	//   ....[40]....
        /*078c*/ 	.word	0x00009b60
        /*0790*/ 	.word	0x000000ff
        /*0794*/ 	.word	0x0002a850
        /*0798*/ 	.short	0x010a
        /*079a*/ 	.byte	0x0e
	.zero		1


	//   ....[41]....
        /*079c*/ 	.word	0x00009ba0
        /*07a0*/ 	.word	0x000000ff
        /*07a4*/ 	.word	0x0002a850
        /*07a8*/ 	.short	0x010a
        /*07aa*/ 	.byte	0x0e
	.zero		1


	//   ....[42]....
        /*07ac*/ 	.word	0x00009f30
        /*07b0*/ 	.word	0x00000000
        /*07b4*/ 	.word	0x00000000
        /*07b8*/ 	.short	0x0101
        /*07ba*/ 	.byte	0x3f
	.zero		1


	//   ....[43]....
        /*07bc*/ 	.word	0x0000b960
        /*07c0*/ 	.word	0x0000006f
        /*07c4*/ 	.word	0x00000000
        /*07c8*/ 	.short	0x0101
        /*07ca*/ 	.byte	0x3f
	.zero		1


	//   ....[44]....
        /*07cc*/ 	.word	0x0000c3c0
        /*07d0*/ 	.word	0x000000ff
        /*07d4*/ 	.word	0x0002a850
        /*07d8*/ 	.short	0x010a
        /*07da*/ 	.byte	0x05
	.zero		1


	//   ....[45]....
        /*07dc*/ 	.word	0x0000c400
        /*07e0*/ 	.word	0x000000ff
        /*07e4*/ 	.word	0x0002a850
        /*07e8*/ 	.short	0x010a
        /*07ea*/ 	.byte	0x05
	.zero		1


	//   ....[46]....
        /*07ec*/ 	.word	0x0000c8a0
        /*07f0*/ 	.word	0x00000002
        /*07f4*/ 	.word	0x00000000
        /*07f8*/ 	.short	0x0101
        /*07fa*/ 	.byte	0x3f
	.zero		1


	//   ....[47]....
        /*07fc*/ 	.word	0x0000dc00
        /*0800*/ 	.word	0x00000010
        /*0804*/ 	.word	0x00000000
        /*0808*/ 	.short	0x0101
        /*080a*/ 	.byte	0x3f
	.zero		1


	//   ....[48]....
        /*080c*/ 	.word	0x0000fd50
        /*0810*/ 	.word	0x00000000
        /*0814*/ 	.word	0x0002a840
        /*0818*/ 	.short	0x010a
        /*081a*/ 	.byte	0x3f
	.zero		1


	//   ....[49]....
        /*081c*/ 	.word	0x00010c30
        /*0820*/ 	.word	0x00000011
        /*0824*/ 	.word	0x0002a800
        /*0828*/ 	.short	0x0107
        /*082a*/ 	.byte	0x3f
	.zero		1


	//   ....[50]....
        /*082c*/ 	.word	0x00010d40
        /*0830*/ 	.word	0x00000011
        /*0834*/ 	.word	0x0002a800
        /*0838*/ 	.short	0x0101
        /*083a*/ 	.byte	0x3f
	.zero		1


	//   ....[51]....
        /*083c*/ 	.word	0x00010d60
        /*0840*/ 	.word	0x00000011
        /*0844*/ 	.word	0x0002a820
        /*0848*/ 	.short	0x010a
        /*084a*/ 	.byte	0x3f
	.zero		1


	//   ....[52]....
        /*084c*/ 	.word	0x000110a0
        /*0850*/ 	.word	0x00000003
        /*0854*/ 	.word	0x0002a840
        /*0858*/ 	.short	0x010a
        /*085a*/ 	.byte	0x3f
	.zero		1


	//   ....[53]....
        /*085c*/ 	.word	0x00011520
        /*0860*/ 	.word	0x00000003
        /*0864*/ 	.word	0x00000060
        /*0868*/ 	.short	0x010a
        /*086a*/ 	.byte	0x3f
	.zero		1


	//   ....[54]....
        /*086c*/ 	.word	0x00011b90
        /*0870*/ 	.word	0x00000003
        /*0874*/ 	.word	0x0002a840
        /*0878*/ 	.short	0x010a
        /*087a*/ 	.byte	0x3f
	.zero		1


	//   ....[55]....
        /*087c*/ 	.word	0x00012010
        /*0880*/ 	.word	0x00000002
        /*0884*/ 	.word	0x00000060
        /*0888*/ 	.short	0x010a
        /*088a*/ 	.byte	0x3f
	.zero		1


	//   ....[56]....
        /*088c*/ 	.word	0x000125c0
        /*0890*/ 	.word	0x00000002
        /*0894*/ 	.word	0x0002a840
        /*0898*/ 	.short	0x010a
        /*089a*/ 	.byte	0x3f
	.zero		1


	//   ....[57]....
        /*089c*/ 	.word	0x00012a40
        /*08a0*/ 	.word	0x00000002
        /*08a4*/ 	.word	0x00000060
        /*08a8*/ 	.short	0x010a
        /*08aa*/ 	.byte	0x3f
	.zero		1


	//   ....[58]....
        /*08ac*/ 	.word	0x00012fa0
        /*08b0*/ 	.word	0x00000002
        /*08b4*/ 	.word	0x0002a860
        /*08b8*/ 	.short	0x010a
        /*08ba*/ 	.byte	0x3f
	.zero		1


	//   ....[59]....
        /*08bc*/ 	.word	0x000135a0
        /*08c0*/ 	.word	0x00000000
        /*08c4*/ 	.word	0x0002a820
        /*08c8*/ 	.short	0x010a
        /*08ca*/ 	.byte	0x3f
	.zero		1


	//   ....[60]....
        /*08cc*/ 	.word	0x00013790
        /*08d0*/ 	.word	0x00000006
        /*08d4*/ 	.word	0x00000000
        /*08d8*/ 	.short	0x010a
        /*08da*/ 	.byte	0x3f
	.zero		1


	//   ....[61]....
        /*08dc*/ 	.word	0x000137e0
        /*08e0*/ 	.word	0x00000003
        /*08e4*/ 	.word	0x00000000
        /*08e8*/ 	.short	0x010a
        /*08ea*/ 	.byte	0x3f
	.zero		1


	//   ....[62]....
        /*08ec*/ 	.word	0x00013840
        /*08f0*/ 	.word	0x00000012
        /*08f4*/ 	.word	0x00000000
        /*08f8*/ 	.short	0x010a
        /*08fa*/ 	.byte	0x3f
	.zero		1


	//   ....[63]....
        /*08fc*/ 	.word	0x00013870
        /*0900*/ 	.word	0x00000003
        /*0904*/ 	.word	0x00000000
        /*0908*/ 	.short	0x010a
        /*090a*/ 	.byte	0x3f
	.zero		1


	//   ....[64]....
        /*090c*/ 	.word	0x000138e0
        /*0910*/ 	.word	0x00000003
        /*0914*/ 	.word	0x0002a800
        /*0918*/ 	.short	0x010a
        /*091a*/ 	.byte	0x3f
	.zero		1


	//   ....[65]....
        /*091c*/ 	.word	0x00013930
        /*0920*/ 	.word	0x00000007
        /*0924*/ 	.word	0x0002a830
        /*0928*/ 	.short	0x010a
        /*092a*/ 	.byte	0x3f
	.zero		1


	//   ....[66]....
        /*092c*/ 	.word	0x00013990
        /*0930*/ 	.word	0x0000000c
        /*0934*/ 	.word	0x0002a830
        /*0938*/ 	.short	0x010a
        /*093a*/ 	.byte	0x3f
	.zero		1


	//   ....[67]....
        /*093c*/ 	.word	0x000139f0
        /*0940*/ 	.word	0x00000009
        /*0944*/ 	.word	0x0002a850
        /*0948*/ 	.short	0x010a
        /*094a*/ 	.byte	0x3f
	.zero		1


	//   ....[68]....
        /*094c*/ 	.word	0x00013a50
        /*0950*/ 	.word	0x00000008
        /*0954*/ 	.word	0x0002a830
        /*0958*/ 	.short	0x010a
        /*095a*/ 	.byte	0x3f
	.zero		1


	//   ....[69]....
        /*095c*/ 	.word	0x00013ab0
        /*0960*/ 	.word	0x00000003
        /*0964*/ 	.word	0x0002a850
        /*0968*/ 	.short	0x010a
        /*096a*/ 	.byte	0x3f
	.zero		1


	//   ....[70]....
        /*096c*/ 	.word	0x00013b10
        /*0970*/ 	.word	0x00000008
        /*0974*/ 	.word	0x0002a830
        /*0978*/ 	.short	0x010a
        /*097a*/ 	.byte	0x3f
	.zero		1


	//   ....[71]....
        /*097c*/ 	.word	0x00013b70
        /*0980*/ 	.word	0x00000003
        /*0984*/ 	.word	0x0002a850
        /*0988*/ 	.short	0x010a
        /*098a*/ 	.byte	0x3f
	.zero		1


	//   ....[72]....
        /*098c*/ 	.word	0x00013bd0
        /*0990*/ 	.word	0x00000005
        /*0994*/ 	.word	0x0002a850
        /*0998*/ 	.short	0x010a
        /*099a*/ 	.byte	0x3f
	.zero		1


	//   ....[73]....
        /*099c*/ 	.word	0x00013d20
        /*09a0*/ 	.word	0x00000000
        /*09a4*/ 	.word	0x0002a840
        /*09a8*/ 	.short	0x010a
        /*09aa*/ 	.byte	0x3f
	.zero		1


	//   ....[74]....
        /*09ac*/ 	.word	0x00014980
        /*09b0*/ 	.word	0x00000011
        /*09b4*/ 	.word	0x0002a820
        /*09b8*/ 	.short	0x010a
        /*09ba*/ 	.byte	0x3f
	.zero		1


	//   ....[75]....
        /*09bc*/ 	.word	0x000149d0
        /*09c0*/ 	.word	0x00000003
        /*09c4*/ 	.word	0x0002a840
        /*09c8*/ 	.short	0x010a
        /*09ca*/ 	.byte	0x3f
	.zero		1


	//   ....[76]....
        /*09cc*/ 	.word	0x00014a20
        /*09d0*/ 	.word	0x00000003
        /*09d4*/ 	.word	0x00000060
        /*09d8*/ 	.short	0x010a
        /*09da*/ 	.byte	0x3f
	.zero		1


	//   ....[77]....
        /*09dc*/ 	.word	0x00014a70
        /*09e0*/ 	.word	0x00000003
        /*09e4*/ 	.word	0x0002a840
        /*09e8*/ 	.short	0x010a
        /*09ea*/ 	.byte	0x3f
	.zero		1


	//   ....[78]....
        /*09ec*/ 	.word	0x00014ac0
        /*09f0*/ 	.word	0x00000002
        /*09f4*/ 	.word	0x00000060
        /*09f8*/ 	.short	0x010a
        /*09fa*/ 	.byte	0x3f
	.zero		1


	//   ....[79]....
        /*09fc*/ 	.word	0x00014b10
        /*0a00*/ 	.word	0x00000002
        /*0a04*/ 	.word	0x0002a840
        /*0a08*/ 	.short	0x010a
        /*0a0a*/ 	.byte	0x3f
	.zero		1


	//   ....[80]....
        /*0a0c*/ 	.word	0x00014b60
        /*0a10*/ 	.word	0x00000002
        /*0a14*/ 	.word	0x00000060
        /*0a18*/ 	.short	0x010a
        /*0a1a*/ 	.byte	0x3f
	.zero		1


	//   ....[81]....
        /*0a1c*/ 	.word	0x00014bb0
        /*0a20*/ 	.word	0x00000002
        /*0a24*/ 	.word	0x0002a860
        /*0a28*/ 	.short	0x010a
        /*0a2a*/ 	.byte	0x3f
	.zero		1


	//   ....[82]....
        /*0a2c*/ 	.word	0x00014ca0
        /*0a30*/ 	.word	0x00000000
        /*0a34*/ 	.word	0x0002a820
        /*0a38*/ 	.short	0x010a
        /*0a3a*/ 	.byte	0x3f
	.zero		1


	//   ....[83]....
        /*0a3c*/ 	.word	0x00014e40
        /*0a40*/ 	.word	0x00000006
        /*0a44*/ 	.word	0x00000000
        /*0a48*/ 	.short	0x010a
        /*0a4a*/ 	.byte	0x3f
	.zero		1


	//   ....[84]....
        /*0a4c*/ 	.word	0x00014e90
        /*0a50*/ 	.word	0x00000003
        /*0a54*/ 	.word	0x00000000
        /*0a58*/ 	.short	0x010a
        /*0a5a*/ 	.byte	0x3f
	.zero		1


	//   ....[85]....
        /*0a5c*/ 	.word	0x00014ee0
        /*0a60*/ 	.word	0x00000012
        /*0a64*/ 	.word	0x00000000
        /*0a68*/ 	.short	0x010a
        /*0a6a*/ 	.byte	0x3f
	.zero		1


	//----- nvinfo : EIATTR_NUM_MBARRIERS
	.align		4
.L_217:
        /*0a6c*/ 	.byte	0x03, 0x38
        /*0a6e*/ 	.short	0x0016


	//----- nvinfo : EIATTR_EXIT_INSTR_OFFSETS
	.align		4
        /*0a70*/ 	.byte	0x04, 0x1c
        /*0a72*/ 	.short	(.L_219 - .L_218)


	//   ....[0]....
.L_218:
        /*0a74*/ 	.word	0x00000a10


	//   ....[1]....
        /*0a78*/ 	.word	0x0000e980


	//   ....[2]....
        /*0a7c*/ 	.word	0x000138c0


	//----- nvinfo : EIATTR_MAX_THREADS
	.align		4
.L_219:
        /*0a80*/ 	.byte	0x04, 0x05
        /*0a82*/ 	.short	(.L_221 - .L_220)
.L_220:
        /*0a84*/ 	.word	0x00000180
        /*0a88*/ 	.word	0x00000001
        /*0a8c*/ 	.word	0x00000001


	//----- nvinfo : EIATTR_CRS_STACK_SIZE
	.align		4
.L_221:
        /*0a90*/ 	.byte	0x04, 0x1e
        /*0a92*/ 	.short	(.L_223 - .L_222)
.L_222:
        /*0a94*/ 	.word	0x00000000


	//----- nvinfo : EIATTR_CBANK_PARAM_SIZE
	.align		4
.L_223:
        /*0a98*/ 	.byte	0x03, 0x19
        /*0a9a*/ 	.short	0x0af0


	//----- nvinfo : EIATTR_PARAM_CBANK
	.align		4
        /*0a9c*/ 	.byte	0x04, 0x0a
        /*0a9e*/ 	.short	(.L_225 - .L_224)
	.align		4
.L_224:
        /*0aa0*/ 	.word	index@(.nv.constant0._ZN7cutlass13device_kernelIN5flash11enable_sm90INS1_16FlashAttnFwdSm90INS1_25CollectiveMainloopFwdSm90ILi2EN4cute5tupleIJNS5_1CILi1EEES8_S8_EEENS6_IJNS7_ILi128EEENS7_ILi96EEENS7_ILi192EEEEEELi128ENS_6half_tEfNS_4arch4Sm90ELb0ELb1ELb0ELb0ELb0ELb0ELb0ELb1ELb1ELb1ELb0ELb0EEENS1_21CollectiveEpilogueFwdINS6_IJSA_SA_SB_EEES9_SE_SG_Li256ELb0ELb1ELb0ELb0EEENS1_30DynamicPersistentTileSchedulerILi256ELi128ELb0ELb1ELb1EEEEEEEEEvNT_6ParamsE)
        /*0aa4*/ 	.short	0x0210
        /*0aa6*/ 	.short	0x0af0


	//----- nvinfo : EIATTR_SW_WAR
	.align		4
.L_225:
        /*0aa8*/ 	.byte	0x04, 0x36
        /*0aaa*/ 	.short	(.L_227 - .L_226)
.L_226:
        /*0aac*/ 	.word	0x00000008
.L_227:


//--------------------- .nv.info._ZN7cutlass13device_kernelIN5flash11enable_sm90INS1_16FlashAttnFwdSm90INS1_25CollectiveMainloopFwdSm90ILi2EN4cute5tupleIJNS5_1CILi1EEES8_S8_EEENS6_IJNS7_ILi128EEENS7_ILi96EEENS7_ILi192EEEEEELi128ENS_6half_tEfNS_4arch4Sm90ELb0ELb1ELb0ELb1ELb0ELb0ELb0ELb1ELb1ELb1ELb0ELb0EEENS1_21CollectiveEpilogueFwdINS6_IJSA_SA_SB_EEES9_SE_SG_Li256ELb1ELb1ELb0ELb0EEENS1_36VarlenDynamicPersistentTileSchedulerILi128ELi96ELi256ELi128ELb0ELb1ELb1ELb1ELb0ELb1EEEEEEEEEvNT_6ParamsE --------------------------
	.section	.nv.info._ZN7cutlass13device_kernelIN5flash11enable_sm90INS1_16FlashAttnFwdSm90INS1_25CollectiveMainloopFwdSm90ILi2EN4cute5tupleIJNS5_1CILi1EEES8_S8_EEENS6_IJNS7_ILi128EEENS7_ILi96EEENS7_ILi192EEEEEELi128ENS_6half_tEfNS_4arch4Sm90ELb0ELb1ELb0ELb1ELb0ELb0ELb0ELb1ELb1ELb1ELb0ELb0EEENS1_21CollectiveEpilogueFwdINS6_IJSA_SA_SB_EEES9_SE_SG_Li256ELb1ELb1ELb0ELb0EEENS1_36VarlenDynamicPersistentTileSchedulerILi128ELi96ELi256ELi128ELb0ELb1ELb1ELb1ELb0ELb1EEEEEEEEEvNT_6ParamsE,"",@"SHT_CUDA_INFO"
	.sectionflags	@""
	.align	4


	//----- nvinfo : EIATTR_CUDA_API_VERSION
	.align		4
        /*0000*/ 	.byte	0x04, 0x37
        /*0002*/ 	.short	(.L_229 - .L_228)
.L_228:
        /*0004*/ 	.word	0x00000082


	//----- nvinfo : EIATTR_KPARAM_INFO
	.align		4
.L_229:
        /*0008*/ 	.byte	0x04, 0x17
        /*000a*/ 	.short	(.L_231 - .L_230)
.L_230:
        /*000c*/ 	.word	0x00000000
        /*0010*/ 	.short	0x0000
        /*0012*/ 	.short	0x0070
        /*0014*/ 	.byte	0x00, 0xf0, 0x01, 0x2a


	//----- nvinfo : EIATTR_SPARSE_MMA_MASK
	.align		4
.L_231:
        /*0018*/ 	.byte	0x03, 0x50
        /*001a*/ 	.short	0x0000


	//----- nvinfo : EIATTR_MAXREG_COUNT
	.align		4
        /*001c*/ 	.byte	0x03, 0x1b
        /*001e*/ 	.short	0x00a8


	//----- nvinfo : EIATTR_NUM_BARRIERS
	.align		4
        /*0020*/ 	.byte	0x02, 0x4c
        /*0022*/ 	.byte	0x09
	.zero		1


	//----- nvinfo : EIATTR_EXTERNS
	.align		4
        /*0024*/ 	.byte	0x04, 0x0f
        /*0026*/ 	.short	(.L_233 - .L_232)


	//   ....[0]....
	.align		4
.L_232:
        /*0028*/ 	.word	index@(__assertfail)


	//----- nvinfo : EIATTR_ANNOTATIONS
	.align		4
.L_233:
        /*002c*/ 	.byte	0x04, 0x55
        /*002e*/ 	.short	(.L_235 - .L_234)


	//   ....[0]....
.L_234:
        /* <DEDUP_REMOVED lines=63> */


	//----- nvinfo : EIATTR_MERCURY_ISA_VERSION
	.align		4
.L_235:
        /*0410*/ 	.byte	0x03, 0x5f
        /*0412*/ 	.short	0x0101


	//----- nvinfo : EIATTR_UNUSED_LOAD_BYTE_OFFSET
	.align		4
        /*0414*/ 	.byte	0x04, 0x44
        /*0416*/ 	.short	(.L_237 - .L_236)


	//   ....[0]....
.L_236:
        /*0418*/ 	.word	0x00000a20
        /*041c*/ 	.word	0x0000fff0


	//   ....[1]....
        /*0420*/ 	.word	0x0000cd00
        /*0424*/ 	.word	0x0000fff0


	//----- nvinfo : EIATTR_INT_WARP_WIDE_INSTR_OFFSETS
	.align		4
.L_237:
        /*0428*/ 	.byte	0x04, 0x31
        /*042a*/ 	.short	(.L_239 - .L_238)


	//   ....[0]....
.L_238:
        /*042c*/ 	.word	0x00000130


	//   ....[1]....
        /*0430*/ 	.word	0x00000170


	//   ....[2]....
        /*0434*/ 	.word	0x000001e0


	//   ....[3]....
        /*0438*/ 	.word	0x000102a0


	//   ....[4]....
        /*043c*/ 	.word	0x00010330


	//   ....[5]....
        /*0440*/ 	.word	0x00013ef0


	//   ....[6]....
        /*0444*/ 	.word	0x00013f50


	//----- nvinfo : EIATTR_COOP_GROUP_MASK_REGIDS
	.align		4
.L_239:
        /*0448*/ 	.byte	0x04, 0x29
        /*044a*/ 	.short	(.L_241 - .L_240)


	//   ....[0]....
.L_240:
        /*044c*/ 	.word	0xffffffff


	//   ....[1]....
        /*0450*/ 	.word	0xffffffff


	//   ....[2]....
        /*0454*/ 	.word	0xffffffff


	//   ....[3]....
        /*0458*/ 	.word	0xffffffff


	//   ....[4]....
        /*045c*/ 	.word	0xffffffff


	//   ....[5]....
        /*0460*/ 	.word	0xffffffff


	//   ....[6]....
        /*0464*/ 	.word	0xffffffff


	//   ....[7]....
        /*0468*/ 	.word	0xffffffff


	//   ....[8]....
        /*046c*/ 	.word	0xffffffff


	//   ....[9]....
        /*0470*/ 	.word	0xffffffff


	//   ....[10]....
        /*0474*/ 	.word	0xffffffff


	//   ....[11]....
        /*0478*/ 	.word	0xffffffff


	//   ....[12]....
        /*047c*/ 	.word	0xffffffff


	//   ....[13]....
        /*0480*/ 	.word	0xffffffff


	//   ....[14]....
        /*0484*/ 	.word	0xffffffff


	//   ....[15]....
        /*0488*/ 	.word	0xffffffff


	//   ....[16]....
        /*048c*/ 	.word	0xffffffff


	//   ....[17]....
        /*0490*/ 	.word	0xffffffff


	//   ....[18]....
        /*0494*/ 	.word	0xffffffff


	//   ....[19]....
        /*0498*/ 	.word	0xffffffff


	//   ....[20]....
        /*049c*/ 	.word	0xffffffff


	//   ....[21]....
        /*04a0*/ 	.word	0xffffffff


	//   ....[22]....
        /*04a4*/ 	.word	0xffffffff


	//   ....[23]....
        /*04a8*/ 	.word	0xffffffff


	//   ....[24]....
        /*04ac*/ 	.word	0xffffffff


	//   ....[25]....
        /*04b0*/ 	.word	0xffffffff


	//   ....[26]....
        /*04b4*/ 	.word	0xffffffff


	//   ....[27]....
        /*04b8*/ 	.word	0xffffffff


	//   ....[28]....
        /*04bc*/ 	.word	0xffffffff


	//   ....[29]....
        /*04c0*/ 	.word	0xffffffff


	//   ....[30]....
        /*04c4*/ 	.word	0xffffffff


	//   ....[31]....
        /*04c8*/ 	.word	0xffffffff


	//   ....[32]....
        /*04cc*/ 	.word	0xffffffff


	//   ....[33]....
        /*04d0*/ 	.word	0xffffffff


	//   ....[34]....
        /*04d4*/ 	.word	0xffffffff


	//   ....[35]....
        /*04d8*/ 	.word	0xffffffff


	//   ....[36]....
        /*04dc*/ 	.word	0xffffffff


	//   ....[37]....
        /*04e0*/ 	.word	0xffffffff


	//   ....[38]....
        /*04e4*/ 	.word	0xffffffff


	//   ....[39]....
        /*04e8*/ 	.word	0xffffffff


	//   ....[40]....
        /*04ec*/ 	.word	0xffffffff


	//   ....[41]....
        /*04f0*/ 	.word	0xffffffff


	//   ....[42]....
        /*04f4*/ 	.word	0xffffffff


	//   ....[43]....
        /*04f8*/ 	.word	0xffffffff


	//   ....[44]....
        /*04fc*/ 	.word	0xffffffff


	//   ....[45]....
        /*0500*/ 	.word	0xffffffff


	//   ....[46]....
        /*0504*/ 	.word	0xffffffff


	//   ....[47]....
        /*0508*/ 	.word	0xffffffff


	//   ....[48]....
        /*050c*/ 	.word	0xffffffff


	//   ....[49]....
        /*0510*/ 	.word	0xffffffff


	//   ....[50]....
        /*0514*/ 	.word	0xffffffff


	//   ....[51]....
        /*0518*/ 	.word	0xffffffff


	//   ....[52]....
        /*051c*/ 	.word	0xffffffff


	//   ....[53]....
        /*0520*/ 	.word	0xffffffff


	//   ....[54]....
        /*0524*/ 	.word	0xffffffff


	//   ....[55]....
        /*0528*/ 	.word	0xffffffff


	//   ....[56]....
        /*052c*/ 	.word	0xffffffff


	//   ....[57]....
        /*0530*/ 	.word	0xffffffff


	//   ....[58]....
        /*0534*/ 	.word	0xffffffff


	//   ....[59]....
        /*0538*/ 	.word	0xffffffff


	//   ....[60]....
        /*053c*/ 	.word	0xffffffff


	//   ....[61]....
        /*0540*/ 	.word	0xffffffff


	//   ....[62]....
        /*0544*/ 	.word	0xffffffff


	//   ....[63]....
        /*0548*/ 	.word	0xffffffff


	//   ....[64]....
        /*054c*/ 	.word	0xffffffff


	//   ....[65]....
        /*0550*/ 	.word	0xffffffff


	//   ....[66]....
        /*0554*/ 	.word	0xffffffff


	//   ....[67]....
        /*0558*/ 	.word	0xffffffff


	//   ....[68]....
        /*055c*/ 	.word	0xffffffff


	//   ....[69]....
        /*0560*/ 	.word	0xffffffff


	//   ....[70]....
        /*0564*/ 	.word	0xffffffff


	//   ....[71]....
        /*0568*/ 	.word	0xffffffff


	//   ....[72]....
        /*056c*/ 	.word	0xffffffff


	//   ....[73]....
        /*0570*/ 	.word	0xffffffff


	//   ....[74]....
        /*0574*/ 	.word	0xffffffff


	//   ....[75]....
        /*0578*/ 	.word	0xffffffff


	//   ....[76]....
        /*057c*/ 	.word	0xffffffff


	//   ....[77]....
        /*0580*/ 	.word	0xffffffff


	//   ....[78]....
        /*0584*/ 	.word	0xffffffff


	//   ....[79]....
        /*0588*/ 	.word	0xffffffff


	//   ....[80]....
        /*058c*/ 	.word	0xffffffff


	//   ....[81]....
        /*0590*/ 	.word	0xffffffff


	//   ....[82]....
        /*0594*/ 	.word	0xffffffff


	//   ....[83]....
        /*0598*/ 	.word	0xffffffff


	//   ....[84]....
        /*059c*/ 	.word	0xffffffff


	//   ....[85]....
        /*05a0*/ 	.word	0xffffffff


	//   ....[86]....
        /*05a4*/ 	.word	0xffffffff


	//   ....[87]....
        /*05a8*/ 	.word	0xffffffff


	//   ....[88]....
        /*05ac*/ 	.word	0xffffffff


	//   ....[89]....
        /*05b0*/ 	.word	0xffffffff


	//   ....[90]....
        /*05b4*/ 	.word	0xffffffff


	//   ....[91]....
        /*05b8*/ 	.word	0xffffffff


	//   ....[92]....
        /*05bc*/ 	.word	0xffffffff


	//   ....[93]....
        /*05c0*/ 	.word	0xffffffff


	//   ....[94]....
        /*05c4*/ 	.word	0xffffffff


	//   ....[95]....
        /*05c8*/ 	.word	0xffffffff


	//   ....[96]....
        /*05cc*/ 	.word	0xffffffff


	//   ....[97]....
        /*05d0*/ 	.word	0xffffffff


	//   ....[98]....
        /*05d4*/ 	.word	0xffffffff


	//   ....[99]....
        /*05d8*/ 	.word	0xffffffff


	//   ....[100]....
        /*05dc*/ 	.word	0xffffffff


	//   ....[101]....
        /*05e0*/ 	.word	0xffffffff


	//   ....[102]....
        /*05e4*/ 	.word	0xffffffff


	//   ....[103]....
        /*05e8*/ 	.word	0xffffffff


	//   ....[104]....
        /*05ec*/ 	.word	0xffffffff


	//   ....[105]....
        /*05f0*/ 	.word	0x0500000f


	//   ....[106]....
        /*05f4*/ 	.word	0x0500000f


	//   ....[107]....
        /*05f8*/ 	.word	0x0500000f


	//   ....[108]....
        /*05fc*/ 	.word	0x0500000f


	//   ....[109]....
        /*0600*/ 	.word	0x0500000f


	//   ....[110]....
        /*0604*/ 	.word	0x0500000f


	//   ....[111]....
        /*0608*/ 	.word	0x0500000f


	//   ....[112]....
        /*060c*/ 	.word	0x0500000f


	//   ....[113]....
        /*0610*/ 	.word	0x0500000f


	//   ....[114]....
        /*0614*/ 	.word	0x0500000f


	//   ....[115]....
        /*0618*/ 	.word	0x0500000f


	//   ....[116]....
        /*061c*/ 	.word	0x0500000f


	//   ....[117]....
        /*0620*/ 	.word	0x0500000f


	//   ....[118]....
        /*0624*/ 	.word	0x0500000f


	//   ....[119]....
        /*0628*/ 	.word	0x0500000f


	//   ....[120]....
        /*062c*/ 	.word	0x0500000f


	//   ....[121]....
        /*0630*/ 	.word	0x0500000f


	//   ....[122]....
        /*0634*/ 	.word	0x0500000f


	//   ....[123]....
        /*0638*/ 	.word	0x0500000f


	//   ....[124]....
        /*063c*/ 	.word	0x0500000f


	//   ....[125]....
        /*0640*/ 	.word	0x0500000f


	//   ....[126]....
        /*0644*/ 	.word	0x0500000f


	//   ....[127]....
        /*0648*/ 	.word	0x0500000f


	//   ....[128]....
        /*064c*/ 	.word	0x0500000f


	//   ....[129]....
        /*0650*/ 	.word	0x0500000f


	//   ....[130]....
        /*0654*/ 	.word	0x0500000f


	//   ....[131]....
        /*0658*/ 	.word	0x0500000f


	//   ....[132]....
        /*065c*/ 	.word	0x0500000f


	//   ....[133]....
        /*0660*/ 	.word	0x0500000f


	//   ....[134]....
        /*0664*/ 	.word	0x0500000f


	//   ....[135]....
        /*0668*/ 	.word	0x0500000f


	//   ....[136]....
        /*066c*/ 	.word	0x0500000f


	//   ....[137]....
        /*0670*/ 	.word	0x0500000f


	//   ....[138]....
        /*0674*/ 	.word	0x0500000f


	//   ....[139]....
        /*0678*/ 	.word	0x0500000f


	//----- nvinfo : EIATTR_COOP_GROUP_INSTR_OFFSETS
	.align		4
.L_241:
        /*067c*/ 	.byte	0x04, 0x28
        /*067e*/ 	.short	(.L_243 - .L_242)


	//   ....[0]....
.L_242:
        /*0680*/ 	.word	0x00000060


	//   ....[1]....
        /*0684*/ 	.word	0x00000140


	//   ....[2]....
        /*0688*/ 	.word	0x00000190


	//   ....[3]....
        /*068c*/ 	.word	0x000003c0


	//   ....[4]....
        /*0690*/ 	.word	0x00000520


	//   ....[5]....
        /*0694*/ 	.word	0x00000640


	//   ....[6]....
        /*0698*/ 	.word	0x000007a0


	//   ....[7]....
        /*069c*/ 	.word	0x00001810


	//   ....[8]....
        /*06a0*/ 	.word	0x00002000


	//   ....[9]....
        /*06a4*/ 	.word	0x00002ba0


	//   ....[10]....
        /*06a8*/ 	.word	0x000032b0


	//   ....[11]....
        /*06ac*/ 	.word	0x00003370


	//   ....[12]....
        /*06b0*/ 	.word	0x00003790


	//   ....[13]....
        /*06b4*/ 	.word	0x00003870


	//   ....[14]....
        /*06b8*/ 	.word	0x000052b0


	//   ....[15]....
        /*06bc*/ 	.word	0x00005490


	//   ....[16]....
        /*06c0*/ 	.word	0x000061e0


	//   ....[17]....
        /*06c4*/ 	.word	0x000062f0


	//   ....[18]....
        /*06c8*/ 	.word	0x000068d0


	//   ....[19]....
        /*06cc*/ 	.word	0x00006940


	//   ....[20]....
        /*06d0*/ 	.word	0x000081b0


	//   ....[21]....
        /*06d4*/ 	.word	0x000081d0


	//   ....[22]....
        /*06d8*/ 	.word	0x000087f0


	//   ....[23]....
        /*06dc*/ 	.word	0x00008860


	//   ....[24]....
        /*06e0*/ 	.word	0x00009d40


	//   ....[25]....
        /*06e4*/ 	.word	0x0000a140


	//   ....[26]....
        /*06e8*/ 	.word	0x0000b0e0


	//   ....[27]....
        /*06ec*/ 	.word	0x0000b190


	//   ....[28]....
        /*06f0*/ 	.word	0x0000b510


	//   ....[29]....
        /*06f4*/ 	.word	0x0000b5c0


	//   ....[30]....
        /*06f8*/ 	.word	0x0000c450


	//   ....[31]....
        /*06fc*/ 	.word	0x0000c480


	//   ....[32]....
        /*0700*/ 	.word	0x0000c580


	//   ....[33]....
        /*0704*/ 	.word	0x0000c590


	//   ....[34]....
        /*0708*/ 	.word	0x0000d770


	//   ....[35]....
        /*070c*/ 	.word	0x0000d7b0


	//   ....[36]....
        /*0710*/ 	.word	0x0000d7f0


	//   ....[37]....
        /*0714*/ 	.word	0x0000d820


	//   ....[38]....
        /*0718*/ 	.word	0x0000dd80


	//   ....[39]....
        /*071c*/ 	.word	0x0000ddc0


	//   ....[40]....
        /*0720*/ 	.word	0x0000de80


	//   ....[41]....
        /*0724*/ 	.word	0x0000dea0


	//   ....[42]....
        /*0728*/ 	.word	0x0000df60


	//   ....[43]....
        /*072c*/ 	.word	0x0000df80


	//   ....[44]....
        /*0730*/ 	.word	0x0000e050


	//   ....[45]....
        /*0734*/ 	.word	0x0000e070


	//   ....[46]....
        /*0738*/ 	.word	0x0000e880


	//   ....[47]....
        /*073c*/ 	.word	0x0000e8a0


	//   ....[48]....
        /*0740*/ 	.word	0x0000e960


	//   ....[49]....
        /*0744*/ 	.word	0x0000e980


	//   ....[50]....
        /*0748*/ 	.word	0x0000ea40


	//   ....[51]....
        /*074c*/ 	.word	0x0000ea60


	//   ....[52]....
        /*0750*/ 	.word	0x0000eb30


	//   ....[53]....
        /*0754*/ 	.word	0x0000eb50


	//   ....[54]....
        /*0758*/ 	.word	0x0000eca0


	//   ....[55]....
        /*075c*/ 	.word	0x0000ee80


	//   ....[56]....
        /*0760*/ 	.word	0x0000eeb0


	//   ....[57]....
        /*0764*/ 	.word	0x0000eee0


	//   ....[58]....
        /*0768*/ 	.word	0x0000ef10


	//   ....[59]....
        /*076c*/ 	.word	0x0000ef40


	//   ....[60]....
        /*0770*/ 	.word	0x0000ef70


	//   ....[61]....
        /*0774*/ 	.word	0x0000f0e0


	//   ....[62]....
        /*0778*/ 	.word	0x0000f110


	//   ....[63]....
        /*077c*/ 	.word	0x0000f140


	//   ....[64]....
        /*0780*/ 	.word	0x0000f170


	//   ....[65]....
        /*0784*/ 	.word	0x0000f1a0


	//   ....[66]....
        /*0788*/ 	.word	0x0000f1d0


	//   ....[67]....
        /*078c*/ 	.word	0x0000f270


	//   ....[68]....
        /*0790*/ 	.word	0x0000f2d0


	//   ....[69]....
        /*0794*/ 	.word	0x0000f360


	//   ....[70]....
        /*0798*/ 	.word	0x00010860


	//   ....[71]....
        /*079c*/ 	.word	0x000114a0


	//   ....[72]....
        /*07a0*/ 	.word	0x000114e0


	//   ....[73]....
        /*07a4*/ 	.word	0x00011500


	//   ....[74]....
        /*07a8*/ 	.word	0x00011540


	//   ....[75]....
        /*07ac*/ 	.word	0x00011670


	//   ....[76]....
        /*07b0*/ 	.word	0x00011680


	//   ....[77]....
        /*07b4*/ 	.word	0x00011720


	//   ....[78]....
        /*07b8*/ 	.word	0x00011730


	//   ....[79]....
        /*07bc*/ 	.word	0x000117d0


	//   ....[80]....
        /*07c0*/ 	.word	0x000117e0


	//   ....[81]....
        /*07c4*/ 	.word	0x00011880


	//   ....[82]....
        /*07c8*/ 	.word	0x00011890


	//   ....[83]....
        /*07cc*/ 	.word	0x00011910


	//   ....[84]....
        /*07d0*/ 	.word	0x00011940


	//   ....[85]....
        /*07d4*/ 	.word	0x00011960


	//   ....[86]....
        /*07d8*/ 	.word	0x00011970


	//   ....[87]....
        /*07dc*/ 	.word	0x000145f0


	//   ....[88]....
        /*07e0*/ 	.word	0x00014650


	//   ....[89]....
        /*07e4*/ 	.word	0x00014680


	//   ....[90]....
        /*07e8*/ 	.word	0x00014690


	//   ....[91]....
        /*07ec*/ 	.word	0x000146c0


	//   ....[92]....
        /*07f0*/ 	.word	0x000146f0


	//   ....[93]....
        /*07f4*/ 	.word	0x00014720


	//   ....[94]....
        /*07f8*/ 	.word	0x00014750


	//   ....[95]....
        /*07fc*/ 	.word	0x000148d0


	//   ....[96]....
        /*0800*/ 	.word	0x00014900


	//   ....[97]....
        /*0804*/ 	.word	0x00014930


	//   ....[98]....
        /*0808*/ 	.word	0x00014960


	//   ....[99]....
        /*080c*/ 	.word	0x00014990


	//   ....[100]....
        /*0810*/ 	.word	0x000149c0


	//   ....[101]....
        /*0814*/ 	.word	0x00014a80


	//   ....[102]....
        /*0818*/ 	.word	0x00014aa0


	//   ....[103]....
        /*081c*/ 	.word	0x00014b10


	//   ....[104]....
        /*0820*/ 	.word	0x000151e0


	//   ....[105]....
        /*0824*/ 	.word	0x00015890


	//   ....[106]....
        /*0828*/ 	.word	0x00015a60


	//   ....[107]....
        /*082c*/ 	.word	0x00015ab0


	//   ....[108]....
        /*0830*/ 	.word	0x00015b10


	//   ....[109]....
        /*0834*/ 	.word	0x00015bb0


	//   ....[110]....
        /*0838*/ 	.word	0x00015c80


	//   ....[111]....
        /*083c*/ 	.word	0x00015d80


	//   ....[112]....
        /*0840*/ 	.word	0x00015e50


	//   ....[113]....
        /*0844*/ 	.word	0x00015f60


	//   ....[114]....
        /*0848*/ 	.word	0x00015fc0


	//   ....[115]....
        /*084c*/ 	.word	0x000160d0


	//   ....[116]....
        /*0850*/ 	.word	0x00016130


	//   ....[117]....
        /*0854*/ 	.word	0x00016240


	//   ....[118]....
        /*0858*/ 	.word	0x000162a0


	//   ....[119]....
        /*085c*/ 	.word	0x00016390


	//   ....[120]....
        /*0860*/ 	.word	0x00016410


	//   ....[121]....
        /*0864*/ 	.word	0x000164f0


	//   ....[122]....
        /*0868*/ 	.word	0x00016860


	//   ....[123]....
        /*086c*/ 	.word	0x00016900


	//   ....[124]....
        /*0870*/ 	.word	0x00016a20


	//   ....[125]....
        /*0874*/ 	.word	0x00016a90


	//   ....[126]....
        /*0878*/ 	.word	0x00016b10


	//   ....[127]....
        /*087c*/ 	.word	0x00016b90


	//   ....[128]....
        /*0880*/ 	.word	0x00016c10


	//   ....[129]....
        /*0884*/ 	.word	0x00016ca0


	//   ....[130]....
        /*0888*/ 	.word	0x00016d40


	//   ....[131]....
        /*088c*/ 	.word	0x00016de0


	//   ....[132]....
        /*0890*/ 	.word	0x00016e50


	//   ....[133]....
        /*0894*/ 	.word	0x00016ec0


	//   ....[134]....
        /*0898*/ 	.word	0x00016f30


	//   ....[135]....
        /*089c*/ 	.word	0x00016fb0


	//   ....[136]....
        /*08a0*/ 	.word	0x00017030


	//   ....[137]....
        /*08a4*/ 	.word	0x000170d0


	//   ....[138]....
        /*08a8*/ 	.word	0x00017160


	//   ....[139]....
        /*08ac*/ 	.word	0x00017290


	//----- nvinfo : EIATTR_REG_RECONFIG
	.align		4
.L_243:
        /*08b0*/ 	.byte	0x01, 0x54
	.zero		2


	//----- nvinfo : EIATTR_SYSCALL_OFFSETS
	.align		4
        /*08b4*/ 	.byte	0x04, 0x46
        /*08b6*/ 	.short	(.L_245 - .L_244)


	//   ....[0]....
.L_244:
        /*08b8*/ 	.word	0x000019f0


	//   ....[1]....
        /*08bc*/ 	.word	0x000104a0


	//   ....[2]....
        /*08c0*/ 	.word	0x000105f0


	//   ....[3]....
        /*08c4*/ 	.word	0x000106e0


	//   ....[4]....
        /*08c8*/ 	.word	0x00011000


	//----- nvinfo : EIATTR_MBARRIER_INSTR_OFFSETS
	.align		4
.L_245:
        /*08cc*/ 	.byte	0x04, 0x39
        /*08ce*/ 	.short	(.L_247 - .L_246)


	//   ....[0]....
.L_246:
        /*08d0*/ 	.word	0x00000270
        /*08d4*/ 	.word	0x000000ff
        /*08d8*/ 	.word	0x0002a800
        /*08dc*/ 	.short	0x0100
        /*08de*/ 	.byte	0x08
	.zero		1


	//   ....[1]....
        /*08e0*/ 	.word	0x00000280
        /*08e4*/ 	.word	0x000000ff
        /*08e8*/ 	.word	0x0002a820
        /*08ec*/ 	.short	0x0100
        /*08ee*/ 	.byte	0x08
	.zero		1


	//   ....[2]....
        /*08f0*/ 	.word	0x00000370
        /*08f4*/ 	.word	0x000000ff
        /*08f8*/ 	.word	0x0002a830
        /*08fc*/ 	.short	0x0100
        /*08fe*/ 	.byte	0x08
	.zero		1


	//   ....[3]....
        /*0900*/ 	.word	0x00000380
        /*0904*/ 	.word	0x000000ff
        /*0908*/ 	.word	0x0002a840
        /*090c*/ 	.short	0x0100
        /*090e*/ 	.byte	0x08
	.zero		1


	//   ....[4]....
        /*0910*/ 	.word	0x00000390
        /*0914*/ 	.word	0x000000ff
        /*0918*/ 	.word	0x0002a838
        /*091c*/ 	.short	0x0100
        /*091e*/ 	.byte	0x08
	.zero		1


	//   ....[5]....
        /*0920*/ 	.word	0x000003a0
        /*0924*/ 	.word	0x000000ff
        /*0928*/ 	.word	0x0002a848
        /*092c*/ 	.short	0x0100
        /*092e*/ 	.byte	0x08
	.zero		1


	//   ....[6]....
        /*0930*/ 	.word	0x000004d0
        /*0934*/ 	.word	0x000000ff
        /*0938*/ 	.word	0x0002a850
        /*093c*/ 	.short	0x0100
        /*093e*/ 	.byte	0x08
	.zero		1


	//   ....[7]....
        /*0940*/ 	.word	0x000004e0
        /*0944*/ 	.word	0x000000ff
        /*0948*/ 	.word	0x0002a860
        /*094c*/ 	.short	0x0100
        /*094e*/ 	.byte	0x08
	.zero		1


	//   ....[8]....
        /*0950*/ 	.word	0x000004f0
        /*0954*/ 	.word	0x000000ff
        /*0958*/ 	.word	0x0002a858
        /*095c*/ 	.short	0x0100
        /*095e*/ 	.byte	0x08
	.zero		1


	//   ....[9]....
        /*0960*/ 	.word	0x00000500
        /*0964*/ 	.word	0x000000ff
        /*0968*/ 	.word	0x0002a868
        /*096c*/ 	.short	0x0100
        /*096e*/ 	.byte	0x08
	.zero		1


	//   ....[10]....
        /*0970*/ 	.word	0x000005f0
        /*0974*/ 	.word	0x000000ff
        /*0978*/ 	.word	0x0002a870
        /*097c*/ 	.short	0x0100
        /*097e*/ 	.byte	0x06
	.zero		1


	//   ....[11]....
        /*0980*/ 	.word	0x00000600
        /*0984*/ 	.word	0x000000ff
        /*0988*/ 	.word	0x0002a880
        /*098c*/ 	.short	0x0100
        /*098e*/ 	.byte	0x06
	.zero		1


	//   ....[12]....
        /*0990*/ 	.word	0x00000610
        /*0994*/ 	.word	0x000000ff
        /*0998*/ 	.word	0x0002a878
        /*099c*/ 	.short	0x0100
        /*099e*/ 	.byte	0x06
	.zero		1


	//   ....[13]....
        /*09a0*/ 	.word	0x00000620
        /*09a4*/ 	.word	0x000000ff
        /*09a8*/ 	.word	0x0002a888
        /*09ac*/ 	.short	0x0100
        /*09ae*/ 	.byte	0x06
	.zero		1


	//   ....[14]....
        /*09b0*/ 	.word	0x00000750
        /*09b4*/ 	.word	0x000000ff
        /*09b8*/ 	.word	0x0002a890
        /*09bc*/ 	.short	0x0100
        /*09be*/ 	.byte	0x08
	.zero		1


	//   ....[15]....
        /*09c0*/ 	.word	0x00000760
        /*09c4*/ 	.word	0x000000ff
        /*09c8*/ 	.word	0x0002a8a0
        /*09cc*/ 	.short	0x0100
        /*09ce*/ 	.byte	0x08
	.zero		1


	//   ....[16]....
        /*09d0*/ 	.word	0x00000770
        /*09d4*/ 	.word	0x000000ff
        /*09d8*/ 	.word	0x0002a898
        /*09dc*/ 	.short	0x0100
        /*09de*/ 	.byte	0x08
	.zero		1


	//   ....[17]....
        /*09e0*/ 	.word	0x00000780
        /*09e4*/ 	.word	0x000000ff
        /*09e8*/ 	.word	0x0002a8a8
        /*09ec*/ 	.short	0x0100
        /*09ee*/ 	.byte	0x08
	.zero		1


	//   ....[18]....
        /*09f0*/ 	.word	0x000008b0
        /*09f4*/ 	.word	0x000000ff
        /*09f8*/ 	.word	0x0002a8b0
        /*09fc*/ 	.short	0x0100
        /*09fe*/ 	.byte	0x08
	.zero		1


	//   ....[19]....
        /*0a00*/ 	.word	0x000008c0
        /*0a04*/ 	.word	0x000000ff
        /*0a08*/ 	.word	0x0002a8c0
        /*0a0c*/ 	.short	0x0100
        /*0a0e*/ 	.byte	0x08
	.zero		1


	//   ....[20]....
        /*0a10*/ 	.word	0x000008d0
        /*0a14*/ 	.word	0x000000ff
        /*0a18*/ 	.word	0x0002a8b8
        /*0a1c*/ 	.short	0x0100
        /*0a1e*/ 	.byte	0x08
	.zero		1


	//   ....[21]....
        /*0a20*/ 	.word	0x000008e0
        /*0a24*/ 	.word	0x000000ff
        /*0a28*/ 	.word	0x0002a8c8
        /*0a2c*/ 	.short	0x0100
        /*0a2e*/ 	.byte	0x08
	.zero		1


	//   ....[22]....
        /*0a30*/ 	.word	0x00001a60
        /*0a34*/ 	.word	0x000000ff
        /*0a38*/ 	.word	0x0002a800
        /*0a3c*/ 	.short	0x010a
        /*0a3e*/ 	.byte	0x25
	.zero		1


	//   ....[23]....
        /*0a40*/ 	.word	0x00001af0
        /*0a44*/ 	.word	0x00000007
        /*0a48*/ 	.word	0x0002a830
        /*0a4c*/ 	.short	0x010a
        /*0a4e*/ 	.byte	0x3f
	.zero		1


	//   ....[24]....
        /*0a50*/ 	.word	0x00001b50
        /*0a54*/ 	.word	0x00000007
        /*0a58*/ 	.word	0x0002a830
        /*0a5c*/ 	.short	0x010a
        /*0a5e*/ 	.byte	0x3f
	.zero		1


	//   ....[25]....
        /*0a60*/ 	.word	0x000022d0
        /*0a64*/ 	.word	0x00000000
        /*0a68*/ 	.word	0x00000000
        /*0a6c*/ 	.short	0x0101
        /*0a6e*/ 	.byte	0x3f
	.zero		1


	//   ....[26]....
        /*0a70*/ 	.word	0x00004630
        /*0a74*/ 	.word	0x000000ff
        /*0a78*/ 	.word	0x0002a830
        /*0a7c*/ 	.short	0x010a
        /*0a7e*/ 	.byte	0x06
	.zero		1


	//   ....[27]....
        /*0a80*/ 	.word	0x00004670
        /*0a84*/ 	.word	0x000000ff
        /*0a88*/ 	.word	0x0002a830
        /*0a8c*/ 	.short	0x010a
        /*0a8e*/ 	.byte	0x06
	.zero		1


	//   ....[28]....
        /*0a90*/ 	.word	0x00004ef0
        /*0a94*/ 	.word	0x000000ff
        /*0a98*/ 	.word	0x0002a850
        /*0a9c*/ 	.short	0x010a
        /*0a9e*/ 	.byte	0x0b
	.zero		1


	//   ....[29]....
        /*0aa0*/ 	.word	0x00004f30
        /*0aa4*/ 	.word	0x000000ff
        /*0aa8*/ 	.word	0x0002a850
        /*0aac*/ 	.short	0x010a
        /*0aae*/ 	.byte	0x0b
	.zero		1


	//   ....[30]....
        /*0ab0*/ 	.word	0x000052c0
        /*0ab4*/ 	.word	0x00000000
        /*0ab8*/ 	.word	0x00000000
        /*0abc*/ 	.short	0x0101
        /*0abe*/ 	.byte	0x3f
	.zero		1


	//   ....[31]....
        /*0ac0*/ 	.word	0x00006d00
        /*0ac4*/ 	.word	0x0000006f
        /*0ac8*/ 	.word	0x00000000
        /*0acc*/ 	.short	0x0101
        /*0ace*/ 	.byte	0x3f
	.zero		1


	//   ....[32]....
        /*0ad0*/ 	.word	0x00007610
        /*0ad4*/ 	.word	0x000000ff
        /*0ad8*/ 	.word	0x0002a830
        /*0adc*/ 	.short	0x010a
        /*0ade*/ 	.byte	0x05
	.zero		1


	//   ....[33]....
        /*0ae0*/ 	.word	0x00007650
        /*0ae4*/ 	.word	0x000000ff
        /*0ae8*/ 	.word	0x0002a830
        /*0aec*/ 	.short	0x010a
        /*0aee*/ 	.byte	0x05
	.zero		1


	//   ....[34]....
        /*0af0*/ 	.word	0x00007ed0
        /*0af4*/ 	.word	0x000000ff
        /*0af8*/ 	.word	0x0002a850
        /*0afc*/ 	.short	0x010a
        /*0afe*/ 	.byte	0x0a
	.zero		1


	//   ....[35]....
        /*0b00*/ 	.word	0x00007f10
        /*0b04*/ 	.word	0x000000ff
        /*0b08*/ 	.word	0x0002a850
        /*0b0c*/ 	.short	0x010a
        /*0b0e*/ 	.byte	0x0a
	.zero		1


	//   ....[36]....
        /*0b10*/ 	.word	0x00008e60
        /*0b14*/ 	.word	0x0000005a
        /*0b18*/ 	.word	0x00000000
        /*0b1c*/ 	.short	0x0101
        /*0b1e*/ 	.byte	0x3f
	.zero		1


	//   ....[37]....
        /*0b20*/ 	.word	0x00008ed0
        /*0b24*/ 	.word	0x0000005a
        /*0b28*/ 	.word	0x00000000
        /*0b2c*/ 	.short	0x0101
        /*0b2e*/ 	.byte	0x3f
	.zero		1


	//   ....[38]....
        /*0b30*/ 	.word	0x00009290
        /*0b34*/ 	.word	0x000000ff
        /*0b38*/ 	.word	0x0002a830
        /*0b3c*/ 	.short	0x010a
        /*0b3e*/ 	.byte	0x05
	.zero		1


	//   ....[39]....
        /*0b40*/ 	.word	0x000092d0
        /*0b44*/ 	.word	0x000000ff
        /*0b48*/ 	.word	0x0002a830
        /*0b4c*/ 	.short	0x010a
        /*0b4e*/ 	.byte	0x05
	.zero		1


	//   ....[40]....
        /*0b50*/ 	.word	0x00009b50
        /*0b54*/ 	.word	0x000000ff
        /*0b58*/ 	.word	0x0002a850
        /*0b5c*/ 	.short	0x010a
        /*0b5e*/ 	.byte	0x0a
	.zero		1


	//   ....[41]....
        /*0b60*/ 	.word	0x00009b90
        /*0b64*/ 	.word	0x000000ff
        /*0b68*/ 	.word	0x0002a850
        /*0b6c*/ 	.short	0x010a
        /*0b6e*/ 	.byte	0x0a
	.zero		1


	//   ....[42]....
        /*0b70*/ 	.word	0x00009f30
        /*0b74*/ 	.word	0x00000000
        /*0b78*/ 	.word	0x00000000
        /*0b7c*/ 	.short	0x0101
        /*0b7e*/ 	.byte	0x3f
	.zero		1


	//   ....[43]....
        /*0b80*/ 	.word	0x0000b620
        /*0b84*/ 	.word	0x0000006f
        /*0b88*/ 	.word	0x00000000
        /*0b8c*/ 	.short	0x0101
        /*0b8e*/ 	.byte	0x3f
	.zero		1


	//   ....[44]....
        /*0b90*/ 	.word	0x0000c3c0
        /*0b94*/ 	.word	0x000000ff
        /*0b98*/ 	.word	0x0002a850
        /*0b9c*/ 	.short	0x010a
        /*0b9e*/ 	.byte	0x05
	.zero		1


	//   ....[45]....
        /*0ba0*/ 	.word	0x0000c400
        /*0ba4*/ 	.word	0x000000ff
        /*0ba8*/ 	.word	0x0002a850
        /*0bac*/ 	.short	0x010a
        /*0bae*/ 	.byte	0x05
	.zero		1


	//   ....[46]....
        /*0bb0*/ 	.word	0x0000c8a0
        /*0bb4*/ 	.word	0x00000009
        /*0bb8*/ 	.word	0x00000000
        /*0bbc*/ 	.short	0x0101
        /*0bbe*/ 	.byte	0x3f
	.zero		1


	//   ....[47]....
        /*0bc0*/ 	.word	0x0000ddb0
        /*0bc4*/ 	.word	0x00000003
        /*0bc8*/ 	.word	0x00000000
        /*0bcc*/ 	.short	0x0101
        /*0bce*/ 	.byte	0x3f
	.zero		1


	//   ....[48]....
        /*0bd0*/ 	.word	0x00010af0
        /*0bd4*/ 	.word	0x00000000
        /*0bd8*/ 	.word	0x0002a840
        /*0bdc*/ 	.short	0x010a
        /*0bde*/ 	.byte	0x3f
	.zero		1


	//   ....[49]....
        /*0be0*/ 	.word	0x00011b00
        /*0be4*/ 	.word	0x0000000a
        /*0be8*/ 	.word	0x0002a800
        /*0bec*/ 	.short	0x0107
        /*0bee*/ 	.byte	0x3f
	.zero		1


	//   ....[50]....
        /*0bf0*/ 	.word	0x00011c10
        /*0bf4*/ 	.word	0x00000002
        /*0bf8*/ 	.word	0x0002a800
        /*0bfc*/ 	.short	0x0101
        /*0bfe*/ 	.byte	0x3f
	.zero		1


	//   ....[51]....
        /*0c00*/ 	.word	0x00011c30
        /*0c04*/ 	.word	0x00000002
        /*0c08*/ 	.word	0x0002a820
        /*0c0c*/ 	.short	0x010a
        /*0c0e*/ 	.byte	0x3f
	.zero		1


	//   ....[52]....
        /*0c10*/ 	.word	0x00011fb0
        /*0c14*/ 	.word	0x00000003
        /*0c18*/ 	.word	0x0002a840
        /*0c1c*/ 	.short	0x010a
        /*0c1e*/ 	.byte	0x3f
	.zero		1


	//   ....[53]....
        /*0c20*/ 	.word	0x00012460
        /*0c24*/ 	.word	0x00000003
        /*0c28*/ 	.word	0x00000060
        /*0c2c*/ 	.short	0x010a
        /*0c2e*/ 	.byte	0x3f
	.zero		1


	//   ....[54]....
        /*0c30*/ 	.word	0x00012b50
        /*0c34*/ 	.word	0x00000003
        /*0c38*/ 	.word	0x0002a840
        /*0c3c*/ 	.short	0x010a
        /*0c3e*/ 	.byte	0x3f
	.zero		1


	//   ....[55]....
        /*0c40*/ 	.word	0x00013000
        /*0c44*/ 	.word	0x00000002
        /*0c48*/ 	.word	0x00000060
        /*0c4c*/ 	.short	0x010a
        /*0c4e*/ 	.byte	0x3f
	.zero		1


	//   ....[56]....
        /*0c50*/ 	.word	0x00013610
        /*0c54*/ 	.word	0x00000002
        /*0c58*/ 	.word	0x0002a840
        /*0c5c*/ 	.short	0x010a
        /*0c5e*/ 	.byte	0x3f
	.zero		1


	//   ....[57]....
        /*0c60*/ 	.word	0x00013ac0
        /*0c64*/ 	.word	0x00000002
        /*0c68*/ 	.word	0x00000060
        /*0c6c*/ 	.short	0x010a
        /*0c6e*/ 	.byte	0x3f
	.zero		1


	//   ....[58]....
        /*0c70*/ 	.word	0x00014060
        /*0c74*/ 	.word	0x00000000
        /*0c78*/ 	.word	0x0002a860
        /*0c7c*/ 	.short	0x010a
        /*0c7e*/ 	.byte	0x3f
	.zero		1


	//   ....[59]....
        /*0c80*/ 	.word	0x00015160
        /*0c84*/ 	.word	0x00000000
        /*0c88*/ 	.word	0x0002a820
        /*0c8c*/ 	.short	0x010a
        /*0c8e*/ 	.byte	0x3f
	.zero		1


	//   ....[60]....
        /*0c90*/ 	.word	0x00015340
        /*0c94*/ 	.word	0x00000006
        /*0c98*/ 	.word	0x00000000
        /*0c9c*/ 	.short	0x010a
        /*0c9e*/ 	.byte	0x3f
	.zero		1


	//   ....[61]....
        /*0ca0*/ 	.word	0x000153b0
        /*0ca4*/ 	.word	0x00000007
        /*0ca8*/ 	.word	0x00000000
        /*0cac*/ 	.short	0x010a
        /*0cae*/ 	.byte	0x3f
	.zero		1


	//   ....[62]....
        /*0cb0*/ 	.word	0x00015420
        /*0cb4*/ 	.word	0x00000004
        /*0cb8*/ 	.word	0x00000000
        /*0cbc*/ 	.short	0x010a
        /*0cbe*/ 	.byte	0x3f
	.zero		1


	//   ....[63]....
        /*0cc0*/ 	.word	0x00015450
        /*0cc4*/ 	.word	0x00000003
        /*0cc8*/ 	.word	0x00000000
        /*0ccc*/ 	.short	0x010a
        /*0cce*/ 	.byte	0x3f
	.zero		1


	//   ....[64]....
        /*0cd0*/ 	.word	0x000154c0
        /*0cd4*/ 	.word	0x00000003
        /*0cd8*/ 	.word	0x0002a800
        /*0cdc*/ 	.short	0x010a
        /*0cde*/ 	.byte	0x3f
	.zero		1


	//   ....[65]....
        /*0ce0*/ 	.word	0x00015510
        /*0ce4*/ 	.word	0x00000007
        /*0ce8*/ 	.word	0x0002a830
        /*0cec*/ 	.short	0x010a
        /*0cee*/ 	.byte	0x3f
	.zero		1


	//   ....[66]....
        /*0cf0*/ 	.word	0x00015570
        /*0cf4*/ 	.word	0x0000000c
        /*0cf8*/ 	.word	0x0002a830
        /*0cfc*/ 	.short	0x010a
        /*0cfe*/ 	.byte	0x3f
	.zero		1


	//   ....[67]....
        /*0d00*/ 	.word	0x000155d0
        /*0d04*/ 	.word	0x00000009
        /*0d08*/ 	.word	0x0002a850
        /*0d0c*/ 	.short	0x010a
        /*0d0e*/ 	.byte	0x3f
	.zero		1


	//   ....[68]....
        /*0d10*/ 	.word	0x00015630
        /*0d14*/ 	.word	0x00000008
        /*0d18*/ 	.word	0x0002a830
        /*0d1c*/ 	.short	0x010a
        /*0d1e*/ 	.byte	0x3f
	.zero		1


	//   ....[69]....
        /*0d20*/ 	.word	0x00015690
        /*0d24*/ 	.word	0x00000003
        /*0d28*/ 	.word	0x0002a850
        /*0d2c*/ 	.short	0x010a
        /*0d2e*/ 	.byte	0x3f
	.zero		1


	//   ....[70]....
        /*0d30*/ 	.word	0x000156f0
        /*0d34*/ 	.word	0x00000008
        /*0d38*/ 	.word	0x0002a830
        /*0d3c*/ 	.short	0x010a
        /*0d3e*/ 	.byte	0x3f
	.zero		1


	//   ....[71]....
        /*0d40*/ 	.word	0x00015750
        /*0d44*/ 	.word	0x00000003
        /*0d48*/ 	.word	0x0002a850
        /*0d4c*/ 	.short	0x010a
        /*0d4e*/ 	.byte	0x3f
	.zero		1


	//   ....[72]....
        /*0d50*/ 	.word	0x000157b0
        /*0d54*/ 	.word	0x00000005
        /*0d58*/ 	.word	0x0002a850
        /*0d5c*/ 	.short	0x010a
        /*0d5e*/ 	.byte	0x3f
	.zero		1


	//   ....[73]....
        /*0d60*/ 	.word	0x00015950
        /*0d64*/ 	.word	0x00000000
        /*0d68*/ 	.word	0x0002a840
        /*0d6c*/ 	.short	0x010a
        /*0d6e*/ 	.byte	0x3f
	.zero		1


	//   ....[74]....
        /*0d70*/ 	.word	0x00016580
        /*0d74*/ 	.word	0x00000002
        /*0d78*/ 	.word	0x0002a820
        /*0d7c*/ 	.short	0x010a
        /*0d7e*/ 	.byte	0x3f
	.zero		1


	//   ....[75]....
        /*0d80*/ 	.word	0x000165d0
        /*0d84*/ 	.word	0x00000003
        /*0d88*/ 	.word	0x0002a840
        /*0d8c*/ 	.short	0x010a
        /*0d8e*/ 	.byte	0x3f
	.zero		1


	//   ....[76]....
        /*0d90*/ 	.word	0x00016620
        /*0d94*/ 	.word	0x00000003
        /*0d98*/ 	.word	0x00000060
        /*0d9c*/ 	.short	0x010a
        /*0d9e*/ 	.byte	0x3f
	.zero		1


	//   ....[77]....
        /*0da0*/ 	.word	0x00016670
        /*0da4*/ 	.word	0x00000003
        /*0da8*/ 	.word	0x0002a840
        /*0dac*/ 	.short	0x010a
        /*0dae*/ 	.byte	0x3f
	.zero		1


	//   ....[78]....
        /*0db0*/ 	.word	0x000166c0
        /*0db4*/ 	.word	0x00000002
        /*0db8*/ 	.word	0x00000060
        /*0dbc*/ 	.short	0x010a
        /*0dbe*/ 	.byte	0x3f
	.zero		1


	//   ....[79]....
        /*0dc0*/ 	.word	0x00016710
        /*0dc4*/ 	.word	0x00000002
        /*0dc8*/ 	.word	0x0002a840
        /*0dcc*/ 	.short	0x010a
        /*0dce*/ 	.byte	0x3f
	.zero		1


	//   ....[80]....
        /*0dd0*/ 	.word	0x00016760
        /*0dd4*/ 	.word	0x00000002
        /*0dd8*/ 	.word	0x00000060
        /*0ddc*/ 	.short	0x010a
        /*0dde*/ 	.byte	0x3f
	.zero		1


	//   ....[81]....
        /*0de0*/ 	.word	0x000167b0
        /*0de4*/ 	.word	0x00000000
        /*0de8*/ 	.word	0x0002a860
        /*0dec*/ 	.short	0x010a
        /*0dee*/ 	.byte	0x3f
	.zero		1


	//   ....[82]....
        /*0df0*/ 	.word	0x000171b0
        /*0df4*/ 	.word	0x00000000
        /*0df8*/ 	.word	0x0002a820
        /*0dfc*/ 	.short	0x010a
        /*0dfe*/ 	.byte	0x3f
	.zero		1


	//   ....[83]....
        /*0e00*/ 	.word	0x00017350
        /*0e04*/ 	.word	0x00000006
        /*0e08*/ 	.word	0x00000000
        /*0e0c*/ 	.short	0x010a
        /*0e0e*/ 	.byte	0x3f
	.zero		1


	//   ....[84]....
        /*0e10*/ 	.word	0x000173a0
        /*0e14*/ 	.word	0x00000007
        /*0e18*/ 	.word	0x00000000
        /*0e1c*/ 	.short	0x010a
        /*0e1e*/ 	.byte	0x3f
	.zero		1


	//   ....[85]....
        /*0e20*/ 	.word	0x000173f0
        /*0e24*/ 	.word	0x00000004
        /*0e28*/ 	.word	0x00000000
        /*0e2c*/ 	.short	0x010a
        /*0e2e*/ 	.byte	0x3f
	.zero		1


	//----- nvinfo : EIATTR_NUM_MBARRIERS
	.align		4
.L_247:
        /*0e30*/ 	.byte	0x03, 0x38
        /*0e32*/ 	.short	0x0016


	//----- nvinfo : EIATTR_EXIT_INSTR_OFFSETS
	.align		4
        /*0e34*/ 	.byte	0x04, 0x1c
        /*0e36*/ 	.short	(.L_249 - .L_248)


	//   ....[0]....
.L_248:
        /*0e38*/ 	.word	0x00000a60


	//   ....[1]....
        /*0e3c*/ 	.word	0x0000ec40


	//   ....[2]....
        /*0e40*/ 	.word	0x000154a0


	//----- nvinfo : EIATTR_MAX_THREADS
	.align		4
.L_249:
        /*0e44*/ 	.byte	0x04, 0x05
        /*0e46*/ 	.short	(.L_251 - .L_250)
.L_250:
        /*0e48*/ 	.word	0x00000180
        /*0e4c*/ 	.word	0x00000001
        /*0e50*/ 	.word	0x00000001


	//----- nvinfo : EIATTR_CRS_STACK_SIZE
	.align		4
.L_251:
        /*0e54*/ 	.byte	0x04, 0x1e
        /*0e56*/ 	.short	(.L_253 - .L_252)
.L_252:
        /*0e58*/ 	.word	0x00000000


	//----- nvinfo : EIATTR_CBANK_PARAM_SIZE
	.align		4
.L_253:
        /*0e5c*/ 	.byte	0x03, 0x19
        /*0e5e*/ 	.short	0x0af0


	//----- nvinfo : EIATTR_PARAM_CBANK
	.align		4
        /*0e60*/ 	.byte	0x04, 0x0a
        /*0e62*/ 	.short	(.L_255 - .L_254)
	.align		4
.L_254:
        /*0e64*/ 	.word	index@(.nv.constant0._ZN7cutlass13device_kernelIN5flash11enable_sm90INS1_16FlashAttnFwdSm90INS1_25CollectiveMainloopFwdSm90ILi2EN4cute5tupleIJNS5_1CILi1EEES8_S8_EEENS6_IJNS7_ILi128EEENS7_ILi96EEENS7_ILi192EEEEEELi128ENS_6half_tEfNS_4arch4Sm90ELb0ELb1ELb0ELb1ELb0ELb0ELb0ELb1ELb1ELb1ELb0ELb0EEENS1_21CollectiveEpilogueFwdINS6_IJSA_SA_SB_EEES9_SE_SG_Li256ELb1ELb1ELb0ELb0EEENS1_36VarlenDynamicPersistentTileSchedulerILi128ELi96ELi256ELi128ELb0ELb1ELb1ELb1ELb0ELb1EEEEEEEEEvNT_6ParamsE)
        /*0e68*/ 	.short	0x0210
        /*0e6a*/ 	.short	0x0af0


	//----- nvinfo : EIATTR_SW_WAR
	.align		4
.L_255:
        /*0e6c*/ 	.byte	0x04, 0x36
        /*0e6e*/ 	.short	(.L_257 - .L_256)
.L_256:
        /*0e70*/ 	.word	0x00000008
.L_257:


//--------------------- .nv.info._ZN7cutlass13device_kernelIN5flash11enable_sm90INS1_16FlashAttnFwdSm90INS1_25CollectiveMainloopFwdSm90ILi2EN4cute5tupleIJNS5_1CILi1EEES8_S8_EEENS6_IJNS7_ILi128EEENS7_ILi96EEENS7_ILi192EEEEEELi128ENS_6half_tEfNS_4arch4Sm90ELb0ELb1ELb0ELb1ELb0ELb1ELb0ELb1ELb1ELb1ELb0ELb0EEENS1_21CollectiveEpilogueFwdINS6_IJSA_SA_SB_EEES9_SE_SG_Li256ELb1ELb1ELb0ELb0EEENS1_36VarlenDynamicPersistentTileSchedulerILi128ELi96ELi256ELi128ELb0ELb1ELb1ELb1ELb0ELb1EEEEEEEEEvNT_6ParamsE --------------------------
	.section	.nv.info._ZN7cutlass13device_kernelIN5flash11enable_sm90INS1_16FlashAttnFwdSm90INS1_25CollectiveMainloopFwdSm90ILi2EN4cute5tupleIJNS5_1CILi1EEES8_S8_EEENS6_IJNS7_ILi128EEENS7_ILi96EEENS7_ILi192EEEEEELi128ENS_6half_tEfNS_4arch4Sm90ELb0ELb1ELb0ELb1ELb0ELb1ELb0ELb1ELb1ELb1ELb0ELb0EEENS1_21CollectiveEpilogueFwdINS6_IJSA_SA_SB_EEES9_SE_SG_Li256ELb1ELb1ELb0ELb0EEENS1_36VarlenDynamicPersistentTileSchedulerILi128ELi96ELi256ELi128ELb0ELb1ELb1ELb1ELb0ELb1EEEEEEEEEvNT_6ParamsE,"",@"SHT_CUDA_INFO"
	.sectionflags	@""
	.align	4


	//----- nvinfo : EIATTR_CUDA_API_VERSION
	.align		4
        /*0000*/ 	.byte	0x04, 0x37
        /*0002*/ 	.short	(.L_259 - .L_258)
.L_258:
        /*0004*/ 	.word	0x00000082


	//----- nvinfo : EIATTR_KPARAM_INFO
	.align		4
.L_259:
        /*0008*/ 	.byte	0x04, 0x17
        /*000a*/ 	.short	(.L_261 - .L_260)
.L_260:
        /*000c*/ 	.word	0x00000000
        /*0010*/ 	.short	0x0000
        /*0012*/ 	.short	0x0070
        /*0014*/ 	.byte	0x00, 0xf0, 0x01, 0x2a


	//----- nvinfo : EIATTR_SPARSE_MMA_MASK
	.align		4
.L_261:
        /*0018*/ 	.byte	0x03, 0x50
        /*001a*/ 	.short	0x0000


	//----- nvinfo : EIATTR_MAXREG_COUNT
	.align		4
        /*001c*/ 	.byte	0x03, 0x1b
        /*001e*/ 	.short	0x00a8


	//----- nvinfo : EIATTR_NUM_BARRIERS
	.align		4
        /*0020*/ 	.byte	0x02, 0x4c
        /*0022*/ 	.byte	0x10
	.zero		1


	//----- nvinfo : EIATTR_EXTERNS
	.align		4
        /*0024*/ 	.byte	0x04, 0x0f
        /*0026*/ 	.short	(.L_263 - .L_262)


	//   ....[0]....
	.align		4
.L_262:
        /*0028*/ 	.word	index@(__assertfail)


	//----- nvinfo : EIATTR_ANNOTATIONS
	.align		4
.L_263:
        /*002c*/ 	.byte	0x04, 0x55
        /*002e*/ 	.short	(.L_265 - .L_264)


	//   ....[0]....
.L_264:
        /* <DEDUP_REMOVED lines=96> */


	//----- nvinfo : EIATTR_MERCURY_ISA_VERSION
	.align		4
.L_265:
        /*0618*/ 	.byte	0x03, 0x5f
        /*061a*/ 	.short	0x0101


	//----- nvinfo : EIATTR_UNUSED_LOAD_BYTE_OFFSET
	.align		4
        /*061c*/ 	.byte	0x04, 0x44
        /*061e*/ 	.short	(.L_267 - .L_266)


	//   ....[0]....
.L_266:
        /*0620*/ 	.word	0x00000a80
        /*0624*/ 	.word	0x0000fff0


	//   ....[1]....
        /*0628*/ 	.word	0x0001e0e0
        /*062c*/ 	.word	0x0000fff0


	//----- nvinfo : EIATTR_INT_WARP_WIDE_INSTR_OFFSETS
	.align		4
.L_267:
        /*0630*/ 	.byte	0x04, 0x31
        /*0632*/ 	.short	(.L_269 - .L_268)


	//   ....[0]....
.L_268:
        /*0634*/ 	.word	0x00000190


	//   ....[1]....
        /*0638*/ 	.word	0x000001d0


	//   ....[2]....
        /*063c*/ 	.word	0x00000240


	//   ....[3]....
        /*0640*/ 	.word	0x000231c0


	//   ....[4]....
        /*0644*/ 	.word	0x00023260


	//   ....[5]....
        /*0648*/ 	.word	0x00026e80


	//   ....[6]....
        /*064c*/ 	.word	0x00026ef0


	//----- nvinfo : EIATTR_COOP_GROUP_MASK_REGIDS
	.align		4
.L_269:
        /*0650*/ 	.byte	0x04, 0x29
        /*0652*/ 	.short	(.L_271 - .L_270)


	//   ....[0]....
.L_270:
        /*0654*/ 	.word	0xffffffff


	//   ....[1]....
        /*0658*/ 	.word	0xffffffff


	//   ....[2]....
        /*065c*/ 	.word	0xffffffff


	//   ....[3]....
        /*0660*/ 	.word	0xffffffff


	//   ....[4]....
        /*0664*/ 	.word	0xffffffff


	//   ....[5]....
        /*0668*/ 	.word	0xffffffff


	//   ....[6]....
        /*066c*/ 	.word	0xffffffff


	//   ....[7]....
        /*0670*/ 	.word	0xffffffff


	//   ....[8]....
        /*0674*/ 	.word	0xffffffff


	//   ....[9]....
        /*0678*/ 	.word	0xffffffff


	//   ....[10]....
        /*067c*/ 	.word	0xffffffff


	//   ....[11]....
        /*0680*/ 	.word	0xffffffff


	//   ....[12]....
        /*0684*/ 	.word	0xffffffff


	//   ....[13]....
        /*0688*/ 	.word	0xffffffff


	//   ....[14]....
        /*068c*/ 	.word	0xffffffff


	//   ....[15]....
        /*0690*/ 	.word	0xffffffff


	//   ....[16]....
        /*0694*/ 	.word	0xffffffff


	//   ....[17]....
        /*0698*/ 	.word	0xffffffff


	//   ....[18]....
        /*069c*/ 	.word	0xffffffff


	//   ....[19]....
        /*06a0*/ 	.word	0xffffffff


	//   ....[20]....
        /*06a4*/ 	.word	0xffffffff


	//   ....[21]....
        /*06a8*/ 	.word	0xffffffff


	//   ....[22]....
        /*06ac*/ 	.word	0xffffffff


	//   ....[23]....
        /*06b0*/ 	.word	0xffffffff


	//   ....[24]....
        /*06b4*/ 	.word	0xffffffff


	//   ....[25]....
        /*06b8*/ 	.word	0xffffffff


	//   ....[26]....
        /*06bc*/ 	.word	0xffffffff


	//   ....[27]....
        /*06c0*/ 	.word	0xffffffff


	//   ....[28]....
        /*06c4*/ 	.word	0xffffffff


	//   ....[29]....
        /*06c8*/ 	.word	0xffffffff


	//   ....[30]....
        /*06cc*/ 	.word	0xffffffff


	//   ....[31]....
        /*06d0*/ 	.word	0xffffffff


	//   ....[32]....
        /*06d4*/ 	.word	0xffffffff


	//   ....[33]....
        /*06d8*/ 	.word	0xffffffff


	//   ....[34]....
        /*06dc*/ 	.word	0xffffffff


	//   ....[35]....
        /*06e0*/ 	.word	0xffffffff


	//   ....[36]....
        /*06e4*/ 	.word	0xffffffff


	//   ....[37]....
        /*06e8*/ 	.word	0xffffffff


	//   ....[38]....
        /*06ec*/ 	.word	0xffffffff


	//   ....[39]....
        /*06f0*/ 	.word	0xffffffff


	//   ....[40]....
        /*06f4*/ 	.word	0xffffffff


	//   ....[41]....
        /*06f8*/ 	.word	0xffffffff


	//   ....[42]....
        /*06fc*/ 	.word	0xffffffff


	//   ....[43]....
        /*0700*/ 	.word	0xffffffff


	//   ....[44]....
        /*0704*/ 	.word	0xffffffff


	//   ....[45]....
        /*0708*/ 	.word	0xffffffff


	//   ....[46]....
        /*070c*/ 	.word	0xffffffff


	//   ....[47]....
        /*0710*/ 	.word	0xffffffff


	//   ....[48]....
        /*0714*/ 	.word	0xffffffff


	//   ....[49]....
        /*0718*/ 	.word	0xffffffff


	//   ....[50]....
        /*071c*/ 	.word	0xffffffff


	//   ....[51]....
        /*0720*/ 	.word	0xffffffff


	//   ....[52]....
        /*0724*/ 	.word	0xffffffff


	//   ....[53]....
        /*0728*/ 	.word	0xffffffff


	//   ....[54]....
        /*072c*/ 	.word	0xffffffff


	//   ....[55]....
        /*0730*/ 	.word	0xffffffff


	//   ....[56]....
        /*0734*/ 	.word	0xffffffff


	//   ....[57]....
        /*0738*/ 	.word	0xffffffff


	//   ....[58]....
        /*073c*/ 	.word	0xffffffff


	//   ....[59]....
        /*0740*/ 	.word	0xffffffff


	//   ....[60]....
        /*0744*/ 	.word	0xffffffff


	//   ....[61]....
        /*0748*/ 	.word	0xffffffff


	//   ....[62]....
        /*074c*/ 	.word	0xffffffff


	//   ....[63]....
        /*0750*/ 	.word	0xffffffff


	//   ....[64]....
        /*0754*/ 	.word	0xffffffff


	//   ....[65]....
        /*0758*/ 	.word	0xffffffff


	//   ....[66]....
        /*075c*/ 	.word	0xffffffff


	//   ....[67]....
        /*0760*/ 	.word	0xffffffff


	//   ....[68]....
        /*0764*/ 	.word	0xffffffff


	//   ....[69]....
        /*0768*/ 	.word	0xffffffff


	//   ....[70]....
        /*076c*/ 	.word	0xffffffff


	//   ....[71]....
        /*0770*/ 	.word	0xffffffff


	//   ....[72]....
        /*0774*/ 	.word	0xffffffff


	//   ....[73]....
        /*0778*/ 	.word	0xffffffff


	//   ....[74]....
        /*077c*/ 	.word	0xffffffff


	//   ....[75]....
        /*0780*/ 	.word	0xffffffff


	//   ....[76]....
        /*0784*/ 	.word	0xffffffff


	//   ....[77]....
        /*0788*/ 	.word	0xffffffff


	//   ....[78]....
        /*078c*/ 	.word	0xffffffff


	//   ....[79]....
        /*0790*/ 	.word	0xffffffff


	//   ....[80]....
        /*0794*/ 	.word	0xffffffff


	//   ....[81]....
        /*0798*/ 	.word	0xffffffff


	//   ....[82]....
        /*079c*/ 	.word	0xffffffff


	//   ....[83]....
        /*07a0*/ 	.word	0xffffffff


	//   ....[84]....
        /*07a4*/ 	.word	0xffffffff


	//   ....[85]....
        /*07a8*/ 	.word	0xffffffff


	//   ....[86]....
        /*07ac*/ 	.word	0xffffffff


	//   ....[87]....
        /*07b0*/ 	.word	0xffffffff


	//   ....[88]....
        /*07b4*/ 	.word	0xffffffff


	//   ....[89]....
        /*07b8*/ 	.word	0xffffffff


	//   ....[90]....
        /*07bc*/ 	.word	0xffffffff


	//   ....[91]....
        /*07c0*/ 	.word	0xffffffff


	//   ....[92]....
        /*07c4*/ 	.word	0xffffffff


	//   ....[93]....
        /*07c8*/ 	.word	0xffffffff


	//   ....[94]....
        /*07cc*/ 	.word	0xffffffff


	//   ....[95]....
        /*07d0*/ 	.word	0xffffffff


	//   ....[96]....
        /*07d4*/ 	.word	0xffffffff


	//   ....[97]....
        /*07d8*/ 	.word	0xffffffff


	//   ....[98]....
        /*07dc*/ 	.word	0xffffffff


	//   ....[99]....
        /*07e0*/ 	.word	0xffffffff


	//   ....[100]....
        /*07e4*/ 	.word	0xffffffff


	//   ....[101]....
        /*07e8*/ 	.word	0xffffffff


	//   ....[102]....
        /*07ec*/ 	.word	0xffffffff


	//   ....[103]....
        /*07f0*/ 	.word	0xffffffff


	//   ....[104]....
        /*07f4*/ 	.word	0xffffffff


	//   ....[105]....
        /*07f8*/ 	.word	0xffffffff


	//   ....[106]....
        /*07fc*/ 	.word	0xffffffff


	//   ....[107]....
        /*0800*/ 	.word	0xffffffff


	//   ....[108]....
        /*0804*/ 	.word	0xffffffff


	//   ....[109]....
        /*0808*/ 	.word	0xffffffff


	//   ....[110]....
        /*080c*/ 	.word	0xffffffff


	//   ....[111]....
        /*0810*/ 	.word	0xffffffff


	//   ....[112]....
        /*0814*/ 	.word	0xffffffff


	//   ....[113]....
        /*0818*/ 	.word	0xffffffff


	//   ....[114]....
        /*081c*/ 	.word	0xffffffff


	//   ....[115]....
        /*0820*/ 	.word	0xffffffff


	//   ....[116]....
        /*0824*/ 	.word	0xffffffff


	//   ....[117]....
        /*0828*/ 	.word	0xffffffff


	//   ....[118]....
        /*082c*/ 	.word	0xffffffff


	//   ....[119]....
        /*0830*/ 	.word	0xffffffff


	//   ....[120]....
        /*0834*/ 	.word	0xffffffff


	//   ....[121]....
        /*0838*/ 	.word	0xffffffff


	//   ....[122]....
        /*083c*/ 	.word	0x0500000f


	//   ....[123]....
        /*0840*/ 	.word	0x0500000f


	//   ....[124]....
        /*0844*/ 	.word	0x0500000f


	//   ....[125]....
        /*0848*/ 	.word	0x0500000f


	//   ....[126]....
        /*084c*/ 	.word	0x0500000f


	//   ....[127]....
        /*0850*/ 	.word	0x0500000f


	//   ....[128]....
        /*0854*/ 	.word	0x0500000f


	//   ....[129]....
        /*0858*/ 	.word	0x0500000f


	//   ....[130]....
        /*085c*/ 	.word	0x0500000f


	//   ....[131]....
        /*0860*/ 	.word	0x0500000f


	//   ....[132]....
        /*0864*/ 	.word	0x0500000f


	//   ....[133]....
        /*0868*/ 	.word	0x0500000f


	//   ....[134]....
        /*086c*/ 	.word	0x0500000f


	//   ....[135]....
        /*0870*/ 	.word	0x0500000f


	//   ....[136]....
        /*0874*/ 	.word	0x0500000f


	//   ....[137]....
        /*0878*/ 	.word	0x0500000f


	//   ....[138]....
        /*087c*/ 	.word	0x0500000f


	//   ....[139]....
        /*0880*/ 	.word	0x0500000f


	//   ....[140]....
        /*0884*/ 	.word	0x0500000f


	//   ....[141]....
        /*0888*/ 	.word	0x0500000f


	//   ....[142]....
        /*088c*/ 	.word	0x0500000f


	//   ....[143]....
        /*0890*/ 	.word	0x0500000f


	//   ....[144]....
        /*0894*/ 	.word	0x0500000f


	//   ....[145]....
        /*0898*/ 	.word	0x0500000f


	//   ....[146]....
        /*089c*/ 	.word	0x0500000f


	//   ....[147]....
        /*08a0*/ 	.word	0x0500000f


	//   ....[148]....
        /*08a4*/ 	.word	0x0500000f


	//   ....[149]....
        /*08a8*/ 	.word	0x0500000f


	//   ....[150]....
        /*08ac*/ 	.word	0x0500000f


	//   ....[151]....
        /*08b0*/ 	.word	0x0500000f


	//   ....[152]....
        /*08b4*/ 	.word	0x0500000f


	//   ....[153]....
        /*08b8*/ 	.word	0x0500000f


	//   ....[154]....
        /*08bc*/ 	.word	0x0500000f


	//   ....[155]....
        /*08c0*/ 	.word	0x0500000f


	//   ....[156]....
        /*08c4*/ 	.word	0x0500000f


	//   ....[157]....
        /*08c8*/ 	.word	0x0500000f


	//   ....[158]....
        /*08cc*/ 	.word	0x0500000f


	//   ....[159]....
        /*08d0*/ 	.word	0x0500000f


	//   ....[160]....
        /*08d4*/ 	.word	0x0500000f


	//   ....[161]....
        /*08d8*/ 	.word	0x0500000f


	//   ....[162]....
        /*08dc*/ 	.word	0x0500000f


	//   ....[163]....
        /*08e0*/ 	.word	0x0500000f


	//   ....[164]....
        /*08e4*/ 	.word	0x0500000f


	//   ....[165]....
        /*08e8*/ 	.word	0x0500000f


	//   ....[166]....
        /*08ec*/ 	.word	0x0500000f


	//   ....[167]....
        /*08f0*/ 	.word	0x0500000f


	//   ....[168]....
        /*08f4*/ 	.word	0x0500000f


	//   ....[169]....
        /*08f8*/ 	.word	0x0500000f


	//   ....[170]....
        /*08fc*/ 	.word	0x0500000f


	//   ....[171]....
        /*0900*/ 	.word	0x0500000f


	//   ....[172]....
        /*0904*/ 	.word	0x0500000f


	//   ....[173]....
        /*0908*/ 	.word	0x0500000f


	//----- nvinfo : EIATTR_COOP_GROUP_INSTR_OFFSETS
	.align		4
.L_271:
        /*090c*/ 	.byte	0x04, 0x28
        /*090e*/ 	.short	(.L_273 - .L_272)


	//   ....[0]....
.L_272:
        /*0910*/ 	.word	0x00000060


	//   ....[1]....
        /*0914*/ 	.word	0x000001a0


	//   ....[2]....
        /*0918*/ 	.word	0x000001f0


	//   ....[3]....
        /*091c*/ 	.word	0x00000420


	//   ....[4]....
        /*0920*/ 	.word	0x00000580


	//   ....[5]....
        /*0924*/ 	.word	0x000006a0


	//   ....[6]....
        /*0928*/ 	.word	0x00000800


	//   ....[7]....
        /*092c*/ 	.word	0x0000af40


	//   ....[8]....
        /*0930*/ 	.word	0x0000b640


	//   ....[9]....
        /*0934*/ 	.word	0x0000b650


	//   ....[10]....
        /*0938*/ 	.word	0x0000b660


	//   ....[11]....
        /*093c*/ 	.word	0x0000b670


	//   ....[12]....
        /*0940*/ 	.word	0x0000be50


	//   ....[13]....
        /*0944*/ 	.word	0x0000be60


	//   ....[14]....
        /*0948*/ 	.word	0x0000be70


	//   ....[15]....
        /*094c*/ 	.word	0x0000be80


	//   ....[16]....
        /*0950*/ 	.word	0x0000ebf0


	//   ....[17]....
        /*0954*/ 	.word	0x0000ec00


	//   ....[18]....
        /*0958*/ 	.word	0x0000ec10


	//   ....[19]....
        /*095c*/ 	.word	0x0000ec20


	//   ....[20]....
        /*0960*/ 	.word	0x0000f220


	//   ....[21]....
        /*0964*/ 	.word	0x0000f230


	//   ....[22]....
        /*0968*/ 	.word	0x0000f240


	//   ....[23]....
        /*096c*/ 	.word	0x0000f250


	//   ....[24]....
        /*0970*/ 	.word	0x00012940


	//   ....[25]....
        /*0974*/ 	.word	0x00012d00


	//   ....[26]....
        /*0978*/ 	.word	0x00013910


	//   ....[27]....
        /*097c*/ 	.word	0x00013a20


	//   ....[28]....
        /*0980*/ 	.word	0x00013fe0


	//   ....[29]....
        /*0984*/ 	.word	0x00014050


	//   ....[30]....
        /*0988*/ 	.word	0x00015da0


	//   ....[31]....
        /*098c*/ 	.word	0x00016070


	//   ....[32]....
        /*0990*/ 	.word	0x00016da0


	//   ....[33]....
        /*0994*/ 	.word	0x00016ec0


	//   ....[34]....
        /*0998*/ 	.word	0x000174d0


	//   ....[35]....
        /*099c*/ 	.word	0x00017560


	//   ....[36]....
        /*09a0*/ 	.word	0x000191a0


	//   ....[37]....
        /*09a4*/ 	.word	0x00019220


	//   ....[38]....
        /*09a8*/ 	.word	0x00019540


	//   ....[39]....
        /*09ac*/ 	.word	0x00019620


	//   ....[40]....
        /*09b0*/ 	.word	0x0001b220


	//   ....[41]....
        /*09b4*/ 	.word	0x0001b480


	//   ....[42]....
        /*09b8*/ 	.word	0x0001c1d0


	//   ....[43]....
        /*09bc*/ 	.word	0x0001c2e0


	//   ....[44]....
        /*09c0*/ 	.word	0x0001c8d0


	//   ....[45]....
        /*09c4*/ 	.word	0x0001c960


	//   ....[46]....
        /*09c8*/ 	.word	0x0001d810


	//   ....[47]....
        /*09cc*/ 	.word	0x0001da50


	//   ....[48]....
        /*09d0*/ 	.word	0x0001db20


	//   ....[49]....
        /*09d4*/ 	.word	0x0001db50


	//   ....[50]....
        /*09d8*/ 	.word	0x0001eb80


	//   ....[51]....
        /*09dc*/ 	.word	0x0001ebc0


	//   ....[52]....
        /*09e0*/ 	.word	0x0001ec00


	//   ....[53]....
        /*09e4*/ 	.word	0x0001ec30


	//   ....[54]....
        /*09e8*/ 	.word	0x0001f1b0


	//   ....[55]....
        /*09ec*/ 	.word	0x0001f1c0


	//   ....[56]....
        /*09f0*/ 	.word	0x0001f290


	//   ....[57]....
        /*09f4*/ 	.word	0x0001f2b0


	//   ....[58]....
        /*09f8*/ 	.word	0x0001f380


	//   ....[59]....
        /*09fc*/ 	.word	0x0001f3a0


	//   ....[60]....
        /*0a00*/ 	.word	0x0001f480


	//   ....[61]....
        /*0a04*/ 	.word	0x0001f4a0


	//   ....[62]....
        /*0a08*/ 	.word	0x0001fd10


	//   ....[63]....
        /*0a0c*/ 	.word	0x0001fd30


	//   ....[64]....
        /*0a10*/ 	.word	0x0001fe00


	//   ....[65]....
        /*0a14*/ 	.word	0x0001fe20


	//   ....[66]....
        /*0a18*/ 	.word	0x0001fef0


	//   ....[67]....
        /*0a1c*/ 	.word	0x0001ff10


	//   ....[68]....
        /*0a20*/ 	.word	0x0001fff0


	//   ....[69]....
        /*0a24*/ 	.word	0x00020010


	//   ....[70]....
        /*0a28*/ 	.word	0x00020170


	//   ....[71]....
        /*0a2c*/ 	.word	0x00020350


	//   ....[72]....
        /*0a30*/ 	.word	0x00020380


	//   ....[73]....
        /*0a34*/ 	.word	0x000203b0


	//   ....[74]....
        /*0a38*/ 	.word	0x000203e0


	//   ....[75]....
        /*0a3c*/ 	.word	0x00020410


	//   ....[76]....
        /*0a40*/ 	.word	0x00020440


	//   ....[77]....
        /*0a44*/ 	.word	0x000205c0


	//   ....[78]....
        /*0a48*/ 	.word	0x000205f0


	//   ....[79]....
        /*0a4c*/ 	.word	0x00020620


	//   ....[80]....
        /*0a50*/ 	.word	0x00020650


	//   ....[81]....
        /*0a54*/ 	.word	0x00020680


	//   ....[82]....
        /*0a58*/ 	.word	0x000206b0


	//   ....[83]....
        /*0a5c*/ 	.word	0x00020760


	//   ....[84]....
        /*0a60*/ 	.word	0x000207c0


	//   ....[85]....
        /*0a64*/ 	.word	0x00020850


	//   ....[86]....
        /*0a68*/ 	.word	0x000219a0


	//   ....[87]....
        /*0a6c*/ 	.word	0x000237a0


	//   ....[88]....
        /*0a70*/ 	.word	0x00024450


	//   ....[89]....
        /*0a74*/ 	.word	0x00024470


	//   ....[90]....
        /*0a78*/ 	.word	0x00024480


	//   ....[91]....
        /*0a7c*/ 	.word	0x000244b0


	//   ....[92]....
        /*0a80*/ 	.word	0x000245d0


	//   ....[93]....
        /*0a84*/ 	.word	0x000245e0


	//   ....[94]....
        /*0a88*/ 	.word	0x00024680


	//   ....[95]....
        /*0a8c*/ 	.word	0x00024690


	//   ....[96]....
        /*0a90*/ 	.word	0x00024730


	//   ....[97]....
        /*0a94*/ 	.word	0x00024740


	//   ....[98]....
        /*0a98*/ 	.word	0x000247e0


	//   ....[99]....
        /*0a9c*/ 	.word	0x000247f0


	//   ....[100]....
        /*0aa0*/ 	.word	0x00024870


	//   ....[101]....
        /*0aa4*/ 	.word	0x000248a0


	//   ....[102]....
        /*0aa8*/ 	.word	0x000248f0


	//   ....[103]....
        /*0aac*/ 	.word	0x00024930


	//   ....[104]....
        /*0ab0*/ 	.word	0x000275f0


	//   ....[105]....
        /*0ab4*/ 	.word	0x00027620


	//   ....[106]....
        /*0ab8*/ 	.word	0x00027630


	//   ....[107]....
        /*0abc*/ 	.word	0x00027660


	//   ....[108]....
        /*0ac0*/ 	.word	0x00027690


	//   ....[109]....
        /*0ac4*/ 	.word	0x000276c0


	//   ....[110]....
        /*0ac8*/ 	.word	0x000276f0


	//   ....[111]....
        /*0acc*/ 	.word	0x00027700


	//   ....[112]....
        /*0ad0*/ 	.word	0x00027890


	//   ....[113]....
        /*0ad4*/ 	.word	0x000278c0


	//   ....[114]....
        /*0ad8*/ 	.word	0x000278f0


	//   ....[115]....
        /*0adc*/ 	.word	0x00027920


	//   ....[116]....
        /*0ae0*/ 	.word	0x00027950


	//   ....[117]....
        /*0ae4*/ 	.word	0x00027980


	//   ....[118]....
        /*0ae8*/ 	.word	0x00027a40


	//   ....[119]....
        /*0aec*/ 	.word	0x00027a60


	//   ....[120]....
        /*0af0*/ 	.word	0x00027ad0


	//   ....[121]....
        /*0af4*/ 	.word	0x000281b0


	//   ....[122]....
        /*0af8*/ 	.word	0x000285f0


	//   ....[123]....
        /*0afc*/ 	.word	0x00028680


	//   ....[124]....
        /*0b00*/ 	.word	0x000286d0


	//   ....[125]....
        /*0b04*/ 	.word	0x00028720


	//   ....[126]....
        /*0b08*/ 	.word	0x000287b0


	//   ....[127]....
        /*0b0c*/ 	.word	0x00028840


	//   ....[128]....
        /*0b10*/ 	.word	0x00028890


	//   ....[129]....
        /*0b14*/ 	.word	0x000288e0


	//   ....[130]....
        /*0b18*/ 	.word	0x000289d0


	//   ....[131]....
        /*0b1c*/ 	.word	0x00028a70


	//   ....[132]....
        /*0b20*/ 	.word	0x00028ac0


	//   ....[133]....
        /*0b24*/ 	.word	0x00028b20


	//   ....[134]....
        /*0b28*/ 	.word	0x00028bb0


	//   ....[135]....
        /*0b2c*/ 	.word	0x00028c40


	//   ....[136]....
        /*0b30*/ 	.word	0x00028ca0


	//   ....[137]....
        /*0b34*/ 	.word	0x00028d00


	//   ....[138]....
        /*0b38*/ 	.word	0x00029090


	//   ....[139]....
        /*0b3c*/ 	.word	0x00029380


	//   ....[140]....
        /*0b40*/ 	.word	0x00029560


	//   ....[141]....
        /*0b44*/ 	.word	0x000295b0


	//   ....[142]....
        /*0b48*/ 	.word	0x000296e0


	//   ....[143]....
        /*0b4c*/ 	.word	0x00029730


	//   ....[144]....
        /*0b50*/ 	.word	0x00029870


	//   ....[145]....
        /*0b54*/ 	.word	0x000298e0


	//   ....[146]....
        /*0b58*/ 	.word	0x00029a10


	//   ....[147]....
        /*0b5c*/ 	.word	0x00029a60


	//   ....[148]....
        /*0b60*/ 	.word	0x00029b90


	//   ....[149]....
        /*0b64*/ 	.word	0x00029be0


	//   ....[150]....
        /*0b68*/ 	.word	0x00029d10


	//   ....[151]....
        /*0b6c*/ 	.word	0x00029d60


	//   ....[152]....
        /*0b70*/ 	.word	0x00029e70


	//   ....[153]....
        /*0b74*/ 	.word	0x00029ee0


	//   ....[154]....
        /*0b78*/ 	.word	0x00029ff0


	//   ....[155]....
        /*0b7c*/ 	.word	0x0002a040


	//   ....[156]....
        /*0b80*/ 	.word	0x0002a370


	//   ....[157]....
        /*0b84*/ 	.word	0x0002a410


	//   ....[158]....
        /*0b88*/ 	.word	0x0002a540


	//   ....[159]....
        /*0b8c*/ 	.word	0x0002a5c0


	//   ....[160]....
        /*0b90*/ 	.word	0x0002a640


	//   ....[161]....
        /*0b94*/ 	.word	0x0002a6c0


	//   ....[162]....
        /*0b98*/ 	.word	0x0002a740


	//   ....[163]....
        /*0b9c*/ 	.word	0x0002a7d0


	//   ....[164]....
        /*0ba0*/ 	.word	0x0002a870


	//   ....[165]....
        /*0ba4*/ 	.word	0x0002a910


	//   ....[166]....
        /*0ba8*/ 	.word	0x0002a990


	//   ....[167]....
        /*0bac*/ 	.word	0x0002aa10


	//   ....[168]....
        /*0bb0*/ 	.word	0x0002aa90


	//   ....[169]....
        /*0bb4*/ 	.word	0x0002ab20


	//   ....[170]....
        /*0bb8*/ 	.word	0x0002aba0


	//   ....[171]....
        /*0bbc*/ 	.word	0x0002ac40


	//   ....[172]....
        /*0bc0*/ 	.word	0x0002acd0


	//   ....[173]....
        /*0bc4*/ 	.word	0x0002ae00


	//----- nvinfo : EIATTR_REG_RECONFIG
	.align		4
.L_273:
        /*0bc8*/ 	.byte	0x01, 0x54
	.zero		2


	//----- nvinfo : EIATTR_SYSCALL_OFFSETS
	.align		4
        /*0bcc*/ 	.byte	0x04, 0x46
        /*0bce*/ 	.short	(.L_275 - .L_274)


	//   ....[0]....
.L_274:
        /*0bd0*/ 	.word	0x00001dd0


	//   ....[1]....
        /*0bd4*/ 	.word	0x00001f20


	//   ....[2]....
        /*0bd8*/ 	.word	0x0000b0e0


	//   ....[3]....
        /*0bdc*/ 	.word	0x0000b400


	//   ....[4]....
        /*0be0*/ 	.word	0x000233d0


	//   ....[5]....
        /*0be4*/ 	.word	0x00023520


	//   ....[6]....
        /*0be8*/ 	.word	0x00023610


	//   ....[7]....
        /*0bec*/ 	.word	0x00023f50


	//----- nvinfo : EIATTR_MBARRIER_INSTR_OFFSETS
	.align		4
.L_275:
        /*0bf0*/ 	.byte	0x04, 0x39
        /*0bf2*/ 	.short	(.L_277 - .L_276)


	//   ....[0]....
.L_276:
        /*0bf4*/ 	.word	0x000002d0
        /*0bf8*/ 	.word	0x000000ff
        /*0bfc*/ 	.word	0x0002a800
        /*0c00*/ 	.short	0x0100
        /*0c02*/ 	.byte	0x08
	.zero		1


	//   ....[1]....
        /*0c04*/ 	.word	0x000002e0
        /*0c08*/ 	.word	0x000000ff
        /*0c0c*/ 	.word	0x0002a820
        /*0c10*/ 	.short	0x0100
        /*0c12*/ 	.byte	0x08
	.zero		1


	//   ....[2]....
        /*0c14*/ 	.word	0x000003d0
        /*0c18*/ 	.word	0x000000ff
        /*0c1c*/ 	.word	0x0002a830
        /*0c20*/ 	.short	0x0100
        /*0c22*/ 	.byte	0x08
	.zero		1


	//   ....[3]....
        /*0c24*/ 	.word	0x000003e0
        /*0c28*/ 	.word	0x000000ff
        /*0c2c*/ 	.word	0x0002a840
        /*0c30*/ 	.short	0x0100
        /*0c32*/ 	.byte	0x08
	.zero		1


	//   ....[4]....
        /*0c34*/ 	.word	0x000003f0
        /*0c38*/ 	.word	0x000000ff
        /*0c3c*/ 	.word	0x0002a838
        /*0c40*/ 	.short	0x0100
        /*0c42*/ 	.byte	0x08
	.zero		1


	//   ....[5]....
        /*0c44*/ 	.word	0x00000400
        /*0c48*/ 	.word	0x000000ff
        /*0c4c*/ 	.word	0x0002a848
        /*0c50*/ 	.short	0x0100
        /*0c52*/ 	.byte	0x08
	.zero		1


	//   ....[6]....
        /*0c54*/ 	.word	0x00000530
        /*0c58*/ 	.word	0x000000ff
        /*0c5c*/ 	.word	0x0002a850
        /*0c60*/ 	.short	0x0100
        /*0c62*/ 	.byte	0x08
	.zero		1


	//   ....[7]....
        /*0c64*/ 	.word	0x00000540
        /*0c68*/ 	.word	0x000000ff
        /*0c6c*/ 	.word	0x0002a860
        /*0c70*/ 	.short	0x0100
        /*0c72*/ 	.byte	0x08
	.zero		1


	//   ....[8]....
        /*0c74*/ 	.word	0x00000550
        /*0c78*/ 	.word	0x000000ff
        /*0c7c*/ 	.word	0x0002a858
        /*0c80*/ 	.short	0x0100
        /*0c82*/ 	.byte	0x08
	.zero		1


	//   ....[9]....
        /*0c84*/ 	.word	0x00000560
        /*0c88*/ 	.word	0x000000ff
        /*0c8c*/ 	.word	0x0002a868
        /*0c90*/ 	.short	0x0100
        /*0c92*/ 	.byte	0x08
	.zero		1


	//   ....[10]....
        /*0c94*/ 	.word	0x00000650
        /*0c98*/ 	.word	0x000000ff
        /*0c9c*/ 	.word	0x0002a870
        /*0ca0*/ 	.short	0x0100
        /*0ca2*/ 	.byte	0x06
	.zero		1


	//   ....[11]....
        /*0ca4*/ 	.word	0x00000660
        /*0ca8*/ 	.word	0x000000ff
        /*0cac*/ 	.word	0x0002a880
        /*0cb0*/ 	.short	0x0100
        /*0cb2*/ 	.byte	0x06
	.zero		1


	//   ....[12]....
        /*0cb4*/ 	.word	0x00000670
        /*0cb8*/ 	.word	0x000000ff
        /*0cbc*/ 	.word	0x0002a878
        /*0cc0*/ 	.short	0x0100
        /*0cc2*/ 	.byte	0x06
	.zero		1


	//   ....[13]....
        /*0cc4*/ 	.word	0x00000680
        /*0cc8*/ 	.word	0x000000ff
        /*0ccc*/ 	.word	0x0002a888
        /*0cd0*/ 	.short	0x0100
        /*0cd2*/ 	.byte	0x06
	.zero		1


	//   ....[14]....
        /*0cd4*/ 	.word	0x000007b0
        /*0cd8*/ 	.word	0x000000ff
        /*0cdc*/ 	.word	0x0002a890
        /*0ce0*/ 	.short	0x0100
        /*0ce2*/ 	.byte	0x08
	.zero		1


	//   ....[15]....
        /*0ce4*/ 	.word	0x000007c0
        /*0ce8*/ 	.word	0x000000ff
        /*0cec*/ 	.word	0x0002a8a0
        /*0cf0*/ 	.short	0x0100
        /*0cf2*/ 	.byte	0x08
	.zero		1


	//   ....[16]....
        /*0cf4*/ 	.word	0x000007d0
        /*0cf8*/ 	.word	0x000000ff
        /*0cfc*/ 	.word	0x0002a898
        /*0d00*/ 	.short	0x0100
        /*0d02*/ 	.byte	0x08
	.zero		1


	//   ....[17]....
        /*0d04*/ 	.word	0x000007e0
        /*0d08*/ 	.word	0x000000ff
        /*0d0c*/ 	.word	0x0002a8a8
        /*0d10*/ 	.short	0x0100
        /*0d12*/ 	.byte	0x08
	.zero		1


	//   ....[18]....
        /*0d14*/ 	.word	0x00000910
        /*0d18*/ 	.word	0x000000ff
        /*0d1c*/ 	.word	0x0002a8b0
        /*0d20*/ 	.short	0x0100
        /*0d22*/ 	.byte	0x08
	.zero		1


	//   ....[19]....
        /*0d24*/ 	.word	0x00000920
        /*0d28*/ 	.word	0x000000ff
        /*0d2c*/ 	.word	0x0002a8c0
        /*0d30*/ 	.short	0x0100
        /*0d32*/ 	.byte	0x08
	.zero		1


	//   ....[20]....
        /*0d34*/ 	.word	0x00000930
        /*0d38*/ 	.word	0x000000ff
        /*0d3c*/ 	.word	0x0002a8b8
        /*0d40*/ 	.short	0x0100
        /*0d42*/ 	.byte	0x08
	.zero		1


	//   ....[21]....
        /*0d44*/ 	.word	0x00000940
        /*0d48*/ 	.word	0x000000ff
        /*0d4c*/ 	.word	0x0002a8c8
        /*0d50*/ 	.short	0x0100
        /*0d52*/ 	.byte	0x08
	.zero		1


	//   ....[22]....
        /*0d54*/ 	.word	0x00003ae0
        /*0d58*/ 	.word	0x00000003
        /*0d5c*/ 	.word	0x0002a890
        /*0d60*/ 	.short	0x010a
        /*0d62*/ 	.byte	0x3f
	.zero		1


	//   ....[23]....
        /*0d64*/ 	.word	0x00006de0
        /*0d68*/ 	.word	0x00000003
        /*0d6c*/ 	.word	0x0002a890
        /*0d70*/ 	.short	0x010a
        /*0d72*/ 	.byte	0x3f
	.zero		1


	//   ....[24]....
        /*0d74*/ 	.word	0x00009ed0
        /*0d78*/ 	.word	0x00000003
        /*0d7c*/ 	.word	0x0002a890
        /*0d80*/ 	.short	0x010a
        /*0d82*/ 	.byte	0x3f
	.zero		1


	//   ....[25]....
        /*0d84*/ 	.word	0x0000a2c0
        /*0d88*/ 	.word	0x0000001c
        /*0d8c*/ 	.word	0x00000000
        /*0d90*/ 	.short	0x0101
        /*0d92*/ 	.byte	0x3f
	.zero		1


	//   ....[26]....
        /*0d94*/ 	.word	0x0000a300
        /*0d98*/ 	.word	0x00000003
        /*0d9c*/ 	.word	0x0002a8b0
        /*0da0*/ 	.short	0x010a
        /*0da2*/ 	.byte	0x3f
	.zero		1


	//   ....[27]....
        /*0da4*/ 	.word	0x0000a7c0
        /*0da8*/ 	.word	0x00000003
        /*0dac*/ 	.word	0x00000000
        /*0db0*/ 	.short	0x0101
        /*0db2*/ 	.byte	0x3f
	.zero		1


	//   ....[28]....
        /*0db4*/ 	.word	0x0000b160
        /*0db8*/ 	.word	0x00000010
        /*0dbc*/ 	.word	0x0002a800
        /*0dc0*/ 	.short	0x010a
        /*0dc2*/ 	.byte	0x3f
	.zero		1


	//   ....[29]....
        /*0dc4*/ 	.word	0x0000b1b0
        /*0dc8*/ 	.word	0x00000010
        /*0dcc*/ 	.word	0x0002a800
        /*0dd0*/ 	.short	0x010a
        /*0dd2*/ 	.byte	0x3f
	.zero		1


	//   ....[30]....
        /*0dd4*/ 	.word	0x0000c550
        /*0dd8*/ 	.word	0x00000010
        /*0ddc*/ 	.word	0x0002a800
        /*0de0*/ 	.short	0x010a
        /*0de2*/ 	.byte	0x3f
	.zero		1


	//   ....[31]....
        /*0de4*/ 	.word	0x0000f6d0
        /*0de8*/ 	.word	0x00000010
        /*0dec*/ 	.word	0x0002a800
        /*0df0*/ 	.short	0x010a
        /*0df2*/ 	.byte	0x3f
	.zero		1


	//   ....[32]....
        /*0df4*/ 	.word	0x00011ed0
        /*0df8*/ 	.word	0x00000007
        /*0dfc*/ 	.word	0x0002a830
        /*0e00*/ 	.short	0x010a
        /*0e02*/ 	.byte	0x3f
	.zero		1


	//   ....[33]....
        /*0e04*/ 	.word	0x00011f40
        /*0e08*/ 	.word	0x00000007
        /*0e0c*/ 	.word	0x0002a830
        /*0e10*/ 	.short	0x010a
        /*0e12*/ 	.byte	0x3f
	.zero		1


	//   ....[34]....
        /*0e14*/ 	.word	0x000129f0
        /*0e18*/ 	.word	0x00000000
        /*0e1c*/ 	.word	0x00000000
        /*0e20*/ 	.short	0x0101
        /*0e22*/ 	.byte	0x3f
	.zero		1


	//   ....[35]....
        /*0e24*/ 	.word	0x00014e30
        /*0e28*/ 	.word	0x00000007
        /*0e2c*/ 	.word	0x0002a830
        /*0e30*/ 	.short	0x010a
        /*0e32*/ 	.byte	0x3f
	.zero		1


	//   ....[36]....
        /*0e34*/ 	.word	0x00014ea0
        /*0e38*/ 	.word	0x00000007
        /*0e3c*/ 	.word	0x0002a830
        /*0e40*/ 	.short	0x010a
        /*0e42*/ 	.byte	0x3f
	.zero		1


	//   ....[37]....
        /*0e44*/ 	.word	0x00015a20
        /*0e48*/ 	.word	0x0000000e
        /*0e4c*/ 	.word	0x0002a850
        /*0e50*/ 	.short	0x010a
        /*0e52*/ 	.byte	0x3f
	.zero		1


	//   ....[38]....
        /*0e54*/ 	.word	0x00015ac0
        /*0e58*/ 	.word	0x0000000e
        /*0e5c*/ 	.word	0x0002a850
        /*0e60*/ 	.short	0x010a
        /*0e62*/ 	.byte	0x3f
	.zero		1


	//   ....[39]....
        /*0e64*/ 	.word	0x00015e90
        /*0e68*/ 	.word	0x00000007
        /*0e6c*/ 	.word	0x00000000
        /*0e70*/ 	.short	0x0101
        /*0e72*/ 	.byte	0x3f
	.zero		1


	//   ....[40]....
        /*0e74*/ 	.word	0x00017610
        /*0e78*/ 	.word	0x0000006d
        /*0e7c*/ 	.word	0x00000000
        /*0e80*/ 	.short	0x0101
        /*0e82*/ 	.byte	0x3f
	.zero		1


	//   ....[41]....
        /*0e84*/ 	.word	0x00018250
        /*0e88*/ 	.word	0x00000003
        /*0e8c*/ 	.word	0x0002a830
        /*0e90*/ 	.short	0x010a
        /*0e92*/ 	.byte	0x3f
	.zero		1


	//   ....[42]....
        /*0e94*/ 	.word	0x000182c0
        /*0e98*/ 	.word	0x00000003
        /*0e9c*/ 	.word	0x0002a830
        /*0ea0*/ 	.short	0x010a
        /*0ea2*/ 	.byte	0x3f
	.zero		1


	//   ....[43]....
        /*0ea4*/ 	.word	0x00018e40
        /*0ea8*/ 	.word	0x000000c6
        /*0eac*/ 	.word	0x0002a850
        /*0eb0*/ 	.short	0x010a
        /*0eb2*/ 	.byte	0x3f
	.zero		1


	//   ....[44]....
        /*0eb4*/ 	.word	0x00018e90
        /*0eb8*/ 	.word	0x000000c6
        /*0ebc*/ 	.word	0x0002a850
        /*0ec0*/ 	.short	0x010a
        /*0ec2*/ 	.byte	0x3f
	.zero		1


	//   ....[45]....
        /*0ec4*/ 	.word	0x00019cc0
        /*0ec8*/ 	.word	0x0000005b
        /*0ecc*/ 	.word	0x00000000
        /*0ed0*/ 	.short	0x0101
        /*0ed2*/ 	.byte	0x3f
	.zero		1


	//   ....[46]....
        /*0ed4*/ 	.word	0x00019d30
        /*0ed8*/ 	.word	0x000000c6
        /*0edc*/ 	.word	0x00000000
        /*0ee0*/ 	.short	0x0101
        /*0ee2*/ 	.byte	0x3f
	.zero		1


	//   ....[47]....
        /*0ee4*/ 	.word	0x0001a250
        /*0ee8*/ 	.word	0x00000003
        /*0eec*/ 	.word	0x0002a830
        /*0ef0*/ 	.short	0x010a
        /*0ef2*/ 	.byte	0x3f
	.zero		1


	//   ....[48]....
        /*0ef4*/ 	.word	0x0001a2c0
        /*0ef8*/ 	.word	0x00000003
        /*0efc*/ 	.word	0x0002a830
        /*0f00*/ 	.short	0x010a
        /*0f02*/ 	.byte	0x3f
	.zero		1


	//   ....[49]....
        /*0f04*/ 	.word	0x0001ae40
        /*0f08*/ 	.word	0x0000000c
        /*0f0c*/ 	.word	0x0002a850
        /*0f10*/ 	.short	0x010a
        /*0f12*/ 	.byte	0x3f
	.zero		1


	//   ....[50]....
        /*0f14*/ 	.word	0x0001aee0
        /*0f18*/ 	.word	0x0000000c
        /*0f1c*/ 	.word	0x0002a850
        /*0f20*/ 	.short	0x010a
        /*0f22*/ 	.byte	0x3f
	.zero		1


	//   ....[51]....
        /*0f24*/ 	.word	0x0001b2e0
        /*0f28*/ 	.word	0x00000000
        /*0f2c*/ 	.word	0x00000000
        /*0f30*/ 	.short	0x0101
        /*0f32*/ 	.byte	0x3f
	.zero		1


	//   ....[52]....
        /*0f34*/ 	.word	0x0001ca10
        /*0f38*/ 	.word	0x0000006b
        /*0f3c*/ 	.word	0x00000000
        /*0f40*/ 	.short	0x0101
        /*0f42*/ 	.byte	0x3f
	.zero		1


	//   ....[53]....
        /*0f44*/ 	.word	0x0001d700
        /*0f48*/ 	.word	0x0000000d
        /*0f4c*/ 	.word	0x0002a850
        /*0f50*/ 	.short	0x010a
        /*0f52*/ 	.byte	0x3f
	.zero		1


	//   ....[54]....
        /*0f54*/ 	.word	0x0001d7a0
        /*0f58*/ 	.word	0x0000000d
        /*0f5c*/ 	.word	0x0002a850
        /*0f60*/ 	.short	0x010a
        /*0f62*/ 	.byte	0x3f
	.zero		1


	//   ....[55]....
        /*0f64*/ 	.word	0x0001dc70
        /*0f68*/ 	.word	0x0000000b
        /*0f6c*/ 	.word	0x00000000
        /*0f70*/ 	.short	0x0101
        /*0f72*/ 	.byte	0x3f
	.zero		1


	//   ....[56]....
        /*0f74*/ 	.word	0x0001f1a0
        /*0f78*/ 	.word	0x00000000
        /*0f7c*/ 	.word	0x00000000
        /*0f80*/ 	.short	0x0101
        /*0f82*/ 	.byte	0x3f
	.zero		1


	//   ....[57]....
        /*0f84*/ 	.word	0x00021a90
        /*0f88*/ 	.word	0x00000007
        /*0f8c*/ 	.word	0x0002a820
        /*0f90*/ 	.short	0x010a
        /*0f92*/ 	.byte	0x3f
	.zero		1


	//   ....[58]....
        /*0f94*/ 	.word	0x00021b70
        /*0f98*/ 	.word	0x00000007
        /*0f9c*/ 	.word	0x0002a8a0
        /*0fa0*/ 	.short	0x010a
        /*0fa2*/ 	.byte	0x3f
	.zero		1


	//   ....[59]....
        /*0fa4*/ 	.word	0x00021fb0
        /*0fa8*/ 	.word	0x00000007
        /*0fac*/ 	.word	0x0002a8c0
        /*0fb0*/ 	.short	0x010a
        /*0fb2*/ 	.byte	0x3f
	.zero		1


	//   ....[60]....
        /*0fb4*/ 	.word	0x00022490
        /*0fb8*/ 	.word	0x00000008
        /*0fbc*/ 	.word	0x0002a8a0
        /*0fc0*/ 	.short	0x010a
        /*0fc2*/ 	.byte	0x3f
	.zero		1


	//   ....[61]....
        /*0fc4*/ 	.word	0x000228c0
        /*0fc8*/ 	.word	0x00000008
        /*0fcc*/ 	.word	0x0002a8c0
        /*0fd0*/ 	.short	0x010a
        /*0fd2*/ 	.byte	0x3f
	.zero		1


	//   ....[62]....
        /*0fd4*/ 	.word	0x00023a40
        /*0fd8*/ 	.word	0x00000000
        /*0fdc*/ 	.word	0x0002a840
        /*0fe0*/ 	.short	0x010a
        /*0fe2*/ 	.byte	0x3f
	.zero		1


	//   ....[63]....
        /*0fe4*/ 	.word	0x00024a70
        /*0fe8*/ 	.word	0x0000000a
        /*0fec*/ 	.word	0x0002a800
        /*0ff0*/ 	.short	0x0107
        /*0ff2*/ 	.byte	0x3f
	.zero		1


	//   ....[64]....
        /*0ff4*/ 	.word	0x00024b80
        /*0ff8*/ 	.word	0x00000002
        /*0ffc*/ 	.word	0x0002a800
        /*1000*/ 	.short	0x0101
        /*1002*/ 	.byte	0x3f
	.zero		1


	//   ....[65]....
        /*1004*/ 	.word	0x00024ba0
        /*1008*/ 	.word	0x00000002
        /*100c*/ 	.word	0x0002a820
        /*1010*/ 	.short	0x010a
        /*1012*/ 	.byte	0x3f
	.zero		1


	//   ....[66]....
        /*1014*/ 	.word	0x00024f30
        /*1018*/ 	.word	0x00000003
        /*101c*/ 	.word	0x0002a840
        /*1020*/ 	.short	0x010a
        /*1022*/ 	.byte	0x3f
	.zero		1


	//   ....[67]....
        /*1024*/ 	.word	0x000253e0
        /*1028*/ 	.word	0x00000003
        /*102c*/ 	.word	0x00000060
        /*1030*/ 	.short	0x010a
        /*1032*/ 	.byte	0x3f
	.zero		1


	//   ....[68]....
        /*1034*/ 	.word	0x00025ad0
        /*1038*/ 	.word	0x00000003
        /*103c*/ 	.word	0x0002a840
        /*1040*/ 	.short	0x010a
        /*1042*/ 	.byte	0x3f
	.zero		1


	//   ....[69]....
        /*1044*/ 	.word	0x00025f80
        /*1048*/ 	.word	0x00000002
        /*104c*/ 	.word	0x00000060
        /*1050*/ 	.short	0x010a
        /*1052*/ 	.byte	0x3f
	.zero		1


	//   ....[70]....
        /*1054*/ 	.word	0x000265a0
        /*1058*/ 	.word	0x00000002
        /*105c*/ 	.word	0x0002a840
        /*1060*/ 	.short	0x010a
        /*1062*/ 	.byte	0x3f
	.zero		1


	//   ....[71]....
        /*1064*/ 	.word	0x00026a50
        /*1068*/ 	.word	0x00000002
        /*106c*/ 	.word	0x00000060
        /*1070*/ 	.short	0x010a
        /*1072*/ 	.byte	0x3f
	.zero		1


	//   ....[72]....
        /*1074*/ 	.word	0x00027000
        /*1078*/ 	.word	0x00000000
        /*107c*/ 	.word	0x0002a860
        /*1080*/ 	.short	0x010a
        /*1082*/ 	.byte	0x3f
	.zero		1


	//   ....[73]....
        /*1084*/ 	.word	0x00028130
        /*1088*/ 	.word	0x00000000
        /*108c*/ 	.word	0x0002a820
        /*1090*/ 	.short	0x010a
        /*1092*/ 	.byte	0x3f
	.zero		1


	//   ....[74]....
        /*1094*/ 	.word	0x000282e0
        /*1098*/ 	.word	0x00000006
        /*109c*/ 	.word	0x00000000
        /*10a0*/ 	.short	0x010a
        /*10a2*/ 	.byte	0x3f
	.zero		1


	//   ....[75]....
        /*10a4*/ 	.word	0x00028350
        /*10a8*/ 	.word	0x00000007
        /*10ac*/ 	.word	0x00000000
        /*10b0*/ 	.short	0x010a
        /*10b2*/ 	.byte	0x3f
	.zero		1


	//   ....[76]....
        /*10b4*/ 	.word	0x000283c0
        /*10b8*/ 	.word	0x00000004
        /*10bc*/ 	.word	0x00000000
        /*10c0*/ 	.short	0x010a
        /*10c2*/ 	.byte	0x3f
	.zero		1


	//   ....[77]....
        /*10c4*/ 	.word	0x000283f0
        /*10c8*/ 	.word	0x00000003
        /*10cc*/ 	.word	0x00000000
        /*10d0*/ 	.short	0x010a
        /*10d2*/ 	.byte	0x3f
	.zero		1


	//   ....[78]....
        /*10d4*/ 	.word	0x00028450
        /*10d8*/ 	.word	0x00000003
        /*10dc*/ 	.word	0x0002a890
        /*10e0*/ 	.short	0x010a
        /*10e2*/ 	.byte	0x3f
	.zero		1


	//   ....[79]....
        /*10e4*/ 	.word	0x000284a0
        /*10e8*/ 	.word	0x00000003
        /*10ec*/ 	.word	0x0002a890
        /*10f0*/ 	.short	0x010a
        /*10f2*/ 	.byte	0x3f
	.zero		1


	//   ....[80]....
        /*10f4*/ 	.word	0x000284f0
        /*10f8*/ 	.word	0x00000003
        /*10fc*/ 	.word	0x0002a890
        /*1100*/ 	.short	0x010a
        /*1102*/ 	.byte	0x3f
	.zero		1


	//   ....[81]....
        /*1104*/ 	.word	0x00028540
        /*1108*/ 	.word	0x00000003
        /*110c*/ 	.word	0x0002a8b0
        /*1110*/ 	.short	0x010a
        /*1112*/ 	.byte	0x3f
	.zero		1


	//   ....[82]....
        /*1114*/ 	.word	0x00028920
        /*1118*/ 	.word	0x00000010
        /*111c*/ 	.word	0x0002a800
        /*1120*/ 	.short	0x010a
        /*1122*/ 	.byte	0x3f
	.zero		1


	//   ....[83]....
        /*1124*/ 	.word	0x00028d30
        /*1128*/ 	.word	0x00000010
        /*112c*/ 	.word	0x0002a800
        /*1130*/ 	.short	0x010a
        /*1132*/ 	.byte	0x3f
	.zero		1


	//   ....[84]....
        /*1134*/ 	.word	0x00028d80
        /*1138*/ 	.word	0x00000007
        /*113c*/ 	.word	0x0002a830
        /*1140*/ 	.short	0x010a
        /*1142*/ 	.byte	0x3f
	.zero		1


	//   ....[85]....
        /*1144*/ 	.word	0x00028dd0
        /*1148*/ 	.word	0x00000007
        /*114c*/ 	.word	0x0002a830
        /*1150*/ 	.short	0x010a
        /*1152*/ 	.byte	0x3f
	.zero		1


	//   ....[86]....
        /*1154*/ 	.word	0x00028e20
        /*1158*/ 	.word	0x0000000e
        /*115c*/ 	.word	0x0002a850
        /*1160*/ 	.short	0x010a
        /*1162*/ 	.byte	0x3f
	.zero		1


	//   ....[87]....
        /*1164*/ 	.word	0x00028e70
        /*1168*/ 	.word	0x00000003
        /*116c*/ 	.word	0x0002a830
        /*1170*/ 	.short	0x010a
        /*1172*/ 	.byte	0x3f
	.zero		1


	//   ....[88]....
        /*1174*/ 	.word	0x00028ec0
        /*1178*/ 	.word	0x000000c6
        /*117c*/ 	.word	0x0002a850
        /*1180*/ 	.short	0x010a
        /*1182*/ 	.byte	0x3f
	.zero		1


	//   ....[89]....
        /*1184*/ 	.word	0x00028f10
        /*1188*/ 	.word	0x00000003
        /*118c*/ 	.word	0x0002a830
        /*1190*/ 	.short	0x010a
        /*1192*/ 	.byte	0x3f
	.zero		1


	//   ....[90]....
        /*1194*/ 	.word	0x00028f60
        /*1198*/ 	.word	0x0000000c
        /*119c*/ 	.word	0x0002a850
        /*11a0*/ 	.short	0x010a
        /*11a2*/ 	.byte	0x3f
	.zero		1


	//   ....[91]....
        /*11a4*/ 	.word	0x00028fb0
        /*11a8*/ 	.word	0x0000000d
        /*11ac*/ 	.word	0x0002a850
        /*11b0*/ 	.short	0x010a
        /*11b2*/ 	.byte	0x3f
	.zero		1


	//   ....[92]....
        /*11b4*/ 	.word	0x00029160
        /*11b8*/ 	.word	0x00000006
        /*11bc*/ 	.word	0x0002a820
        /*11c0*/ 	.short	0x010a
        /*11c2*/ 	.byte	0x3f
	.zero		1


	//   ....[93]....
        /*11c4*/ 	.word	0x000291b0
        /*11c8*/ 	.word	0x00000007
        /*11cc*/ 	.word	0x0002a8a0
        /*11d0*/ 	.short	0x010a
        /*11d2*/ 	.byte	0x3f
	.zero		1


	//   ....[94]....
        /*11d4*/ 	.word	0x00029200
        /*11d8*/ 	.word	0x00000007
        /*11dc*/ 	.word	0x0002a8c0
        /*11e0*/ 	.short	0x010a
        /*11e2*/ 	.byte	0x3f
	.zero		1


	//   ....[95]....
        /*11e4*/ 	.word	0x00029250
        /*11e8*/ 	.word	0x00000008
        /*11ec*/ 	.word	0x0002a8a0
        /*11f0*/ 	.short	0x010a
        /*11f2*/ 	.byte	0x3f
	.zero		1


	//   ....[96]....
        /*11f4*/ 	.word	0x000292a0
        /*11f8*/ 	.word	0x00000008
        /*11fc*/ 	.word	0x0002a8c0
        /*1200*/ 	.short	0x010a
        /*1202*/ 	.byte	0x3f
	.zero		1


	//   ....[97]....
        /*1204*/ 	.word	0x00029440
        /*1208*/ 	.word	0x00000000
        /*120c*/ 	.word	0x0002a840
        /*1210*/ 	.short	0x010a
        /*1212*/ 	.byte	0x3f
	.zero		1


	//   ....[98]....
        /*1214*/ 	.word	0x0002a090
        /*1218*/ 	.word	0x00000002
        /*121c*/ 	.word	0x0002a820
        /*1220*/ 	.short	0x010a
        /*1222*/ 	.byte	0x3f
	.zero		1


	//   ....[99]....
        /*1224*/ 	.word	0x0002a0e0
        /*1228*/ 	.word	0x00000003
        /*122c*/ 	.word	0x0002a840
        /*1230*/ 	.short	0x010a
        /*1232*/ 	.byte	0x3f
	.zero		1


	//   ....[100]....
        /*1234*/ 	.word	0x0002a130
        /*1238*/ 	.word	0x00000003
        /*123c*/ 	.word	0x00000060
        /*1240*/ 	.short	0x010a
        /*1242*/ 	.byte	0x3f
	.zero		1


	//   ....[101]....
        /*1244*/ 	.word	0x0002a180
        /*1248*/ 	.word	0x00000003
        /*124c*/ 	.word	0x0002a840
        /*1250*/ 	.short	0x010a
        /*1252*/ 	.byte	0x3f
	.zero		1


	//   ....[102]....
        /*1254*/ 	.word	0x0002a1d0
        /*1258*/ 	.word	0x00000002
        /*125c*/ 	.word	0x00000060
        /*1260*/ 	.short	0x010a
        /*1262*/ 	.byte	0x3f
	.zero		1


	//   ....[103]....
        /*1264*/ 	.word	0x0002a220
        /*1268*/ 	.word	0x00000002
        /*126c*/ 	.word	0x0002a840
        /*1270*/ 	.short	0x010a
        /*1272*/ 	.byte	0x3f
	.zero		1


	//   ....[104]....
        /*1274*/ 	.word	0x0002a270
        /*1278*/ 	.word	0x00000002
        /*127c*/ 	.word	0x00000060
        /*1280*/ 	.short	0x010a
        /*1282*/ 	.byte	0x3f
	.zero		1


	//   ....[105]....
        /*1284*/ 	.word	0x0002a2c0
        /*1288*/ 	.word	0x00000000
        /*128c*/ 	.word	0x0002a860
        /*1290*/ 	.short	0x010a
        /*1292*/ 	.byte	0x3f
	.zero		1


	//   ....[106]....
        /*1294*/ 	.word	0x0002ad20
        /*1298*/ 	.word	0x00000000
        /*129c*/ 	.word	0x0002a820
        /*12a0*/ 	.short	0x010a
        /*12a2*/ 	.byte	0x3f
	.zero		1


	//   ....[107]....
        /*12a4*/ 	.word	0x0002aec0
        /*12a8*/ 	.word	0x00000006
        /*12ac*/ 	.word	0x00000000
        /*12b0*/ 	.short	0x010a
        /*12b2*/ 	.byte	0x3f
	.zero		1


	//   ....[108]....
        /*12b4*/ 	.word	0x0002af10
        /*12b8*/ 	.word	0x00000007
        /*12bc*/ 	.word	0x00000000
        /*12c0*/ 	.short	0x010a
        /*12c2*/ 	.byte	0x3f
	.zero		1


	//   ....[109]....
        /*12c4*/ 	.word	0x0002af60
        /*12c8*/ 	.word	0x00000004
        /*12cc*/ 	.word	0x00000000
        /*12d0*/ 	.short	0x010a
        /*12d2*/ 	.byte	0x3f
	.zero		1


	//----- nvinfo : EIATTR_NUM_MBARRIERS
	.align		4
.L_277:
        /*12d4*/ 	.byte	0x03, 0x38
        /*12d6*/ 	.short	0x0016


	//----- nvinfo : EIATTR_EXIT_INSTR_OFFSETS
	.align		4
        /*12d8*/ 	.byte	0x04, 0x1c
        /*12da*/ 	.short	(.L_279 - .L_278)


	//   ....[0]....
.L_278:
        /*12dc*/ 	.word	0x00028440


	//----- nvinfo : EIATTR_MAX_THREADS
	.align		4
.L_279:
        /*12e0*/ 	.byte	0x04, 0x05
        /*12e2*/ 	.short	(.L_281 - .L_280)
.L_280:
        /*12e4*/ 	.word	0x00000180
        /*12e8*/ 	.word	0x00000001
        /*12ec*/ 	.word	0x00000001


	//----- nvinfo : EIATTR_CRS_STACK_SIZE
	.align		4
.L_281:
        /*12f0*/ 	.byte	0x04, 0x1e
        /*12f2*/ 	.short	(.L_283 - .L_282)
.L_282:
        /*12f4*/ 	.word	0x00000000


	//----- nvinfo : EIATTR_CBANK_PARAM_SIZE
	.align		4
.L_283:
        /*12f8*/ 	.byte	0x03, 0x19
        /*12fa*/ 	.short	0x0af0


	//----- nvinfo : EIATTR_PARAM_CBANK
	.align		4
        /*12fc*/ 	.byte	0x04, 0x0a
        /*12fe*/ 	.short	(.L_285 - .L_284)
	.align		4
.L_284:
        /*1300*/ 	.word	index@(.nv.constant0._ZN7cutlass13device_kernelIN5flash11enable_sm90INS1_16FlashAttnFwdSm90INS1_25CollectiveMainloopFwdSm90ILi2EN4cute5tupleIJNS5_1CILi1EEES8_S8_EEENS6_IJNS7_ILi128EEENS7_ILi96EEENS7_ILi192EEEEEELi128ENS_6half_tEfNS_4arch4Sm90ELb0ELb1ELb0ELb1ELb0ELb1ELb0ELb1ELb1ELb1ELb0ELb0EEENS1_21CollectiveEpilogueFwdINS6_IJSA_SA_SB_EEES9_SE_SG_Li256ELb1ELb1ELb0ELb0EEENS1_36VarlenDynamicPersistentTileSchedulerILi128ELi96ELi256ELi128ELb0ELb1ELb1ELb1ELb0ELb1EEEEEEEEEvNT_6ParamsE)
        /*1304*/ 	.short	0x0210
        /*1306*/ 	.short	0x0af0


	//----- nvinfo : EIATTR_SW_WAR
	.align		4
.L_285:
        /*1308*/ 	.byte	0x04, 0x36
        /*130a*/ 	.short	(.L_287 - .L_286)
.L_286:
        /*130c*/ 	.word	0x00000008
.L_287:


//--------------------- .nv.info._ZN7cutlass13device_kernelIN5flash11enable_sm90INS1_16FlashAttnFwdSm90INS1_25CollectiveMainloopFwdSm90ILi2EN4cute5tupleIJNS5_1CILi1EEES8_S8_EEENS6_IJNS7_ILi128EEESA_NS7_ILi192EEEEEELi128ENS_6half_tEfNS_4arch4Sm90ELb1ELb0ELb0ELb0ELb0ELb0ELb0ELb1ELb1ELb1ELb0ELb0EEENS1_21CollectiveEpilogueFwdINS6_IJSA_SA_SA_EEES9_SD_SF_Li256ELb0ELb1ELb0ELb0EEENS1_30DynamicPersistentTileSchedulerILi256ELi128ELb0ELb1ELb1EEEEEEEEEvNT_6ParamsE --------------------------
	.section	.nv.info._ZN7cutlass13device_kernelIN5flash11enable_sm90INS1_16FlashAttnFwdSm90INS1_25CollectiveMainloopFwdSm90ILi2EN4cute5tupleIJNS5_1CILi1EEES8_S8_EEENS6_IJNS7_ILi128EEESA_NS7_ILi192EEEEEELi128ENS_6half_tEfNS_4arch4Sm90ELb1ELb0ELb0ELb0ELb0ELb0ELb0ELb1ELb1ELb1ELb0ELb0EEENS1_21CollectiveEpilogueFwdINS6_IJSA_SA_SA_EEES9_SD_SF_Li256ELb0ELb1ELb0ELb0EEENS1_30DynamicPersistentTileSchedulerILi256ELi128ELb0ELb1ELb1EEEEEEEEEvNT_6ParamsE,"",@"SHT_CUDA_INFO"
	.sectionflags	@""
	.align	4


	//----- nvinfo : EIATTR_CUDA_API_VERSION
	.align		4
        /*0000*/ 	.byte	0x04, 0x37
        /*0002*/ 	.short	(.L_289 - .L_288)
.L_288:
        /*0004*/ 	.word	0x00000082


	//----- nvinfo : EIATTR_KPARAM_INFO
	.align		4
.L_289:
        /*0008*/ 	.byte	0x04, 0x17
        /*000a*/ 	.short	(.L_291 - .L_290)
.L_290:
        /*000c*/ 	.word	0x00000000
        /*0010*/ 	.short	0x0000
        /*0012*/ 	.short	0x0070
        /*0014*/ 	.byte	0x00, 0xf0, 0x01, 0x2a


	//----- nvinfo : EIATTR_SPARSE_MMA_MASK
	.align		4
.L_291:
        /*0018*/ 	.byte	0x03, 0x50
        /*001a*/ 	.short	0x0000


	//----- nvinfo : EIATTR_MAXREG_COUNT
	.align		4
        /*001c*/ 	.byte	0x03, 0x1b
        /*001e*/ 	.short	0x00a8


	//----- nvinfo : EIATTR_NUM_BARRIERS
	.align		4
        /*0020*/ 	.byte	0x02, 0x4c
        /*0022*/ 	.byte	0x09
	.zero		1


	//----- nvinfo : EIATTR_EXTERNS
	.align		4
        /*0024*/ 	.byte	0x04, 0x0f
        /*0026*/ 	.short	(.L_293 - .L_292)


	//   ....[0]....
	.align		4
.L_292:
        /*0028*/ 	.word	index@(__assertfail)


	//----- nvinfo : EIATTR_ANNOTATIONS
	.align		4
.L_293:
        /*002c*/ 	.byte	0x04, 0x55
        /*002e*/ 	.short	(.L_295 - .L_294)


	//   ....[0]....
.L_294:
        /* <DEDUP_REMOVED lines=27> */


	//----- nvinfo : EIATTR_MERCURY_ISA_VERSION
	.align		4
.L_295:
        /*01c8*/ 	.byte	0x03, 0x5f
        /*01ca*/ 	.short	0x0101


	//----- nvinfo : EIATTR_INT_WARP_WIDE_INSTR_OFFSETS
	.align		4
        /*01cc*/ 	.byte	0x04, 0x31
        /*01ce*/ 	.short	(.L_297 - .L_296)


	//   ....[0]....
.L_296:
        /*01d0*/ 	.word	0x00000130


	//   ....[1]....
        /*01d4*/ 	.word	0x00000170


	//   ....[2]....
        /*01d8*/ 	.word	0x000001e0


	//   ....[3]....
        /*01dc*/ 	.word	0x0000be20


	//   ....[4]....
        /*01e0*/ 	.word	0x0000bec0


	//   ....[5]....
        /*01e4*/ 	.word	0x0000f620


	//   ....[6]....
        /*01e8*/ 	.word	0x0000f6c0


	//----- nvinfo : EIATTR_COOP_GROUP_MASK_REGIDS
	.align		4
.L_297:
        /*01ec*/ 	.byte	0x04, 0x29
        /*01ee*/ 	.short	(.L_299 - .L_298)


	//   ....[0]....
.L_298:
        /*01f0*/ 	.word	0xffffffff


	//   ....[1]....
        /*01f4*/ 	.word	0xffffffff


	//   ....[2]....
        /*01f8*/ 	.word	0xffffffff


	//   ....[3]....
        /*01fc*/ 	.word	0xffffffff


	//   ....[4]....
        /*0200*/ 	.word	0xffffffff


	//   ....[5]....
        /*0204*/ 	.word	0xffffffff


	//   ....[6]....
        /*0208*/ 	.word	0xffffffff


	//   ....[7]....
        /*020c*/ 	.word	0xffffffff


	//   ....[8]....
        /*0210*/ 	.word	0xffffffff


	//   ....[9]....
        /*0214*/ 	.word	0xffffffff


	//   ....[10]....
        /*0218*/ 	.word	0xffffffff


	//   ....[11]....
        /*021c*/ 	.word	0xffffffff


	//   ....[12]....
        /*0220*/ 	.word	0xffffffff


	//   ....[13]....
        /*0224*/ 	.word	0xffffffff


	//   ....[14]....
        /*0228*/ 	.word	0xffffffff


	//   ....[15]....
        /*022c*/ 	.word	0xffffffff


	//   ....[16]....
        /*0230*/ 	.word	0xffffffff


	//   ....[17]....
        /*0234*/ 	.word	0xffffffff


	//   ....[18]....
        /*0238*/ 	.word	0xffffffff


	//   ....[19]....
        /*023c*/ 	.word	0xffffffff


	//   ....[20]....
        /*0240*/ 	.word	0xffffffff


	//   ....[21]....
        /*0244*/ 	.word	0xffffffff


	//   ....[22]....
        /*0248*/ 	.word	0xffffffff


	//   ....[23]....
        /*024c*/ 	.word	0xffffffff


	//   ....[24]....
        /*0250*/ 	.word	0xffffffff


	//   ....[25]....
        /*0254*/ 	.word	0xffffffff


	//   ....[26]....
        /*0258*/ 	.word	0xffffffff


	//   ....[27]....
        /*025c*/ 	.word	0xffffffff


	//   ....[28]....
        /*0260*/ 	.word	0xffffffff


	//   ....[29]....
        /*0264*/ 	.word	0xffffffff


	//   ....[30]....
        /*0268*/ 	.word	0xffffffff


	//   ....[31]....
        /*026c*/ 	.word	0xffffffff


	//   ....[32]....
        /*0270*/ 	.word	0xffffffff


	//   ....[33]....
        /*0274*/ 	.word	0xffffffff


	//   ....[34]....
        /*0278*/ 	.word	0xffffffff


	//   ....[35]....
        /*027c*/ 	.word	0xffffffff


	//   ....[36]....
        /*0280*/ 	.word	0xffffffff


	//   ....[37]....
        /*0284*/ 	.word	0xffffffff


	//   ....[38]....
        /*0288*/ 	.word	0xffffffff


	//   ....[39]....
        /*028c*/ 	.word	0xffffffff


	//   ....[40]....
        /*0290*/ 	.word	0xffffffff


	//   ....[41]....
        /*0294*/ 	.word	0xffffffff


	//   ....[42]....
        /*0298*/ 	.word	0xffffffff


	//   ....[43]....
        /*029c*/ 	.word	0xffffffff


	//   ....[44]....
        /*02a0*/ 	.word	0xffffffff


	//   ....[45]....
        /*02a4*/ 	.word	0xffffffff


	//   ....[46]....
        /*02a8*/ 	.word	0xffffffff


	//   ....[47]....
        /*02ac*/ 	.word	0xffffffff


	//   ....[48]....
        /*02b0*/ 	.word	0xffffffff


	//   ....[49]....
        /*02b4*/ 	.word	0xffffffff


	//   ....[50]....
        /*02b8*/ 	.word	0xffffffff


	//   ....[51]....
        /*02bc*/ 	.word	0xffffffff


	//   ....[52]....
        /*02c0*/ 	.word	0xffffffff


	//   ....[53]....
        /*02c4*/ 	.word	0xffffffff


	//   ....[54]....
        /*02c8*/ 	.word	0xffffffff


	//   ....[55]....
        /*02cc*/ 	.word	0xffffffff


	//   ....[56]....
        /*02d0*/ 	.word	0xffffffff


	//   ....[57]....
        /*02d4*/ 	.word	0xffffffff


	//   ....[58]....
        /*02d8*/ 	.word	0xffffffff


	//   ....[59]....
        /*02dc*/ 	.word	0xffffffff


	//   ....[60]....
        /*02e0*/ 	.word	0xffffffff


	//   ....[61]....
        /*02e4*/ 	.word	0xffffffff


	//   ....[62]....
        /*02e8*/ 	.word	0xffffffff


	//   ....[63]....
        /*02ec*/ 	.word	0xffffffff


	//   ....[64]....
        /*02f0*/ 	.word	0xffffffff


	//   ....[65]....
        /*02f4*/ 	.word	0xffffffff


	//   ....[66]....
        /*02f8*/ 	.word	0xffffffff


	//   ....[67]....
        /*02fc*/ 	.word	0xffffffff


	//   ....[68]....
        /*0300*/ 	.word	0x0500000f


	//   ....[69]....
        /*0304*/ 	.word	0x0500000f


	//   ....[70]....
        /*0308*/ 	.word	0x0500000f


	//   ....[71]....
        /*030c*/ 	.word	0x0500000f


	//   ....[72]....
        /*0310*/ 	.word	0x0500000f


	//   ....[73]....
        /*0314*/ 	.word	0x0500000f


	//   ....[74]....
        /*0318*/ 	.word	0x0500000f


	//   ....[75]....
        /*031c*/ 	.word	0x0500000f


	//   ....[76]....
        /*0320*/ 	.word	0x0500000f


	//   ....[77]....
        /*0324*/ 	.word	0x0500000f


	//   ....[78]....
        /*0328*/ 	.word	0x0500000f


	//   ....[79]....
        /*032c*/ 	.word	0x0500000f


	//   ....[80]....
        /*0330*/ 	.word	0x0500000f


	//   ....[81]....
        /*0334*/ 	.word	0x0500000f


	//   ....[82]....
        /*0338*/ 	.word	0x0500000f


	//   ....[83]....
        /*033c*/ 	.word	0x0500000f


	//   ....[84]....
        /*0340*/ 	.word	0x0500000f


	//   ....[85]....
        /*0344*/ 	.word	0x0500000f


	//   ....[86]....
        /*0348*/ 	.word	0x0500000f


	//----- nvinfo : EIATTR_COOP_GROUP_INSTR_OFFSETS
	.align		4
.L_299:
        /*034c*/ 	.byte	0x04, 0x28
        /*034e*/ 	.short	(.L_301 - .L_300)


	//   ....[0]....
.L_300:
        /*0350*/ 	.word	0x00000060


	//   ....[1]....
        /*0354*/ 	.word	0x00000140


	//   ....[2]....
        /*0358*/ 	.word	0x00000190


	//   ....[3]....
        /*035c*/ 	.word	0x000003c0


	//   ....[4]....
        /*0360*/ 	.word	0x00000520


	//   ....[5]....
        /*0364*/ 	.word	0x00000640


	//   ....[6]....
        /*0368*/ 	.word	0x000007a0


	//   ....[7]....
        /*036c*/ 	.word	0x000014a0


	//   ....[8]....
        /*0370*/ 	.word	0x00001da0


	//   ....[9]....
        /*0374*/ 	.word	0x00001dc0


	//   ....[10]....
        /*0378*/ 	.word	0x00002780


	//   ....[11]....
        /*037c*/ 	.word	0x00002820


	//   ....[12]....
        /*0380*/ 	.word	0x00003260


	//   ....[13]....
        /*0384*/ 	.word	0x000032c0


	//   ....[14]....
        /*0388*/ 	.word	0x000049d0


	//   ....[15]....
        /*038c*/ 	.word	0x000051c0


	//   ....[16]....
        /*0390*/ 	.word	0x00005220


	//   ....[17]....
        /*0394*/ 	.word	0x00005230


	//   ....[18]....
        /*0398*/ 	.word	0x00005be0


	//   ....[19]....
        /*039c*/ 	.word	0x00005c80


	//   ....[20]....
        /*03a0*/ 	.word	0x00007660


	//   ....[21]....
        /*03a4*/ 	.word	0x00007690


	//   ....[22]....
        /*03a8*/ 	.word	0x00007c90


	//   ....[23]....
        /*03ac*/ 	.word	0x00007da0


	//   ....[24]....
        /*03b0*/ 	.word	0x00008f70


	//   ....[25]....
        /*03b4*/ 	.word	0x00008fb0


	//   ....[26]....
        /*03b8*/ 	.word	0x000090c0


	//   ....[27]....
        /*03bc*/ 	.word	0x000090e0


	//   ....[28]....
        /*03c0*/ 	.word	0x0000a270


	//   ....[29]....
        /*03c4*/ 	.word	0x0000a2d0


	//   ....[30]....
        /*03c8*/ 	.word	0x0000a340


	//   ....[31]....
        /*03cc*/ 	.word	0x0000a3b0


	//   ....[32]....
        /*03d0*/ 	.word	0x0000a810


	//   ....[33]....
        /*03d4*/ 	.word	0x0000a840


	//   ....[34]....
        /*03d8*/ 	.word	0x0000a910


	//   ....[35]....
        /*03dc*/ 	.word	0x0000a930


	//   ....[36]....
        /*03e0*/ 	.word	0x0000aa00


	//   ....[37]....
        /*03e4*/ 	.word	0x0000aa20


	//   ....[38]....
        /*03e8*/ 	.word	0x0000ab00


	//   ....[39]....
        /*03ec*/ 	.word	0x0000ab20


	//   ....[40]....
        /*03f0*/ 	.word	0x0000b250


	//   ....[41]....
        /*03f4*/ 	.word	0x0000b270


	//   ....[42]....
        /*03f8*/ 	.word	0x0000b340


	//   ....[43]....
        /*03fc*/ 	.word	0x0000b360


	//   ....[44]....
        /*0400*/ 	.word	0x0000b430


	//   ....[45]....
        /*0404*/ 	.word	0x0000b450


	//   ....[46]....
        /*0408*/ 	.word	0x0000b530


	//   ....[47]....
        /*040c*/ 	.word	0x0000b550


	//   ....[48]....
        /*0410*/ 	.word	0x0000b6c0


	//   ....[49]....
        /*0414*/ 	.word	0x0000c440


	//   ....[50]....
        /*0418*/ 	.word	0x0000cea0


	//   ....[51]....
        /*041c*/ 	.word	0x0000cee0


	//   ....[52]....
        /*0420*/ 	.word	0x0000cfb0


	//   ....[53]....
        /*0424*/ 	.word	0x0000cfc0


	//   ....[54]....
        /*0428*/ 	.word	0x0000d050


	//   ....[55]....
        /*042c*/ 	.word	0x0000d060


	//   ....[56]....
        /*0430*/ 	.word	0x0000d0f0


	//   ....[57]....
        /*0434*/ 	.word	0x0000d100


	//   ....[58]....
        /*0438*/ 	.word	0x0000d190


	//   ....[59]....
        /*043c*/ 	.word	0x0000d1a0


	//   ....[60]....
        /*0440*/ 	.word	0x0000d230


	//   ....[61]....
        /*0444*/ 	.word	0x0000d240


	//   ....[62]....
        /*0448*/ 	.word	0x0000d2d0


	//   ....[63]....
        /*044c*/ 	.word	0x0000d2e0


	//   ....[64]....
        /*0450*/ 	.word	0x0000d2f0


	//   ....[65]....
        /*0454*/ 	.word	0x0000d300


	//   ....[66]....
        /*0458*/ 	.word	0x0000fc20


	//   ....[67]....
        /*045c*/ 	.word	0x0000fe10


	//   ....[68]....
        /*0460*/ 	.word	0x000103a0


	//   ....[69]....
        /*0464*/ 	.word	0x00010500


	//   ....[70]....
        /*0468*/ 	.word	0x00010560


	//   ....[71]....
        /*046c*/ 	.word	0x000106b0


	//   ....[72]....
        /*0470*/ 	.word	0x00010700


	//   ....[73]....
        /*0474*/ 	.word	0x00010820


	//   ....[74]....
        /*0478*/ 	.word	0x00010870


	//   ....[75]....
        /*047c*/ 	.word	0x00010990


	//   ....[76]....
        /*0480*/ 	.word	0x000109e0


	//   ....[77]....
        /*0484*/ 	.word	0x00010b00


	//   ....[78]....
        /*0488*/ 	.word	0x00010b50


	//   ....[79]....
        /*048c*/ 	.word	0x00010c70


	//   ....[80]....
        /*0490*/ 	.word	0x00010cc0


	//   ....[81]....
        /*0494*/ 	.word	0x00010de0


	//   ....[82]....
        /*0498*/ 	.word	0x00010e30


	//   ....[83]....
        /*049c*/ 	.word	0x00010f30


	//   ....[84]....
        /*04a0*/ 	.word	0x00010f80


	//   ....[85]....
        /*04a4*/ 	.word	0x000112a0


	//   ....[86]....
        /*04a8*/ 	.word	0x000113c0


	//----- nvinfo : EIATTR_REG_RECONFIG
	.align		4
.L_301:
        /*04ac*/ 	.byte	0x01, 0x54
	.zero		2


	//----- nvinfo : EIATTR_SYSCALL_OFFSETS
	.align		4
        /*04b0*/ 	.byte	0x04, 0x46
        /*04b2*/ 	.short	(.L_303 - .L_302)


	//   ....[0]....
.L_302:
        /*04b4*/ 	.word	0x00001680


	//   ....[1]....
        /*04b8*/ 	.word	0x0000c030


	//   ....[2]....
        /*04bc*/ 	.word	0x0000c180


	//   ....[3]....
        /*04c0*/ 	.word	0x0000c270


	//   ....[4]....
        /*04c4*/ 	.word	0x0000ca70


	//----- nvinfo : EIATTR_MBARRIER_INSTR_OFFSETS
	.align		4
.L_303:
        /*04c8*/ 	.byte	0x04, 0x39
        /*04ca*/ 	.short	(.L_305 - .L_304)


	//   ....[0]....
.L_304:
        /*04cc*/ 	.word	0x00000270
        /*04d0*/ 	.word	0x000000ff
        /*04d4*/ 	.word	0x00034800
        /*04d8*/ 	.short	0x0100
        /*04da*/ 	.byte	0x08
	.zero		1


	//   ....[1]....
        /*04dc*/ 	.word	0x00000280
        /*04e0*/ 	.word	0x000000ff
        /*04e4*/ 	.word	0x00034820
        /*04e8*/ 	.short	0x0100
        /*04ea*/ 	.byte	0x08
	.zero		1


	//   ....[2]....
        /*04ec*/ 	.word	0x00000370
        /*04f0*/ 	.word	0x000000ff
        /*04f4*/ 	.word	0x00034830
        /*04f8*/ 	.short	0x0100
        /*04fa*/ 	.byte	0x08
	.zero		1


	//   ....[3]....
        /*04fc*/ 	.word	0x00000380
        /*0500*/ 	.word	0x000000ff
        /*0504*/ 	.word	0x00034840
        /*0508*/ 	.short	0x0100
        /*050a*/ 	.byte	0x08
	.zero		1


	//   ....[4]....
        /*050c*/ 	.word	0x00000390
        /*0510*/ 	.word	0x000000ff
        /*0514*/ 	.word	0x00034838
        /*0518*/ 	.short	0x0100
        /*051a*/ 	.byte	0x08
	.zero		1


	//   ....[5]....
        /*051c*/ 	.word	0x000003a0
        /*0520*/ 	.word	0x000000ff
        /*0524*/ 	.word	0x00034848
        /*0528*/ 	.short	0x0100
        /*052a*/ 	.byte	0x08
	.zero		1


	//   ....[6]....
        /*052c*/ 	.word	0x000004d0
        /*0530*/ 	.word	0x000000ff
        /*0534*/ 	.word	0x00034850
        /*0538*/ 	.short	0x0100
        /*053a*/ 	.byte	0x08
	.zero		1


	//   ....[7]....
        /*053c*/ 	.word	0x000004e0
        /*0540*/ 	.word	0x000000ff
        /*0544*/ 	.word	0x00034860
        /*0548*/ 	.short	0x0100
        /*054a*/ 	.byte	0x08
	.zero		1


	//   ....[8]....
        /*054c*/ 	.word	0x000004f0
        /*0550*/ 	.word	0x000000ff
        /*0554*/ 	.word	0x00034858
        /*0558*/ 	.short	0x0100
        /*055a*/ 	.byte	0x08
	.zero		1


	//   ....[9]....
        /*055c*/ 	.word	0x00000500
        /*0560*/ 	.word	0x000000ff
        /*0564*/ 	.word	0x00034868
        /*0568*/ 	.short	0x0100
        /*056a*/ 	.byte	0x08
	.zero		1


	//   ....[10]....
        /*056c*/ 	.word	0x000005f0
        /*0570*/ 	.word	0x000000ff
        /*0574*/ 	.word	0x00034870
        /*0578*/ 	.short	0x0100
        /*057a*/ 	.byte	0x06
	.zero		1


	//   ....[11]....
        /*057c*/ 	.word	0x00000600
        /*0580*/ 	.word	0x000000ff
        /*0584*/ 	.word	0x00034880
        /*0588*/ 	.short	0x0100
        /*058a*/ 	.byte	0x06
	.zero		1


	//   ....[12]....
        /*058c*/ 	.word	0x00000610
        /*0590*/ 	.word	0x000000ff
        /*0594*/ 	.word	0x00034878
        /*0598*/ 	.short	0x0100
        /*059a*/ 	.byte	0x06
	.zero		1


	//   ....[13]....
        /*059c*/ 	.word	0x00000620
        /*05a0*/ 	.word	0x000000ff
        /*05a4*/ 	.word	0x00034888
        /*05a8*/ 	.short	0x0100
        /*05aa*/ 	.byte	0x06
	.zero		1


	//   ....[14]....
        /*05ac*/ 	.word	0x00000750
        /*05b0*/ 	.word	0x000000ff
        /*05b4*/ 	.word	0x00034890
        /*05b8*/ 	.short	0x0100
        /*05ba*/ 	.byte	0x08
	.zero		1


	//   ....[15]....
        /*05bc*/ 	.word	0x00000760
        /*05c0*/ 	.word	0x000000ff
        /*05c4*/ 	.word	0x000348a0
        /*05c8*/ 	.short	0x0100
        /*05ca*/ 	.byte	0x08
	.zero		1


	//   ....[16]....
        /*05cc*/ 	.word	0x00000770
        /*05d0*/ 	.word	0x000000ff
        /*05d4*/ 	.word	0x00034898
        /*05d8*/ 	.short	0x0100
        /*05da*/ 	.byte	0x08
	.zero		1


	//   ....[17]....
        /*05dc*/ 	.word	0x00000780
        /*05e0*/ 	.word	0x000000ff
        /*05e4*/ 	.word	0x000348a8
        /*05e8*/ 	.short	0x0100
        /*05ea*/ 	.byte	0x08
	.zero		1


	//   ....[18]....
        /*05ec*/ 	.word	0x000008b0
        /*05f0*/ 	.word	0x000000ff
        /*05f4*/ 	.word	0x000348b0
        /*05f8*/ 	.short	0x0100
        /*05fa*/ 	.byte	0x08
	.zero		1


	//   ....[19]....
        /*05fc*/ 	.word	0x000008c0
        /*0600*/ 	.word	0x000000ff
        /*0604*/ 	.word	0x000348c0
        /*0608*/ 	.short	0x0100
        /*060a*/ 	.byte	0x08
	.zero		1


	//   ....[20]....
        /*060c*/ 	.word	0x000008d0
        /*0610*/ 	.word	0x000000ff
        /*0614*/ 	.word	0x000348b8
        /*0618*/ 	.short	0x0100
        /*061a*/ 	.byte	0x08
	.zero		1


	//   ....[21]....
        /*061c*/ 	.word	0x000008e0
        /*0620*/ 	.word	0x000000ff
        /*0624*/ 	.word	0x000348c8
        /*0628*/ 	.short	0x0100
        /*062a*/ 	.byte	0x08
	.zero		1


	//   ....[22]....
        /*062c*/ 	.word	0x00001720
        /*0630*/ 	.word	0x000000ff
        /*0634*/ 	.word	0x00034800
        /*0638*/ 	.short	0x010a
        /*063a*/ 	.byte	0x26
	.zero		1


	//   ....[23]....
        /*063c*/ 	.word	0x000017a0
        /*0640*/ 	.word	0x00000002
        /*0644*/ 	.word	0x00034830
        /*0648*/ 	.short	0x010a
        /*064a*/ 	.byte	0x3f
	.zero		1


	//   ....[24]....
        /*064c*/ 	.word	0x00001800
        /*0650*/ 	.word	0x00000002
        /*0654*/ 	.word	0x00034830
        /*0658*/ 	.short	0x010a
        /*065a*/ 	.byte	0x3f
	.zero		1


	//   ....[25]....
        /*065c*/ 	.word	0x00002140
        /*0660*/ 	.word	0x00000002
        /*0664*/ 	.word	0x00000000
        /*0668*/ 	.short	0x0101
        /*066a*/ 	.byte	0x3f
	.zero		1


	//   ....[26]....
        /*066c*/ 	.word	0x00003ed0
        /*0670*/ 	.word	0x000000ff
        /*0674*/ 	.word	0x00034830
        /*0678*/ 	.short	0x010a
        /*067a*/ 	.byte	0x07
	.zero		1


	//   ....[27]....
        /*067c*/ 	.word	0x00003f10
        /*0680*/ 	.word	0x000000ff
        /*0684*/ 	.word	0x00034830
        /*0688*/ 	.short	0x010a
        /*068a*/ 	.byte	0x07
	.zero		1


	//   ....[28]....
        /*068c*/ 	.word	0x00004830
        /*0690*/ 	.word	0x000000ff
        /*0694*/ 	.word	0x00034850
        /*0698*/ 	.short	0x010a
        /*069a*/ 	.byte	0x0a
	.zero		1


	//   ....[29]....
        /*069c*/ 	.word	0x00004870
        /*06a0*/ 	.word	0x000000ff
        /*06a4*/ 	.word	0x00034850
        /*06a8*/ 	.short	0x010a
        /*06aa*/ 	.byte	0x0a
	.zero		1


	//   ....[30]....
        /*06ac*/ 	.word	0x000062d0
        /*06b0*/ 	.word	0x0000000a
        /*06b4*/ 	.word	0x00000000
        /*06b8*/ 	.short	0x0101
        /*06ba*/ 	.byte	0x3f
	.zero		1


	//   ....[31]....
        /*06bc*/ 	.word	0x00006320
        /*06c0*/ 	.word	0x00000034
        /*06c4*/ 	.word	0x00000000
        /*06c8*/ 	.short	0x0101
        /*06ca*/ 	.byte	0x3f
	.zero		1


	//   ....[32]....
        /*06cc*/ 	.word	0x000069d0
        /*06d0*/ 	.word	0x000000ff
        /*06d4*/ 	.word	0x00034830
        /*06d8*/ 	.short	0x010a
        /*06da*/ 	.byte	0x07
	.zero		1


	//   ....[33]....
        /*06dc*/ 	.word	0x00006a10
        /*06e0*/ 	.word	0x000000ff
        /*06e4*/ 	.word	0x00034830
        /*06e8*/ 	.short	0x010a
        /*06ea*/ 	.byte	0x07
	.zero		1


	//   ....[34]....
        /*06ec*/ 	.word	0x00007330
        /*06f0*/ 	.word	0x000000ff
        /*06f4*/ 	.word	0x00034850
        /*06f8*/ 	.short	0x010a
        /*06fa*/ 	.byte	0x0b
	.zero		1


	//   ....[35]....
        /*06fc*/ 	.word	0x00007370
        /*0700*/ 	.word	0x000000ff
        /*0704*/ 	.word	0x00034850
        /*0708*/ 	.short	0x010a
        /*070a*/ 	.byte	0x0b
	.zero		1


	//   ....[36]....
        /*070c*/ 	.word	0x00008610
        /*0710*/ 	.word	0x0000001b
        /*0714*/ 	.word	0x00000000
        /*0718*/ 	.short	0x0101
        /*071a*/ 	.byte	0x3f
	.zero		1


	//   ....[37]....
        /*071c*/ 	.word	0x000086a0
        /*0720*/ 	.word	0x0000001f
        /*0724*/ 	.word	0x00000000
        /*0728*/ 	.short	0x0101
        /*072a*/ 	.byte	0x3f
	.zero		1


	//   ....[38]....
        /*072c*/ 	.word	0x00008ee0
        /*0730*/ 	.word	0x000000ff
        /*0734*/ 	.word	0x00034850
        /*0738*/ 	.short	0x010a
        /*073a*/ 	.byte	0x05
	.zero		1


	//   ....[39]....
        /*073c*/ 	.word	0x00008f20
        /*0740*/ 	.word	0x000000ff
        /*0744*/ 	.word	0x00034850
        /*0748*/ 	.short	0x010a
        /*074a*/ 	.byte	0x05
	.zero		1


	//   ....[40]....
        /*074c*/ 	.word	0x00009460
        /*0750*/ 	.word	0x00000000
        /*0754*/ 	.word	0x00000000
        /*0758*/ 	.short	0x0101
        /*075a*/ 	.byte	0x3f
	.zero		1


	//   ....[41]....
        /*075c*/ 	.word	0x0000a800
        /*0760*/ 	.word	0x00000000
        /*0764*/ 	.word	0x00000000
        /*0768*/ 	.short	0x0101
        /*076a*/ 	.byte	0x3f
	.zero		1


	//   ....[42]....
        /*076c*/ 	.word	0x0000c650
        /*0770*/ 	.word	0x00000000
        /*0774*/ 	.word	0x00034840
        /*0778*/ 	.short	0x010a
        /*077a*/ 	.byte	0x3f
	.zero		1


	//   ....[43]....
        /*077c*/ 	.word	0x0000d450
        /*0780*/ 	.word	0x00000011
        /*0784*/ 	.word	0x00034800
        /*0788*/ 	.short	0x0107
        /*078a*/ 	.byte	0x3f
	.zero		1


	//   ....[44]....
        /*078c*/ 	.word	0x0000d560
        /*0790*/ 	.word	0x00000011
        /*0794*/ 	.word	0x00034800
        /*0798*/ 	.short	0x0101
        /*079a*/ 	.byte	0x3f
	.zero		1


	//   ....[45]....
        /*079c*/ 	.word	0x0000d580
        /*07a0*/ 	.word	0x00000011
        /*07a4*/ 	.word	0x00034820
        /*07a8*/ 	.short	0x010a
        /*07aa*/ 	.byte	0x3f
	.zero		1


	//   ....[46]....
        /*07ac*/ 	.word	0x0000d8c0
        /*07b0*/ 	.word	0x00000002
        /*07b4*/ 	.word	0x00034840
        /*07b8*/ 	.short	0x010a
        /*07ba*/ 	.byte	0x3f
	.zero		1


	//   ....[47]....
        /*07bc*/ 	.word	0x0000dd20
        /*07c0*/ 	.word	0x00000003
        /*07c4*/ 	.word	0x00000060
        /*07c8*/ 	.short	0x010a
        /*07ca*/ 	.byte	0x3f
	.zero		1


	//   ....[48]....
        /*07cc*/ 	.word	0x0000e380
        /*07d0*/ 	.word	0x00000003
        /*07d4*/ 	.word	0x00034840
        /*07d8*/ 	.short	0x010a
        /*07da*/ 	.byte	0x3f
	.zero		1


	//   ....[49]....
        /*07dc*/ 	.word	0x0000e800
        /*07e0*/ 	.word	0x00000002
        /*07e4*/ 	.word	0x00000060
        /*07e8*/ 	.short	0x010a
        /*07ea*/ 	.byte	0x3f
	.zero		1


	//   ....[50]....
        /*07ec*/ 	.word	0x0000edb0
        /*07f0*/ 	.word	0x00000002
        /*07f4*/ 	.word	0x00034840
        /*07f8*/ 	.short	0x010a
        /*07fa*/ 	.byte	0x3f
	.zero		1


	//   ....[51]....
        /*07fc*/ 	.word	0x0000f230
        /*0800*/ 	.word	0x00000002
        /*0804*/ 	.word	0x00000060
        /*0808*/ 	.short	0x010a
        /*080a*/ 	.byte	0x3f
	.zero		1


	//   ....[52]....
        /*080c*/ 	.word	0x0000f790
        /*0810*/ 	.word	0x00000000
        /*0814*/ 	.word	0x00034860
        /*0818*/ 	.short	0x010a
        /*081a*/ 	.byte	0x3f
	.zero		1


	//   ....[53]....
        /*081c*/ 	.word	0x0000fd90
        /*0820*/ 	.word	0x00000000
        /*0824*/ 	.word	0x00034820
        /*0828*/ 	.short	0x010a
        /*082a*/ 	.byte	0x3f
	.zero		1


	//   ....[54]....
        /*082c*/ 	.word	0x0000ff80
        /*0830*/ 	.word	0x00000006
        /*0834*/ 	.word	0x00000000
        /*0838*/ 	.short	0x010a
        /*083a*/ 	.byte	0x3f
	.zero		1


	//   ....[55]....
        /*083c*/ 	.word	0x0000ffd0
        /*0840*/ 	.word	0x00000003
        /*0844*/ 	.word	0x00000000
        /*0848*/ 	.short	0x010a
        /*084a*/ 	.byte	0x3f
	.zero		1


	//   ....[56]....
        /*084c*/ 	.word	0x00010030
        /*0850*/ 	.word	0x00000012
        /*0854*/ 	.word	0x00000000
        /*0858*/ 	.short	0x010a
        /*085a*/ 	.byte	0x3f
	.zero		1


	//   ....[57]....
        /*085c*/ 	.word	0x00010060
        /*0860*/ 	.word	0x00000003
        /*0864*/ 	.word	0x00000000
        /*0868*/ 	.short	0x010a
        /*086a*/ 	.byte	0x3f
	.zero		1


	//   ....[58]....
        /*086c*/ 	.word	0x000100d0
        /*0870*/ 	.word	0x00000003
        /*0874*/ 	.word	0x00034800
        /*0878*/ 	.short	0x010a
        /*087a*/ 	.byte	0x3f
	.zero		1


	//   ....[59]....
        /*087c*/ 	.word	0x00010120
        /*0880*/ 	.word	0x00000002
        /*0884*/ 	.word	0x00034830
        /*0888*/ 	.short	0x010a
        /*088a*/ 	.byte	0x3f
	.zero		1


	//   ....[60]....
        /*088c*/ 	.word	0x00010180
        /*0890*/ 	.word	0x00000007
        /*0894*/ 	.word	0x00034830
        /*0898*/ 	.short	0x010a
        /*089a*/ 	.byte	0x3f
	.zero		1


	//   ....[61]....
        /*089c*/ 	.word	0x000101e0
        /*08a0*/ 	.word	0x00000003
        /*08a4*/ 	.word	0x00034850
        /*08a8*/ 	.short	0x010a
        /*08aa*/ 	.byte	0x3f
	.zero		1


	//   ....[62]....
        /*08ac*/ 	.word	0x00010240
        /*08b0*/ 	.word	0x00000007
        /*08b4*/ 	.word	0x00034830
        /*08b8*/ 	.short	0x010a
        /*08ba*/ 	.byte	0x3f
	.zero		1


	//   ....[63]....
        /*08bc*/ 	.word	0x000102a0
        /*08c0*/ 	.word	0x00000003
        /*08c4*/ 	.word	0x00034850
        /*08c8*/ 	.short	0x010a
        /*08ca*/ 	.byte	0x3f
	.zero		1


	//   ....[64]....
        /*08cc*/ 	.word	0x00010300
        /*08d0*/ 	.word	0x00000003
        /*08d4*/ 	.word	0x00034850
        /*08d8*/ 	.short	0x010a
        /*08da*/ 	.byte	0x3f
	.zero		1


	//   ....[65]....
        /*08dc*/ 	.word	0x00010450
        /*08e0*/ 	.word	0x00000000
        /*08e4*/ 	.word	0x00034840
        /*08e8*/ 	.short	0x010a
        /*08ea*/ 	.byte	0x3f
	.zero		1


	//   ....[66]....
        /*08ec*/ 	.word	0x00010fc0
        /*08f0*/ 	.word	0x00000011
        /*08f4*/ 	.word	0x00034820
        /*08f8*/ 	.short	0x010a
        /*08fa*/ 	.byte	0x3f
	.zero		1


	//   ....[67]....
        /*08fc*/ 	.word	0x00011010
        /*0900*/ 	.word	0x00000002
        /*0904*/ 	.word	0x00034840
        /*0908*/ 	.short	0x010a
        /*090a*/ 	.byte	0x3f
	.zero		1


	//   ....[68]....
        /*090c*/ 	.word	0x00011060
        /*0910*/ 	.word	0x00000003
        /*0914*/ 	.word	0x00000060
        /*0918*/ 	.short	0x010a
        /*091a*/ 	.byte	0x3f
	.zero		1


	//   ....[69]....
        /*091c*/ 	.word	0x000110b0
        /*0920*/ 	.word	0x00000003
        /*0924*/ 	.word	0x00034840
        /*0928*/ 	.short	0x010a
        /*092a*/ 	.byte	0x3f
	.zero		1


	//   ....[70]....
        /*092c*/ 	.word	0x00011100
        /*0930*/ 	.word	0x00000002
        /*0934*/ 	.word	0x00000060
        /*0938*/ 	.short	0x010a
        /*093a*/ 	.byte	0x3f
	.zero		1


	//   ....[71]....
        /*093c*/ 	.word	0x00011150
        /*0940*/ 	.word	0x00000002
        /*0944*/ 	.word	0x00034840
        /*0948*/ 	.short	0x010a
        /*094a*/ 	.byte	0x3f
	.zero		1


	//   ....[72]....
        /*094c*/ 	.word	0x000111a0
        /*0950*/ 	.word	0x00000002
        /*0954*/ 	.word	0x00000060
        /*0958*/ 	.short	0x010a
        /*095a*/ 	.byte	0x3f
	.zero		1


	//   ....[73]....
        /*095c*/ 	.word	0x000111f0
        /*0960*/ 	.word	0x00000000
        /*0964*/ 	.word	0x00034860
        /*0968*/ 	.short	0x010a
        /*096a*/ 	.byte	0x3f
	.zero		1


	//   ....[74]....
        /*096c*/ 	.word	0x000112e0
        /*0970*/ 	.word	0x00000000
        /*0974*/ 	.word	0x00034820
        /*0978*/ 	.short	0x010a
        /*097a*/ 	.byte	0x3f
	.zero		1


	//   ....[75]....
        /*097c*/ 	.word	0x00011480
        /*0980*/ 	.word	0x00000006
        /*0984*/ 	.word	0x00000000
        /*0988*/ 	.short	0x010a
        /*098a*/ 	.byte	0x3f
	.zero		1


	//   ....[76]....
        /*098c*/ 	.word	0x000114d0
        /*0990*/ 	.word	0x00000003
        /*0994*/ 	.word	0x00000000
        /*0998*/ 	.short	0x010a
        /*099a*/ 	.byte	0x3f
	.zero		1


	//   ....[77]....
        /*099c*/ 	.word	0x00011520
        /*09a0*/ 	.word	0x00000012
        /*09a4*/ 	.word	0x00000000
        /*09a8*/ 	.short	0x010a
        /*09aa*/ 	.byte	0x3f
	.zero		1


	//----- nvinfo : EIATTR_NUM_MBARRIERS
	.align		4
.L_305:
        /*09ac*/ 	.byte	0x03, 0x38
        /*09ae*/ 	.short	0x0016


	//----- nvinfo : EIATTR_EXIT_INSTR_OFFSETS
	.align		4
        /*09b0*/ 	.byte	0x04, 0x1c
        /*09b2*/ 	.short	(.L_307 - .L_306)


	//   ....[0]....
.L_306:
        /*09b4*/ 	.word	0x00000a10


	//   ....[1]....
        /*09b8*/ 	.word	0x0000b660


	//   ....[2]....
        /*09bc*/ 	.word	0x000100b0


	//----- nvinfo : EIATTR_MAX_THREADS
	.align		4
.L_307:
        /*09c0*/ 	.byte	0x04, 0x05
        /*09c2*/ 	.short	(.L_309 - .L_308)
.L_308:
        /*09c4*/ 	.word	0x00000180
        /*09c8*/ 	.word	0x00000001
        /*09cc*/ 	.word	0x00000001


	//----- nvinfo : EIATTR_CRS_STACK_SIZE
	.align		4
.L_309:
        /*09d0*/ 	.byte	0x04, 0x1e
        /*09d2*/ 	.short	(.L_311 - .L_310)
.L_310:
        /*09d4*/ 	.word	0x00000000


	//----- nvinfo : EIATTR_CBANK_PARAM_SIZE
	.align		4
.L_311:
        /*09d8*/ 	.byte	0x03, 0x19
        /*09da*/ 	.short	0x0af0


	//----- nvinfo : EIATTR_PARAM_CBANK
	.align		4
        /*09dc*/ 	.byte	0x04, 0x0a
        /*09de*/ 	.short	(.L_313 - .L_312)
	.align		4
.L_312:
        /*09e0*/ 	.word	index@(.nv.constant0._ZN7cutlass13device_kernelIN5flash11enable_sm90INS1_16FlashAttnFwdSm90INS1_25CollectiveMainloopFwdSm90ILi2EN4cute5tupleIJNS5_1CILi1EEES8_S8_EEENS6_IJNS7_ILi128EEESA_NS7_ILi192EEEEEELi128ENS_6half_tEfNS_4arch4Sm90ELb1ELb0ELb0ELb0ELb0ELb0ELb0ELb1ELb1ELb1ELb0ELb0EEENS1_21CollectiveEpilogueFwdINS6_IJSA_SA_SA_EEES9_SD_SF_Li256ELb0ELb1ELb0ELb0EEENS1_30DynamicPersistentTileSchedulerILi256ELi128ELb0ELb1ELb1EEEEEEEEEvNT_6ParamsE)
        /*09e4*/ 	.short	0x0210
        /*09e6*/ 	.short	0x0af0


	//----- nvinfo : EIATTR_SW_WAR
	.align		4
.L_313:
        /*09e8*/ 	.byte	0x04, 0x36
        /*09ea*/ 	.short	(.L_315 - .L_314)
.L_314:
        /*09ec*/ 	.word	0x00000008
.L_315:


//--------------------- .nv.info._ZN7cutlass13device_kernelIN5flash11enable_sm90INS1_16FlashAttnFwdSm90INS1_25CollectiveMainloopFwdSm90ILi2EN4cute5tupleIJNS5_1CILi1EEES8_S8_EEENS6_IJNS7_ILi128EEESA_NS7_ILi192EEEEEELi128ENS_6half_tEfNS_4arch4Sm90ELb1ELb0ELb0ELb1ELb0ELb0ELb0ELb1ELb1ELb1ELb0ELb0EEENS1_21CollectiveEpilogueFwdINS6_IJSA_SA_SA_EEES9_SD_SF_Li256ELb1ELb1ELb0ELb0EEENS1_36VarlenDynamicPersistentTileSchedulerILi128ELi128ELi256ELi128ELb0ELb1ELb1ELb1ELb1ELb1EEEEEEEEEvNT_6ParamsE --------------------------
	.section	.nv.info._ZN7cutlass13device_kernelIN5flash11enable_sm90INS1_16FlashAttnFwdSm90INS1_25CollectiveMainloopFwdSm90ILi2EN4cute5tupleIJNS5_1CILi1EEES8_S8_EEENS6_IJNS7_ILi128EEESA_NS7_ILi192EEEEEELi128ENS_6half_tEfNS_4arch4Sm90ELb1ELb0ELb0ELb1ELb0ELb0ELb0ELb1ELb1ELb1ELb0ELb0EEENS1_21CollectiveEpilogueFwdINS6_IJSA_SA_SA_EEES9_SD_SF_Li256ELb1ELb1ELb0ELb0EEENS1_36VarlenDynamicPersistentTileSchedulerILi128ELi128ELi256ELi128ELb0ELb1ELb1ELb1ELb1ELb1EEEEEEEEEvNT_6ParamsE,"",@"SHT_CUDA_INFO"
	.sectionflags	@""
	.align	4


	//----- nvinfo : EIATTR_CUDA_API_VERSION
	.align		4
        /*0000*/ 	.byte	0x04, 0x37
        /*0002*/ 	.short	(.L_317 - .L_316)
.L_316:
        /*0004*/ 	.word	0x00000082


	//----- nvinfo : EIATTR_KPARAM_INFO
	.align		4
.L_317:
        /*0008*/ 	.byte	0x04, 0x17
        /*000a*/ 	.short	(.L_319 - .L_318)
.L_318:
        /*000c*/ 	.word	0x00000000
        /*0010*/ 	.short	0x0000
        /*0012*/ 	.short	0x0070
        /*0014*/ 	.byte	0x00, 0xf0, 0x01, 0x2a


	//----- nvinfo : EIATTR_SPARSE_MMA_MASK
	.align		4
.L_319:
        /*0018*/ 	.byte	0x03, 0x50
        /*001a*/ 	.short	0x0000


	//----- nvinfo : EIATTR_MAXREG_COUNT
	.align		4
        /*001c*/ 	.byte	0x03, 0x1b
        /*001e*/ 	.short	0x00a8


	//----- nvinfo : EIATTR_NUM_BARRIERS
	.align		4
        /*0020*/ 	.byte	0x02, 0x4c
        /*0022*/ 	.byte	0x09
	.zero		1


	//----- nvinfo : EIATTR_EXTERNS
	.align		4
        /*0024*/ 	.byte	0x04, 0x0f
        /*0026*/ 	.short	(.L_321 - .L_320)


	//   ....[0]....
	.align		4
.L_320:
        /*0028*/ 	.word	index@(__assertfail)


	//----- nvinfo : EIATTR_ANNOTATIONS
	.align		4
.L_321:
        /*002c*/ 	.byte	0x04, 0x55
        /*002e*/ 	.short	(.L_323 - .L_322)


	//   ....[0]....
.L_322:
        /* <DEDUP_REMOVED lines=74> */


	//----- nvinfo : EIATTR_MERCURY_ISA_VERSION
	.align		4
.L_323:
        /*04c0*/ 	.byte	0x03, 0x5f
        /*04c2*/ 	.short	0x0101


	//----- nvinfo : EIATTR_UNUSED_LOAD_BYTE_OFFSET
	.align		4
        /*04c4*/ 	.byte	0x04, 0x44
        /*04c6*/ 	.short	(.L_325 - .L_324)


	//   ....[0]....
.L_324:
        /*04c8*/ 	.word	0x000009f0
        /*04cc*/ 	.word	0x0000fff0


	//   ....[1]....
        /*04d0*/ 	.word	0x00009530
        /*04d4*/ 	.word	0x0000fff0


	//----- nvinfo : EIATTR_INT_WARP_WIDE_INSTR_OFFSETS
	.align		4
.L_325:
        /*04d8*/ 	.byte	0x04, 0x31
        /*04da*/ 	.short	(.L_327 - .L_326)


	//   ....[0]....
.L_326:
        /*04dc*/ 	.word	0x00000120


	//   ....[1]....
        /*04e0*/ 	.word	0x00000160


	//   ....[2]....
        /*04e4*/ 	.word	0x00000220


	//   ....[3]....
        /*04e8*/ 	.word	0x0000c7f0


	//   ....[4]....
        /*04ec*/ 	.word	0x0000c880


	//   ....[5]....
        /*04f0*/ 	.word	0x00010480


	//   ....[6]....
        /*04f4*/ 	.word	0x000104e0


	//----- nvinfo : EIATTR_COOP_GROUP_MASK_REGIDS
	.align		4
.L_327:
        /*04f8*/ 	.byte	0x04, 0x29
        /*04fa*/ 	.short	(.L_329 - .L_328)


	//   ....[0]....
.L_328:
        /*04fc*/ 	.word	0xffffffff


	//   ....[1]....
        /*0500*/ 	.word	0xffffffff


	//   ....[2]....
        /*0504*/ 	.word	0xffffffff


	//   ....[3]....
        /*0508*/ 	.word	0xffffffff


	//   ....[4]....
        /*050c*/ 	.word	0xffffffff


	//   ....[5]....
        /*0510*/ 	.word	0xffffffff


	//   ....[6]....
        /*0514*/ 	.word	0xffffffff


	//   ....[7]....
        /*0518*/ 	.word	0xffffffff


	//   ....[8]....
        /*051c*/ 	.word	0xffffffff


	//   ....[9]....
        /*0520*/ 	.word	0xffffffff


	//   ....[10]....
        /*0524*/ 	.word	0xffffffff


	//   ....[11]....
        /*0528*/ 	.word	0xffffffff


	//   ....[12]....
        /*052c*/ 	.word	0xffffffff


	//   ....[13]....
        /*0530*/ 	.word	0xffffffff


	//   ....[14]....
        /*0534*/ 	.word	0xffffffff


	//   ....[15]....
        /*0538*/ 	.word	0xffffffff


	//   ....[16]....
        /*053c*/ 	.word	0xffffffff


	//   ....[17]....
        /*0540*/ 	.word	0xffffffff


	//   ....[18]....
        /*0544*/ 	.word	0xffffffff


	//   ....[19]....
        /*0548*/ 	.word	0xffffffff


	//   ....[20]....
        /*054c*/ 	.word	0xffffffff


	//   ....[21]....
        /*0550*/ 	.word	0xffffffff


	//   ....[22]....
        /*0554*/ 	.word	0xffffffff


	//   ....[23]....
        /*0558*/ 	.word	0xffffffff


	//   ....[24]....
        /*055c*/ 	.word	0xffffffff


	//   ....[25]....
        /*0560*/ 	.word	0xffffffff


	//   ....[26]....
        /*0564*/ 	.word	0xffffffff


	//   ....[27]....
        /*0568*/ 	.word	0xffffffff


	//   ....[28]....
        /*056c*/ 	.word	0xffffffff


	//   ....[29]....
        /*0570*/ 	.word	0xffffffff


	//   ....[30]....
        /*0574*/ 	.word	0xffffffff


	//   ....[31]....
        /*0578*/ 	.word	0xffffffff


	//   ....[32]....
        /*057c*/ 	.word	0xffffffff


	//   ....[33]....
        /*0580*/ 	.word	0xffffffff


	//   ....[34]....
        /*0584*/ 	.word	0xffffffff


	//   ....[35]....
        /*0588*/ 	.word	0xffffffff


	//   ....[36]....
        /*058c*/ 	.word	0xffffffff


	//   ....[37]....
        /*0590*/ 	.word	0xffffffff


	//   ....[38]....
        /*0594*/ 	.word	0xffffffff


	//   ....[39]....
        /*0598*/ 	.word	0xffffffff


	//   ....[40]....
        /*059c*/ 	.word	0xffffffff


	//   ....[41]....
        /*05a0*/ 	.word	0xffffffff


	//   ....[42]....
        /*05a4*/ 	.word	0xffffffff


	//   ....[43]....
        /*05a8*/ 	.word	0xffffffff


	//   ....[44]....
        /*05ac*/ 	.word	0xffffffff


	//   ....[45]....
        /*05b0*/ 	.word	0xffffffff


	//   ....[46]....
        /*05b4*/ 	.word	0xffffffff


	//   ....[47]....
        /*05b8*/ 	.word	0xffffffff


	//   ....[48]....
        /*05bc*/ 	.word	0xffffffff


	//   ....[49]....
        /*05c0*/ 	.word	0xffffffff


	//   ....[50]....
        /*05c4*/ 	.word	0xffffffff


	//   ....[51]....
        /*05c8*/ 	.word	0xffffffff


	//   ....[52]....
        /*05cc*/ 	.word	0xffffffff


	//   ....[53]....
        /*05d0*/ 	.word	0xffffffff


	//   ....[54]....
        /*05d4*/ 	.word	0xffffffff


	//   ....[55]....
        /*05d8*/ 	.word	0xffffffff


	//   ....[56]....
        /*05dc*/ 	.word	0xffffffff


	//   ....[57]....
        /*05e0*/ 	.word	0xffffffff


	//   ....[58]....
        /*05e4*/ 	.word	0xffffffff


	//   ....[59]....
        /*05e8*/ 	.word	0xffffffff


	//   ....[60]....
        /*05ec*/ 	.word	0xffffffff


	//   ....[61]....
        /*05f0*/ 	.word	0xffffffff


	//   ....[62]....
        /*05f4*/ 	.word	0xffffffff


	//   ....[63]....
        /*05f8*/ 	.word	0xffffffff


	//   ....[64]....
        /*05fc*/ 	.word	0xffffffff


	//   ....[65]....
        /*0600*/ 	.word	0xffffffff


	//   ....[66]....
        /*0604*/ 	.word	0xffffffff


	//   ....[67]....
        /*0608*/ 	.word	0xffffffff


	//   ....[68]....
        /*060c*/ 	.word	0xffffffff


	//   ....[69]....
        /*0610*/ 	.word	0xffffffff


	//   ....[70]....
        /*0614*/ 	.word	0xffffffff


	//   ....[71]....
        /*0618*/ 	.word	0xffffffff


	//   ....[72]....
        /*061c*/ 	.word	0xffffffff


	//   ....[73]....
        /*0620*/ 	.word	0xffffffff


	//   ....[74]....
        /*0624*/ 	.word	0xffffffff


	//   ....[75]....
        /*0628*/ 	.word	0xffffffff


	//   ....[76]....
        /*062c*/ 	.word	0xffffffff


	//   ....[77]....
        /*0630*/ 	.word	0xffffffff


	//   ....[78]....
        /*0634*/ 	.word	0xffffffff


	//   ....[79]....
        /*0638*/ 	.word	0xffffffff


	//   ....[80]....
        /*063c*/ 	.word	0xffffffff


	//   ....[81]....
        /*0640*/ 	.word	0xffffffff


	//   ....[82]....
        /*0644*/ 	.word	0xffffffff


	//   ....[83]....
        /*0648*/ 	.word	0xffffffff


	//   ....[84]....
        /*064c*/ 	.word	0xffffffff


	//   ....[85]....
        /*0650*/ 	.word	0xffffffff


	//   ....[86]....
        /*0654*/ 	.word	0xffffffff


	//   ....[87]....
        /*0658*/ 	.word	0xffffffff


	//   ....[88]....
        /*065c*/ 	.word	0xffffffff


	//   ....[89]....
        /*0660*/ 	.word	0xffffffff


	//   ....[90]....
        /*0664*/ 	.word	0xffffffff


	//   ....[91]....
        /*0668*/ 	.word	0xffffffff


	//   ....[92]....
        /*066c*/ 	.word	0xffffffff


	//   ....[93]....
        /*0670*/ 	.word	0xffffffff


	//   ....[94]....
        /*0674*/ 	.word	0xffffffff


	//   ....[95]....
        /*0678*/ 	.word	0xffffffff


	//   ....[96]....
        /*067c*/ 	.word	0xffffffff


	//   ....[97]....
        /*0680*/ 	.word	0xffffffff


	//   ....[98]....
        /*0684*/ 	.word	0xffffffff


	//   ....[99]....
        /*0688*/ 	.word	0x0500000f


	//   ....[100]....
        /*068c*/ 	.word	0x0500000f


	//   ....[101]....
        /*0690*/ 	.word	0x0500000f


	//   ....[102]....
        /*0694*/ 	.word	0x0500000f


	//   ....[103]....
        /*0698*/ 	.word	0x0500000f


	//   ....[104]....
        /*069c*/ 	.word	0x0500000f


	//   ....[105]....
        /*06a0*/ 	.word	0x0500000f


	//   ....[106]....
        /*06a4*/ 	.word	0x0500000f


	//   ....[107]....
        /*06a8*/ 	.word	0x0500000f


	//   ....[108]....
        /*06ac*/ 	.word	0x0500000f


	//   ....[109]....
        /*06b0*/ 	.word	0x0500000f


	//   ....[110]....
        /*06b4*/ 	.word	0x0500000f


	//   ....[111]....
        /*06b8*/ 	.word	0x0500000f


	//   ....[112]....
        /*06bc*/ 	.word	0x0500000f


	//   ....[113]....
        /*06c0*/ 	.word	0x0500000f


	//   ....[114]....
        /*06c4*/ 	.word	0x0500000f


	//   ....[115]....
        /*06c8*/ 	.word	0x0500000f


	//   ....[116]....
        /*06cc*/ 	.word	0x0500000f


	//   ....[117]....
        /*06d0*/ 	.word	0x0500000f


	//   ....[118]....
        /*06d4*/ 	.word	0x0500000f


	//   ....[119]....
        /*06d8*/ 	.word	0x0500000f


	//   ....[120]....
        /*06dc*/ 	.word	0x0500000f


	//   ....[121]....
        /*06e0*/ 	.word	0x0500000f


	//   ....[122]....
        /*06e4*/ 	.word	0x0500000f


	//   ....[123]....
        /*06e8*/ 	.word	0x0500000f


	//   ....[124]....
        /*06ec*/ 	.word	0x0500000f


	//   ....[125]....
        /*06f0*/ 	.word	0x0500000f


	//   ....[126]....
        /*06f4*/ 	.word	0x0500000f


	//   ....[127]....
        /*06f8*/ 	.word	0x0500000f


	//   ....[128]....
        /*06fc*/ 	.word	0x0500000f


	//   ....[129]....
        /*0700*/ 	.word	0x0500000f


	//   ....[130]....
        /*0704*/ 	.word	0x0500000f


	//   ....[131]....
        /*0708*/ 	.word	0x0500000f


	//   ....[132]....
        /*070c*/ 	.word	0x0500000f


	//   ....[133]....
        /*0710*/ 	.word	0x0500000f


	//----- nvinfo : EIATTR_COOP_GROUP_INSTR_OFFSETS
	.align		4
.L_329:
        /*0714*/ 	.byte	0x04, 0x28
        /*0716*/ 	.short	(.L_331 - .L_330)


	//   ....[0]....
.L_330:
        /*0718*/ 	.word	0x00000060


	//   ....[1]....
        /*071c*/ 	.word	0x00000130


	//   ....[2]....
        /*0720*/ 	.word	0x00000230


	//   ....[3]....
        /*0724*/ 	.word	0x000003a0


	//   ....[4]....
        /*0728*/ 	.word	0x00000500


	//   ....[5]....
        /*072c*/ 	.word	0x00000620


	//   ....[6]....
        /*0730*/ 	.word	0x00000780


	//   ....[7]....
        /*0734*/ 	.word	0x000014c0


	//   ....[8]....
        /*0738*/ 	.word	0x00001d20


	//   ....[9]....
        /*073c*/ 	.word	0x000025f0


	//   ....[10]....
        /*0740*/ 	.word	0x00002610


	//   ....[11]....
        /*0744*/ 	.word	0x00002620


	//   ....[12]....
        /*0748*/ 	.word	0x000030b0


	//   ....[13]....
        /*074c*/ 	.word	0x00003120


	//   ....[14]....
        /*0750*/ 	.word	0x00004790


	//   ....[15]....
        /*0754*/ 	.word	0x00004f70


	//   ....[16]....
        /*0758*/ 	.word	0x00004fd0


	//   ....[17]....
        /*075c*/ 	.word	0x00004fe0


	//   ....[18]....
        /*0760*/ 	.word	0x00005a20


	//   ....[19]....
        /*0764*/ 	.word	0x00005ab0


	//   ....[20]....
        /*0768*/ 	.word	0x00007330


	//   ....[21]....
        /*076c*/ 	.word	0x00007360


	//   ....[22]....
        /*0770*/ 	.word	0x00007960


	//   ....[23]....
        /*0774*/ 	.word	0x000079e0


	//   ....[24]....
        /*0778*/ 	.word	0x00008c00


	//   ....[25]....
        /*077c*/ 	.word	0x00008c30


	//   ....[26]....
        /*0780*/ 	.word	0x00008d30


	//   ....[27]....
        /*0784*/ 	.word	0x00008d40


	//   ....[28]....
        /*0788*/ 	.word	0x00009fa0


	//   ....[29]....
        /*078c*/ 	.word	0x00009fe0


	//   ....[30]....
        /*0790*/ 	.word	0x0000a020


	//   ....[31]....
        /*0794*/ 	.word	0x0000a050


	//   ....[32]....
        /*0798*/ 	.word	0x0000a5c0


	//   ....[33]....
        /*079c*/ 	.word	0x0000a5e0


	//   ....[34]....
        /*07a0*/ 	.word	0x0000a6b0


	//   ....[35]....
        /*07a4*/ 	.word	0x0000a6d0


	//   ....[36]....
        /*07a8*/ 	.word	0x0000a790


	//   ....[37]....
        /*07ac*/ 	.word	0x0000a7b0


	//   ....[38]....
        /*07b0*/ 	.word	0x0000a880


	//   ....[39]....
        /*07b4*/ 	.word	0x0000a8a0


	//   ....[40]....
        /*07b8*/ 	.word	0x0000b080


	//   ....[41]....
        /*07bc*/ 	.word	0x0000b0b0


	//   ....[42]....
        /*07c0*/ 	.word	0x0000b180


	//   ....[43]....
        /*07c4*/ 	.word	0x0000b1a0


	//   ....[44]....
        /*07c8*/ 	.word	0x0000b260


	//   ....[45]....
        /*07cc*/ 	.word	0x0000b280


	//   ....[46]....
        /*07d0*/ 	.word	0x0000b350


	//   ....[47]....
        /*07d4*/ 	.word	0x0000b370


	//   ....[48]....
        /*07d8*/ 	.word	0x0000b4b0


	//   ....[49]....
        /*07dc*/ 	.word	0x0000b680


	//   ....[50]....
        /*07e0*/ 	.word	0x0000b6b0


	//   ....[51]....
        /*07e4*/ 	.word	0x0000b6e0


	//   ....[52]....
        /*07e8*/ 	.word	0x0000b710


	//   ....[53]....
        /*07ec*/ 	.word	0x0000b740


	//   ....[54]....
        /*07f0*/ 	.word	0x0000b770


	//   ....[55]....
        /*07f4*/ 	.word	0x0000b8e0


	//   ....[56]....
        /*07f8*/ 	.word	0x0000b910


	//   ....[57]....
        /*07fc*/ 	.word	0x0000b940


	//   ....[58]....
        /*0800*/ 	.word	0x0000b970


	//   ....[59]....
        /*0804*/ 	.word	0x0000b9a0


	//   ....[60]....
        /*0808*/ 	.word	0x0000b9d0


	//   ....[61]....
        /*080c*/ 	.word	0x0000ba70


	//   ....[62]....
        /*0810*/ 	.word	0x0000bad0


	//   ....[63]....
        /*0814*/ 	.word	0x0000bb60


	//   ....[64]....
        /*0818*/ 	.word	0x0000cdf0


	//   ....[65]....
        /*081c*/ 	.word	0x0000da80


	//   ....[66]....
        /*0820*/ 	.word	0x0000da90


	//   ....[67]....
        /*0824*/ 	.word	0x0000daa0


	//   ....[68]....
        /*0828*/ 	.word	0x0000daf0


	//   ....[69]....
        /*082c*/ 	.word	0x0000dbc0


	//   ....[70]....
        /*0830*/ 	.word	0x0000dc00


	//   ....[71]....
        /*0834*/ 	.word	0x0000dcb0


	//   ....[72]....
        /*0838*/ 	.word	0x0000dcd0


	//   ....[73]....
        /*083c*/ 	.word	0x0000dd70


	//   ....[74]....
        /*0840*/ 	.word	0x0000dd90


	//   ....[75]....
        /*0844*/ 	.word	0x0000de30


	//   ....[76]....
        /*0848*/ 	.word	0x0000de50


	//   ....[77]....
        /*084c*/ 	.word	0x0000def0


	//   ....[78]....
        /*0850*/ 	.word	0x0000df10


	//   ....[79]....
        /*0854*/ 	.word	0x0000df20


	//   ....[80]....
        /*0858*/ 	.word	0x0000df30


	//   ....[81]....
        /*085c*/ 	.word	0x00010ba0


	//   ....[82]....
        /*0860*/ 	.word	0x00010c00


	//   ....[83]....
        /*0864*/ 	.word	0x00010c30


	//   ....[84]....
        /*0868*/ 	.word	0x00010c40


	//   ....[85]....
        /*086c*/ 	.word	0x00010c70


	//   ....[86]....
        /*0870*/ 	.word	0x00010ca0


	//   ....[87]....
        /*0874*/ 	.word	0x00010cd0


	//   ....[88]....
        /*0878*/ 	.word	0x00010d00


	//   ....[89]....
        /*087c*/ 	.word	0x00010e80


	//   ....[90]....
        /*0880*/ 	.word	0x00010eb0


	//   ....[91]....
        /*0884*/ 	.word	0x00010ee0


	//   ....[92]....
        /*0888*/ 	.word	0x00010f10


	//   ....[93]....
        /*088c*/ 	.word	0x00010f40


	//   ....[94]....
        /*0890*/ 	.word	0x00010f70


	//   ....[95]....
        /*0894*/ 	.word	0x00011030


	//   ....[96]....
        /*0898*/ 	.word	0x00011050


	//   ....[97]....
        /*089c*/ 	.word	0x000110c0


	//   ....[98]....
        /*08a0*/ 	.word	0x00011790


	//   ....[99]....
        /*08a4*/ 	.word	0x00011d60


	//   ....[100]....
        /*08a8*/ 	.word	0x00011f20


	//   ....[101]....
        /*08ac*/ 	.word	0x00011f70


	//   ....[102]....
        /*08b0*/ 	.word	0x00011fd0


	//   ....[103]....
        /*08b4*/ 	.word	0x00012070


	//   ....[104]....
        /*08b8*/ 	.word	0x00012140


	//   ....[105]....
        /*08bc*/ 	.word	0x000121e0


	//   ....[106]....
        /*08c0*/ 	.word	0x000122b0


	//   ....[107]....
        /*08c4*/ 	.word	0x000123e0


	//   ....[108]....
        /*08c8*/ 	.word	0x00012440


	//   ....[109]....
        /*08cc*/ 	.word	0x00012560


	//   ....[110]....
        /*08d0*/ 	.word	0x000125c0


	//   ....[111]....
        /*08d4*/ 	.word	0x000126e0


	//   ....[112]....
        /*08d8*/ 	.word	0x00012740


	//   ....[113]....
        /*08dc*/ 	.word	0x00012850


	//   ....[114]....
        /*08e0*/ 	.word	0x000128b0


	//   ....[115]....
        /*08e4*/ 	.word	0x00012950


	//   ....[116]....
        /*08e8*/ 	.word	0x00012ce0


	//   ....[117]....
        /*08ec*/ 	.word	0x00012d80


	//   ....[118]....
        /*08f0*/ 	.word	0x00012ea0


	//   ....[119]....
        /*08f4*/ 	.word	0x00012f10


	//   ....[120]....
        /*08f8*/ 	.word	0x00012f90


	//   ....[121]....
        /*08fc*/ 	.word	0x00013010


	//   ....[122]....
        /*0900*/ 	.word	0x00013090


	//   ....[123]....
        /*0904*/ 	.word	0x00013120


	//   ....[124]....
        /*0908*/ 	.word	0x000131c0


	//   ....[125]....
        /*090c*/ 	.word	0x00013260


	//   ....[126]....
        /*0910*/ 	.word	0x000132d0


	//   ....[127]....
        /*0914*/ 	.word	0x00013340


	//   ....[128]....
        /*0918*/ 	.word	0x000133b0


	//   ....[129]....
        /*091c*/ 	.word	0x00013430


	//   ....[130]....
        /*0920*/ 	.word	0x000134b0


	//   ....[131]....
        /*0924*/ 	.word	0x00013550


	//   ....[132]....
        /*0928*/ 	.word	0x000135e0


	//   ....[133]....
        /*092c*/ 	.word	0x00013710


	//----- nvinfo : EIATTR_REG_RECONFIG
	.align		4
.L_331:
        /*0930*/ 	.byte	0x01, 0x54
	.zero		2


	//----- nvinfo : EIATTR_SYSCALL_OFFSETS
	.align		4
        /*0934*/ 	.byte	0x04, 0x46
        /*0936*/ 	.short	(.L_333 - .L_332)


	//   ....[0]....
.L_332:
        /*0938*/ 	.word	0x000016a0


	//   ....[1]....
        /*093c*/ 	.word	0x0000c9f0


	//   ....[2]....
        /*0940*/ 	.word	0x0000cb50


	//   ....[3]....
        /*0944*/ 	.word	0x0000cc50


	//   ....[4]....
        /*0948*/ 	.word	0x0000d630


	//----- nvinfo : EIATTR_MBARRIER_INSTR_OFFSETS
	.align		4
.L_333:
        /*094c*/ 	.byte	0x04, 0x39
        /*094e*/ 	.short	(.L_335 - .L_334)


	//   ....[0]....
.L_334:
        /*0950*/ 	.word	0x00000250
        /*0954*/ 	.word	0x000000ff
        /*0958*/ 	.word	0x00034800
        /*095c*/ 	.short	0x0100
        /*095e*/ 	.byte	0x08
	.zero		1


	//   ....[1]....
        /*0960*/ 	.word	0x00000260
        /*0964*/ 	.word	0x000000ff
        /*0968*/ 	.word	0x00034820
        /*096c*/ 	.short	0x0100
        /*096e*/ 	.byte	0x08
	.zero		1


	//   ....[2]....
        /*0970*/ 	.word	0x00000350
        /*0974*/ 	.word	0x000000ff
        /*0978*/ 	.word	0x00034830
        /*097c*/ 	.short	0x0100
        /*097e*/ 	.byte	0x08
	.zero		1


	//   ....[3]....
        /*0980*/ 	.word	0x00000360
        /*0984*/ 	.word	0x000000ff
        /*0988*/ 	.word	0x00034840
        /*098c*/ 	.short	0x0100
        /*098e*/ 	.byte	0x08
	.zero		1


	//   ....[4]....
        /*0990*/ 	.word	0x00000370
        /*0994*/ 	.word	0x000000ff
        /*0998*/ 	.word	0x00034838
        /*099c*/ 	.short	0x0100
        /*099e*/ 	.byte	0x08
	.zero		1


	//   ....[5]....
        /*09a0*/ 	.word	0x00000380
        /*09a4*/ 	.word	0x000000ff
        /*09a8*/ 	.word	0x00034848
        /*09ac*/ 	.short	0x0100
        /*09ae*/ 	.byte	0x08
	.zero		1


	//   ....[6]....
        /*09b0*/ 	.word	0x000004b0
        /*09b4*/ 	.word	0x000000ff
        /*09b8*/ 	.word	0x00034850
        /*09bc*/ 	.short	0x0100
        /*09be*/ 	.byte	0x08
	.zero		1


	//   ....[7]....
        /*09c0*/ 	.word	0x000004c0
        /*09c4*/ 	.word	0x000000ff
        /*09c8*/ 	.word	0x00034860
        /*09cc*/ 	.short	0x0100
        /*09ce*/ 	.byte	0x08
	.zero		1


	//   ....[8]....
        /*09d0*/ 	.word	0x000004d0
        /*09d4*/ 	.word	0x000000ff
        /*09d8*/ 	.word	0x00034858
        /*09dc*/ 	.short	0x0100
        /*09de*/ 	.byte	0x08
	.zero		1


	//   ....[9]....
        /*09e0*/ 	.word	0x000004e0
        /*09e4*/ 	.word	0x000000ff
        /*09e8*/ 	.word	0x00034868
        /*09ec*/ 	.short	0x0100
        /*09ee*/ 	.byte	0x08
	.zero		1


	//   ....[10]....
        /*09f0*/ 	.word	0x000005d0
        /*09f4*/ 	.word	0x000000ff
        /*09f8*/ 	.word	0x00034870
        /*09fc*/ 	.short	0x0100
        /*09fe*/ 	.byte	0x06
	.zero		1


	//   ....[11]....
        /*0a00*/ 	.word	0x000005e0
        /*0a04*/ 	.word	0x000000ff
        /*0a08*/ 	.word	0x00034880
        /*0a0c*/ 	.short	0x0100
        /*0a0e*/ 	.byte	0x06
	.zero		1


	//   ....[12]....
        /*0a10*/ 	.word	0x000005f0
        /*0a14*/ 	.word	0x000000ff
        /*0a18*/ 	.word	0x00034878
        /*0a1c*/ 	.short	0x0100
        /*0a1e*/ 	.byte	0x06
	.zero		1


	//   ....[13]....
        /*0a20*/ 	.word	0x00000600
        /*0a24*/ 	.word	0x000000ff
        /*0a28*/ 	.word	0x00034888
        /*0a2c*/ 	.short	0x0100
        /*0a2e*/ 	.byte	0x06
	.zero		1


	//   ....[14]....
        /*0a30*/ 	.word	0x00000730
        /*0a34*/ 	.word	0x000000ff
        /*0a38*/ 	.word	0x00034890
        /*0a3c*/ 	.short	0x0100
        /*0a3e*/ 	.byte	0x08
	.zero		1


	//   ....[15]....
        /*0a40*/ 	.word	0x00000740
        /*0a44*/ 	.word	0x000000ff
        /*0a48*/ 	.word	0x000348a0
        /*0a4c*/ 	.short	0x0100
        /*0a4e*/ 	.byte	0x08
	.zero		1


	//   ....[16]....
        /*0a50*/ 	.word	0x00000750
        /*0a54*/ 	.word	0x000000ff
        /*0a58*/ 	.word	0x00034898
        /*0a5c*/ 	.short	0x0100
        /*0a5e*/ 	.byte	0x08
	.zero		1


	//   ....[17]....
        /*0a60*/ 	.word	0x00000760
        /*0a64*/ 	.word	0x000000ff
        /*0a68*/ 	.word	0x000348a8
        /*0a6c*/ 	.short	0x0100
        /*0a6e*/ 	.byte	0x08
	.zero		1


	//   ....[18]....
        /*0a70*/ 	.word	0x00000890
        /*0a74*/ 	.word	0x000000ff
        /*0a78*/ 	.word	0x000348b0
        /*0a7c*/ 	.short	0x0100
        /*0a7e*/ 	.byte	0x08
	.zero		1


	//   ....[19]....
        /*0a80*/ 	.word	0x000008a0
        /*0a84*/ 	.word	0x000000ff
        /*0a88*/ 	.word	0x000348c0
        /*0a8c*/ 	.short	0x0100
        /*0a8e*/ 	.byte	0x08
	.zero		1


	//   ....[20]....
        /*0a90*/ 	.word	0x000008b0
        /*0a94*/ 	.word	0x000000ff
        /*0a98*/ 	.word	0x000348b8
        /*0a9c*/ 	.short	0x0100
        /*0a9e*/ 	.byte	0x08
	.zero		1


	//   ....[21]....
        /*0aa0*/ 	.word	0x000008c0
        /*0aa4*/ 	.word	0x000000ff
        /*0aa8*/ 	.word	0x000348c8
        /*0aac*/ 	.short	0x0100
        /*0aae*/ 	.byte	0x08
	.zero		1


	//   ....[22]....
        /*0ab0*/ 	.word	0x00001700
        /*0ab4*/ 	.word	0x000000ff
        /*0ab8*/ 	.word	0x00034800
        /*0abc*/ 	.short	0x010a
        /*0abe*/ 	.byte	0x25
	.zero		1


	//   ....[23]....
        /*0ac0*/ 	.word	0x00001780
        /*0ac4*/ 	.word	0x00000002
        /*0ac8*/ 	.word	0x00034830
        /*0acc*/ 	.short	0x010a
        /*0ace*/ 	.byte	0x3f
	.zero		1


	//   ....[24]....
        /*0ad0*/ 	.word	0x000017e0
        /*0ad4*/ 	.word	0x00000002
        /*0ad8*/ 	.word	0x00034830
        /*0adc*/ 	.short	0x010a
        /*0ade*/ 	.byte	0x3f
	.zero		1


	//   ....[25]....
        /*0ae0*/ 	.word	0x00002020
        /*0ae4*/ 	.word	0x00000002
        /*0ae8*/ 	.word	0x00000000
        /*0aec*/ 	.short	0x0101
        /*0aee*/ 	.byte	0x3f
	.zero		1


	//   ....[26]....
        /*0af0*/ 	.word	0x00003d90
        /*0af4*/ 	.word	0x000000ff
        /*0af8*/ 	.word	0x00034830
        /*0afc*/ 	.short	0x010a
        /*0afe*/ 	.byte	0x3a
	.zero		1


	//   ....[27]....
        /*0b00*/ 	.word	0x00003dd0
        /*0b04*/ 	.word	0x000000ff
        /*0b08*/ 	.word	0x00034830
        /*0b0c*/ 	.short	0x010a
        /*0b0e*/ 	.byte	0x3a
	.zero		1


	//   ....[28]....
        /*0b10*/ 	.word	0x00004600
        /*0b14*/ 	.word	0x000000ff
        /*0b18*/ 	.word	0x00034850
        /*0b1c*/ 	.short	0x010a
        /*0b1e*/ 	.byte	0x07
	.zero		1


	//   ....[29]....
        /*0b20*/ 	.word	0x00004640
        /*0b24*/ 	.word	0x000000ff
        /*0b28*/ 	.word	0x00034850
        /*0b2c*/ 	.short	0x010a
        /*0b2e*/ 	.byte	0x07
	.zero		1


	//   ....[30]....
        /*0b30*/ 	.word	0x00006000
        /*0b34*/ 	.word	0x00000008
        /*0b38*/ 	.word	0x00000000
        /*0b3c*/ 	.short	0x0101
        /*0b3e*/ 	.byte	0x3f
	.zero		1


	//   ....[31]....
        /*0b40*/ 	.word	0x00006060
        /*0b44*/ 	.word	0x00000008
        /*0b48*/ 	.word	0x00000000
        /*0b4c*/ 	.short	0x0101
        /*0b4e*/ 	.byte	0x3f
	.zero		1


	//   ....[32]....
        /*0b50*/ 	.word	0x00006760
        /*0b54*/ 	.word	0x000000ff
        /*0b58*/ 	.word	0x00034830
        /*0b5c*/ 	.short	0x010a
        /*0b5e*/ 	.byte	0x06
	.zero		1


	//   ....[33]....
        /*0b60*/ 	.word	0x000067a0
        /*0b64*/ 	.word	0x000000ff
        /*0b68*/ 	.word	0x00034830
        /*0b6c*/ 	.short	0x010a
        /*0b6e*/ 	.byte	0x06
	.zero		1


	//   ....[34]....
        /*0b70*/ 	.word	0x00006fd0
        /*0b74*/ 	.word	0x000000ff
        /*0b78*/ 	.word	0x00034850
        /*0b7c*/ 	.short	0x010a
        /*0b7e*/ 	.byte	0x07
	.zero		1


	//   ....[35]....
        /*0b80*/ 	.word	0x00007010
        /*0b84*/ 	.word	0x000000ff
        /*0b88*/ 	.word	0x00034850
        /*0b8c*/ 	.short	0x010a
        /*0b8e*/ 	.byte	0x07
	.zero		1


	//   ....[36]....
        /*0b90*/ 	.word	0x000082a0
        /*0b94*/ 	.word	0x0000001b
        /*0b98*/ 	.word	0x00000000
        /*0b9c*/ 	.short	0x0101
        /*0b9e*/ 	.byte	0x3f
	.zero		1


	//   ....[37]....
        /*0ba0*/ 	.word	0x00008330
        /*0ba4*/ 	.word	0x0000001f
        /*0ba8*/ 	.word	0x00000000
        /*0bac*/ 	.short	0x0101
        /*0bae*/ 	.byte	0x3f
	.zero		1


	//   ....[38]....
        /*0bb0*/ 	.word	0x00008b70
        /*0bb4*/ 	.word	0x000000ff
        /*0bb8*/ 	.word	0x00034850
        /*0bbc*/ 	.short	0x010a
        /*0bbe*/ 	.byte	0x05
	.zero		1


	//   ....[39]....
        /*0bc0*/ 	.word	0x00008bb0
        /*0bc4*/ 	.word	0x000000ff
        /*0bc8*/ 	.word	0x00034850
        /*0bcc*/ 	.short	0x010a
        /*0bce*/ 	.byte	0x05
	.zero		1


	//   ....[40]....
        /*0bd0*/ 	.word	0x000090d0
        /*0bd4*/ 	.word	0x00000000
        /*0bd8*/ 	.word	0x00000000
        /*0bdc*/ 	.short	0x0101
        /*0bde*/ 	.byte	0x3f
	.zero		1


	//   ....[41]....
        /*0be0*/ 	.word	0x0000a5b0
        /*0be4*/ 	.word	0x00000000
        /*0be8*/ 	.word	0x00000000
        /*0bec*/ 	.short	0x0101
        /*0bee*/ 	.byte	0x3f
	.zero		1


	//   ....[42]....
        /*0bf0*/ 	.word	0x0000d080
        /*0bf4*/ 	.word	0x00000000
        /*0bf8*/ 	.word	0x00034840
        /*0bfc*/ 	.short	0x010a
        /*0bfe*/ 	.byte	0x3f
	.zero		1


	//   ....[43]....
        /*0c00*/ 	.word	0x0000e0b0
        /*0c04*/ 	.word	0x00000009
        /*0c08*/ 	.word	0x00034800
        /*0c0c*/ 	.short	0x0107
        /*0c0e*/ 	.byte	0x3f
	.zero		1


	//   ....[44]....
        /*0c10*/ 	.word	0x0000e1c0
        /*0c14*/ 	.word	0x00000002
        /*0c18*/ 	.word	0x00034800
        /*0c1c*/ 	.short	0x0101
        /*0c1e*/ 	.byte	0x3f
	.zero		1


	//   ....[45]....
        /*0c20*/ 	.word	0x0000e1e0
        /*0c24*/ 	.word	0x00000002
        /*0c28*/ 	.word	0x00034820
        /*0c2c*/ 	.short	0x010a
        /*0c2e*/ 	.byte	0x3f
	.zero		1


	//   ....[46]....
        /*0c30*/ 	.word	0x0000e540
        /*0c34*/ 	.word	0x00000002
        /*0c38*/ 	.word	0x00034840
        /*0c3c*/ 	.short	0x010a
        /*0c3e*/ 	.byte	0x3f
	.zero		1


	//   ....[47]....
        /*0c40*/ 	.word	0x0000e9f0
        /*0c44*/ 	.word	0x00000002
        /*0c48*/ 	.word	0x00000060
        /*0c4c*/ 	.short	0x010a
        /*0c4e*/ 	.byte	0x3f
	.zero		1


	//   ....[48]....
        /*0c50*/ 	.word	0x0000f0c0
        /*0c54*/ 	.word	0x00000003
        /*0c58*/ 	.word	0x00034840
        /*0c5c*/ 	.short	0x010a
        /*0c5e*/ 	.byte	0x3f
	.zero		1


	//   ....[49]....
        /*0c60*/ 	.word	0x0000f570
        /*0c64*/ 	.word	0x00000002
        /*0c68*/ 	.word	0x00000060
        /*0c6c*/ 	.short	0x010a
        /*0c6e*/ 	.byte	0x3f
	.zero		1


	//   ....[50]....
        /*0c70*/ 	.word	0x0000fb90
        /*0c74*/ 	.word	0x00000002
        /*0c78*/ 	.word	0x00034840
        /*0c7c*/ 	.short	0x010a
        /*0c7e*/ 	.byte	0x3f
	.zero		1


	//   ....[51]....
        /*0c80*/ 	.word	0x00010040
        /*0c84*/ 	.word	0x00000002
        /*0c88*/ 	.word	0x00000060
        /*0c8c*/ 	.short	0x010a
        /*0c8e*/ 	.byte	0x3f
	.zero		1


	//   ....[52]....
        /*0c90*/ 	.word	0x000105f0
        /*0c94*/ 	.word	0x00000000
        /*0c98*/ 	.word	0x00034860
        /*0c9c*/ 	.short	0x010a
        /*0c9e*/ 	.byte	0x3f
	.zero		1


	//   ....[53]....
        /*0ca0*/ 	.word	0x00011710
        /*0ca4*/ 	.word	0x00000000
        /*0ca8*/ 	.word	0x00034820
        /*0cac*/ 	.short	0x010a
        /*0cae*/ 	.byte	0x3f
	.zero		1


	//   ....[54]....
        /*0cb0*/ 	.word	0x000118d0
        /*0cb4*/ 	.word	0x00000006
        /*0cb8*/ 	.word	0x00000000
        /*0cbc*/ 	.short	0x010a
        /*0cbe*/ 	.byte	0x3f
	.zero		1


	//   ....[55]....
        /*0cc0*/ 	.word	0x00011940
        /*0cc4*/ 	.word	0x00000007
        /*0cc8*/ 	.word	0x00000000
        /*0ccc*/ 	.short	0x010a
        /*0cce*/ 	.byte	0x3f
	.zero		1


	//   ....[56]....
        /*0cd0*/ 	.word	0x000119b0
        /*0cd4*/ 	.word	0x00000004
        /*0cd8*/ 	.word	0x00000000
        /*0cdc*/ 	.short	0x010a
        /*0cde*/ 	.byte	0x3f
	.zero		1


	//   ....[57]....
        /*0ce0*/ 	.word	0x000119e0
        /*0ce4*/ 	.word	0x00000003
        /*0ce8*/ 	.word	0x00000000
        /*0cec*/ 	.short	0x010a
        /*0cee*/ 	.byte	0x3f
	.zero		1


	//   ....[58]....
        /*0cf0*/ 	.word	0x00011a50
        /*0cf4*/ 	.word	0x00000003
        /*0cf8*/ 	.word	0x00034800
        /*0cfc*/ 	.short	0x010a
        /*0cfe*/ 	.byte	0x3f
	.zero		1


	//   ....[59]....
        /*0d00*/ 	.word	0x00011aa0
        /*0d04*/ 	.word	0x00000002
        /*0d08*/ 	.word	0x00034830
        /*0d0c*/ 	.short	0x010a
        /*0d0e*/ 	.byte	0x3f
	.zero		1


	//   ....[60]....
        /*0d10*/ 	.word	0x00011b00
        /*0d14*/ 	.word	0x00000007
        /*0d18*/ 	.word	0x00034830
        /*0d1c*/ 	.short	0x010a
        /*0d1e*/ 	.byte	0x3f
	.zero		1


	//   ....[61]....
        /*0d20*/ 	.word	0x00011b60
        /*0d24*/ 	.word	0x00000003
        /*0d28*/ 	.word	0x00034850
        /*0d2c*/ 	.short	0x010a
        /*0d2e*/ 	.byte	0x3f
	.zero		1


	//   ....[62]....
        /*0d30*/ 	.word	0x00011bc0
        /*0d34*/ 	.word	0x00000007
        /*0d38*/ 	.word	0x00034830
        /*0d3c*/ 	.short	0x010a
        /*0d3e*/ 	.byte	0x3f
	.zero		1


	//   ....[63]....
        /*0d40*/ 	.word	0x00011c20
        /*0d44*/ 	.word	0x00000003
        /*0d48*/ 	.word	0x00034850
        /*0d4c*/ 	.short	0x010a
        /*0d4e*/ 	.byte	0x3f
	.zero		1


	//   ....[64]....
        /*0d50*/ 	.word	0x00011c80
        /*0d54*/ 	.word	0x00000003
        /*0d58*/ 	.word	0x00034850
        /*0d5c*/ 	.short	0x010a
        /*0d5e*/ 	.byte	0x3f
	.zero		1


	//   ....[65]....
        /*0d60*/ 	.word	0x00011e20
        /*0d64*/ 	.word	0x00000000
        /*0d68*/ 	.word	0x00034840
        /*0d6c*/ 	.short	0x010a
        /*0d6e*/ 	.byte	0x3f
	.zero		1


	//   ....[66]....
        /*0d70*/ 	.word	0x00012a00
        /*0d74*/ 	.word	0x00000002
        /*0d78*/ 	.word	0x00034820
        /*0d7c*/ 	.short	0x010a
        /*0d7e*/ 	.byte	0x3f
	.zero		1


	//   ....[67]....
        /*0d80*/ 	.word	0x00012a50
        /*0d84*/ 	.word	0x00000002
        /*0d88*/ 	.word	0x00034840
        /*0d8c*/ 	.short	0x010a
        /*0d8e*/ 	.byte	0x3f
	.zero		1


	//   ....[68]....
        /*0d90*/ 	.word	0x00012aa0
        /*0d94*/ 	.word	0x00000002
        /*0d98*/ 	.word	0x00000060
        /*0d9c*/ 	.short	0x010a
        /*0d9e*/ 	.byte	0x3f
	.zero		1


	//   ....[69]....
        /*0da0*/ 	.word	0x00012af0
        /*0da4*/ 	.word	0x00000003
        /*0da8*/ 	.word	0x00034840
        /*0dac*/ 	.short	0x010a
        /*0dae*/ 	.byte	0x3f
	.zero		1


	//   ....[70]....
        /*0db0*/ 	.word	0x00012b40
        /*0db4*/ 	.word	0x00000002
        /*0db8*/ 	.word	0x00000060
        /*0dbc*/ 	.short	0x010a
        /*0dbe*/ 	.byte	0x3f
	.zero		1


	//   ....[71]....
        /*0dc0*/ 	.word	0x00012b90
        /*0dc4*/ 	.word	0x00000002
        /*0dc8*/ 	.word	0x00034840
        /*0dcc*/ 	.short	0x010a
        /*0dce*/ 	.byte	0x3f
	.zero		1


	//   ....[72]....
        /*0dd0*/ 	.word	0x00012be0
        /*0dd4*/ 	.word	0x00000002
        /*0dd8*/ 	.word	0x00000060
        /*0ddc*/ 	.short	0x010a
        /*0dde*/ 	.byte	0x3f
	.zero		1


	//   ....[73]....
        /*0de0*/ 	.word	0x00012c30
        /*0de4*/ 	.word	0x00000000
        /*0de8*/ 	.word	0x00034860
        /*0dec*/ 	.short	0x010a
        /*0dee*/ 	.byte	0x3f
	.zero		1


	//   ....[74]....
        /*0df0*/ 	.word	0x00013630
        /*0df4*/ 	.word	0x00000000
        /*0df8*/ 	.word	0x00034820
        /*0dfc*/ 	.short	0x010a
        /*0dfe*/ 	.byte	0x3f
	.zero		1


	//   ....[75]....
        /*0e00*/ 	.word	0x000137d0
        /*0e04*/ 	.word	0x00000006
        /*0e08*/ 	.word	0x00000000
        /*0e0c*/ 	.short	0x010a
        /*0e0e*/ 	.byte	0x3f
	.zero		1


	//   ....[76]....
        /*0e10*/ 	.word	0x00013820
        /*0e14*/ 	.word	0x00000007
        /*0e18*/ 	.word	0x00000000
        /*0e1c*/ 	.short	0x010a
        /*0e1e*/ 	.byte	0x3f
	.zero		1


	//   ....[77]....
        /*0e20*/ 	.word	0x00013870
        /*0e24*/ 	.word	0x00000004
        /*0e28*/ 	.word	0x00000000
        /*0e2c*/ 	.short	0x010a
        /*0e2e*/ 	.byte	0x3f
	.zero		1


	//----- nvinfo : EIATTR_NUM_MBARRIERS
	.align		4
.L_335:
        /*0e30*/ 	.byte	0x03, 0x38
        /*0e32*/ 	.short	0x0016


	//----- nvinfo : EIATTR_EXIT_INSTR_OFFSETS
	.align		4
        /*0e34*/ 	.byte	0x04, 0x1c
        /*0e36*/ 	.short	(.L_337 - .L_336)


	//   ....[0]....
.L_336:
        /*0e38*/ 	.word	0x00000a30


	//   ....[1]....
        /*0e3c*/ 	.word	0x0000b460


	//   ....[2]....
        /*0e40*/ 	.word	0x00011a30


	//----- nvinfo : EIATTR_MAX_THREADS
	.align		4
.L_337:
        /*0e44*/ 	.byte	0x04, 0x05
        /*0e46*/ 	.short	(.L_339 - .L_338)
.L_338:
        /*0e48*/ 	.word	0x00000180
        /*0e4c*/ 	.word	0x00000001
        /*0e50*/ 	.word	0x00000001


	//----- nvinfo : EIATTR_CRS_STACK_SIZE
	.align		4
.L_339:
        /*0e54*/ 	.byte	0x04, 0x1e
        /*0e56*/ 	.short	(.L_341 - .L_340)
.L_340:
        /*0e58*/ 	.word	0x00000000


	//----- nvinfo : EIATTR_CBANK_PARAM_SIZE
	.align		4
.L_341:
        /*0e5c*/ 	.byte	0x03, 0x19
        /*0e5e*/ 	.short	0x0af0


	//----- nvinfo : EIATTR_PARAM_CBANK
	.align		4
        /*0e60*/ 	.byte	0x04, 0x0a
        /*0e62*/ 	.short	(.L_343 - .L_342)
	.align		4
.L_342:
        /*0e64*/ 	.word	index@(.nv.constant0._ZN7cutlass13device_kernelIN5flash11enable_sm90INS1_16FlashAttnFwdSm90INS1_25CollectiveMainloopFwdSm90ILi2EN4cute5tupleIJNS5_1CILi1EEES8_S8_EEENS6_IJNS7_ILi128EEESA_NS7_ILi192EEEEEELi128ENS_6half_tEfNS_4arch4Sm90ELb1ELb0ELb0ELb1ELb0ELb0ELb0ELb1ELb1ELb1ELb0ELb0EEENS1_21CollectiveEpilogueFwdINS6_IJSA_SA_SA_EEES9_SD_SF_Li256ELb1ELb1ELb0ELb0EEENS1_36VarlenDynamicPersistentTileSchedulerILi128ELi128ELi256ELi128ELb0ELb1ELb1ELb1ELb1ELb1EEEEEEEEEvNT_6ParamsE)
        /*0e68*/ 	.short	0x0210
        /*0e6a*/ 	.short	0x0af0


	//----- nvinfo : EIATTR_SW_WAR
	.align		4
.L_343:
        /*0e6c*/ 	.byte	0x04, 0x36
        /*0e6e*/ 	.short	(.L_345 - .L_344)
.L_344:
        /*0e70*/ 	.word	0x00000008
.L_345:


//--------------------- .nv.info._ZN7cutlass13device_kernelIN5flash11enable_sm90INS1_16FlashAttnFwdSm90INS1_25CollectiveMainloopFwdSm90ILi2EN4cute5tupleIJNS5_1CILi1EEES8_S8_EEENS6_IJNS7_ILi128EEESA_NS7_ILi192EEEEEELi128ENS_6half_tEfNS_4arch4Sm90ELb1ELb0ELb0ELb1ELb0ELb1ELb0ELb1ELb1ELb1ELb0ELb0EEENS1_21CollectiveEpilogueFwdINS6_IJSA_SA_SA_EEES9_SD_SF_Li256ELb1ELb1ELb0ELb0EEENS1_36VarlenDynamicPersistentTileSchedulerILi128ELi128ELi256ELi128ELb0ELb1ELb1ELb1ELb1ELb1EEEEEEEEEvNT_6ParamsE --------------------------
	.section	.nv.info._ZN7cutlass13device_kernelIN5flash11enable_sm90INS1_16FlashAttnFwdSm90INS1_25CollectiveMainloopFwdSm90ILi2EN4cute5tupleIJNS5_1CILi1EEES8_S8_EEENS6_IJNS7_ILi128EEESA_NS7_ILi192EEEEEELi128ENS_6half_tEfNS_4arch4Sm90ELb1ELb0ELb0ELb1ELb0ELb1ELb0ELb1ELb1ELb1ELb0ELb0EEENS1_21CollectiveEpilogueFwdINS6_IJSA_SA_SA_EEES9_SD_SF_Li256ELb1ELb1ELb0ELb0EEENS1_36VarlenDynamicPersistentTileSchedulerILi128ELi128ELi256ELi128ELb0ELb1ELb1ELb1ELb1ELb1EEEEEEEEEvNT_6ParamsE,"",@"SHT_CUDA_INFO"
	.sectionflags	@""
	.align	4


	//----- nvinfo : EIATTR_CUDA_API_VERSION
	.align		4
        /*0000*/ 	.byte	0x04, 0x37
        /*0002*/ 	.short	(.L_347 - .L_346)
.L_346:
        /*0004*/ 	.word	0x00000082


	//----- nvinfo : EIATTR_KPARAM_INFO
	.align		4
.L_347:
        /*0008*/ 	.byte	0x04, 0x17
        /*000a*/ 	.short	(.L_349 - .L_348)
.L_348:
        /*000c*/ 	.word	0x00000000
        /*0010*/ 	.short	0x0000
        /*0012*/ 	.short	0x0070
        /*0014*/ 	.byte	0x00, 0xf0, 0x01, 0x2a


	//----- nvinfo : EIATTR_SPARSE_MMA_MASK
	.align		4
.L_349:
        /*0018*/ 	.byte	0x03, 0x50
        /*001a*/ 	.short	0x0000


	//----- nvinfo : EIATTR_MAXREG_COUNT
	.align		4
        /*001c*/ 	.byte	0x03, 0x1b
        /*001e*/ 	.short	0x00a8


	//----- nvinfo : EIATTR_NUM_BARRIERS
	.align		4
        /*0020*/ 	.byte	0x02, 0x4c
        /*0022*/ 	.byte	0x10
	.zero		1


	//----- nvinfo : EIATTR_EXTERNS
	.align		4
        /*0024*/ 	.byte	0x04, 0x0f
        /*0026*/ 	.short	(.L_351 - .L_350)


	//   ....[0]....
	.align		4
.L_350:
        /*0028*/ 	.word	index@(__assertfail)


	//----- nvinfo : EIATTR_ANNOTATIONS
	.align		4
.L_351:
        /*002c*/ 	.byte	0x04, 0x55
        /*002e*/ 	.short	(.L_353 - .L_352)


	//   ....[0]....
.L_352:
        /* <DEDUP_REMOVED lines=114> */


	//----- nvinfo : EIATTR_MERCURY_ISA_VERSION
	.align		4
.L_353:
        /*0740*/ 	.byte	0x03, 0x5f
        /*0742*/ 	.short	0x0101


	//----- nvinfo : EIATTR_UNUSED_LOAD_BYTE_OFFSET
	.align		4
        /*0744*/ 	.byte	0x04, 0x44
        /*0746*/ 	.short	(.L_355 - .L_354)


	//   ....[0]....
.L_354:
        /*0748*/ 	.word	0x00000ab0
        /*074c*/ 	.word	0x0000fff0


	//   ....[1]....
        /*0750*/ 	.word	0x0001a2e0
        /*0754*/ 	.word	0x0000fff0


	//----- nvinfo : EIATTR_INT_WARP_WIDE_INSTR_OFFSETS
	.align		4
.L_355:
        /*0758*/ 	.byte	0x04, 0x31
        /*075a*/ 	.short	(.L_357 - .L_356)


	//   ....[0]....
.L_356:
        /*075c*/ 	.word	0x00000190


	//   ....[1]....
        /*0760*/ 	.word	0x000001d0


	//   ....[2]....
        /*0764*/ 	.word	0x00000240


	//   ....[3]....
        /*0768*/ 	.word	0x0001ec30


	//   ....[4]....
        /*076c*/ 	.word	0x0001ecc0


	//   ....[5]....
        /*0770*/ 	.word	0x00022900


	//   ....[6]....
        /*0774*/ 	.word	0x00022960


	//----- nvinfo : EIATTR_COOP_GROUP_MASK_REGIDS
	.align		4
.L_357:
        /*0778*/ 	.byte	0x04, 0x29
        /*077a*/ 	.short	(.L_359 - .L_358)


	//   ....[0]....
.L_358:
        /*077c*/ 	.word	0xffffffff


	//   ....[1]....
        /*0780*/ 	.word	0xffffffff


	//   ....[2]....
        /*0784*/ 	.word	0xffffffff


	//   ....[3]....
        /*0788*/ 	.word	0xffffffff


	//   ....[4]....
        /*078c*/ 	.word	0xffffffff


	//   ....[5]....
        /*0790*/ 	.word	0xffffffff


	//   ....[6]....
        /*0794*/ 	.word	0xffffffff


	//   ....[7]....
        /*0798*/ 	.word	0xffffffff


	//   ....[8]....
        /*079c*/ 	.word	0xffffffff


	//   ....[9]....
        /*07a0*/ 	.word	0xffffffff


	//   ....[10]....
        /*07a4*/ 	.word	0xffffffff


	//   ....[11]....
        /*07a8*/ 	.word	0xffffffff


	//   ....[12]....
        /*07ac*/ 	.word	0xffffffff


	//   ....[13]....
        /*07b0*/ 	.word	0xffffffff


	//   ....[14]....
        /*07b4*/ 	.word	0xffffffff


	//   ....[15]....
        /*07b8*/ 	.word	0xffffffff


	//   ....[16]....
        /*07bc*/ 	.word	0xffffffff


	//   ....[17]....
        /*07c0*/ 	.word	0xffffffff


	//   ....[18]....
        /*07c4*/ 	.word	0xffffffff


	//   ....[19]....
        /*07c8*/ 	.word	0xffffffff


	//   ....[20]....
        /*07cc*/ 	.word	0xffffffff


	//   ....[21]....
        /*07d0*/ 	.word	0xffffffff


	//   ....[22]....
        /*07d4*/ 	.word	0xffffffff


	//   ....[23]....
        /*07d8*/ 	.word	0xffffffff


	//   ....[24]....
        /*07dc*/ 	.word	0xffffffff


	//   ....[25]....
        /*07e0*/ 	.word	0xffffffff


	//   ....[26]....
        /*07e4*/ 	.word	0xffffffff


	//   ....[27]....
        /*07e8*/ 	.word	0xffffffff


	//   ....[28]....
        /*07ec*/ 	.word	0xffffffff


	//   ....[29]....
        /*07f0*/ 	.word	0xffffffff


	//   ....[30]....
        /*07f4*/ 	.word	0xffffffff


	//   ....[31]....
        /*07f8*/ 	.word	0xffffffff


	//   ....[32]....
        /*07fc*/ 	.word	0xffffffff


	//   ....[33]....
        /*0800*/ 	.word	0xffffffff


	//   ....[34]....
        /*0804*/ 	.word	0xffffffff


	//   ....[35]....
        /*0808*/ 	.word	0xffffffff


	//   ....[36]....
        /*080c*/ 	.word	0xffffffff


	//   ....[37]....
        /*0810*/ 	.word	0xffffffff


	//   ....[38]....
        /*0814*/ 	.word	0xffffffff


	//   ....[39]....
        /*0818*/ 	.word	0xffffffff


	//   ....[40]....
        /*081c*/ 	.word	0xffffffff


	//   ....[41]....
        /*0820*/ 	.word	0xffffffff


	//   ....[42]....
        /*0824*/ 	.word	0xffffffff


	//   ....[43]....
        /*0828*/ 	.word	0xffffffff


	//   ....[44]....
        /*082c*/ 	.word	0xffffffff


	//   ....[45]....
        /*0830*/ 	.word	0xffffffff


	//   ....[46]....
        /*0834*/ 	.word	0xffffffff


	//   ....[47]....
        /*0838*/ 	.word	0xffffffff


	//   ....[48]....
        /*083c*/ 	.word	0xffffffff


	//   ....[49]....
        /*0840*/ 	.word	0xffffffff


	//   ....[50]....
        /*0844*/ 	.word	0xffffffff


	//   ....[51]....
        /*0848*/ 	.word	0xffffffff


	//   ....[52]....
        /*084c*/ 	.word	0xffffffff


	//   ....[53]....
        /*0850*/ 	.word	0xffffffff


	//   ....[54]....
        /*0854*/ 	.word	0xffffffff


	//   ....[55]....
        /*0858*/ 	.word	0xffffffff


	//   ....[56]....
        /*085c*/ 	.word	0xffffffff


	//   ....[57]....
        /*0860*/ 	.word	0xffffffff


	//   ....[58]....
        /*0864*/ 	.word	0xffffffff


	//   ....[59]....
        /*0868*/ 	.word	0xffffffff


	//   ....[60]....
        /*086c*/ 	.word	0xffffffff


	//   ....[61]....
        /*0870*/ 	.word	0xffffffff


	//   ....[62]....
        /*0874*/ 	.word	0xffffffff


	//   ....[63]....
        /*0878*/ 	.word	0xffffffff


	//   ....[64]....
        /*087c*/ 	.word	0xffffffff


	//   ....[65]....
        /*0880*/ 	.word	0xffffffff


	//   ....[66]....
        /*0884*/ 	.word	0xffffffff


	//   ....[67]....
        /*0888*/ 	.word	0xffffffff


	//   ....[68]....
        /*088c*/ 	.word	0xffffffff


	//   ....[69]....
        /*0890*/ 	.word	0xffffffff


	//   ....[70]....
        /*0894*/ 	.word	0xffffffff


	//   ....[71]....
        /*0898*/ 	.word	0xffffffff


	//   ....[72]....
        /*089c*/ 	.word	0xffffffff


	//   ....[73]....
        /*08a0*/ 	.word	0xffffffff


	//   ....[74]....
        /*08a4*/ 	.word	0xffffffff


	//   ....[75]....
        /*08a8*/ 	.word	0xffffffff


	//   ....[76]....
        /*08ac*/ 	.word	0xffffffff


	//   ....[77]....
        /*08b0*/ 	.word	0xffffffff


	//   ....[78]....
        /*08b4*/ 	.word	0xffffffff


	//   ....[79]....
        /*08b8*/ 	.word	0xffffffff


	//   ....[80]....
        /*08bc*/ 	.word	0xffffffff


	//   ....[81]....
        /*08c0*/ 	.word	0xffffffff


	//   ....[82]....
        /*08c4*/ 	.word	0xffffffff


	//   ....[83]....
        /*08c8*/ 	.word	0xffffffff


	//   ....[84]....
        /*08cc*/ 	.word	0xffffffff


	//   ....[85]....
        /*08d0*/ 	.word	0xffffffff


	//   ....[86]....
        /*08d4*/ 	.word	0xffffffff


	//   ....[87]....
        /*08d8*/ 	.word	0xffffffff


	//   ....[88]....
        /*08dc*/ 	.word	0xffffffff


	//   ....[89]....
        /*08e0*/ 	.word	0xffffffff


	//   ....[90]....
        /*08e4*/ 	.word	0xffffffff


	//   ....[91]....
        /*08e8*/ 	.word	0xffffffff


	//   ....[92]....
        /*08ec*/ 	.word	0xffffffff


	//   ....[93]....
        /*08f0*/ 	.word	0xffffffff


	//   ....[94]....
        /*08f4*/ 	.word	0xffffffff


	//   ....[95]....
        /*08f8*/ 	.word	0xffffffff


	//   ....[96]....
        /*08fc*/ 	.word	0xffffffff


	//   ....[97]....
        /*0900*/ 	.word	0xffffffff


	//   ....[98]....
        /*0904*/ 	.word	0xffffffff


	//   ....[99]....
        /*0908*/ 	.word	0xffffffff


	//   ....[100]....
        /*090c*/ 	.word	0xffffffff


	//   ....[101]....
        /*0910*/ 	.word	0xffffffff


	//   ....[102]....
        /*0914*/ 	.word	0xffffffff


	//   ....[103]....
        /*0918*/ 	.word	0xffffffff


	//   ....[104]....
        /*091c*/ 	.word	0xffffffff


	//   ....[105]....
        /*0920*/ 	.word	0xffffffff


	//   ....[106]....
        /*0924*/ 	.word	0xffffffff


	//   ....[107]....
        /*0928*/ 	.word	0xffffffff


	//   ....[108]....
        /*092c*/ 	.word	0xffffffff


	//   ....[109]....
        /*0930*/ 	.word	0xffffffff


	//   ....[110]....
        /*0934*/ 	.word	0xffffffff


	//   ....[111]....
        /*0938*/ 	.word	0xffffffff


	//   ....[112]....
        /*093c*/ 	.word	0xffffffff


	//   ....[113]....
        /*0940*/ 	.word	0xffffffff


	//   ....[114]....
        /*0944*/ 	.word	0xffffffff


	//   ....[115]....
        /*0948*/ 	.word	0xffffffff


	//   ....[116]....
        /*094c*/ 	.word	0x0500000f


	//   ....[117]....
        /*0950*/ 	.word	0x0500000f


	//   ....[118]....
        /*0954*/ 	.word	0x0500000f


	//   ....[119]....
        /*0958*/ 	.word	0x0500000f


	//   ....[120]....
        /*095c*/ 	.word	0x0500000f


	//   ....[121]....
        /*0960*/ 	.word	0x0500000f


	//   ....[122]....
        /*0964*/ 	.word	0x0500000f


	//   ....[123]....
        /*0968*/ 	.word	0x0500000f


	//   ....[124]....
        /*096c*/ 	.word	0x0500000f


	//   ....[125]....
        /*0970*/ 	.word	0x0500000f


	//   ....[126]....
        /*0974*/ 	.word	0x0500000f


	//   ....[127]....
        /*0978*/ 	.word	0x0500000f


	//   ....[128]....
        /*097c*/ 	.word	0x0500000f


	//   ....[129]....
        /*0980*/ 	.word	0x0500000f


	//   ....[130]....
        /*0984*/ 	.word	0x0500000f


	//   ....[131]....
        /*0988*/ 	.word	0x0500000f


	//   ....[132]....
        /*098c*/ 	.word	0x0500000f


	//   ....[133]....
        /*0990*/ 	.word	0x0500000f


	//   ....[134]....
        /*0994*/ 	.word	0x0500000f


	//   ....[135]....
        /*0998*/ 	.word	0x0500000f


	//   ....[136]....
        /*099c*/ 	.word	0x0500000f


	//   ....[137]....
        /*09a0*/ 	.word	0x0500000f


	//   ....[138]....
        /*09a4*/ 	.word	0x0500000f


	//   ....[139]....
        /*09a8*/ 	.word	0x0500000f


	//   ....[140]....
        /*09ac*/ 	.word	0x0500000f


	//   ....[141]....
        /*09b0*/ 	.word	0x0500000f


	//   ....[142]....
        /*09b4*/ 	.word	0x0500000f


	//   ....[143]....
        /*09b8*/ 	.word	0x0500000f


	//   ....[144]....
        /*09bc*/ 	.word	0x0500000f


	//   ....[145]....
        /*09c0*/ 	.word	0x0500000f


	//   ....[146]....
        /*09c4*/ 	.word	0x0500000f


	//   ....[147]....
        /*09c8*/ 	.word	0x0500000f


	//   ....[148]....
        /*09cc*/ 	.word	0x0500000f


	//   ....[149]....
        /*09d0*/ 	.word	0x0500000f


	//   ....[150]....
        /*09d4*/ 	.word	0x0500000f


	//   ....[151]....
        /*09d8*/ 	.word	0x0500000f


	//   ....[152]....
        /*09dc*/ 	.word	0x0500000f


	//   ....[153]....
        /*09e0*/ 	.word	0x0500000f


	//   ....[154]....
        /*09e4*/ 	.word	0x0500000f


	//   ....[155]....
        /*09e8*/ 	.word	0x0500000f


	//   ....[156]....
        /*09ec*/ 	.word	0x0500000f


	//   ....[157]....
        /*09f0*/ 	.word	0x0500000f


	//   ....[158]....
        /*09f4*/ 	.word	0x0500000f


	//   ....[159]....
        /*09f8*/ 	.word	0x0500000f


	//   ....[160]....
        /*09fc*/ 	.word	0x0500000f


	//   ....[161]....
        /*0a00*/ 	.word	0x0500000f


	//   ....[162]....
        /*0a04*/ 	.word	0x0500000f


	//   ....[163]....
        /*0a08*/ 	.word	0x0500000f


	//   ....[164]....
        /*0a0c*/ 	.word	0x0500000f


	//   ....[165]....
        /*0a10*/ 	.word	0x0500000f


	//   ....[166]....
        /*0a14*/ 	.word	0x0500000f


	//   ....[167]....
        /*0a18*/ 	.word	0x0500000f


	//----- nvinfo : EIATTR_COOP_GROUP_INSTR_OFFSETS
	.align		4
.L_359:
        /*0a1c*/ 	.byte	0x04, 0x28
        /*0a1e*/ 	.short	(.L_361 - .L_360)


	//   ....[0]....
.L_360:
        /*0a20*/ 	.word	0x00000060


	//   ....[1]....
        /*0a24*/ 	.word	0x000001a0


	//   ....[2]....
        /*0a28*/ 	.word	0x000001f0


	//   ....[3]....
        /*0a2c*/ 	.word	0x00000420


	//   ....[4]....
        /*0a30*/ 	.word	0x00000580


	//   ....[5]....
        /*0a34*/ 	.word	0x000006a0


	//   ....[6]....
        /*0a38*/ 	.word	0x00000800


	//   ....[7]....
        /*0a3c*/ 	.word	0x0000a760


	//   ....[8]....
        /*0a40*/ 	.word	0x0000ae40


	//   ....[9]....
        /*0a44*/ 	.word	0x0000ae50


	//   ....[10]....
        /*0a48*/ 	.word	0x0000ae60


	//   ....[11]....
        /*0a4c*/ 	.word	0x0000ae70


	//   ....[12]....
        /*0a50*/ 	.word	0x0000b640


	//   ....[13]....
        /*0a54*/ 	.word	0x0000b650


	//   ....[14]....
        /*0a58*/ 	.word	0x0000b660


	//   ....[15]....
        /*0a5c*/ 	.word	0x0000b670


	//   ....[16]....
        /*0a60*/ 	.word	0x0000e3d0


	//   ....[17]....
        /*0a64*/ 	.word	0x0000e3e0


	//   ....[18]....
        /*0a68*/ 	.word	0x0000e3f0


	//   ....[19]....
        /*0a6c*/ 	.word	0x0000e400


	//   ....[20]....
        /*0a70*/ 	.word	0x0000e9f0


	//   ....[21]....
        /*0a74*/ 	.word	0x0000ea00


	//   ....[22]....
        /*0a78*/ 	.word	0x0000ea10


	//   ....[23]....
        /*0a7c*/ 	.word	0x0000ea20


	//   ....[24]....
        /*0a80*/ 	.word	0x00012130


	//   ....[25]....
        /*0a84*/ 	.word	0x000128a0


	//   ....[26]....
        /*0a88*/ 	.word	0x00012900


	//   ....[27]....
        /*0a8c*/ 	.word	0x000129a0


	//   ....[28]....
        /*0a90*/ 	.word	0x000132f0


	//   ....[29]....
        /*0a94*/ 	.word	0x00013350


	//   ....[30]....
        /*0a98*/ 	.word	0x00014ee0


	//   ....[31]....
        /*0a9c*/ 	.word	0x000155f0


	//   ....[32]....
        /*0aa0*/ 	.word	0x000156b0


	//   ....[33]....
        /*0aa4*/ 	.word	0x000156d0


	//   ....[34]....
        /*0aa8*/ 	.word	0x00016000


	//   ....[35]....
        /*0aac*/ 	.word	0x000160e0


	//   ....[36]....
        /*0ab0*/ 	.word	0x00018040


	//   ....[37]....
        /*0ab4*/ 	.word	0x00018070


	//   ....[38]....
        /*0ab8*/ 	.word	0x000185a0


	//   ....[39]....
        /*0abc*/ 	.word	0x00018600


	//   ....[40]....
        /*0ac0*/ 	.word	0x00019c90


	//   ....[41]....
        /*0ac4*/ 	.word	0x00019ca0


	//   ....[42]....
        /*0ac8*/ 	.word	0x00019cf0


	//   ....[43]....
        /*0acc*/ 	.word	0x00019d00


	//   ....[44]....
        /*0ad0*/ 	.word	0x0001ad40


	//   ....[45]....
        /*0ad4*/ 	.word	0x0001ad80


	//   ....[46]....
        /*0ad8*/ 	.word	0x0001adc0


	//   ....[47]....
        /*0adc*/ 	.word	0x0001adf0


	//   ....[48]....
        /*0ae0*/ 	.word	0x0001b370


	//   ....[49]....
        /*0ae4*/ 	.word	0x0001b380


	//   ....[50]....
        /*0ae8*/ 	.word	0x0001b440


	//   ....[51]....
        /*0aec*/ 	.word	0x0001b460


	//   ....[52]....
        /*0af0*/ 	.word	0x0001b520


	//   ....[53]....
        /*0af4*/ 	.word	0x0001b540


	//   ....[54]....
        /*0af8*/ 	.word	0x0001b610


	//   ....[55]....
        /*0afc*/ 	.word	0x0001b630


	//   ....[56]....
        /*0b00*/ 	.word	0x0001be30


	//   ....[57]....
        /*0b04*/ 	.word	0x0001be50


	//   ....[58]....
        /*0b08*/ 	.word	0x0001bf10


	//   ....[59]....
        /*0b0c*/ 	.word	0x0001bf30


	//   ....[60]....
        /*0b10*/ 	.word	0x0001bff0


	//   ....[61]....
        /*0b14*/ 	.word	0x0001c010


	//   ....[62]....
        /*0b18*/ 	.word	0x0001c0e0


	//   ....[63]....
        /*0b1c*/ 	.word	0x0001c100


	//   ....[64]....
        /*0b20*/ 	.word	0x0001c250


	//   ....[65]....
        /*0b24*/ 	.word	0x0001c420


	//   ....[66]....
        /*0b28*/ 	.word	0x0001c450


	//   ....[67]....
        /*0b2c*/ 	.word	0x0001c480


	//   ....[68]....
        /*0b30*/ 	.word	0x0001c4b0


	//   ....[69]....
        /*0b34*/ 	.word	0x0001c4e0


	//   ....[70]....
        /*0b38*/ 	.word	0x0001c510


	//   ....[71]....
        /*0b3c*/ 	.word	0x0001c680


	//   ....[72]....
        /*0b40*/ 	.word	0x0001c6b0


	//   ....[73]....
        /*0b44*/ 	.word	0x0001c6e0


	//   ....[74]....
        /*0b48*/ 	.word	0x0001c710


	//   ....[75]....
        /*0b4c*/ 	.word	0x0001c740


	//   ....[76]....
        /*0b50*/ 	.word	0x0001c770


	//   ....[77]....
        /*0b54*/ 	.word	0x0001c810


	//   ....[78]....
        /*0b58*/ 	.word	0x0001c870


	//   ....[79]....
        /*0b5c*/ 	.word	0x0001c900


	//   ....[80]....
        /*0b60*/ 	.word	0x0001d740


	//   ....[81]....
        /*0b64*/ 	.word	0x0001f230


	//   ....[82]....
        /*0b68*/ 	.word	0x0001ff00


	//   ....[83]....
        /*0b6c*/ 	.word	0x0001ff20


	//   ....[84]....
        /*0b70*/ 	.word	0x0001ff40


	//   ....[85]....
        /*0b74*/ 	.word	0x0001ff60


	//   ....[86]....
        /*0b78*/ 	.word	0x00020040


	//   ....[87]....
        /*0b7c*/ 	.word	0x000200a0


	//   ....[88]....
        /*0b80*/ 	.word	0x000200d0


	//   ....[89]....
        /*0b84*/ 	.word	0x00020150


	//   ....[90]....
        /*0b88*/ 	.word	0x00020180


	//   ....[91]....
        /*0b8c*/ 	.word	0x00020210


	//   ....[92]....
        /*0b90*/ 	.word	0x00020240


	//   ....[93]....
        /*0b94*/ 	.word	0x000202d0


	//   ....[94]....
        /*0b98*/ 	.word	0x00020300


	//   ....[95]....
        /*0b9c*/ 	.word	0x00020390


	//   ....[96]....
        /*0ba0*/ 	.word	0x000203a0


	//   ....[97]....
        /*0ba4*/ 	.word	0x00020430


	//   ....[98]....
        /*0ba8*/ 	.word	0x00023020


	//   ....[99]....
        /*0bac*/ 	.word	0x00023080


	//   ....[100]....
        /*0bb0*/ 	.word	0x000230b0


	//   ....[101]....
        /*0bb4*/ 	.word	0x000230c0


	//   ....[102]....
        /*0bb8*/ 	.word	0x000230f0


	//   ....[103]....
        /*0bbc*/ 	.word	0x00023120


	//   ....[104]....
        /*0bc0*/ 	.word	0x00023150


	//   ....[105]....
        /*0bc4*/ 	.word	0x00023180


	//   ....[106]....
        /*0bc8*/ 	.word	0x00023300


	//   ....[107]....
        /*0bcc*/ 	.word	0x00023330


	//   ....[108]....
        /*0bd0*/ 	.word	0x00023360


	//   ....[109]....
        /*0bd4*/ 	.word	0x00023390


	//   ....[110]....
        /*0bd8*/ 	.word	0x000233c0


	//   ....[111]....
        /*0bdc*/ 	.word	0x000233f0


	//   ....[112]....
        /*0be0*/ 	.word	0x000234b0


	//   ....[113]....
        /*0be4*/ 	.word	0x000234d0


	//   ....[114]....
        /*0be8*/ 	.word	0x00023540


	//   ....[115]....
        /*0bec*/ 	.word	0x00023c10


	//   ....[116]....
        /*0bf0*/ 	.word	0x00024070


	//   ....[117]....
        /*0bf4*/ 	.word	0x00024100


	//   ....[118]....
        /*0bf8*/ 	.word	0x00024150


	//   ....[119]....
        /*0bfc*/ 	.word	0x000241a0


	//   ....[120]....
        /*0c00*/ 	.word	0x00024230


	//   ....[121]....
        /*0c04*/ 	.word	0x000242c0


	//   ....[122]....
        /*0c08*/ 	.word	0x00024310


	//   ....[123]....
        /*0c0c*/ 	.word	0x00024360


	//   ....[124]....
        /*0c10*/ 	.word	0x00024450


	//   ....[125]....
        /*0c14*/ 	.word	0x000244e0


	//   ....[126]....
        /*0c18*/ 	.word	0x00024530


	//   ....[127]....
        /*0c1c*/ 	.word	0x00024580


	//   ....[128]....
        /*0c20*/ 	.word	0x00024630


	//   ....[129]....
        /*0c24*/ 	.word	0x000246c0


	//   ....[130]....
        /*0c28*/ 	.word	0x00024720


	//   ....[131]....
        /*0c2c*/ 	.word	0x00024780


	//   ....[132]....
        /*0c30*/ 	.word	0x00024a70


	//   ....[133]....
        /*0c34*/ 	.word	0x00024d60


	//   ....[134]....
        /*0c38*/ 	.word	0x00024ed0


	//   ....[135]....
        /*0c3c*/ 	.word	0x00024f20


	//   ....[136]....
        /*0c40*/ 	.word	0x00024f80


	//   ....[137]....
        /*0c44*/ 	.word	0x00025020


	//   ....[138]....
        /*0c48*/ 	.word	0x000250d0


	//   ....[139]....
        /*0c4c*/ 	.word	0x000251f0


	//   ....[140]....
        /*0c50*/ 	.word	0x000252d0


	//   ....[141]....
        /*0c54*/ 	.word	0x00025360


	//   ....[142]....
        /*0c58*/ 	.word	0x00025440


	//   ....[143]....
        /*0c5c*/ 	.word	0x000254d0


	//   ....[144]....
        /*0c60*/ 	.word	0x000255c0


	//   ....[145]....
        /*0c64*/ 	.word	0x00025650


	//   ....[146]....
        /*0c68*/ 	.word	0x00025740


	//   ....[147]....
        /*0c6c*/ 	.word	0x000257d0


	//   ....[148]....
        /*0c70*/ 	.word	0x000258b0


	//   ....[149]....
        /*0c74*/ 	.word	0x000259c0


	//   ....[150]....
        /*0c78*/ 	.word	0x00025cf0


	//   ....[151]....
        /*0c7c*/ 	.word	0x00025d90


	//   ....[152]....
        /*0c80*/ 	.word	0x00025eb0


	//   ....[153]....
        /*0c84*/ 	.word	0x00025f30


	//   ....[154]....
        /*0c88*/ 	.word	0x00025fb0


	//   ....[155]....
        /*0c8c*/ 	.word	0x00026030


	//   ....[156]....
        /*0c90*/ 	.word	0x000260b0


	//   ....[157]....
        /*0c94*/ 	.word	0x00026140


	//   ....[158]....
        /*0c98*/ 	.word	0x000261e0


	//   ....[159]....
        /*0c9c*/ 	.word	0x00026290


	//   ....[160]....
        /*0ca0*/ 	.word	0x00026310


	//   ....[161]....
        /*0ca4*/ 	.word	0x00026390


	//   ....[162]....
        /*0ca8*/ 	.word	0x00026410


	//   ....[163]....
        /*0cac*/ 	.word	0x000264a0


	//   ....[164]....
        /*0cb0*/ 	.word	0x00026520


	//   ....[165]....
        /*0cb4*/ 	.word	0x000265c0


	//   ....[166]....
        /*0cb8*/ 	.word	0x00026650


	//   ....[167]....
        /*0cbc*/ 	.word	0x00026780


	//----- nvinfo : EIATTR_REG_RECONFIG
	.align		4
.L_361:
        /*0cc0*/ 	.byte	0x01, 0x54
	.zero		2


	//----- nvinfo : EIATTR_SYSCALL_OFFSETS
	.align		4
        /*0cc4*/ 	.byte	0x04, 0x46
        /*0cc6*/ 	.short	(.L_363 - .L_362)


	//   ....[0]....
.L_362:
        /*0cc8*/ 	.word	0x00001ae0


	//   ....[1]....
        /*0ccc*/ 	.word	0x00001c30


	//   ....[2]....
        /*0cd0*/ 	.word	0x0000a910


	//   ....[3]....
        /*0cd4*/ 	.word	0x0000ac00


	//   ....[4]....
        /*0cd8*/ 	.word	0x0001ee30


	//   ....[5]....
        /*0cdc*/ 	.word	0x0001ef90


	//   ....[6]....
        /*0ce0*/ 	.word	0x0001f090


	//   ....[7]....
        /*0ce4*/ 	.word	0x0001fab0


	//----- nvinfo : EIATTR_MBARRIER_INSTR_OFFSETS
	.align		4
.L_363:
        /*0ce8*/ 	.byte	0x04, 0x39
        /*0cea*/ 	.short	(.L_365 - .L_364)


	//   ....[0]....
.L_364:
        /*0cec*/ 	.word	0x000002d0
        /*0cf0*/ 	.word	0x000000ff
        /*0cf4*/ 	.word	0x00034800
        /*0cf8*/ 	.short	0x0100
        /*0cfa*/ 	.byte	0x08
	.zero		1


	//   ....[1]....
        /*0cfc*/ 	.word	0x000002e0
        /*0d00*/ 	.word	0x000000ff
        /*0d04*/ 	.word	0x00034820
        /*0d08*/ 	.short	0x0100
        /*0d0a*/ 	.byte	0x08
	.zero		1


	//   ....[2]....
        /*0d0c*/ 	.word	0x000003d0
        /*0d10*/ 	.word	0x000000ff
        /*0d14*/ 	.word	0x00034830
        /*0d18*/ 	.short	0x0100
        /*0d1a*/ 	.byte	0x08
	.zero		1


	//   ....[3]....
        /*0d1c*/ 	.word	0x000003e0
        /*0d20*/ 	.word	0x000000ff
        /*0d24*/ 	.word	0x00034840
        /*0d28*/ 	.short	0x0100
        /*0d2a*/ 	.byte	0x08
	.zero		1


	//   ....[4]....
        /*0d2c*/ 	.word	0x000003f0
        /*0d30*/ 	.word	0x000000ff
        /*0d34*/ 	.word	0x00034838
        /*0d38*/ 	.short	0x0100
        /*0d3a*/ 	.byte	0x08
	.zero		1


	//   ....[5]....
        /*0d3c*/ 	.word	0x00000400
        /*0d40*/ 	.word	0x000000ff
        /*0d44*/ 	.word	0x00034848
        /*0d48*/ 	.short	0x0100
        /*0d4a*/ 	.byte	0x08
	.zero		1


	//   ....[6]....
        /*0d4c*/ 	.word	0x00000530
        /*0d50*/ 	.word	0x000000ff
        /*0d54*/ 	.word	0x00034850
        /*0d58*/ 	.short	0x0100
        /*0d5a*/ 	.byte	0x08
	.zero		1


	//   ....[7]....
        /*0d5c*/ 	.word	0x00000540
        /*0d60*/ 	.word	0x000000ff
        /*0d64*/ 	.word	0x00034860
        /*0d68*/ 	.short	0x0100
        /*0d6a*/ 	.byte	0x08
	.zero		1


	//   ....[8]....
        /*0d6c*/ 	.word	0x00000550
        /*0d70*/ 	.word	0x000000ff
        /*0d74*/ 	.word	0x00034858
        /*0d78*/ 	.short	0x0100
        /*0d7a*/ 	.byte	0x08
	.zero		1


	//   ....[9]....
        /*0d7c*/ 	.word	0x00000560
        /*0d80*/ 	.word	0x000000ff
        /*0d84*/ 	.word	0x00034868
        /*0d88*/ 	.short	0x0100
        /*0d8a*/ 	.byte	0x08
	.zero		1


	//   ....[10]....
        /*0d8c*/ 	.word	0x00000650
        /*0d90*/ 	.word	0x000000ff
        /*0d94*/ 	.word	0x00034870
        /*0d98*/ 	.short	0x0100
        /*0d9a*/ 	.byte	0x06
	.zero		1


	//   ....[11]....
        /*0d9c*/ 	.word	0x00000660
        /*0da0*/ 	.word	0x000000ff
        /*0da4*/ 	.word	0x00034880
        /*0da8*/ 	.short	0x0100
        /*0daa*/ 	.byte	0x06
	.zero		1


	//   ....[12]....
        /*0dac*/ 	.word	0x00000670
        /*0db0*/ 	.word	0x000000ff
        /*0db4*/ 	.word	0x00034878
        /*0db8*/ 	.short	0x0100
        /*0dba*/ 	.byte	0x06
	.zero		1


	//   ....[13]....
        /*0dbc*/ 	.word	0x00000680
        /*0dc0*/ 	.word	0x000000ff
        /*0dc4*/ 	.word	0x00034888
        /*0dc8*/ 	.short	0x0100
        /*0dca*/ 	.byte	0x06
	.zero		1


	//   ....[14]....
        /*0dcc*/ 	.word	0x000007b0
        /*0dd0*/ 	.word	0x000000ff
        /*0dd4*/ 	.word	0x00034890
        /*0dd8*/ 	.short	0x0100
        /*0dda*/ 	.byte	0x08
	.zero		1


	//   ....[15]....
        /*0ddc*/ 	.word	0x000007c0
        /*0de0*/ 	.word	0x000000ff
        /*0de4*/ 	.word	0x000348a0
        /*0de8*/ 	.short	0x0100
        /*0dea*/ 	.byte	0x08
	.zero		1


	//   ....[16]....
        /*0dec*/ 	.word	0x000007d0
        /*0df0*/ 	.word	0x000000ff
        /*0df4*/ 	.word	0x00034898
        /*0df8*/ 	.short	0x0100
        /*0dfa*/ 	.byte	0x08
	.zero		1


	//   ....[17]....
        /*0dfc*/ 	.word	0x000007e0
        /*0e00*/ 	.word	0x000000ff
        /*0e04*/ 	.word	0x000348a8
        /*0e08*/ 	.short	0x0100
        /*0e0a*/ 	.byte	0x08
	.zero		1


	//   ....[18]....
        /*0e0c*/ 	.word	0x00000910
        /*0e10*/ 	.word	0x000000ff
        /*0e14*/ 	.word	0x000348b0
        /*0e18*/ 	.short	0x0100
        /*0e1a*/ 	.byte	0x08
	.zero		1


	//   ....[19]....
        /*0e1c*/ 	.word	0x00000920
        /*0e20*/ 	.word	0x000000ff
        /*0e24*/ 	.word	0x000348c0
        /*0e28*/ 	.short	0x0100
        /*0e2a*/ 	.byte	0x08
	.zero		1


	//   ....[20]....
        /*0e2c*/ 	.word	0x00000930
        /*0e30*/ 	.word	0x000000ff
        /*0e34*/ 	.word	0x000348b8
        /*0e38*/ 	.short	0x0100
        /*0e3a*/ 	.byte	0x08
	.zero		1


	//   ....[21]....
        /*0e3c*/ 	.word	0x00000940
        /*0e40*/ 	.word	0x000000ff
        /*0e44*/ 	.word	0x000348c8
        /*0e48*/ 	.short	0x0100
        /*0e4a*/ 	.byte	0x08
	.zero		1


	//   ....[22]....
        /*0e4c*/ 	.word	0x00003790
        /*0e50*/ 	.word	0x00000003
        /*0e54*/ 	.word	0x00034890
        /*0e58*/ 	.short	0x010a
        /*0e5a*/ 	.byte	0x3f
	.zero		1


	//   ....[23]....
        /*0e5c*/ 	.word	0x000069d0
        /*0e60*/ 	.word	0x00000003
        /*0e64*/ 	.word	0x00034890
        /*0e68*/ 	.short	0x010a
        /*0e6a*/ 	.byte	0x3f
	.zero		1


	//   ....[24]....
        /*0e6c*/ 	.word	0x00009a80
        /*0e70*/ 	.word	0x00000003
        /*0e74*/ 	.word	0x00034890
        /*0e78*/ 	.short	0x010a
        /*0e7a*/ 	.byte	0x3f
	.zero		1


	//   ....[25]....
        /*0e7c*/ 	.word	0x00009e50
        /*0e80*/ 	.word	0x00000020
        /*0e84*/ 	.word	0x00000000
        /*0e88*/ 	.short	0x0101
        /*0e8a*/ 	.byte	0x3f
	.zero		1


	//   ....[26]....
        /*0e8c*/ 	.word	0x00009e90
        /*0e90*/ 	.word	0x00000003
        /*0e94*/ 	.word	0x000348b0
        /*0e98*/ 	.short	0x010a
        /*0e9a*/ 	.byte	0x3f
	.zero		1


	//   ....[27]....
        /*0e9c*/ 	.word	0x0000a340
        /*0ea0*/ 	.word	0x00000003
        /*0ea4*/ 	.word	0x00000000
        /*0ea8*/ 	.short	0x0101
        /*0eaa*/ 	.byte	0x3f
	.zero		1


	//   ....[28]....
        /*0eac*/ 	.word	0x0000a990
        /*0eb0*/ 	.word	0x00000010
        /*0eb4*/ 	.word	0x00034800
        /*0eb8*/ 	.short	0x010a
        /*0eba*/ 	.byte	0x3f
	.zero		1


	//   ....[29]....
        /*0ebc*/ 	.word	0x0000a9e0
        /*0ec0*/ 	.word	0x00000010
        /*0ec4*/ 	.word	0x00034800
        /*0ec8*/ 	.short	0x010a
        /*0eca*/ 	.byte	0x3f
	.zero		1


	//   ....[30]....
        /*0ecc*/ 	.word	0x0000bd20
        /*0ed0*/ 	.word	0x00000010
        /*0ed4*/ 	.word	0x00034800
        /*0ed8*/ 	.short	0x010a
        /*0eda*/ 	.byte	0x3f
	.zero		1


	//   ....[31]....
        /*0edc*/ 	.word	0x0000ee80
        /*0ee0*/ 	.word	0x00000010
        /*0ee4*/ 	.word	0x00034800
        /*0ee8*/ 	.short	0x010a
        /*0eea*/ 	.byte	0x3f
	.zero		1


	//   ....[32]....
        /*0eec*/ 	.word	0x000116d0
        /*0ef0*/ 	.word	0x00000003
        /*0ef4*/ 	.word	0x00034830
        /*0ef8*/ 	.short	0x010a
        /*0efa*/ 	.byte	0x3f
	.zero		1


	//   ....[33]....
        /*0efc*/ 	.word	0x00011740
        /*0f00*/ 	.word	0x00000003
        /*0f04*/ 	.word	0x00034830
        /*0f08*/ 	.short	0x010a
        /*0f0a*/ 	.byte	0x3f
	.zero		1


	//   ....[34]....
        /*0f0c*/ 	.word	0x00012310
        /*0f10*/ 	.word	0x00000003
        /*0f14*/ 	.word	0x00000000
        /*0f18*/ 	.short	0x0101
        /*0f1a*/ 	.byte	0x3f
	.zero		1


	//   ....[35]....
        /*0f1c*/ 	.word	0x00014070
        /*0f20*/ 	.word	0x0000000f
        /*0f24*/ 	.word	0x00034830
        /*0f28*/ 	.short	0x010a
        /*0f2a*/ 	.byte	0x3f
	.zero		1


	//   ....[36]....
        /*0f2c*/ 	.word	0x000140e0
        /*0f30*/ 	.word	0x0000000f
        /*0f34*/ 	.word	0x00034830
        /*0f38*/ 	.short	0x010a
        /*0f3a*/ 	.byte	0x3f
	.zero		1


	//   ....[37]....
        /*0f3c*/ 	.word	0x00014cc0
        /*0f40*/ 	.word	0x0000000c
        /*0f44*/ 	.word	0x00034850
        /*0f48*/ 	.short	0x010a
        /*0f4a*/ 	.byte	0x3f
	.zero		1


	//   ....[38]....
        /*0f4c*/ 	.word	0x00014d10
        /*0f50*/ 	.word	0x0000000c
        /*0f54*/ 	.word	0x00034850
        /*0f58*/ 	.short	0x010a
        /*0f5a*/ 	.byte	0x3f
	.zero		1


	//   ....[39]....
        /*0f5c*/ 	.word	0x00016880
        /*0f60*/ 	.word	0x0000000f
        /*0f64*/ 	.word	0x00000000
        /*0f68*/ 	.short	0x0101
        /*0f6a*/ 	.byte	0x3f
	.zero		1


	//   ....[40]....
        /*0f6c*/ 	.word	0x000168c0
        /*0f70*/ 	.word	0x00000007
        /*0f74*/ 	.word	0x00000000
        /*0f78*/ 	.short	0x0101
        /*0f7a*/ 	.byte	0x3f
	.zero		1


	//   ....[41]....
        /*0f7c*/ 	.word	0x00016f40
        /*0f80*/ 	.word	0x00000000
        /*0f84*/ 	.word	0x00034830
        /*0f88*/ 	.short	0x010a
        /*0f8a*/ 	.byte	0x3f
	.zero		1


	//   ....[42]....
        /*0f8c*/ 	.word	0x00016fb0
        /*0f90*/ 	.word	0x00000000
        /*0f94*/ 	.word	0x00034830
        /*0f98*/ 	.short	0x010a
        /*0f9a*/ 	.byte	0x3f
	.zero		1


	//   ....[43]....
        /*0f9c*/ 	.word	0x00017b90
        /*0fa0*/ 	.word	0x0000000f
        /*0fa4*/ 	.word	0x00034850
        /*0fa8*/ 	.short	0x010a
        /*0faa*/ 	.byte	0x3f
	.zero		1


	//   ....[44]....
        /*0fac*/ 	.word	0x00017be0
        /*0fb0*/ 	.word	0x0000000f
        /*0fb4*/ 	.word	0x00034850
        /*0fb8*/ 	.short	0x010a
        /*0fba*/ 	.byte	0x3f
	.zero		1


	//   ....[45]....
        /*0fbc*/ 	.word	0x00018da0
        /*0fc0*/ 	.word	0x0000000b
        /*0fc4*/ 	.word	0x00000000
        /*0fc8*/ 	.short	0x0101
        /*0fca*/ 	.byte	0x3f
	.zero		1


	//   ....[46]....
        /*0fcc*/ 	.word	0x00018e30
        /*0fd0*/ 	.word	0x0000000f
        /*0fd4*/ 	.word	0x00000000
        /*0fd8*/ 	.short	0x0101
        /*0fda*/ 	.byte	0x3f
	.zero		1


	//   ....[47]....
        /*0fdc*/ 	.word	0x00019820
        /*0fe0*/ 	.word	0x0000000b
        /*0fe4*/ 	.word	0x00034850
        /*0fe8*/ 	.short	0x010a
        /*0fea*/ 	.byte	0x3f
	.zero		1


	//   ....[48]....
        /*0fec*/ 	.word	0x000198c0
        /*0ff0*/ 	.word	0x0000000b
        /*0ff4*/ 	.word	0x00034850
        /*0ff8*/ 	.short	0x010a
        /*0ffa*/ 	.byte	0x3f
	.zero		1


	//   ....[49]....
        /*0ffc*/ 	.word	0x00019ea0
        /*1000*/ 	.word	0x00000008
        /*1004*/ 	.word	0x00000000
        /*1008*/ 	.short	0x0101
        /*100a*/ 	.byte	0x3f
	.zero		1


	//   ....[50]....
        /*100c*/ 	.word	0x0001b360
        /*1010*/ 	.word	0x00000000
        /*1014*/ 	.word	0x00000000
        /*1018*/ 	.short	0x0101
        /*101a*/ 	.byte	0x3f
	.zero		1


	//   ....[51]....
        /*101c*/ 	.word	0x0001d830
        /*1020*/ 	.word	0x00000005
        /*1024*/ 	.word	0x00034820
        /*1028*/ 	.short	0x010a
        /*102a*/ 	.byte	0x3f
	.zero		1


	//   ....[52]....
        /*102c*/ 	.word	0x0001d910
        /*1030*/ 	.word	0x00000005
        /*1034*/ 	.word	0x000348a0
        /*1038*/ 	.short	0x010a
        /*103a*/ 	.byte	0x3f
	.zero		1


	//   ....[53]....
        /*103c*/ 	.word	0x0001dd50
        /*1040*/ 	.word	0x00000005
        /*1044*/ 	.word	0x000348c0
        /*1048*/ 	.short	0x010a
        /*104a*/ 	.byte	0x3f
	.zero		1


	//   ....[54]....
        /*104c*/ 	.word	0x0001e270
        /*1050*/ 	.word	0x00000007
        /*1054*/ 	.word	0x000348a0
        /*1058*/ 	.short	0x010a
        /*105a*/ 	.byte	0x3f
	.zero		1


	//   ....[55]....
        /*105c*/ 	.word	0x0001e6a0
        /*1060*/ 	.word	0x00000007
        /*1064*/ 	.word	0x000348c0
        /*1068*/ 	.short	0x010a
        /*106a*/ 	.byte	0x3f
	.zero		1


	//   ....[56]....
        /*106c*/ 	.word	0x0001f4e0
        /*1070*/ 	.word	0x00000000
        /*1074*/ 	.word	0x00034840
        /*1078*/ 	.short	0x010a
        /*107a*/ 	.byte	0x3f
	.zero		1


	//   ....[57]....
        /*107c*/ 	.word	0x00020530
        /*1080*/ 	.word	0x00000009
        /*1084*/ 	.word	0x00034800
        /*1088*/ 	.short	0x0107
        /*108a*/ 	.byte	0x3f
	.zero		1


	//   ....[58]....
        /*108c*/ 	.word	0x00020640
        /*1090*/ 	.word	0x00000002
        /*1094*/ 	.word	0x00034800
        /*1098*/ 	.short	0x0101
        /*109a*/ 	.byte	0x3f
	.zero		1


	//   ....[59]....
        /*109c*/ 	.word	0x00020660
        /*10a0*/ 	.word	0x00000002
        /*10a4*/ 	.word	0x00034820
        /*10a8*/ 	.short	0x010a
        /*10aa*/ 	.byte	0x3f
	.zero		1


	//   ....[60]....
        /*10ac*/ 	.word	0x000209c0
        /*10b0*/ 	.word	0x00000003
        /*10b4*/ 	.word	0x00034840
        /*10b8*/ 	.short	0x010a
        /*10ba*/ 	.byte	0x3f
	.zero		1


	//   ....[61]....
        /*10bc*/ 	.word	0x00020e70
        /*10c0*/ 	.word	0x00000003
        /*10c4*/ 	.word	0x00000060
        /*10c8*/ 	.short	0x010a
        /*10ca*/ 	.byte	0x3f
	.zero		1


	//   ....[62]....
        /*10cc*/ 	.word	0x00021540
        /*10d0*/ 	.word	0x00000003
        /*10d4*/ 	.word	0x00034840
        /*10d8*/ 	.short	0x010a
        /*10da*/ 	.byte	0x3f
	.zero		1


	//   ....[63]....
        /*10dc*/ 	.word	0x000219f0
        /*10e0*/ 	.word	0x00000002
        /*10e4*/ 	.word	0x00000060
        /*10e8*/ 	.short	0x010a
        /*10ea*/ 	.byte	0x3f
	.zero		1


	//   ....[64]....
        /*10ec*/ 	.word	0x00022010
        /*10f0*/ 	.word	0x00000002
        /*10f4*/ 	.word	0x00034840
        /*10f8*/ 	.short	0x010a
        /*10fa*/ 	.byte	0x3f
	.zero		1


	//   ....[65]....
        /*10fc*/ 	.word	0x000224c0
        /*1100*/ 	.word	0x00000002
        /*1104*/ 	.word	0x00000060
        /*1108*/ 	.short	0x010a
        /*110a*/ 	.byte	0x3f
	.zero		1


	//   ....[66]....
        /*110c*/ 	.word	0x00022a70
        /*1110*/ 	.word	0x00000000
        /*1114*/ 	.word	0x00034860
        /*1118*/ 	.short	0x010a
        /*111a*/ 	.byte	0x3f
	.zero		1


	//   ....[67]....
        /*111c*/ 	.word	0x00023b90
        /*1120*/ 	.word	0x00000000
        /*1124*/ 	.word	0x00034820
        /*1128*/ 	.short	0x010a
        /*112a*/ 	.byte	0x3f
	.zero		1


	//   ....[68]....
        /*112c*/ 	.word	0x00023d60
        /*1130*/ 	.word	0x00000006
        /*1134*/ 	.word	0x00000000
        /*1138*/ 	.short	0x010a
        /*113a*/ 	.byte	0x3f
	.zero		1


	//   ....[69]....
        /*113c*/ 	.word	0x00023dd0
        /*1140*/ 	.word	0x00000007
        /*1144*/ 	.word	0x00000000
        /*1148*/ 	.short	0x010a
        /*114a*/ 	.byte	0x3f
	.zero		1


	//   ....[70]....
        /*114c*/ 	.word	0x00023e40
        /*1150*/ 	.word	0x00000004
        /*1154*/ 	.word	0x00000000
        /*1158*/ 	.short	0x010a
        /*115a*/ 	.byte	0x3f
	.zero		1


	//   ....[71]....
        /*115c*/ 	.word	0x00023e70
        /*1160*/ 	.word	0x00000003
        /*1164*/ 	.word	0x00000000
        /*1168*/ 	.short	0x010a
        /*116a*/ 	.byte	0x3f
	.zero		1


	//   ....[72]....
        /*116c*/ 	.word	0x00023ed0
        /*1170*/ 	.word	0x00000003
        /*1174*/ 	.word	0x00034890
        /*1178*/ 	.short	0x010a
        /*117a*/ 	.byte	0x3f
	.zero		1


	//   ....[73]....
        /*117c*/ 	.word	0x00023f20
        /*1180*/ 	.word	0x00000003
        /*1184*/ 	.word	0x00034890
        /*1188*/ 	.short	0x010a
        /*118a*/ 	.byte	0x3f
	.zero		1


	//   ....[74]....
        /*118c*/ 	.word	0x00023f70
        /*1190*/ 	.word	0x00000003
        /*1194*/ 	.word	0x00034890
        /*1198*/ 	.short	0x010a
        /*119a*/ 	.byte	0x3f
	.zero		1


	//   ....[75]....
        /*119c*/ 	.word	0x00023fc0
        /*11a0*/ 	.word	0x00000003
        /*11a4*/ 	.word	0x000348b0
        /*11a8*/ 	.short	0x010a
        /*11aa*/ 	.byte	0x3f
	.zero		1


	//   ....[76]....
        /*11ac*/ 	.word	0x000243a0
        /*11b0*/ 	.word	0x00000010
        /*11b4*/ 	.word	0x00034800
        /*11b8*/ 	.short	0x010a
        /*11ba*/ 	.byte	0x3f
	.zero		1


	//   ....[77]....
        /*11bc*/ 	.word	0x000247b0
        /*11c0*/ 	.word	0x00000010
        /*11c4*/ 	.word	0x00034800
        /*11c8*/ 	.short	0x010a
        /*11ca*/ 	.byte	0x3f
	.zero		1


	//   ....[78]....
        /*11cc*/ 	.word	0x00024800
        /*11d0*/ 	.word	0x00000003
        /*11d4*/ 	.word	0x00034830
        /*11d8*/ 	.short	0x010a
        /*11da*/ 	.byte	0x3f
	.zero		1


	//   ....[79]....
        /*11dc*/ 	.word	0x00024850
        /*11e0*/ 	.word	0x0000000f
        /*11e4*/ 	.word	0x00034830
        /*11e8*/ 	.short	0x010a
        /*11ea*/ 	.byte	0x3f
	.zero		1


	//   ....[80]....
        /*11ec*/ 	.word	0x000248a0
        /*11f0*/ 	.word	0x0000000c
        /*11f4*/ 	.word	0x00034850
        /*11f8*/ 	.short	0x010a
        /*11fa*/ 	.byte	0x3f
	.zero		1


	//   ....[81]....
        /*11fc*/ 	.word	0x000248f0
        /*1200*/ 	.word	0x00000000
        /*1204*/ 	.word	0x00034830
        /*1208*/ 	.short	0x010a
        /*120a*/ 	.byte	0x3f
	.zero		1


	//   ....[82]....
        /*120c*/ 	.word	0x00024940
        /*1210*/ 	.word	0x0000000f
        /*1214*/ 	.word	0x00034850
        /*1218*/ 	.short	0x010a
        /*121a*/ 	.byte	0x3f
	.zero		1


	//   ....[83]....
        /*121c*/ 	.word	0x00024990
        /*1220*/ 	.word	0x0000000b
        /*1224*/ 	.word	0x00034850
        /*1228*/ 	.short	0x010a
        /*122a*/ 	.byte	0x3f
	.zero		1


	//   ....[84]....
        /*122c*/ 	.word	0x00024b40
        /*1230*/ 	.word	0x00000004
        /*1234*/ 	.word	0x00034820
        /*1238*/ 	.short	0x010a
        /*123a*/ 	.byte	0x3f
	.zero		1


	//   ....[85]....
        /*123c*/ 	.word	0x00024b90
        /*1240*/ 	.word	0x00000005
        /*1244*/ 	.word	0x000348a0
        /*1248*/ 	.short	0x010a
        /*124a*/ 	.byte	0x3f
	.zero		1


	//   ....[86]....
        /*124c*/ 	.word	0x00024be0
        /*1250*/ 	.word	0x00000005
        /*1254*/ 	.word	0x000348c0
        /*1258*/ 	.short	0x010a
        /*125a*/ 	.byte	0x3f
	.zero		1


	//   ....[87]....
        /*125c*/ 	.word	0x00024c30
        /*1260*/ 	.word	0x00000007
        /*1264*/ 	.word	0x000348a0
        /*1268*/ 	.short	0x010a
        /*126a*/ 	.byte	0x3f
	.zero		1


	//   ....[88]....
        /*126c*/ 	.word	0x00024c80
        /*1270*/ 	.word	0x00000007
        /*1274*/ 	.word	0x000348c0
        /*1278*/ 	.short	0x010a
        /*127a*/ 	.byte	0x3f
	.zero		1


	//   ....[89]....
        /*127c*/ 	.word	0x00024e20
        /*1280*/ 	.word	0x00000000
        /*1284*/ 	.word	0x00034840
        /*1288*/ 	.short	0x010a
        /*128a*/ 	.byte	0x3f
	.zero		1


	//   ....[90]....
        /*128c*/ 	.word	0x00025a10
        /*1290*/ 	.word	0x00000002
        /*1294*/ 	.word	0x00034820
        /*1298*/ 	.short	0x010a
        /*129a*/ 	.byte	0x3f
	.zero		1


	//   ....[91]....
        /*129c*/ 	.word	0x00025a60
        /*12a0*/ 	.word	0x00000003
        /*12a4*/ 	.word	0x00034840
        /*12a8*/ 	.short	0x010a
        /*12aa*/ 	.byte	0x3f
	.zero		1


	//   ....[92]....
        /*12ac*/ 	.word	0x00025ab0
        /*12b0*/ 	.word	0x00000003
        /*12b4*/ 	.word	0x00000060
        /*12b8*/ 	.short	0x010a
        /*12ba*/ 	.byte	0x3f
	.zero		1


	//   ....[93]....
        /*12bc*/ 	.word	0x00025b00
        /*12c0*/ 	.word	0x00000003
        /*12c4*/ 	.word	0x00034840
        /*12c8*/ 	.short	0x010a
        /*12ca*/ 	.byte	0x3f
	.zero		1


	//   ....[94]....
        /*12cc*/ 	.word	0x00025b50
        /*12d0*/ 	.word	0x00000002
        /*12d4*/ 	.word	0x00000060
        /*12d8*/ 	.short	0x010a
        /*12da*/ 	.byte	0x3f
	.zero		1


	//   ....[95]....
        /*12dc*/ 	.word	0x00025ba0
        /*12e0*/ 	.word	0x00000002
        /*12e4*/ 	.word	0x00034840
        /*12e8*/ 	.short	0x010a
        /*12ea*/ 	.byte	0x3f
	.zero		1


	//   ....[96]....
        /*12ec*/ 	.word	0x00025bf0
        /*12f0*/ 	.word	0x00000002
        /*12f4*/ 	.word	0x00000060
        /*12f8*/ 	.short	0x010a
        /*12fa*/ 	.byte	0x3f
	.zero		1


	//   ....[97]....
        /*12fc*/ 	.word	0x00025c40
        /*1300*/ 	.word	0x00000000
        /*1304*/ 	.word	0x00034860
        /*1308*/ 	.short	0x010a
        /*130a*/ 	.byte	0x3f
	.zero		1


	//   ....[98]....
        /*130c*/ 	.word	0x000266a0
        /*1310*/ 	.word	0x00000000
        /*1314*/ 	.word	0x00034820
        /*1318*/ 	.short	0x010a
        /*131a*/ 	.byte	0x3f
	.zero		1


	//   ....[99]....
        /*131c*/ 	.word	0x00026840
        /*1320*/ 	.word	0x00000006
        /*1324*/ 	.word	0x00000000
        /*1328*/ 	.short	0x010a
        /*132a*/ 	.byte	0x3f
	.zero		1


	//   ....[100]....
        /*132c*/ 	.word	0x00026890
        /*1330*/ 	.word	0x00000007
        /*1334*/ 	.word	0x00000000
        /*1338*/ 	.short	0x010a
        /*133a*/ 	.byte	0x3f
	.zero		1


	//   ....[101]....
        /*133c*/ 	.word	0x000268e0
        /*1340*/ 	.word	0x00000004
        /*1344*/ 	.word	0x00000000
        /*1348*/ 	.short	0x010a
        /*134a*/ 	.byte	0x3f
	.zero		1


	//----- nvinfo : EIATTR_NUM_MBARRIERS
	.align		4
.L_365:
        /*134c*/ 	.byte	0x03, 0x38
        /*134e*/ 	.short	0x0016


	//----- nvinfo : EIATTR_EXIT_INSTR_OFFSETS
	.align		4
        /*1350*/ 	.byte	0x04, 0x1c
        /*1352*/ 	.short	(.L_367 - .L_366)


	//   ....[0]....
.L_366:
        /*1354*/ 	.word	0x00023ec0


	//----- nvinfo : EIATTR_MAX_THREADS
	.align		4
.L_367:
        /*1358*/ 	.byte	0x04, 0x05
        /*135a*/ 	.short	(.L_369 - .L_368)
.L_368:
        /*135c*/ 	.word	0x00000180
        /*1360*/ 	.word	0x00000001
        /*1364*/ 	.word	0x00000001


	//----- nvinfo : EIATTR_CRS_STACK_SIZE
	.align		4
.L_369:
        /*1368*/ 	.byte	0x04, 0x1e
        /*136a*/ 	.short	(.L_371 - .L_370)
.L_370:
        /*136c*/ 	.word	0x00000000


	//----- nvinfo : EIATTR_CBANK_PARAM_SIZE
	.align		4
.L_371:
        /*1370*/ 	.byte	0x03, 0x19
        /*1372*/ 	.short	0x0af0


	//----- nvinfo : EIATTR_PARAM_CBANK
	.align		4
        /*1374*/ 	.byte	0x04, 0x0a
        /*1376*/ 	.short	(.L_373 - .L_372)
	.align		4
.L_372:
        /*1378*/ 	.word	index@(.nv.constant0._ZN7cutlass13device_kernelIN5flash11enable_sm90INS1_16FlashAttnFwdSm90INS1_25CollectiveMainloopFwdSm90ILi2EN4cute5tupleIJNS5_1CILi1EEES8_S8_EEENS6_IJNS7_ILi128EEESA_NS7_ILi192EEEEEELi128ENS_6half_tEfNS_4arch4Sm90ELb1ELb0ELb0ELb1ELb0ELb1ELb0ELb1ELb1ELb1ELb0ELb0EEENS1_21CollectiveEpilogueFwdINS6_IJSA_SA_SA_EEES9_SD_SF_Li256ELb1ELb1ELb0ELb0EEENS1_36VarlenDynamicPersistentTileSchedulerILi128ELi128ELi256ELi128ELb0ELb1ELb1ELb1ELb1ELb1EEEEEEEEEvNT_6ParamsE)
        /*137c*/ 	.short	0x0210
        /*137e*/ 	.short	0x0af0


	//----- nvinfo : EIATTR_SW_WAR
	.align		4
.L_373:
        /*1380*/ 	.byte	0x04, 0x36
        /*1382*/ 	.short	(.L_375 - .L_374)
.L_374:
        /*1384*/ 	.word	0x00000008
.L_375:


//--------------------- .nv.callgraph             --------------------------
	.section	.nv.callgraph,"",@"SHT_CUDA_CALLGRAPH"
	.align	4
	.sectionentsize	8
	.align		4
        /*0000*/ 	.word	0x00000000
	.align		4
        /*0004*/ 	.word	0xffffffff
	.align		4
        /*0008*/ 	.word	index@(_ZN7cutlass13device_kernelIN5flash11enable_sm90INS1_16FlashAttnFwdSm90INS1_25CollectiveMainloopFwdSm90ILi2EN4cute5tupleIJNS5_1CILi1EEES8_S8_EEENS6_IJNS7_ILi128EEESA_NS7_ILi192EEEEEELi128ENS_6half_tEfNS_4arch4Sm90ELb0ELb0ELb0ELb0ELb0ELb0ELb0ELb1ELb1ELb1ELb0ELb0EEENS1_21CollectiveEpilogueFwdINS6_IJSA_SA_SA_EEES9_SD_SF_Li256ELb0ELb1ELb0ELb0EEENS1_29StaticPersistentTileSchedulerILb0EEEEEEEEEvNT_6ParamsE)
	.align		4
        /*000c*/ 	.word	index@(__assertfail)
	.align		4
        /*0010*/ 	.word	index@(_ZN7cutlass13device_kernelIN5flash11enable_sm90INS1_16FlashAttnFwdSm90INS1_25CollectiveMainloopFwdSm90ILi2EN4cute5tupleIJNS5_1CILi2EEENS7_ILi1EEES9_EEENS6_IJNS7_ILi128EEESB_NS7_ILi192EEEEEELi128ENS_6half_tEfNS_4arch4Sm90ELb0ELb0ELb0ELb0ELb0ELb0ELb0ELb1ELb1ELb1ELb0ELb0EEENS1_21CollectiveEpilogueFwdINS6_IJSB_SB_SB_EEESA_SE_SG_Li256ELb0ELb1ELb0ELb0EEENS1_29StaticPersistentTileSchedulerILb0EEEEEEEEEvNT_6ParamsE)
	.align		4
        /*0014*/ 	.word	index@(__assertfail)
	.align		4
        /*0018*/ 	.word	index@(_ZN7cutlass13device_kernelIN5flash11enable_sm90INS1_16FlashAttnFwdSm90INS1_25CollectiveMainloopFwdSm90ILi2EN4cute5tupleIJNS5_1CILi1EEES8_S8_EEENS6_IJNS7_ILi128EEESA_NS7_ILi192EEEEEELi128ENS_6half_tEfNS_4arch4Sm90ELb0ELb0ELb0ELb1ELb0ELb0ELb0ELb1ELb1ELb1ELb0ELb0EEENS1_21CollectiveEpilogueFwdINS6_IJSA_SA_SA_EEES9_SD_SF_Li256ELb1ELb1ELb0ELb0EEENS1_36VarlenDynamicPersistentTileSchedulerILi128ELi128ELi256ELi128ELb0ELb1ELb1ELb0ELb1ELb1EEEEEEEEEvNT_6ParamsE)
	.align		4
        /*001c*/ 	.word	index@(__assertfail)
	.align		4
        /*0020*/ 	.word	index@(_ZN7cutlass13device_kernelIN5flash11enable_sm90INS1_16FlashAttnFwdSm90INS1_25CollectiveMainloopFwdSm90ILi2EN4cute5tupleIJNS5_1CILi1EEES8_S8_EEENS6_IJNS7_ILi128EEESA_NS7_ILi192EEEEEELi128ENS_6half_tEfNS_4arch4Sm90ELb0ELb0ELb0ELb1ELb0ELb1ELb0ELb1ELb1ELb1ELb0ELb0EEENS1_21CollectiveEpilogueFwdINS6_IJSA_SA_SA_EEES9_SD_SF_Li256ELb1ELb1ELb0ELb0EEENS1_36VarlenDynamicPersistentTileSchedulerILi128ELi128ELi256ELi128ELb0ELb1ELb1ELb0ELb1ELb1EEEEEEEEEvNT_6ParamsE)
	.align		4
        /*0024*/ 	.word	index@(__assertfail)
	.align		4
        /*0028*/ 	.word	index@(_ZN7cutlass13device_kernelIN5flash11enable_sm90INS1_16FlashAttnFwdSm90INS1_25CollectiveMainloopFwdSm90ILi2EN4cute5tupleIJNS5_1CILi1EEES8_S8_EEENS6_IJNS7_ILi128EEENS7_ILi96EEENS7_ILi192EEEEEELi128ENS_6half_tEfNS_4arch4Sm90ELb0ELb1ELb0ELb0ELb0ELb0ELb0ELb1ELb1ELb1ELb0ELb0EEENS1_21CollectiveEpilogueFwdINS6_IJSA_SA_SB_EEES9_SE_SG_Li256ELb0ELb1ELb0ELb0EEENS1_30DynamicPersistentTileSchedulerILi256ELi128ELb0ELb1ELb1EEEEEEEEEvNT_6ParamsE)
	.align		4
        /*002c*/ 	.word	index@(__assertfail)
	.align		4
        /*0030*/ 	.word	index@(_ZN7cutlass13device_kernelIN5flash11enable_sm90INS1_16FlashAttnFwdSm90INS1_25CollectiveMainloopFwdSm90ILi2EN4cute5tupleIJNS5_1CILi1EEES8_S8_EEENS6_IJNS7_ILi128EEENS7_ILi96EEENS7_ILi192EEEEEELi128ENS_6half_tEfNS_4arch4Sm90ELb0ELb1ELb0ELb1ELb0ELb0ELb0ELb1ELb1ELb1ELb0ELb0EEENS1_21CollectiveEpilogueFwdINS6_IJSA_SA_SB_EEES9_SE_SG_Li256ELb1ELb1ELb0ELb0EEENS1_36VarlenDynamicPersistentTileSchedulerILi128ELi96ELi256ELi128ELb0ELb1ELb1ELb1ELb0ELb1EEEEEEEEEvNT_6ParamsE)
	.align		4
        /*0034*/ 	.word	index@(__assertfail)
	.align		4
        /*0038*/ 	.word	index@(_ZN7cutlass13device_kernelIN5flash11enable_sm90INS1_16FlashAttnFwdSm90INS1_25CollectiveMainloopFwdSm90ILi2EN4cute5tupleIJNS5_1CILi1EEES8_S8_EEENS6_IJNS7_ILi128EEENS7_ILi96EEENS7_ILi192EEEEEELi128ENS_6half_tEfNS_4arch4Sm90ELb0ELb1ELb0ELb1ELb0ELb1ELb0ELb1ELb1ELb1ELb0ELb0EEENS1_21CollectiveEpilogueFwdINS6_IJSA_SA_SB_EEES9_SE_SG_Li256ELb1ELb1ELb0ELb0EEENS1_36VarlenDynamicPersistentTileSchedulerILi128ELi96ELi256ELi128ELb0ELb1ELb1ELb1ELb0ELb1EEEEEEEEEvNT_6ParamsE)
	.align		4
        /*003c*/ 	.word	index@(__assertfail)
	.align		4
        /*0040*/ 	.word	index@(_ZN7cutlass13device_kernelIN5flash11enable_sm90INS1_16FlashAttnFwdSm90INS1_25CollectiveMainloopFwdSm90ILi2EN4cute5tupleIJNS5_1CILi1EEES8_S8_EEENS6_IJNS7_ILi128EEESA_NS7_ILi192EEEEEELi128ENS_6half_tEfNS_4arch4Sm90ELb1ELb0ELb0ELb0ELb0ELb0ELb0ELb1ELb1ELb1ELb0ELb0EEENS1_21CollectiveEpilogueFwdINS6_IJSA_SA_SA_EEES9_SD_SF_Li256ELb0ELb1ELb0ELb0EEENS1_30DynamicPersistentTileSchedulerILi256ELi128ELb0ELb1ELb1EEEEEEEEEvNT_6ParamsE)
	.align		4
        /*0044*/ 	.word	index@(__assertfail)
	.align		4
        /*0048*/ 	.word	index@(_ZN7cutlass13device_kernelIN5flash11enable_sm90INS1_16FlashAttnFwdSm90INS1_25CollectiveMainloopFwdSm90ILi2EN4cute5tupleIJNS5_1CILi1EEES8_S8_EEENS6_IJNS7_ILi128EEESA_NS7_ILi192EEEEEELi128ENS_6half_tEfNS_4arch4Sm90ELb1ELb0ELb0ELb1ELb0ELb0ELb0ELb1ELb1ELb1ELb0ELb0EEENS1_21CollectiveEpilogueFwdINS6_IJSA_SA_SA_EEES9_SD_SF_Li256ELb1ELb1ELb0ELb0EEENS1_36VarlenDynamicPersistentTileSchedulerILi128ELi128ELi256ELi128ELb0ELb1ELb1ELb1ELb1ELb1EEEEEEEEEvNT_6ParamsE)
	.align		4
        /*004c*/ 	.word	index@(__assertfail)
	.align		4
        /*0050*/ 	.word	index@(_ZN7cutlass13device_kernelIN5flash11enable_sm90INS1_16FlashAttnFwdSm90INS1_25CollectiveMainloopFwdSm90ILi2EN4cute5tupleIJNS5_1CILi1EEES8_S8_EEENS6_IJNS7_ILi128EEESA_NS7_ILi192EEEEEELi128ENS_6half_tEfNS_4arch4Sm90ELb1ELb0ELb0ELb1ELb0ELb1ELb0ELb1ELb1ELb1ELb0ELb0EEENS1_21CollectiveEpilogueFwdINS6_IJSA_SA_SA_EEES9_SD_SF_Li256ELb1ELb1ELb0ELb0EEENS1_36VarlenDynamicPersistentTileSchedulerILi128ELi128ELi256ELi128ELb0ELb1ELb1ELb1ELb1ELb1EEEEEEEEEvNT_6ParamsE)
	.align		4
        /*0054*/ 	.word	index@(__assertfail)
	.align		4
        /*0058*/ 	.word	0x00000000
	.align		4
        /*005c*/ 	.word	0xfffffffe
	.align		4
        /*0060*/ 	.word	0x00000000
	.align		4
        /*0064*/ 	.word	0xfffffffd
	.align		4
        /*0068*/ 	.word	0x00000000
	.align		4
        /*006c*/ 	.word	0xfffffffc


//--------------------- .nv.constant4             --------------------------
	.section	.nv.constant4,"a",@progbits
	.align	8
	.align		8
.nv.constant4:
        /*0000*/ 	.dword	__assertfail
	.align		8
        /*0008*/ 	.dword	__unnamed_1
	.align		8
        /*0010*/ 	.dword	__unnamed_2
	.align		8
        /*0018*/ 	.dword	__unnamed_3
	.align		8
        /*0020*/ 	.dword	__unnamed_4
	.align		8
        /*0028*/ 	.dword	__unnamed_5
	.align		8
        /*0030*/ 	.dword	__unnamed_6
	.align		8
        /*0038*/ 	.dword	__unnamed_7
	.align		8
        /*0040*/ 	.dword	__unnamed_8
	.align		8
        /*0048*/ 	.dword	__unnamed_9
	.align		8
        /*0050*/ 	.dword	__unnamed_10
	.align		8
        /*0058*/ 	.dword	__unnamed_11
	.align		8
        /*0060*/ 	.dword	_ZN78_INTERNAL_f72df8e3_42_flash_fwd_hdim192_128_fp16_packgqa_sm90_cu_61719c98_38404cuda3std3__45__cpo5beginE
	.align		8
        /*0068*/ 	.dword	_ZN78_INTERNAL_f72df8e3_42_flash_fwd_hdim192_128_fp16_packgqa_sm90_cu_61719c98_38404cuda3std3__45__cpo3endE
	.align		8
        /*0070*/ 	.dword	_ZN78_INTERNAL_f72df8e3_42_flash_fwd_hdim192_128_fp16_packgqa_sm90_cu_61719c98_38404cuda3std3__45__cpo6cbeginE
	.align		8
        /*0078*/ 	.dword	_ZN78_INTERNAL_f72df8e3_42_flash_fwd_hdim192_128_fp16_packgqa_sm90_cu_61719c98_38404cuda3std3__45__cpo4cendE
	.align		8
        /*0080*/ 	.dword	_ZN78_INTERNAL_f72df8e3_42_flash_fwd_hdim192_128_fp16_packgqa_sm90_cu_61719c98_38404cuda3std3__480_GLOBAL__N__f72df8e3_42_flash_fwd_hdim192_128_fp16_packgqa_sm90_cu_61719c98_38406ignoreE
	.align		8
        /*0088*/ 	.dword	_ZN78_INTERNAL_f72df8e3_42_flash_fwd_hdim192_128_fp16_packgqa_sm90_cu_61719c98_38404cuda3std3__419piecewise_constructE
	.align		8
        /*0090*/ 	.dword	_ZN78_INTERNAL_f72df8e3_42_flash_fwd_hdim192_128_fp16_packgqa_sm90_cu_61719c98_38404cuda3std3__48in_placeE
	.align		8
        /*0098*/ 	.dword	_ZN78_INTERNAL_f72df8e3_42_flash_fwd_hdim192_128_fp16_packgqa_sm90_cu_61719c98_38404cuda3std6ranges3__45__cpo4swapE
	.align		8
        /*00a0*/ 	.dword	_ZN78_INTERNAL_f72df8e3_42_flash_fwd_hdim192_128_fp16_packgqa_sm90_cu_61719c98_38404cuda3std6ranges3__45__cpo9iter_moveE
	.align		8
        /*00a8*/ 	.dword	_ZN78_INTERNAL_f72df8e3_42_flash_fwd_hdim192_128_fp16_packgqa_sm90_cu_61719c98_38404cute7productE
	.align		8
        /*00b0*/ 	.dword	_ZN78_INTERNAL_f72df8e3_42_flash_fwd_hdim192_128_fp16_packgqa_sm90_cu_61719c98_38404cute1_E
	.align		8
        /*00b8*/ 	.dword	$str$23
	.align		8
        /*00c0*/ 	.dword	$str$24


//--------------------- .text._ZN7cutlass13device_kernelIN5flash11enable_sm90INS1_16FlashAttnFwdSm90INS1_25CollectiveMainloopFwdSm90ILi2EN4cute5tupleIJNS5_1CILi1EEES8_S8_EEENS6_IJNS7_ILi128EEESA_NS7_ILi192EEEEEELi128ENS_6half_tEfNS_4arch4Sm90ELb0ELb0ELb0ELb0ELb0ELb0ELb0ELb1ELb1ELb1ELb0ELb0EEENS1_21CollectiveEpilogueFwdINS6_IJSA_SA_SA_EEES9_SD_SF_Li256ELb0ELb1ELb0ELb0EEENS1_29StaticPersistentTileSchedulerILb0EEEEEEEEEvNT_6ParamsE --------------------------
	.section	.text._ZN7cutlass13device_kernelIN5flash11enable_sm90INS1_16FlashAttnFwdSm90INS1_25CollectiveMainloopFwdSm90ILi2EN4cute5tupleIJNS5_1CILi1EEES8_S8_EEENS6_IJNS7_ILi128EEESA_NS7_ILi192EEEEEELi128ENS_6half_tEfNS_4arch4Sm90ELb0ELb0ELb0ELb0ELb0ELb0ELb0ELb1ELb1ELb1ELb0ELb0EEENS1_21CollectiveEpilogueFwdINS6_IJSA_SA_SA_EEES9_SD_SF_Li256ELb0ELb1ELb0ELb0EEENS1_29StaticPersistentTileSchedulerILb0EEEEEEEEEvNT_6ParamsE,"ax",@progbits
	.align	128
.text._ZN7cutlass13device_kernelIN5flash11enable_sm90INS1_16FlashAttnFwdSm90INS1_25CollectiveMainloopFwdSm90ILi2EN4cute5tupleIJNS5_1CILi1EEES8_S8_EEENS6_IJNS7_ILi128EEESA_NS7_ILi192EEEEEELi128ENS_6half_tEfNS_4arch4Sm90ELb0ELb0ELb0ELb0ELb0ELb0ELb0ELb1ELb1ELb1ELb0ELb0EEENS1_21CollectiveEpilogueFwdINS6_IJSA_SA_SA_EEES9_SD_SF_Li256ELb0ELb1ELb0ELb0EEENS1_29StaticPersistentTileSchedulerILb0EEEEEEEEEvNT_6ParamsE:
        .type           _ZN7cutlass13device_kernelIN5flash11enable_sm90INS1_16FlashAttnFwdSm90INS1_25CollectiveMainloopFwdSm90ILi2EN4cute5tupleIJNS5_1CILi1EEES8_S8_EEENS6_IJNS7_ILi128EEESA_NS7_ILi192EEEEEELi128ENS_6half_tEfNS_4arch4Sm90ELb0ELb0ELb0ELb0ELb0ELb0ELb0ELb1ELb1ELb1ELb0ELb0EEENS1_21CollectiveEpilogueFwdINS6_IJSA_SA_SA_EEES9_SD_SF_Li256ELb0ELb1ELb0ELb0EEENS1_29StaticPersistentTileSchedulerILb0EEEEEEEEEvNT_6ParamsE,@function
        .size           _ZN7cutlass13device_kernelIN5flash11enable_sm90INS1_16FlashAttnFwdSm90INS1_25CollectiveMainloopFwdSm90ILi2EN4cute5tupleIJNS5_1CILi1EEES8_S8_EEENS6_IJNS7_ILi128EEESA_NS7_ILi192EEEEEELi128ENS_6half_tEfNS_4arch4Sm90ELb0ELb0ELb0ELb0ELb0ELb0ELb0ELb1ELb1ELb1ELb0ELb0EEENS1_21CollectiveEpilogueFwdINS6_IJSA_SA_SA_EEES9_SD_SF_Li256ELb0ELb1ELb0ELb0EEENS1_29StaticPersistentTileSchedulerILb0EEEEEEEEEvNT_6ParamsE,(.L_x_3193 - _ZN7cutlass13device_kernelIN5flash11enable_sm90INS1_16FlashAttnFwdSm90INS1_25CollectiveMainloopFwdSm90ILi2EN4cute5tupleIJNS5_1CILi1EEES8_S8_EEENS6_IJNS7_ILi128EEESA_NS7_ILi192EEEEEELi128ENS_6half_tEfNS_4arch4Sm90ELb0ELb0ELb0ELb0ELb0ELb0ELb0ELb1ELb1ELb1ELb0ELb0EEENS1_21CollectiveEpilogueFwdINS6_IJSA_SA_SA_EEES9_SD_SF_Li256ELb0ELb1ELb0ELb0EEENS1_29StaticPersistentTileSchedulerILb0EEEEEEEEEvNT_6ParamsE)
        .other          _ZN7cutlass13device_kernelIN5flash11enable_sm90INS1_16FlashAttnFwdSm90INS1_25CollectiveMainloopFwdSm90ILi2EN4cute5tupleIJNS5_1CILi1EEES8_S8_EEENS6_IJNS7_ILi128EEESA_NS7_ILi192EEEEEELi128ENS_6half_tEfNS_4arch4Sm90ELb0ELb0ELb0ELb0ELb0ELb0ELb0ELb1ELb1ELb1ELb0ELb0EEENS1_21CollectiveEpilogueFwdINS6_IJSA_SA_SA_EEES9_SD_SF_Li256ELb0ELb1ELb0ELb0EEENS1_29StaticPersistentTileSchedulerILb0EEEEEEEEEvNT_6ParamsE,@"STO_CUDA_ENTRY STV_DEFAULT"
_ZN7cutlass13device_kernelIN5flash11enable_sm90INS1_16FlashAttnFwdSm90INS1_25CollectiveMainloopFwdSm90ILi2EN4cute5tupleIJNS5_1CILi1EEES8_S8_EEENS6_IJNS7_ILi128EEESA_NS7_ILi192EEEEEELi128ENS_6half_tEfNS_4arch4Sm90ELb0ELb0ELb0ELb0ELb0ELb0ELb0ELb1ELb1ELb1ELb0ELb0EEENS1_21CollectiveEpilogueFwdINS6_IJSA_SA_SA_EEES9_SD_SF_Li256ELb0ELb1ELb0ELb0EEENS1_29StaticPersistentTileSchedulerILb0EEEEEEEEEvNT_6ParamsE:
[----:B------:R-:W0:Y:S02]  /*0000*/  LDC R1, c[0x0][0x28] ;  /* 0x00000a00ff017b82 */ /* 0x000e240000000800 */
[----:B0-----:R-:W-:Y:S01]  /*0010*/  VIADD R1, R1, 0xffffffc8 ;  /* 0xffffffc801017836 */ /* 0x001fe20000000000 */
[----:B------:R-:W0:Y:S01]  /*0020*/  S2R R0, SR_TID.X ;  /* 0x0000000000007919 */ /* 0x000e220000002100 */
[----:B------:R-:W-:Y:S01]  /*0030*/  ELECT P0, URZ, PT ;  /* 0x00000000003f782f */ /* 0x000fe20003800000 */
[----:B------:R-:W-:Y:S01]  /*0040*/  BSSY B0, `(.L_x_0) ;  /* 0x000000d000007945 */ /* 0x000fe20003800000 */
[----:B0-----:R-:W-:-:S05]  /*0050*/  SHF.R.U32.HI R2, RZ, 0x5, R0 ;  /* 0x00000005ff027819 */ /* 0x001fca0000011600 */
[----:B------:R-:W0:Y:S02]  /*0060*/  SHFL.IDX PT, R3, R2, RZ, 0x1f ;  /* 0x00001fff02037589 */ /* 0x000e2400000e0000 */
[----:B0-----:R-:W-:-:S13]  /*0070*/  ISETP.EQ.AND P0, PT, R3, RZ, P0 ;  /* 0x000000ff0300720c */ /* 0x001fda0000702270 */
[----:B------:R-:W-:Y:S05]  /*0080*/  @!P0 BRA `(.L_x_1) ;  /* 0x0000000000208947 */ /* 0x000fea0003800000 */
[----:B------:R-:W-:Y:S02]  /*0090*/  ULDC.64 UR4, c[0x0][0x198] ;  /* 0x0000660000047ab9 */ /* 0x000fe40000000a00 */
[----:B------:R-:W-:Y:S02]  /*00a0*/  UIADD3 UR6, UP0, UR4, 0x370, URZ ;  /* 0x0000037004067890 */ /* 0x000fe4000ff1e03f */
[----:B------:R-:W-:Y:S02]  /*00b0*/  UIADD3 UR4, UP1, UR4, 0x470, URZ ;  /* 0x0000047004047890 */ /* 0x000fe4000ff3e03f */
[----:B------:R-:W-:Y:S02]  /*00c0*/  UIADD3.X UR7, URZ, UR5, URZ, UP0, !UPT ;  /* 0x000000053f077290 */ /* 0x000fe400087fe43f */
[----:B------:R-:W-:-:S07]  /*00d0*/  UIADD3.X UR5, URZ, UR5, URZ, UP1, !UPT ;  /* 0x000000053f057290 */ /* 0x000fce0008ffe43f */
[----:B------:R0:W-:Y:S02]  /*00e0*/  UTMACCTL.PF [UR6] ;  /* 0x00000000060079b9 */ /* 0x0001e40008040000 */
[----:B------:R0:W-:Y:S02]  /*00f0*/  UTMACCTL.PF [UR4] ;  /* 0x00000000040079b9 */ /* 0x0001e40008040000 */
[----:B0-----:R-:W-:Y:S01]  /*0100*/  NOP ;  /* 0x0000000000007918 */ /* 0x001fe20000000000 */
.L_x_1:
[----:B------:R-:W-:Y:S05]  /*0110*/  BSYNC B0 ;  /* 0x0000000000007941 */ /* 0x000fea0003800000 */
.L_x_0:
[----:B------:R-:W-:Y:S01]  /*0120*/  VOTEU.ANY UP0, P0 ;  /* 0x00000000003f7886 */ /* 0x000fe20000000100 */
[----:B------:R-:W0:Y:S01]  /*0130*/  SHFL.IDX PT, R3, R2, RZ, 0x1f ;  /* 0x00001fff02037589 */ /* 0x000e2200000e0000 */
[----:B------:R-:W-:Y:S01]  /*0140*/  UMOV UR4, 0x80 ;  /* 0x0000008000047882 */ /* 0x000fe20000000000 */
[----:B------:R-:W-:Y:S01]  /*0150*/  UMOV UR7, 0x100 ;  /* 0x0000010000077882 */ /* 0x000fe20000000000 */
[----:B------:R-:W-:Y:S01]  /*0160*/  VOTEU.ANY UP1, P0 ;  /* 0x00000000003f7886 */ /* 0x000fe20000020100 */
[----:B------:R-:W1:Y:S01]  /*0170*/  @UP0 S2UR UR8, SR_CgaCtaId ;  /* 0x00000000000809c3 */ /* 0x000e620000008800 */
[----:B------:R-:W-:Y:S01]  /*0180*/  @UP0 UMOV UR6, 0x400 ;  /* 0x0000040000060882 */ /* 0x000fe20000000000 */
[----:B------:R-:W-:-:S04]  /*0190*/  @UP0 UIADD3 UR4, -UR4, 0x100000, URZ ;  /* 0x0010000004040890 */ /* 0x000fc8000fffe13f */
[----:B------:R-:W-:Y:S02]  /*01a0*/  @UP0 USHF.L.U32 UR5, UR4, 0xb, URZ ;  /* 0x0000000b04050899 */ /* 0x000fe4000800063f */
[----:B------:R-:W-:Y:S01]  /*01b0*/  @UP0 USHF.L.U32 UR4, UR4, 0x1, URZ ;  /* 0x0000000104040899 */ /* 0x000fe2000800063f */
[----:B0-----:R-:W-:Y:S02]  /*01c0*/  ISETP.NE.AND P1, PT, R3, RZ, PT ;  /* 0x000000ff0300720c */ /* 0x001fe40003f25270 */
[----:B------:R-:W-:Y:S01]  /*01d0*/  SHF.R.U32.HI R3, RZ, 0x7, R0 ;  /* 0x00000007ff037819 */ /* 0x000fe20000011600 */
[----:B-1----:R-:W-:Y:S02]  /*01e0*/  @UP0 ULEA UR8, UR8, UR6, 0x18 ;  /* 0x0000000608080291 */ /* 0x002fe4000f8ec03f */
[----:B------:R-:W-:-:S04]  /*01f0*/  @UP0 UIADD3 UR6, -UR7, 0x100000, URZ ;  /* 0x0010000007060890 */ /* 0x000fc8000fffe13f */
[----:B------:R-:W-:Y:S02]  /*0200*/  @UP0 USHF.L.U32 UR7, UR6, 0xb, URZ ;  /* 0x0000000b06070899 */ /* 0x000fe4000800063f */
[----:B------:R-:W-:Y:S01]  /*0210*/  @UP0 USHF.L.U32 UR6, UR6, 0x1, URZ ;  /* 0x0000000106060899 */ /* 0x000fe2000800063f */
[----:B------:R-:W-:Y:S01]  /*0220*/  VOTEU.ANY UP0, P0 ;  /* 0x00000000003f7886 */ /* 0x000fe20000000100 */
[----:B------:R-:W0:Y:S04]  /*0230*/  SHFL.IDX PT, R3, R3, RZ, 0x1f ;  /* 0x00001fff03037589 */ /* 0x000e2800000e0000 */
[----:B------:R-:W1:Y:S02]  /*0240*/  FENCE.VIEW.ASYNC.S ;  /* 0x00000000000073c6 */ /* 0x000e640000000000 */
[----:B-1----:R1:W2:Y:S04]  /*0250*/  @UP0 SYNCS.EXCH.64 URZ, [UR8+0x34800], UR4 ;  /* 0x03480004083f05b2 */ /* 0x0022a80008000100 */
[----:B------:R1:W3:Y:S01]  /*0260*/  @UP1 SYNCS.EXCH.64 URZ, [UR8+0x34820], UR6 ;  /* 0x03482006083f15b2 */ /* 0x0002e20008000100 */
[----:B------:R-:W-:Y:S05]  /*0270*/  @P1 BRA `(.L_x_2) ;  /* 0x0000000000481947 */ /* 0x000fea0003800000 */
[----:B-1----:R-:W1:Y:S01]  /*0280*/  S2UR UR5, SR_CgaCtaId ;  /* 0x00000000000579c3 */ /* 0x002e620000008800 */
[----:B------:R-:W-:Y:S01]  /*0290*/  UMOV UR4, 0x400 ;  /* 0x0000040000047882 */ /* 0x000fe20000000000 */
[----:B------:R-:W-:Y:S01]  /*02a0*/  UMOV UR6, 0x1 ;  /* 0x0000000100067882 */ /* 0x000fe20000000000 */
[----:B------:R-:W-:Y:S01]  /*02b0*/  UMOV UR7, 0x2 ;  /* 0x0000000200077882 */ /* 0x000fe20000000000 */
[----:B------:R-:W-:Y:S01]  /*02c0*/  ELECT P0, URZ, PT ;  /* 0x00000000003f782f */ /* 0x000fe20003800000 */
[----:B-1----:R-:W-:Y:S02]  /*02d0*/  ULEA UR8, UR5, UR4, 0x18 ;  /* 0x0000000405087291 */ /* 0x002fe4000f8ec03f */
[----:B------:R-:W-:-:S04]  /*02e0*/  UIADD3 UR4, -UR6, 0x100000, URZ ;  /* 0x0010000006047890 */ /* 0x000fc8000fffe13f */
[----:B------:R-:W-:Y:S02]  /*02f0*/  USHF.L.U32 UR5, UR4, 0xb, URZ ;  /* 0x0000000b04057899 */ /* 0x000fe4000800063f */
[----:B------:R-:W-:Y:S02]  /*0300*/  USHF.L.U32 UR4, UR4, 0x1, URZ ;  /* 0x0000000104047899 */ /* 0x000fe4000800063f */
[----:B------:R-:W-:-:S04]  /*0310*/  UIADD3 UR6, -UR7, 0x100000, URZ ;  /* 0x0010000007067890 */ /* 0x000fc8000fffe13f */
[----:B------:R-:W-:Y:S02]  /*0320*/  USHF.L.U32 UR7, UR6, 0xb, URZ ;  /* 0x0000000b06077899 */ /* 0x000fe4000800063f */
[----:B------:R-:W-:Y:S01]  /*0330*/  USHF.L.U32 UR6, UR6, 0x1, URZ ;  /* 0x0000000106067899 */ /* 0x000fe2000800063f */
[----:B------:R-:W1:Y:S03]  /*0340*/  FENCE.VIEW.ASYNC.S ;  /* 0x00000000000073c6 */ /* 0x000e660000000000 */
[----:B-1----:R4:W1:Y:S08]  /*0350*/  SYNCS.EXCH.64 URZ, [UR8+0x34830], UR4 ;  /* 0x03483004083f75b2 */ /* 0x0028700008000100 */
[----:B------:R4:W0:Y:S01]  /*0360*/  SYNCS.EXCH.64 URZ, [UR8+0x34840], UR6 ;  /* 0x03484006083f75b2 */ /* 0x0008220008000100 */
[----:B------:R4:W0:Y:S01]  /*0370*/  SYNCS.EXCH.64 URZ, [UR8+0x34838], UR4 ;  /* 0x03483804083f75b2 */ /* 0x0008220008000100 */
[----:B------:R4:W0:Y:S02]  /*0380*/  SYNCS.EXCH.64 URZ, [UR8+0x34848], UR6 ;  /* 0x03484806083f75b2 */ /* 0x0008240008000100 */
[----:B----4-:R-:W-:Y:S01]  /*0390*/  NOP ;  /* 0x0000000000007918 */ /* 0x010fe20000000000 */
.L_x_2:
[----:B------:R-:W4:Y:S01]  /*03a0*/  SHFL.IDX PT, R4, R2, RZ, 0x1f ;  /* 0x00001fff02047589 */ /* 0x000f2200000e0000 */
[----:B------:R-:W-:Y:S01]  /*03b0*/  NOP ;  /* 0x0000000000007918 */ /* 0x000fe20000000000 */
[----:B----4-:R-:W-:-:S13]  /*03c0*/  ISETP.NE.AND P0, PT, R4, RZ, PT ;  /* 0x000000ff0400720c */ /* 0x010fda0003f05270 */
        /* <DEDUP_REMOVED lines=19> */
.L_x_3:
[----:B------:R-:W4:Y:S01]  /*0500*/  SHFL.IDX PT, R4, R2, RZ, 0x1f ;  /* 0x00001fff02047589 */ /* 0x000f2200000e0000 */
[----:B------:R-:W-:Y:S01]  /*0510*/  NOP ;  /* 0x0000000000007918 */ /* 0x000fe20000000000 */
[----:B----4-:R-:W-:-:S13]  /*0520*/  ISETP.NE.AND P0, PT, R4, RZ, PT ;  /* 0x000000ff0400720c */ /* 0x010fda0003f05270 */
[----:B------:R-:W-:Y:S05]  /*0530*/  @P0 BRA `(.L_x_4) ;  /* 0x0000000000380947 */ /* 0x000fea0003800000 */
[----:B-1----:R-:W1:Y:S01]  /*0540*/  S2UR UR5, SR_CgaCtaId ;  /* 0x00000000000579c3 */ /* 0x002e620000008800 */
[----:B------:R-:W-:Y:S01]  /*0550*/  UMOV UR4, 0x400 ;  /* 0x0000040000047882 */ /* 0x000fe20000000000 */
[----:B------:R-:W-:Y:S01]  /*0560*/  UMOV UR7, 0x1 ;  /* 0x0000000100077882 */ /* 0x000fe20000000000 */
[----:B------:R-:W-:Y:S01]  /*0570*/  ELECT P0, URZ, PT ;  /* 0x00000000003f782f */ /* 0x000fe20003800000 */
[----:B-1----:R-:W-:Y:S02]  /*0580*/  ULEA UR6, UR5, UR4, 0x18 ;  /* 0x0000000405067291 */ /* 0x002fe4000f8ec03f */
[----:B------:R-:W-:-:S04]  /*0590*/  UIADD3 UR4, -UR7, 0x100000, URZ ;  /* 0x0010000007047890 */ /* 0x000fc8000fffe13f */
[----:B------:R-:W-:Y:S02]  /*05a0*/  USHF.L.U32 UR5, UR4, 0xb, URZ ;  /* 0x0000000b04057899 */ /* 0x000fe4000800063f */
[----:B------:R-:W-:Y:S01]  /*05b0*/  USHF.L.U32 UR4, UR4, 0x1, URZ ;  /* 0x0000000104047899 */ /* 0x000fe2000800063f */
[----:B------:R-:W1:Y:S11]  /*05c0*/  FENCE.VIEW.ASYNC.S ;  /* 0x00000000000073c6 */ /* 0x000e760000000000 */
[----:B-1----:R4:W1:Y:S01]  /*05d0*/  SYNCS.EXCH.64 URZ, [UR6+0x34870], UR4 ;  /* 0x03487004063f75b2 */ /* 0x0028620008000100 */
[----:B------:R4:W0:Y:S01]  /*05e0*/  SYNCS.EXCH.64 URZ, [UR6+0x34880], UR4 ;  /* 0x03488004063f75b2 */ /* 0x0008220008000100 */
[----:B------:R4:W0:Y:S01]  /*05f0*/  SYNCS.EXCH.64 URZ, [UR6+0x34878], UR4 ;  /* 0x03487804063f75b2 */ /* 0x0008220008000100 */
[----:B------:R4:W0:Y:S02]  /*0600*/  SYNCS.EXCH.64 URZ, [UR6+0x34888], UR4 ;  /* 0x03488804063f75b2 */ /* 0x0008240008000100 */
[----:B----4-:R-:W-:Y:S01]  /*0610*/  NOP ;  /* 0x0000000000007918 */ /* 0x010fe20000000000 */
.L_x_4:
        /* <DEDUP_REMOVED lines=22> */
.L_x_5:
        /* <DEDUP_REMOVED lines=22> */
.L_x_6:
[----:B0-----:R-:W-:Y:S01]  /*08e0*/  ISETP.NE.AND P0, PT, R3, RZ, PT ;  /* 0x000000ff0300720c */ /* 0x001fe20003f05270 */
[----:B------:R-:W-:Y:S01]  /*08f0*/  IMAD.MOV.U32 R3, RZ, RZ, 0x1 ;  /* 0x00000001ff037424 */ /* 0x000fe200078e00ff */
[----:B------:R-:W-:Y:S01]  /*0900*/  NOP ;  /* 0x0000000000007918 */ /* 0x000fe20000000000 */
[----:B------:R-:W-:-:S03]  /*0910*/  ULDC.64 UR60, c[0x0][0x208] ;  /* 0x00008200003c7ab9 */ /* 0x000fc60000000a00 */
[----:B------:R-:W-:-:S05]  /*0920*/  SEL R3, R3, 0x2, !P0 ;  /* 0x0000000203037807 */ /* 0x000fca0004000000 */
[----:B------:R0:W-:Y:S01]  /*0930*/  STL [R1+0x30], R3 ;  /* 0x0000300301007387 */ /* 0x0001e20000100800 */
[----:B-123--:R-:W-:Y:S06]  /*0940*/  BAR.SYNC.DEFER_BLOCKING 0x0 ;  /* 0x0000000000007b1d */ /* 0x00efec0000010000 */
[----:B------:R-:W-:Y:S05]  /*0950*/  @!P0 BRA `(.L_x_7) ;  /* 0x00000070008c8947 */ /* 0x000fea0003800000 */
.L_x_8:
[----:B------:R-:W-:-:S08]  /*0960*/  NOP ;  /* 0x0000000000007918 */ /* 0x000fd00000000000 */
[----:B------:R-:W1:Y:S02]  /*0970*/  USETMAXREG.TRY_ALLOC.CTAPOOL UP0, 0xf0 ;  /* 0x000000f0000079c8 */ /* 0x000e640008000600 */
[----:B-1----:R-:W-:-:S13]  /*0980*/  PLOP3.LUT P0, PT, PT, PT, UP0, 0x80, 0x0 ;  /* 0x000000000000781c */ /* 0x002fda0003f0f008 */
[----:B------:R-:W-:Y:S05]  /*0990*/  @!P0 BRA `(.L_x_8) ;  /* 0xfffffffc00f08947 */ /* 0x000fea000383ffff */
[----:B------:R-:W1:Y:S08]  /*09a0*/  S2UR UR4, SR_CTAID.X ;  /* 0x00000000000479c3 */ /* 0x000e700000002500 */
[----:B------:R-:W-:Y:S08]  /*09b0*/  BAR.ARV 0x8, 0x180 ;  /* 0x0206000000007b1d */ /* 0x000ff00000002000 */
[----:B------:R-:W1:Y:S02]  /*09c0*/  LDC R2, c[0x0][0xc34] ;  /* 0x00030d00ff027b82 */ /* 0x000e640000000800 */
[----:B-1----:R-:W-:-:S13]  /*09d0*/  ISETP.LE.AND P0, PT, R2, UR4, PT ;  /* 0x0000000402007c0c */ /* 0x002fda000bf03270 */
[----:B------:R-:W-:Y:S05]  /*09e0*/  @P0 EXIT ;  /* 0x000000000000094d */ /* 0x000fea0003800000 */
[----:B------:R-:W2:Y:S01]  /*09f0*/  LDL.LU R12, [R1+0x30] ;  /* 0x00003000010c7983 */ /* 0x000ea20000300800 */
[----:B------:R-:W-:Y:S01]  /*0a00*/  VIADD R0, R0, 0xffffff80 ;  /* 0xffffff8000007836 */ /* 0x000fe20000000000 */
[----:B------:R-:W-:Y:S01]  /*0a10*/  UMOV UR37, URZ ;  /* 0x0000003f00257c82 */ /* 0x000fe20008000000 */
[----:B------:R-:W-:Y:S01]  /*0a20*/  IMAD.U32 R19, RZ, RZ, UR4 ;  /* 0x00000004ff137e24 */ /* 0x000fe2000f8e00ff */
[----:B------:R-:W-:Y:S01]  /*0a30*/  UMOV UR36, URZ ;  /* 0x0000003f00247c82 */ /* 0x000fe20008000000 */
[----:B------:R-:W-:Y:S01]  /*0a40*/  IMAD.MOV.U32 R22, RZ, RZ, RZ ;  /* 0x000000ffff167224 */ /* 0x000fe200078e00ff */
[----:B0-----:R-:W-:-:S04]  /*0a50*/  SHF.R.S32.HI R3, RZ, 0x1f, R0 ;  /* 0x0000001fff037819 */ /* 0x001fc80000011400 */
[CC--:B------:R-:W-:Y:S02]  /*0a60*/  LEA.HI R2, R3.reuse, R0.reuse, RZ, 0x7 ;  /* 0x0000000003027211 */ /* 0x0c0fe400078f38ff */
[CC--:B------:R-:W-:Y:S02]  /*0a70*/  LEA.HI R4, R3.reuse, R0.reuse, RZ, 0x5 ;  /* 0x0000000003047211 */ /* 0x0c0fe400078f28ff */
[----:B------:R-:W-:Y:S02]  /*0a80*/  LOP3.LUT R5, R2, 0xffffff80, RZ, 0xc0, !PT ;  /* 0xffffff8002057812 */ /* 0x000fe400078ec0ff */
[CC--:B------:R-:W-:Y:S01]  /*0a90*/  LEA.HI R6, R3.reuse, R0.reuse, RZ, 0x4 ;  /* 0x0000000003067211 */ /* 0x0c0fe200078f20ff */
[----:B------:R-:W-:Y:S01]  /*0aa0*/  IMAD.SHL.U32 R4, R4, 0x20, RZ ;  /* 0x0000002004047824 */ /* 0x000fe200078e00ff */
[----:B------:R-:W-:Y:S01]  /*0ab0*/  LEA.HI R10, R3, R0, RZ, 0x2 ;  /* 0x00000000030a7211 */ /* 0x000fe200078f10ff */
[----:B------:R-:W-:Y:S01]  /*0ac0*/  IMAD.IADD R184, R0, 0x1, -R5 ;  /* 0x0000000100b87824 */ /* 0x000fe200078e0a05 */
[----:B------:R-:W-:-:S02]  /*0ad0*/  LOP3.LUT R7, R6, 0x3fffff0, RZ, 0xc0, !PT ;  /* 0x03fffff006077812 */ /* 0x000fc400078ec0ff */
[----:B------:R-:W-:Y:S02]  /*0ae0*/  SHF.R.S32.HI R9, RZ, 0x4, R6 ;  /* 0x00000004ff097819 */ /* 0x000fe40000011406 */
[----:B------:R-:W-:Y:S01]  /*0af0*/  SHF.R.S32.HI R5, RZ, 0x1f, R184 ;  /* 0x0000001fff057819 */ /* 0x000fe200000114b8 */
[----:B------:R-:W-:Y:S01]  /*0b00*/  IMAD.IADD R7, R0, 0x1, -R7 ;  /* 0x0000000100077824 */ /* 0x000fe200078e0a07 */
[----:B------:R-:W-:Y:S02]  /*0b10*/  LOP3.LUT R8, R4, 0xfffffc00, RZ, 0xc0, !PT ;  /* 0xfffffc0004087812 */ /* 0x000fe400078ec0ff */
[----:B------:R-:W-:Y:S02]  /*0b20*/  LEA.HI R4, R5, R184, RZ, 0x2 ;  /* 0x000000b805047211 */ /* 0x000fe400078f10ff */
[----:B------:R-:W-:Y:S01]  /*0b30*/  LEA.HI R6, R6, R9, RZ, 0x1 ;  /* 0x0000000906067211 */ /* 0x000fe200078f08ff */
[----:B------:R-:W-:Y:S01]  /*0b40*/  IMAD R7, R7, 0x40, R8 ;  /* 0x0000004007077824 */ /* 0x000fe200078e0208 */
[----:B------:R-:W-:-:S02]  /*0b50*/  SHF.R.S32.HI R8, RZ, 0x2, R4 ;  /* 0x00000002ff087819 */ /* 0x000fc40000011404 */
[----:B------:R-:W-:Y:S02]  /*0b60*/  SHF.R.S32.HI R11, RZ, 0x1f, R4 ;  /* 0x0000001fff0b7819 */ /* 0x000fe40000011404 */
[----:B------:R-:W-:Y:S02]  /*0b70*/  LEA.HI R23, R3, R0, RZ, 0x3 ;  /* 0x0000000003177211 */ /* 0x000fe400078f18ff */
[----:B------:R-:W-:Y:S02]  /*0b80*/  LOP3.LUT R6, R6, 0x1ffffffe, RZ, 0xc0, !PT ;  /* 0x1ffffffe06067812 */ /* 0x000fe400078ec0ff */
[----:B------:R-:W-:Y:S02]  /*0b90*/  LOP3.LUT R3, R10, 0xfffffffc, RZ, 0xc0, !PT ;  /* 0xfffffffc0a037812 */ /* 0x000fe400078ec0ff */
[----:B------:R-:W-:Y:S01]  /*0ba0*/  LEA.HI R11, R11, R8, RZ, 0x3 ;  /* 0x000000080b0b7211 */ /* 0x000fe200078f18ff */
[----:B------:R-:W-:Y:S01]  /*0bb0*/  IMAD.IADD R6, R9, 0x1, -R6 ;  /* 0x0000000109067824 */ /* 0x000fe200078e0a06 */
[----:B------:R-:W-:Y:S01]  /*0bc0*/  SHF.R.S32.HI R187, RZ, 0x7, R2 ;  /* 0x00000007ffbb7819 */ /* 0x000fe20000011402 */
[----:B------:R-:W-:Y:S01]  /*0bd0*/  IMAD.IADD R9, R0, 0x1, -R3 ;  /* 0x0000000100097824 */ /* 0x000fe200078e0a03 */
[----:B------:R-:W-:Y:S01]  /*0be0*/  LOP3.LUT R13, R23, 0xfffffff8, RZ, 0xc0, !PT ;  /* 0xfffffff8170d7812 */ /* 0x000fe200078ec0ff */
[----:B------:R-:W-:Y:S01]  /*0bf0*/  IMAD R190, R6, 0x8, R7 ;  /* 0x0000000806be7824 */ /* 0x000fe200078e0207 */
[----:B------:R-:W-:Y:S01]  /*0c00*/  LOP3.LUT R11, R11, 0xfffffff8, RZ, 0xc0, !PT ;  /* 0xfffffff80b0b7812 */ /* 0x000fe200078ec0ff */
[----:B------:R-:W-:Y:S01]  /*0c10*/  IMAD.MOV.U32 R6, RZ, RZ, -0x2 ;  /* 0xfffffffeff067424 */ /* 0x000fe200078e00ff */
[----:B------:R-:W-:Y:S01]  /*0c20*/  LEA.HI R5, R5, R184, RZ, 0x5 ;  /* 0x000000b805057211 */ /* 0x000fe200078f28ff */
[----:B------:R-:W-:Y:S01]  /*0c30*/  IMAD.IADD R18, R0, 0x1, -R13 ;  /* 0x0000000100127824 */ /* 0x000fe200078e0a0d */
[----:B------:R-:W-:Y:S01]  /*0c40*/  LEA.HI R2, R2, R187, RZ, 0x1 ;  /* 0x000000bb02027211 */ /* 0x000fe200078f08ff */
[----:B------:R-:W-:Y:S01]  /*0c50*/  IMAD.IADD R8, R8, 0x1, -R11 ;  /* 0x0000000108087824 */ /* 0x000fe200078e0a0b */
[----:B------:R-:W-:Y:S01]  /*0c60*/  LEA.HI R0, R9, R9, RZ, 0x1 ;  /* 0x0000000909007211 */ /* 0x000fe200078f08ff */
[----:B------:R-:W-:Y:S01]  /*0c70*/  IMAD.SHL.U32 R16, R18, 0x8, RZ ;  /* 0x0000000812107824 */ /* 0x000fe200078e00ff */
[----:B------:R-:W-:-:S02]  /*0c80*/  SHF.R.S32.HI R5, RZ, 0x5, R5 ;  /* 0x00000005ff057819 */ /* 0x000fc40000011405 */
[----:B------:R-:W-:Y:S01]  /*0c90*/  LOP3.LUT R2, R2, 0x3fffffe, RZ, 0xc0, !PT ;  /* 0x03fffffe02027812 */ /* 0x000fe200078ec0ff */
[----:B------:R-:W-:Y:S01]  /*0ca0*/  VIADD R17, R16, 0x40 ;  /* 0x0000004010117836 */ /* 0x000fe20000000000 */
[----:B------:R-:W-:Y:S01]  /*0cb0*/  LOP3.LUT R3, R4, 0x7ffffffc, RZ, 0xc0, !PT ;  /* 0x7ffffffc04037812 */ /* 0x000fe200078ec0ff */
[----:B------:R-:W-:Y:S01]  /*0cc0*/  IMAD R5, R5, 0x10, R8 ;  /* 0x0000001005057824 */ /* 0x000fe200078e0208 */
[----:B------:R-:W-:Y:S01]  /*0cd0*/  LOP3.LUT R0, R0, 0x1ffffffe, RZ, 0xc0, !PT ;  /* 0x1ffffffe00007812 */ /* 0x000fe200078ec0ff */
[----:B------:R-:W-:Y:S01]  /*0ce0*/  IMAD.IADD R2, R187, 0x1, -R2 ;  /* 0x00000001bb027824 */ /* 0x000fe200078e0a02 */
[----:B------:R-:W-:Y:S01]  /*0cf0*/  SHF.R.S32.HI R23, RZ, 0x3, R23 ;  /* 0x00000003ff177819 */ /* 0x000fe20000011417 */
[----:B------:R-:W-:Y:S01]  /*0d00*/  IMAD.IADD R3, R184, 0x1, -R3 ;  /* 0x00000001b8037824 */ /* 0x000fe200078e0a03 */
[----:B------:R-:W-:Y:S01]  /*0d10*/  SHF.R.S32.HI R192, RZ, 0x1f, R17 ;  /* 0x0000001fffc07819 */ /* 0x000fe20000011411 */
[----:B------:R-:W-:Y:S02]  /*0d20*/  IMAD.IADD R189, R9, 0x1, -R0 ;  /* 0x0000000109bd7824 */ /* 0x000fe400078e0a00 */
[----:B------:R-:W-:-:S02]  /*0d30*/  IMAD R188, R2, 0x40, R5 ;  /* 0x0000004002bc7824 */ /* 0x000fc400078e0205 */
[----:B------:R-:W-:Y:S02]  /*0d40*/  IMAD R191, R3, R6, 0x80 ;  /* 0x0000008003bf7424 */ /* 0x000fe400078e0206 */
[----:B------:R-:W-:Y:S01]  /*0d50*/  IMAD R189, R189, 0x8, R188 ;  /* 0x00000008bdbd7824 */ /* 0x000fe200078e02bc */
[----:B--2---:R-:W-:-:S07]  /*0d60*/  LOP3.LUT R2, R12, 0x1, RZ, 0xfc, !PT ;  /* 0x000000010c027812 */ /* 0x004fce00078efcff */
.L_x_37:
[----:B------:R-:W0:Y:S01]  /*0d70*/  SHFL.IDX PT, R0, R187, RZ, 0x1f ;  /* 0x00001fffbb007589 */ /* 0x000e2200000e0000 */
[----:B-1----:R-:W1:Y:S01]  /*0d80*/  S2UR UR4, SR_CgaCtaId ;  /* 0x00000000000479c3 */ /* 0x002e620000008800 */
[----:B------:R-:W-:Y:S01]  /*0d90*/  ULDC UR5, c[0x0][0xc38] ;  /* 0x00030e0000057ab9 */ /* 0x000fe20000000800 */
[----:B------:R-:W-:Y:S01]  /*0da0*/  R2UR UR11, R19 ;  /* 0x00000000130b72ca */ /* 0x000fe200000e0000 */
[----:B------:R-:W-:Y:S01]  /*0db0*/  ULDC.64 UR8, c[0x0][0x418] ;  /* 0x0001060000087ab9 */ /* 0x000fe20000000a00 */
[----:B------:R-:W-:Y:S02]  /*0dc0*/  UISETP.NE.AND UP1, UPT, UR5, 0x1, UPT ;  /* 0x000000010500788c */ /* 0x000fe4000bf25270 */
[----:B------:R-:W-:Y:S02]  /*0dd0*/  UISETP.NE.U32.AND UP0, UPT, UR8, URZ, UPT ;  /* 0x0000003f0800728c */ /* 0x000fe4000bf05070 */
[----:B---3-5:R-:W2:Y:S01]  /*0de0*/  LDC R88, c[0x0][0x2f0] ;  /* 0x0000bc00ff587b82 */ /* 0x028ea20000000800 */
[----:B------:R-:W-:Y:S01]  /*0df0*/  UMOV UR38, 0x400 ;  /* 0x0000040000267882 */ /* 0x000fe20000000000 */
[----:B------:R-:W-:Y:S01]  /*0e00*/  UISETP.NE.AND.EX UP0, UPT, UR9, URZ, UPT, UP0 ;  /* 0x0000003f0900728c */ /* 0x000fe2000bf05300 */
[----:B------:R-:W-:Y:S01]  /*0e10*/  ULDC UR5, c[0x0][0xc44] ;  /* 0x0003110000057ab9 */ /* 0x000fe20000000800 */
[----:B------:R-:W-:Y:S01]  /*0e20*/  ULDC UR6, c[0x0][0x424] ;  /* 0x0001090000067ab9 */ /* 0x000fe20000000800 */
[----:B------:R-:W-:-:S02]  /*0e30*/  UISETP.NE.AND UP2, UPT, UR5, 0x1, UPT ;  /* 0x000000010500788c */ /* 0x000fc4000bf45270 */
[----:B------:R-:W-:Y:S01]  /*0e40*/  USEL UR6, UR6, 0x1, UP0 ;  /* 0x0000000106067887 */ /* 0x000fe20008000000 */
[----:B------:R-:W-:Y:S01]  /*0e50*/  @UP1 ULDC UR10, c[0x0][0xc40] ;  /* 0x00031000000a1ab9 */ /* 0x000fe20000000800 */
[----:B------:R-:W-:Y:S01]  /*0e60*/  UMOV UR12, UR11 ;  /* 0x0000000b000c7c82 */ /* 0x000fe20008000000 */
[----:B0-----:R-:W-:Y:S01]  /*0e70*/  R2UR UR7, R0 ;  /* 0x00000000000772ca */ /* 0x001fe200000e0000 */
[----:B-1----:R-:W-:-:S03]  /*0e80*/  ULEA UR38, UR4, UR38, 0x18 ;  /* 0x0000002604267291 */ /* 0x002fc6000f8ec03f */
[----:B------:R-:W-:Y:S01]  /*0e90*/  @UP1 ULDC UR4, c[0x0][0xc3c] ;  /* 0x00030f0000041ab9 */ /* 0x000fe20000000800 */
[----:B------:R-:W-:Y:S02]  /*0ea0*/  UIADD3 UR9, UR38, 0x10400, URZ ;  /* 0x0001040026097890 */ /* 0x000fe4000fffe03f */
[----:B------:R-:W-:Y:S02]  /*0eb0*/  UIMAD.WIDE.U32 UR4, UR11, UR4, URZ ;  /* 0x000000040b0472a5 */ /* 0x000fe4000f8e003f */
[----:B------:R-:W-:Y:S01]  /*0ec0*/  ULOP3.LUT UP0, URZ, UR9, 0x3ff, URZ, 0xc0, !UPT ;  /* 0x000003ff093f7892 */ /* 0x000fe2000f80c03f */
[----:B--2---:R-:W-:Y:S01]  /*0ed0*/  IMAD R88, R88, UR6, RZ ;  /* 0x0000000658587c24 */ /* 0x004fe2000f8e02ff */
[----:B------:R-:W-:Y:S02]  /*0ee0*/  @UP1 USHF.R.U32.HI UR12, URZ, UR10, UR5 ;  /* 0x0000000a3f0c1299 */ /* 0x000fe40008011605 */
[----:B------:R-:W-:Y:S01]  /*0ef0*/  ULEA.HI UR8, UR7, UR7, URZ, 0x1 ;  /* 0x0000000707087291 */ /* 0x000fe2000f8f083f */
[----:B------:R-:W-:Y:S01]  /*0f00*/  VIADD R0, R88, 0x7f ;  /* 0x0000007f58007836 */ /* 0x000fe20000000000 */
[----:B------:R-:W-:-:S02]  /*0f10*/  PLOP3.LUT P0, PT, PT, PT, UP0, 0x80, 0x0 ;  /* 0x000000000000781c */ /* 0x000fc40003f0f008 */
[----:B------:R-:W-:Y:S01]  /*0f20*/  ULOP3.LUT UR8, UR8, 0x1e, URZ, 0xc0, !UPT ;  /* 0x0000001e08087892 */ /* 0x000fe2000f8ec03f */
[----:B------:R-:W-:Y:S01]  /*0f30*/  IMAD.U32 R186, RZ, RZ, UR12 ;  /* 0x0000000cffba7e24 */ /* 0x000fe2000f8e00ff */
[----:B------:R-:W-:Y:S01]  /*0f40*/  SHF.R.S32.HI R3, RZ, 0x1f, R0 ;  /* 0x0000001fff037819 */ /* 0x000fe20000011400 */
[----:B------:R-:W-:Y:S01]  /*0f50*/  UMOV UR39, UR12 ;  /* 0x0000000c00277c82 */ /* 0x000fe20008000000 */
[----:B------:R-:W-:Y:S02]  /*0f60*/  UIADD3 UR8, UR7, -UR8, URZ ;  /* 0x8000000807087290 */ /* 0x000fe4000fffe03f */
[----:B------:R-:W-:Y:S01]  /*0f70*/  LEA.HI R3, R3, R0, RZ, 0x7 ;  /* 0x0000000003037211 */ /* 0x000fe200078f38ff */
[----:B------:R-:W-:Y:S01]  /*0f80*/  @UP2 ULDC.64 UR6, c[0x0][0xc48] ;  /* 0x0003120000062ab9 */ /* 0x000fe20000000a00 */
[----:B------:R-:W-:Y:S02]  /*0f90*/  ULEA UR8, UR8, UR9, 0xd ;  /* 0x0000000908087291 */ /* 0x000fe4000f8e683f */
[----:B------:R-:W-:Y:S01]  /*0fa0*/  UIMAD.WIDE.U32 UR4, UR12, UR6, URZ ;  /* 0x000000060c0472a5 */ /* 0x000fe2000f8e003f */
[----:B------:R-:W-:Y:S01]  /*0fb0*/  SHF.R.S32.HI R193, RZ, 0x7, R3 ;  /* 0x00000007ffc17819 */ /* 0x000fe20000011403 */
[----:B------:R-:W-:-:S02]  /*0fc0*/  USHF.R.U32.HI UR8, URZ, 0x4, UR8 ;  /* 0x000000043f087899 */ /* 0x000fc40008011608 */
[----:B------:R-:W-:Y:S02]  /*0fd0*/  @UP2 USHF.R.U32.HI UR39, URZ, UR7, UR5 ;  /* 0x000000073f272299 */ /* 0x000fe40008011605 */
[----:B------:R-:W-:Y:S01]  /*0fe0*/  ULOP3.LUT UR40, UR8, 0x3fff, URZ, 0xc0, !UPT ;  /* 0x00003fff08287892 */ /* 0x000fe2000f8ec03f */
[----:B------:R-:W-:Y:S02]  /*0ff0*/  UMOV UR4, UR11 ;  /* 0x0000000b00047c82 */ /* 0x000fe40008000000 */
[----:B------:R-:W-:Y:S01]  /*1000*/  IMAD.U32 R185, RZ, RZ, UR4 ;  /* 0x00000004ffb97e24 */ /* 0x000fe2000f8e00ff */
[----:B------:R-:W-:Y:S08]  /*1010*/  @!P0 BRA `(.L_x_9) ;  /* 0x0000000000408947 */ /* 0x000ff00003800000 */
[----:B------:R-:W-:Y:S01]  /*1020*/  MOV R0, 0x0 ;  /* 0x0000000000007802 */ /* 0x000fe20000000f00 */
[----:B------:R-:W-:Y:S01]  /*1030*/  ULDC.64 UR4, c[0x4][0xb8] ;  /* 0x01002e0000047ab9 */ /* 0x000fe20000000a00 */
[----:B------:R-:W-:Y:S01]  /*1040*/  ULDC.64 UR6, c[0x4][0x30] ;  /* 0x01000c0000067ab9 */ /* 0x000fe20000000a00 */
[----:B------:R-:W-:Y:S01]  /*1050*/  IMAD.U32 R4, RZ, RZ, UR4 ;  /* 0x00000004ff047e24 */ /* 0x000fe2000f8e00ff */
[----:B------:R0:W1:Y:S01]  /*1060*/  LDC.64 R14, c[0x4][R0] ;  /* 0x01000000000e7b82 */ /* 0x0000620000000a00 */
[----:B------:R-:W-:Y:S01]  /*1070*/  IMAD.U32 R5, RZ, RZ, UR5 ;  /* 0x00000005ff057e24 */ /* 0x000fe2000f8e00ff */
[----:B------:R-:W-:Y:S01]  /*1080*/  ULDC.64 UR4, c[0x4][0xc0] ;  /* 0x0100300000047ab9 */ /* 0x000fe20000000a00 */
[----:B------:R-:W-:Y:S02]  /*1090*/  IMAD.U32 R10, RZ, RZ, UR6 ;  /* 0x00000006ff0a7e24 */ /* 0x000fe4000f8e00ff */
[----:B------:R-:W-:Y:S02]  /*10a0*/  IMAD.U32 R6, RZ, RZ, UR4 ;  /* 0x00000004ff067e24 */ /* 0x000fe4000f8e00ff */
[----:B------:R-:W-:-:S02]  /*10b0*/  IMAD.U32 R7, RZ, RZ, UR5 ;  /* 0x00000005ff077e24 */ /* 0x000fc4000f8e00ff */
[----:B------:R-:W-:Y:S02]  /*10c0*/  IMAD.U32 R11, RZ, RZ, UR7 ;  /* 0x00000007ff0b7e24 */ /* 0x000fe4000f8e00ff */
[----:B------:R-:W-:Y:S02]  /*10d0*/  IMAD.MOV.U32 R8, RZ, RZ, 0x70 ;  /* 0x00000070ff087424 */ /* 0x000fe400078e00ff */
[----:B------:R-:W-:Y:S02]  /*10e0*/  IMAD.MOV.U32 R12, RZ, RZ, 0x1 ;  /* 0x00000001ff0c7424 */ /* 0x000fe400078e00ff */
[----:B0-----:R-:W-:-:S07]  /*10f0*/  IMAD.MOV.U32 R13, RZ, RZ, RZ ;  /* 0x000000ffff0d7224 */ /* 0x001fce00078e00ff */
[----:B------:R-:W-:-:S07]  /*1100*/  LEPC R20, `(.L_x_9) ;  /* 0x000000001014794e */ /* 0x000fce0000000000 */
[----:B-1----:R-:W-:Y:S05]  /*1110*/  CALL.ABS.NOINC R14 ;  /* 0x000000000e007343 */ /* 0x002fea0003c00000 */
.L_x_9:
[----:B------:R-:W-:Y:S02]  /*1120*/  LOP3.LUT R0, R22, 0x1, RZ, 0xc0, !PT ;  /* 0x0000000116007812 */ /* 0x000fe400078ec0ff */
[----:B------:R-:W-:Y:S02]  /*1130*/  ISETP.NE.AND P0, PT, R2, 0x3, PT ;  /* 0x000000030200780c */ /* 0x000fe40003f05270 */
[----:B------:R-:W-:-:S04]  /*1140*/  SHF.L.U32 R0, R0, 0x1f, RZ ;  /* 0x0000001f00007819 */ /* 0x000fc800000006ff */
[----:B------:R-:W0:Y:S02]  /*1150*/  SYNCS.PHASECHK.TRANS64.TRYWAIT P1, [UR38+0x34800], R0 ;  /* 0x03480000ff0075a7 */ /* 0x000e240008020166 */
[----:B0-----:R-:W-:Y:S05]  /*1160*/  @!P1 BRA `(.L_x_10) ;  /* 0x000000ac00409947 */ /* 0x001fea0003800000 */
.L_x_127:
[----:B------:R-:W-:Y:S05]  /*1170*/  @!P0 BRA `(.L_x_11) ;  /* 0x0000000000048947 */ /* 0x000fea0003800000 */
[----:B------:R-:W-:Y:S01]  /*1180*/  BPT.TRAP 0x1 ;  /* 0x000000040000795c */ /* 0x000fe20000300000 */
.L_x_11:
[----:B------:R-:W-:Y:S02]  /*1190*/  IMAD.U32 R6, RZ, RZ, UR36 ;  /* 0x00000024ff067e24 */ /* 0x000fe4000f8e00ff */
[----:B0-----:R-:W-:-:S03]  /*11a0*/  IMAD.U32 R3, RZ, RZ, UR37 ;  /* 0x00000025ff037e24 */ /* 0x001fc6000f8e00ff */
[----:B------:R-:W-:Y:S02]  /*11b0*/  LEA R6, R6, UR38, 0x3 ;  /* 0x0000002606067c11 */ /* 0x000fe4000f8e18ff */
[----:B------:R-:W-:-:S04]  /*11c0*/  SHF.L.U32 R3, R3, 0x1f, RZ ;  /* 0x0000001f03037819 */ /* 0x000fc800000006ff */
[----:B------:R0:W1:Y:S01]  /*11d0*/  SYNCS.PHASECHK.TRANS64.TRYWAIT P2, [R6+URZ+0x34830], R3 ;  /* 0x03483003060075a7 */ /* 0x000062000804017f */
[----:B------:R-:W-:Y:S05]  /*11e0*/  @!P0 BRA `(.L_x_12) ;  /* 0x0000000000048947 */ /* 0x000fea0003800000 */
[----:B------:R-:W-:Y:S01]  /*11f0*/  BPT.TRAP 0x1 ;  /* 0x000000040000795c */ /* 0x000fe20000300000 */
.L_x_12:
[----:B------:R-:W2:Y:S01]  /*1200*/  S2R R0, SR_TID.X ;  /* 0x0000000000007919 */ /* 0x000ea20000002100 */
[----:B------:R-:W-:Y:S01]  /*1210*/  IMAD.MOV.U32 R151, RZ, RZ, RZ ;  /* 0x000000ffff977224 */ /* 0x000fe200078e00ff */
[----:B--2---:R-:W-:-:S04]  /*1220*/  LOP3.LUT R0, R0, 0x7f, RZ, 0xc0, !PT ;  /* 0x0000007f00007812 */ /* 0x004fc800078ec0ff */
[----:B------:R-:W-:Y:S01]  /*1230*/  ISETP.NE.AND P1, PT, R0, RZ, PT ;  /* 0x000000ff0000720c */ /* 0x000fe20003f25270 */
[----:B-1----:R-:W-:-:S12]  /*1240*/  @P2 BRA `(.L_x_13) ;  /* 0x0000000000082947 */ /* 0x002fd80003800000 */
[----:B------:R-:W1:Y:S02]  /*1250*/  SYNCS.PHASECHK.TRANS64.TRYWAIT P2, [R6+URZ+0x34830], R3 ;  /* 0x03483003060075a7 */ /* 0x000e64000804017f */
[----:B-1----:R-:W-:Y:S05]  /*1260*/  @!P2 BRA `(.L_x_14) ;  /* 0x000000ac0018a947 */ /* 0x002fea0003800000 */
.L_x_13:
[----:B------:R-:W-:Y:S05]  /*1270*/  WARPSYNC.ALL ;  /* 0x0000000000007948 */ /* 0x000fea0003800000 */
[----:B------:R-:W-:Y:S01]  /*1280*/  UIADD3 UR38, UR38, 0x1c400, URZ ;  /* 0x0001c40026267890 */ /* 0x000fe2000fffe03f */
[----:B------:R-:W-:Y:S01]  /*1290*/  WARPGROUP.ARRIVE ;  /* 0x00000000000079c5 */ /* 0x000fe20000000000 */
[----:B------:R-:W-:Y:S01]  /*12a0*/  ULOP3.LUT UR5, UR40, 0x10000, URZ, 0xfc, !UPT ;  /* 0x0001000028057892 */ /* 0x000fe2000f8efc3f */
[----:B------:R-:W-:Y:S01]  /*12b0*/  IMAD.IADD R0, R191, 0x1, R88 ;  /* 0x00000001bf007824 */ /* 0x000fe200078e0258 */
[----:B------:R-:W-:Y:S01]  /*12c0*/  USHF.R.U32.HI UR38, URZ, 0x4, UR38 ;  /* 0x000000043f267899 */ /* 0x000fe20008011626 */
[----:B------:R-:W-:Y:S01]  /*12d0*/  P2R R89, PR, RZ, 0x2 ;  /* 0x00000002ff597803 */ /* 0x000fe20000000000 */
[----:B------:R-:W-:Y:S01]  /*12e0*/  UMOV UR9, 0x40000040 ;  /* 0x4000004000097882 */ /* 0x000fe20000000000 */
[----:B------:R-:W-:Y:S01]  /*12f0*/  UMOV UR11, 0x40000040 ;  /* 0x40000040000b7882 */ /* 0x000fe20000000000 */
[----:B------:R-:W-:Y:S01]  /*1300*/  ULOP3.LUT UR38, UR38, 0x3fff, URZ, 0xc0, !UPT ;  /* 0x00003fff26267892 */ /* 0x000fe2000f8ec03f */
[----:B------:R-:W-:Y:S01]  /*1310*/  IMAD.U32 R5, RZ, RZ, UR9 ;  /* 0x00000009ff057e24 */ /* 0x000fe2000f8e00ff */
[----:B------:R-:W-:Y:S01]  /*1320*/  UMOV UR8, UR5 ;  /* 0x0000000500087c82 */ /* 0x000fe20008000000 */
[----:B------:R-:W-:Y:S01]  /*1330*/  UIADD3 UR56, UR5, 0x2, URZ ;  /* 0x0000000205387890 */ /* 0x000fe2000fffe03f */
[----:B------:R-:W-:Y:S01]  /*1340*/  IMAD.U32 R4, RZ, RZ, UR8 ;  /* 0x00000008ff047e24 */ /* 0x000fe2000f8e00ff */
[----:B------:R-:W-:Y:S01]  /*1350*/  ULOP3.LUT UR38, UR38, 0x10000, URZ, 0xfc, !UPT ;  /* 0x0001000026267892 */ /* 0x000fe2000f8efc3f */
[----:B------:R-:W-:Y:S01]  /*1360*/  IMAD R7, R193, -0x80, R0 ;  /* 0xffffff80c1077824 */ /* 0x000fe200078e0200 */
[----:B------:R-:W-:Y:S01]  /*1370*/  UMOV UR57, 0x40000040 ;  /* 0x4000004000397882 */ /* 0x000fe20000000000 */
[----:B------:R-:W-:Y:S01]  /*1380*/  UMOV UR59, 0x40000040 ;  /* 0x40000040003b7882 */ /* 0x000fe20000000000 */
[----:B------:R-:W-:Y:S01]  /*1390*/  UIMAD UR4, UR36, 0xc00, UR38 ;  /* 0x00000c00240478a4 */ /* 0x000fe2000f8e0226 */
[----:B------:R-:W-:Y:S01]  /*13a0*/  P2R R91, PR, RZ, 0x1 ;  /* 0x00000001ff5b7803 */ /* 0x000fe20000000000 */
[----:B------:R-:W-:Y:S01]  /*13b0*/  UIADD3 UR52, UR5, 0x4, URZ ;  /* 0x0000000405347890 */ /* 0x000fe2000fffe03f */
[C---:B------:R-:W-:Y:S01]  /*13c0*/  ISETP.GT.AND P4, PT, R7.reuse, RZ, PT ;  /* 0x000000ff0700720c */ /* 0x040fe20003f84270 */
[----:B------:R-:W-:Y:S01]  /*13d0*/  UIADD3 UR58, UR4, 0x2, URZ ;  /* 0x00000002043a7890 */ /* 0x000fe2000fffe03f */
[C---:B------:R-:W-:Y:S01]  /*13e0*/  ISETP.GT.AND P3, PT, R7.reuse, 0x1, PT ;  /* 0x000000010700780c */ /* 0x040fe20003f64270 */
[----:B------:R-:W-:Y:S01]  /*13f0*/  UIADD3 UR54, UR4, 0x4, URZ ;  /* 0x0000000404367890 */ /* 0x000fe2000fffe03f */
[C---:B------:R-:W-:Y:S01]  /*1400*/  ISETP.GT.AND P2, PT, R7.reuse, 0x8, PT ;  /* 0x000000080700780c */ /* 0x040fe20003f44270 */
[----:B------:R-:W-:Y:S01]  /*1410*/  UMOV UR10, UR4 ;  /* 0x00000004000a7c82 */ /* 0x000fe20008000000 */
[----:B------:R-:W-:Y:S01]  /*1420*/  UMOV UR53, 0x40000040 ;  /* 0x4000004000357882 */ /* 0x000fe20000000000 */
[----:B------:R-:W-:Y:S01]  /*1430*/  HGMMA.64x128x16.F32 R24, gdesc[UR8], RZ, !UPT, gsb0 ;  /* 0x01e00000081879f0 */ /* 0x000fe2000c0008ff */
[----:B------:R-:W-:Y:S01]  /*1440*/  UMOV UR55, 0x40000040 ;  /* 0x4000004000377882 */ /* 0x000fe20000000000 */
[----:B------:R-:W-:Y:S01]  /*1450*/  UIADD3 UR8, UR5, 0x6, URZ ;  /* 0x0000000605087890 */ /* 0x000fe2000fffe03f */
[C---:B------:R-:W-:Y:S01]  /*1460*/  ISETP.GT.AND P6, PT, R7.reuse, 0x9, PT ;  /* 0x000000090700780c */ /* 0x040fe20003fc4270 */
[----:B------:R-:W-:Y:S01]  /*1470*/  UIADD3 UR10, UR4, 0x6, URZ ;  /* 0x00000006040a7890 */ /* 0x000fe2000fffe03f */
[C---:B------:R-:W-:Y:S01]  /*1480*/  ISETP.GT.AND P5, PT, R7.reuse, 0x10, PT ;  /* 0x000000100700780c */ /* 0x040fe20003fa4270 */
[----:B------:R-:W-:Y:S01]  /*1490*/  UMOV UR9, 0x40000040 ;  /* 0x4000004000097882 */ /* 0x000fe20000000000 */
[----:B------:R-:W-:Y:S01]  /*14a0*/  UMOV UR11, 0x40000040 ;  /* 0x40000040000b7882 */ /* 0x000fe20000000000 */
[----:B------:R-:W-:Y:S01]  /*14b0*/  UIADD3 UR12, UR5, 0x400, URZ ;  /* 0x00000400050c7890 */ /* 0x000fe2000fffe03f */
[C---:B------:R-:W-:Y:S01]  /*14c0*/  ISETP.GT.AND P1, PT, R7.reuse, 0x59, PT ;  /* 0x000000590700780c */ /* 0x040fe20003f24270 */
[----:B------:R-:W-:Y:S01]  /*14d0*/  UIADD3 UR14, UR4, 0x400, URZ ;  /* 0x00000400040e7890 */ /* 0x000fe2000fffe03f */
[----:B------:R-:W-:Y:S01]  /*14e0*/  ISETP.GT.AND P0, PT, R7, 0x60, PT ;  /* 0x000000600700780c */ /* 0x000fe20003f04270 */
[----:B------:R-:W-:Y:S01]  /*14f0*/  UMOV UR13, 0x40000040 ;  /* 0x40000040000d7882 */ /* 0x000fe20000000000 */
[----:B------:R-:W-:Y:S01]  /*1500*/  UMOV UR15, 0x40000040 ;  /* 0x40000040000f7882 */ /* 0x000fe20000000000 */
[----:B------:R-:W-:Y:S01]  /*1510*/  UIADD3 UR16, UR5, 0x402, URZ ;  /* 0x0000040205107890 */ /* 0x000fe2000fffe03f */
[--C-:B------:R-:W-:Y:S01]  /*1520*/  IMAD.MOV.U32 R150, RZ, RZ, R151.reuse ;  /* 0x000000ffff967224 */ /* 0x100fe200078e0097 */
[----:B------:R-:W-:Y:S01]  /*1530*/  UIADD3 UR18, UR4, 0x402, URZ ;  /* 0x0000040204127890 */ /* 0x000fe2000fffe03f */
[--C-:B------:R-:W-:Y:S01]  /*1540*/  IMAD.MOV.U32 R149, RZ, RZ, R151.reuse ;  /* 0x000000ffff957224 */ /* 0x100fe200078e0097 */
        /* <DEDUP_REMOVED lines=38> */
[----:B------:R-:W-:Y:S01]  /*17b0*/  ULDC UR4, c[0x0][0x988] ;  /* 0x0002620000047ab9 */ /* 0x000fe20000000800 */
[----:B------:R-:W-:-:S02]  /*17c0*/  IMAD.MOV.U32 R136, RZ, RZ, R151 ;  /* 0x000000ffff887224 */ /* 0x000fc400078e0097 */
[--C-:B------:R-:W-:Y:S02]  /*17d0*/  IMAD.MOV.U32 R135, RZ, RZ, R151.reuse ;  /* 0x000000ffff877224 */ /* 0x100fe400078e0097 */
[--C-:B------:R-:W-:Y:S02]  /*17e0*/  IMAD.MOV.U32 R133, RZ, RZ, R151.reuse ;  /* 0x000000ffff857224 */ /* 0x100fe400078e0097 */
[--C-:B------:R-:W-:Y:S02]  /*17f0*/  IMAD.MOV.U32 R131, RZ, RZ, R151.reuse ;  /* 0x000000ffff837224 */ /* 0x100fe400078e0097 */
[--C-:B------:R-:W-:Y:S02]  /*1800*/  IMAD.MOV.U32 R129, RZ, RZ, R151.reuse ;  /* 0x000000ffff817224 */ /* 0x100fe400078e0097 */
[--C-:B------:R-:W-:Y:S02]  /*1810*/  IMAD.MOV.U32 R127, RZ, RZ, R151.reuse ;  /* 0x000000ffff7f7224 */ /* 0x100fe400078e0097 */
        /* <DEDUP_REMOVED lines=16> */
[----:B------:R-:W-:Y:S01]  /*1920*/  IMAD.MOV.U32 R93, RZ, RZ, R151 ;  /* 0x000000ffff5d7224 */ /* 0x000fe200078e0097 */
[----:B------:R-:W-:Y:S02]  /*1930*/  WARPGROUP.DEPBAR.LE gsb0, 0x0 ;  /* 0x00008000000079c5 */ /* 0x000fe40000010000 */
[----:B------:R-:W-:-:S06]  /*1940*/  WARPGROUP.ARRIVE ;  /* 0x00000000000079c5 */ /* 0x000fcc0000000000 */
[----:B------:R-:W-:Y:S03]  /*1950*/  HGMMA.64x128x16.F32 R24, gdesc[UR56], R24, gsb0 ;  /* 0x01e00000381879f0 */ /* 0x000fe60008000818 */
[----:B------:R-:W-:Y:S02]  /*1960*/  WARPGROUP.DEPBAR.LE gsb0, 0x0 ;  /* 0x00008000000079c5 */ /* 0x000fe40000010000 */
[----:B------:R-:W-:-:S07]  /*1970*/  WARPGROUP.ARRIVE ;  /* 0x00000000000079c5 */ /* 0x000fce0000000000 */
        /* <DEDUP_REMOVED lines=29> */
[----:B------:R-:W-:Y:S02]  /*1b50*/  FSEL R10, R24, -INF , P4 ;  /* 0xff800000180a7808 */ /* 0x000fe40002000000 */
[----:B------:R-:W-:Y:S02]  /*1b60*/  FSEL R25, R25, -INF , P3 ;  /* 0xff80000019197808 */ /* 0x000fe40001800000 */
[----:B------:R-:W-:Y:S02]  /*1b70*/  FSEL R90, R28, -INF , P2 ;  /* 0xff8000001c5a7808 */ /* 0x000fe40001000000 */
[----:B01----:R-:W-:-:S02]  /*1b80*/  FMNMX.FTZ R3, R10, R25, !PT ;  /* 0x000000190a037209 */ /* 0x003fc40007810000 */
[----:B------:R-:W-:Y:S02]  /*1b90*/  FSEL R92, R29, -INF , P6 ;  /* 0xff8000001d5c7808 */ /* 0x000fe40003000000 */
[----:B------:R-:W-:Y:S02]  /*1ba0*/  FMNMX.FTZ R3, R90, R3, !PT ;  /* 0x000000035a037209 */ /* 0x000fe40007810000 */
[----:B------:R-:W-:Y:S02]  /*1bb0*/  FSEL R26, R26, -INF , P4 ;  /* 0xff8000001a1a7808 */ /* 0x000fe40002000000 */
[----:B------:R-:W-:Y:S02]  /*1bc0*/  ISETP.GT.AND P4, PT, R7, 0x11, PT ;  /* 0x000000110700780c */ /* 0x000fe40003f84270 */
[----:B------:R-:W-:Y:S02]  /*1bd0*/  FSEL R94, R32, -INF , P5 ;  /* 0xff800000205e7808 */ /* 0x000fe40002800000 */
[----:B------:R-:W-:-:S02]  /*1be0*/  FMNMX.FTZ R3, R92, R3, !PT ;  /* 0x000000035c037209 */ /* 0x000fc40007810000 */
[----:B------:R-:W-:Y:S02]  /*1bf0*/  FSEL R27, R27, -INF , P3 ;  /* 0xff8000001b1b7808 */ /* 0x000fe40001800000 */
[----:B------:R-:W-:Y:S02]  /*1c00*/  ISETP.GT.AND P3, PT, R7, 0x18, PT ;  /* 0x000000180700780c */ /* 0x000fe40003f64270 */
[----:B------:R-:W-:Y:S02]  /*1c10*/  FSEL R96, R33, -INF , P4 ;  /* 0xff80000021607808 */ /* 0x000fe40002000000 */
[----:B------:R-:W-:Y:S02]  /*1c20*/  FMNMX.FTZ R3, R94, R3, !PT ;  /* 0x000000035e037209 */ /* 0x000fe40007810000 */
[----:B------:R-:W-:Y:S02]  /*1c30*/  FSEL R30, R30, -INF , P2 ;  /* 0xff8000001e1e7808 */ /* 0x000fe40001000000 */
[----:B------:R-:W-:-:S02]  /*1c40*/  ISETP.GT.AND P2, PT, R7, 0x19, PT ;  /* 0x000000190700780c */ /* 0x000fc40003f44270 */
        /* <DEDUP_REMOVED lines=63> */
[----:B------:R-:W-:Y:S02]  /*2040*/  FMNMX.FTZ R3, R122, R3, !PT ;  /* 0x000000037a037209 */ /* 0x000fe40007810000 */
[----:B------:R-:W-:Y:S02]  /*2050*/  FSEL R124, R69, -INF , P1 ;  /* 0xff800000457c7808 */ /* 0x000fe40000800000 */
[----:B------:R-:W-:-:S02]  /*2060*/  FMNMX.FTZ R3, R68, R3, !PT ;  /* 0x0000000344037209 */ /* 0x000fc40007810000 */
[C---:B------:R-:W-:Y:S02]  /*2070*/  ISETP.GT.AND P1, PT, R7.reuse, 0x61, PT ;  /* 0x000000610700780c */ /* 0x040fe40003f24270 */
[----:B------:R-:W-:Y:S02]  /*2080*/  FSEL R72, R72, -INF , P0 ;  /* 0xff80000048487808 */ /* 0x000fe40000000000 */
[----:B------:R-:W-:Y:S02]  /*2090*/  FMNMX.FTZ R3, R124, R3, !PT ;  /* 0x000000037c037209 */ /* 0x000fe40007810000 */
        /* <DEDUP_REMOVED lines=8> */
[----:B------:R-:W-:-:S02]  /*2120*/  FSEL R128, R77, -INF , P2 ;  /* 0xff8000004d807808 */ /* 0x000fc40001000000 */
[----:B------:R-:W-:Y:S02]  /*2130*/  FMNMX.FTZ R3, R76, R3, !PT ;  /* 0x000000034c037209 */ /* 0x000fe40007810000 */
[C---:B------:R-:W-:Y:S02]  /*2140*/  ISETP.GT.AND P3, PT, R7.reuse, 0x70, PT ;  /* 0x000000700700780c */ /* 0x040fe40003f64270 */
[----:B------:R-:W-:Y:S02]  /*2150*/  FSEL R66, R66, -INF , P4 ;  /* 0xff80000042427808 */ /* 0x000fe40002000000 */
[----:B------:R-:W-:Y:S02]  /*2160*/  FSEL R130, R80, -INF , P3 ;  /* 0xff80000050827808 */ /* 0x000fe40001800000 */
[----:B------:R-:W-:Y:S02]  /*2170*/  FMNMX.FTZ R3, R128, R3, !PT ;  /* 0x0000000380037209 */ /* 0x000fe40007810000 */
[----:B------:R-:W-:-:S02]  /*2180*/  ISETP.GT.AND P4, PT, R7, 0x71, PT ;  /* 0x000000710700780c */ /* 0x000fc40003f84270 */
[----:B------:R-:W-:Y:S02]  /*2190*/  FSEL R40, R63, -INF , P5 ;  /* 0xff8000003f287808 */ /* 0x000fe40002800000 */
[----:B------:R-:W-:Y:S02]  /*21a0*/  FSEL R132, R81, -INF , P4 ;  /* 0xff80000051847808 */ /* 0x000fe40002000000 */
[----:B------:R-:W-:Y:S02]  /*21b0*/  FMNMX.FTZ R3, R130, R3, !PT ;  /* 0x0000000382037209 */ /* 0x000fe40007810000 */
[----:B------:R-:W-:Y:S02]  /*21c0*/  ISETP.GT.AND P5, PT, R7, 0x78, PT ;  /* 0x000000780700780c */ /* 0x000fe40003fa4270 */
[----:B------:R-:W-:Y:S02]  /*21d0*/  FSEL R62, R62, -INF , P6 ;  /* 0xff8000003e3e7808 */ /* 0x000fe40003000000 */
[----:B------:R-:W-:-:S02]  /*21e0*/  FSEL R84, R84, -INF , P5 ;  /* 0xff80000054547808 */ /* 0x000fc40002800000 */
[----:B------:R-:W-:Y:S02]  /*21f0*/  FMNMX.FTZ R3, R132, R3, !PT ;  /* 0x0000000384037209 */ /* 0x000fe40007810000 */
[----:B------:R-:W-:Y:S02]  /*2200*/  ISETP.GT.AND P6, PT, R7, 0x79, PT ;  /* 0x000000790700780c */ /* 0x000fe40003fc4270 */
[----:B------:R-:W-:Y:S02]  /*2210*/  FMNMX.FTZ R3, R84, R3, !PT ;  /* 0x0000000354037209 */ /* 0x000fe40007810000 */
[----:B------:R-:W-:Y:S02]  /*2220*/  FSEL R134, R85, -INF , P6 ;  /* 0xff80000055867808 */ /* 0x000fe40003000000 */
[----:B------:R-:W-:Y:S02]  /*2230*/  P2R R15, PR, RZ, 0x4 ;  /* 0x00000004ff0f7803 */ /* 0x000fe40000000000 */
[----:B------:R-:W-:Y:S01]  /*2240*/  FMNMX.FTZ R9, R134, R3, !PT ;  /* 0x0000000386097209 */ /* 0x000fe20007810000 */
[----:B------:R-:W-:Y:S01]  /*2250*/  IMAD.U32 R3, RZ, RZ, UR4 ;  /* 0x00000004ff037e24 */ /* 0x000fe2000f8e00ff */
[----:B------:R-:W-:-:S02]  /*2260*/  P2R R21, PR, RZ, 0x1 ;  /* 0x00000001ff157803 */ /* 0x000fc40000000000 */
[----:B------:R-:W-:Y:S01]  /*2270*/  ISETP.GT.AND P0, PT, R7, 0x59, PT ;  /* 0x000000590700780c */ /* 0x000fe20003f04270 */
[----:B------:R-:W0:Y:S01]  /*2280*/  SHFL.BFLY PT, R0, R9, 0x2, 0x1f ;  /* 0x0c401f0009007f89 */ /* 0x000e2200000e0000 */
[----:B------:R-:W-:Y:S02]  /*2290*/  P2R R29, PR, RZ, 0x2 ;  /* 0x00000002ff1d7803 */ /* 0x000fe40000000000 */
[----:B------:R-:W-:Y:S02]  /*22a0*/  FSEL R48, R71, -INF , P0 ;  /* 0xff80000047307808 */ /* 0x000fe40000000000 */
[----:B------:R-:W-:Y:S02]  /*22b0*/  ISETP.NE.AND P0, PT, R21, RZ, PT ;  /* 0x000000ff1500720c */ /* 0x000fe40003f05270 */
[----:B------:R-:W-:Y:S02]  /*22c0*/  ISETP.GT.AND P1, PT, R7, 0x60, PT ;  /* 0x000000600700780c */ /* 0x000fe40003f24270 */
[----:B------:R-:W-:-:S02]  /*22d0*/  FSEL R78, R78, -INF , P0 ;  /* 0xff8000004e4e7808 */ /* 0x000fc40000000000 */
[----:B------:R-:W-:Y:S02]  /*22e0*/  FSEL R74, R74, -INF , P1 ;  /* 0xff8000004a4a7808 */ /* 0x000fe40000800000 */
[----:B------:R-:W-:Y:S02]  /*22f0*/  ISETP.NE.AND P1, PT, R29, RZ, PT ;  /* 0x000000ff1d00720c */ /* 0x000fe40003f25270 */
[----:B------:R-:W-:Y:S02]  /*2300*/  FSEL R82, R82, -INF , P3 ;  /* 0xff80000052527808 */ /* 0x000fe40001800000 */
[----:B------:R-:W-:Y:S02]  /*2310*/  FSEL R52, R75, -INF , P1 ;  /* 0xff8000004b347808 */ /* 0x000fe40000800000 */
[----:B------:R-:W-:Y:S02]  /*2320*/  FSEL R86, R86, -INF , P5 ;  /* 0xff80000056567808 */ /* 0x000fe40002800000 */
[----:B------:R-:W-:Y:S01]  /*2330*/  ISETP.NE.AND P1, PT, R89, RZ, PT ;  /* 0x000000ff5900720c */ /* 0x000fe20003f25270 */
[--C-:B------:R-:W-:Y:S01]  /*2340*/  IMAD.MOV.U32 R89, RZ, RZ, R151.reuse ;  /* 0x000000ffff597224 */ /* 0x100fe200078e0097 */
[----:B------:R-:W-:Y:S01]  /*2350*/  ISETP.NE.AND P0, PT, R91, RZ, PT ;  /* 0x000000ff5b00720c */ /* 0x000fe20003f05270 */
[----:B------:R-:W-:Y:S01]  /*2360*/  IMAD.MOV.U32 R91, RZ, RZ, R151 ;  /* 0x000000ffff5b7224 */ /* 0x000fe200078e0097 */
[----:B0-----:R-:W-:-:S05]  /*2370*/  FMNMX.FTZ R11, R9, R0, !PT ;  /* 0x00000000090b7209 */ /* 0x001fca0007810000 */
[----:B------:R-:W0:Y:S04]  /*2380*/  SHFL.BFLY PT, R0, R11, 0x1, 0x1f ;  /* 0x0c201f000b007f89 */ /* 0x000e2800000e0000 */
[----:B------:R-:W-:-:S05]  /*2390*/  @!P1 VIADD R6, R6, 0x34840 ;  /* 0x0003484006069836 */ /* 0x000fca0000000000 */
[----:B------:R-:W-:-:S04]  /*23a0*/  @!P1 PRMT R6, RZ, 0x654, R6 ;  /* 0x00000654ff069816 */ /* 0x000fc80000000006 */
[----:B------:R1:W-:Y:S01]  /*23b0*/  @!P1 SYNCS.ARRIVE.TRANS64.RED.A1T0 RZ, [R6+URZ], RZ ;  /* 0x000000ff06ff99a7 */ /* 0x0003e2000810043f */
[----:B0-----:R-:W-:Y:S02]  /*23c0*/  FMNMX.FTZ R0, R11, R0, !PT ;  /* 0x000000000b007209 */ /* 0x001fe40007810000 */
[----:B------:R-:W-:Y:S02]  /*23d0*/  FMNMX.FTZ R11, R26, R27, !PT ;  /* 0x0000001b1a0b7209 */ /* 0x000fe40007810000 */
[C---:B------:R-:W-:Y:S01]  /*23e0*/  FSETP.NEU.FTZ.AND P2, PT, R0.reuse, -INF , PT ;  /* 0xff8000000000780b */ /* 0x040fe20003f5d000 */
[----:B------:R-:W-:Y:S01]  /*23f0*/  FMUL.FTZ R13, R0, R3 ;  /* 0x00000003000d7220 */ /* 0x000fe20000410000 */
[----:B------:R-:W-:-:S04]  /*2400*/  FMNMX.FTZ R11, R30, R11, !PT ;  /* 0x0000000b1e0b7209 */ /* 0x000fc80007810000 */
[----:B------:R-:W-:Y:S02]  /*2410*/  FMNMX.FTZ R11, R8, R11, !PT ;  /* 0x0000000b080b7209 */ /* 0x000fe40007810000 */
[----:B------:R-:W-:Y:S02]  /*2420*/  FSEL R39, R13, RZ, P2 ;  /* 0x000000ff0d277208 */ /* 0x000fe40001000000 */
[----:B------:R-:W-:Y:S02]  /*2430*/  FMNMX.FTZ R11, R34, R11, !PT ;  /* 0x0000000b220b7209 */ /* 0x000fe40007810000 */
[----:B------:R-:W-:Y:S01]  /*2440*/  ISETP.NE.AND P2, PT, R15, RZ, PT ;  /* 0x000000ff0f00720c */ /* 0x000fe20003f45270 */
[--C-:B------:R-:W-:Y:S01]  /*2450*/  FFMA.FTZ R7, R25, R3, -R39.reuse ;  /* 0x0000000319077223 */ /* 0x100fe20000010827 */
[----:B------:R-:W-:Y:S01]  /*2460*/  FMNMX.FTZ R13, R12, R11, !PT ;  /* 0x0000000b0c0d7209 */ /* 0x000fe20007810000 */
[-CC-:B------:R-:W-:Y:S01]  /*2470*/  FFMA.FTZ R152, R56, R3.reuse, -R39.reuse ;  /* 0x0000000338987223 */ /* 0x180fe20000010827 */
[----:B------:R-:W-:Y:S01]  /*2480*/  FSEL R80, R79, -INF , P2 ;  /* 0xff8000004f507808 */ /* 0x000fe20001000000 */
[--C-:B------:R-:W-:Y:S01]  /*2490*/  FFMA.FTZ R182, R90, R3, -R39.reuse ;  /* 0x000000035ab67223 */ /* 0x100fe20000010827 */
[----:B------:R-:W-:Y:S01]  /*24a0*/  FMNMX.FTZ R13, R38, R13, !PT ;  /* 0x0000000d260d7209 */ /* 0x000fe20007810000 */
[--C-:B------:R-:W-:Y:S01]  /*24b0*/  FFMA.FTZ R180, R10, R3, -R39.reuse ;  /* 0x000000030ab47223 */ /* 0x100fe20000010827 */
[----:B------:R-:W-:Y:S01]  /*24c0*/  FSEL R56, R83, -INF , P4 ;  /* 0xff80000053387808 */ /* 0x000fe20002000000 */
[----:B------:R-:W-:Y:S01]  /*24d0*/  MUFU.EX2 R7, R7 ;  /* 0x0000000700077308 */ /* 0x000fe20000000800 */
[----:B------:R-:W-:Y:S01]  /*24e0*/  FMNMX.FTZ R13, R14, R13, !PT ;  /* 0x0000000d0e0d7209 */ /* 0x000fe20007810000 */
[-CC-:B------:R-:W-:Y:S01]  /*24f0*/  FFMA.FTZ R9, R92, R3.reuse, -R39.reuse ;  /* 0x000000035c097223 */ /* 0x180fe20000010827 */
[----:B------:R-:W-:Y:S01]  /*2500*/  FSEL R90, R87, -INF , P6 ;  /* 0xff800000575a7808 */ /* 0x000fe20003000000 */
[--C-:B------:R-:W-:Y:S01]  /*2510*/  FFMA.FTZ R176, R94, R3, -R39.reuse ;  /* 0x000000035eb07223 */ /* 0x100fe20000010827 */
[----:B------:R-:W-:Y:S01]  /*2520*/  FMNMX.FTZ R13, R42, R13, !PT ;  /* 0x0000000d2a0d7209 */ /* 0x000fe20007810000 */
[-CC-:B------:R-:W-:Y:S01]  /*2530*/  FFMA.FTZ R96, R96, R3.reuse, -R39.reuse ;  /* 0x0000000360607223 */ /* 0x180fe20000010827 */
[--C-:B------:R-:W-:Y:S01]  /*2540*/  FFMA.FTZ R178, R98, R3, -R39.reuse ;  /* 0x0000000362b27223 */ /* 0x100fe20000010827 */
[----:B------:R-:W0:Y:S01]  /*2550*/  MUFU.EX2 R180, R180 ;  /* 0x000000b400b47308 */ /* 0x000e220000000800 */
[----:B------:R-:W-:Y:S01]  /*2560*/  FMNMX.FTZ R15, R20, R13, !PT ;  /* 0x0000000d140f7209 */ /* 0x000fe20007810000 */
[-CC-:B------:R-:W-:Y:S01]  /*2570*/  FFMA.FTZ R100, R100, R3.reuse, -R39.reuse ;  /* 0x0000000364647223 */ /* 0x180fe20000010827 */
[-CC-:B------:R-:W-:Y:S01]  /*2580*/  FFMA.FTZ R172, R102, R3.reuse, -R39.reuse ;  /* 0x0000000366ac7223 */ /* 0x180fe20000010827 */
[--C-:B------:R-:W-:Y:S01]  /*2590*/  FFMA.FTZ R104, R104, R3, -R39.reuse ;  /* 0x0000000368687223 */ /* 0x100fe20000010827 */
[----:B------:R-:W-:Y:S01]  /*25a0*/  FMNMX.FTZ R15, R46, R15, !PT ;  /* 0x0000000f2e0f7209 */ /* 0x000fe20007810000 */
[-CC-:B------:R-:W-:Y:S01]  /*25b0*/  FFMA.FTZ R174, R106, R3.reuse, -R39.reuse ;  /* 0x000000036aae7223 */ /* 0x180fe20000010827 */
[--C-:B------:R-:W-:Y:S01]  /*25c0*/  FFMA.FTZ R108, R108, R3, -R39.reuse ;  /* 0x000000036c6c7223 */ /* 0x100fe20000010827 */
[----:B------:R-:W2:Y:S01]  /*25d0*/  MUFU.EX2 R182, R182 ;  /* 0x000000b600b67308 */ /* 0x000ea20000000800 */
[----:B------:R-:W-:Y:S01]  /*25e0*/  FMNMX.FTZ R15, R24, R15, !PT ;  /* 0x0000000f180f7209 */ /* 0x000fe20007810000 */
[-CC-:B------:R-:W-:Y:S01]  /*25f0*/  FFMA.FTZ R168, R110, R3.reuse, -R39.reuse ;  /* 0x000000036ea87223 */ /* 0x180fe20000010827 */
[-CC-:B------:R-:W-:Y:S01]  /*2600*/  FFMA.FTZ R112, R112, R3.reuse, -R39.reuse ;  /* 0x0000000370707223 */ /* 0x180fe20000010827 */
[--C-:B------:R-:W-:Y:S01]  /*2610*/  FFMA.FTZ R170, R114, R3, -R39.reuse ;  /* 0x0000000372aa7223 */ /* 0x100fe20000010827 */
[----:B------:R-:W-:Y:S01]  /*2620*/  FMNMX.FTZ R15, R50, R15, !PT ;  /* 0x0000000f320f7209 */ /* 0x000fe20007810000 */
[-CC-:B------:R-:W-:Y:S01]  /*2630*/  FFMA.FTZ R116, R116, R3.reuse, -R39.reuse ;  /* 0x0000000374747223 */ /* 0x180fe20000010827 */
[----:B------:R-:W-:Y:S01]  /*2640*/  FFMA.FTZ R118, R118, R3, -R39 ;  /* 0x0000000376767223 */ /* 0x000fe20000010827 */
[----:B------:R-:W3:Y:S01]  /*2650*/  MUFU.EX2 R9, R9 ;  /* 0x0000000900097308 */ /* 0x000ee20000000800 */
[----:B------:R-:W-:Y:S01]  /*2660*/  FMNMX.FTZ R21, R28, R15, !PT ;  /* 0x0000000f1c157209 */ /* 0x000fe20007810000 */
[----:B0-----:R-:W-:Y:S01]  /*2670*/  FADD.FTZ R49, R180, R7 ;  /* 0x00000007b4317221 */ /* 0x001fe20000010000 */
[-CC-:B------:R-:W-:Y:S01]  /*2680*/  FFMA.FTZ R154, R60, R3.reuse, -R39.reuse ;  /* 0x000000033c9a7223 */ /* 0x180fe20000010827 */
        /* <DEDUP_REMOVED lines=12> */
[----:B------:R4:W5:Y:S01]  /*2750*/  MUFU.EX2 R11, R96 ;  /* 0x00000060000b7308 */ /* 0x0009620000000800 */
[----:B------:R-:W-:Y:S01]  /*2760*/  FMNMX.FTZ R25, R36, R21, !PT ;  /* 0x0000001524197209 */ /* 0x000fe20007810000 */
[-CC-:B------:R-:W-:Y:S01]  /*2770*/  FFMA.FTZ R130, R130, R3.reuse, -R39.reuse ;  /* 0x0000000382827223 */ /* 0x180fe20000010827 */
[----:B------:R-:W-:Y:S01]  /*2780*/  F2FP.F16.F32.PACK_AB R180, R7, R180 ;  /* 0x000000b407b4723e */ /* 0x000fe200000000ff */
[--C-:B------:R-:W-:Y:S01]  /*2790*/  FFMA.FTZ R132, R132, R3, -R39.reuse ;  /* 0x0000000384847223 */ /* 0x100fe20000010827 */
[----:B------:R-:W-:Y:S01]  /*27a0*/  FMNMX.FTZ R25, R62, R25, !PT ;  /* 0x000000193e197209 */ /* 0x000fe20007810000 */
[----:B------:R-:W-:Y:S01]  /*27b0*/  FFMA.FTZ R84, R84, R3, -R39 ;  /* 0x0000000354547223 */ /* 0x000fe20000010827 */
[--C-:B------:R-:W-:Y:S01]  /*27c0*/  IMAD.MOV.U32 R122, RZ, RZ, R151.reuse ;  /* 0x000000ffff7a7224 */ /* 0x100fe200078e0097 */
[----:B------:R-:W1:Y:S01]  /*27d0*/  MUFU.EX2 R178, R178 ;  /* 0x000000b200b27308 */ /* 0x000e620000000800 */
[----:B------:R-:W-:Y:S01]  /*27e0*/  FMNMX.FTZ R25, R40, R25, !PT ;  /* 0x0000001928197209 */ /* 0x000fe20007810000 */
[----:B------:R-:W-:-:S02]  /*27f0*/  IMAD.MOV.U32 R114, RZ, RZ, R151 ;  /* 0x000000ffff727224 */ /* 0x000fc400078e0097 */
[--C-:B------:R-:W-:Y:S01]  /*2800*/  IMAD.MOV.U32 R110, RZ, RZ, R151.reuse ;  /* 0x000000ffff6e7224 */ /* 0x100fe200078e0097 */
[----:B------:R-:W-:Y:S01]  /*2810*/  FMNMX.FTZ R25, R66, R25, !PT ;  /* 0x0000001942197209 */ /* 0x000fe20007810000 */
[--C-:B------:R-:W-:Y:S02]  /*2820*/  IMAD.MOV.U32 R106, RZ, RZ, R151.reuse ;  /* 0x000000ffff6a7224 */ /* 0x100fe400078e0097 */
[----:B------:R2:W1:Y:S01]  /*2830*/  MUFU.EX2 R13, R100 ;  /* 0x00000064000d7308 */ /* 0x0004620000000800 */
[----:B------:R-:W-:Y:S01]  /*2840*/  FMNMX.FTZ R29, R44, R25, !PT ;  /* 0x000000192c1d7209 */ /* 0x000fe20007810000 */
[--C-:B------:R-:W-:Y:S02]  /*2850*/  IMAD.MOV.U32 R102, RZ, RZ, R151.reuse ;  /* 0x000000ffff667224 */ /* 0x100fe400078e0097 */
[--C-:B------:R-:W-:Y:S01]  /*2860*/  IMAD.MOV.U32 R98, RZ, RZ, R151.reuse ;  /* 0x000000ffff627224 */ /* 0x100fe200078e0097 */
[----:B------:R-:W-:Y:S01]  /*2870*/  FMNMX.FTZ R29, R70, R29, !PT ;  /* 0x0000001d461d7209 */ /* 0x000fe20007810000 */
[----:B----4-:R-:W-:-:S02]  /*2880*/  IMAD.MOV.U32 R96, RZ, RZ, R151 ;  /* 0x000000ffff607224 */ /* 0x010fc400078e0097 */
[----:B------:R-:W-:Y:S01]  /*2890*/  MUFU.EX2 R172, R172 ;  /* 0x000000ac00ac7308 */ /* 0x000fe20000000800 */
[----:B------:R-:W-:Y:S01]  /*28a0*/  FMNMX.FTZ R29, R48, R29, !PT ;  /* 0x0000001d301d7209 */ /* 0x000fe20007810000 */
[--C-:B--2---:R-:W-:Y:S02]  /*28b0*/  IMAD.MOV.U32 R100, RZ, RZ, R151.reuse ;  /* 0x000000ffff647224 */ /* 0x104fe400078e0097 */
[--C-:B------:R-:W-:Y:S01]  /*28c0*/  IMAD.MOV.U32 R94, RZ, RZ, R151.reuse ;  /* 0x000000ffff5e7224 */ /* 0x100fe200078e0097 */
[----:B------:R-:W-:Y:S01]  /*28d0*/  FMNMX.FTZ R29, R74, R29, !PT ;  /* 0x0000001d4a1d7209 */ /* 0x000fe20007810000 */
[----:B------:R-:W-:Y:S02]  /*28e0*/  IMAD.MOV.U32 R92, RZ, RZ, R151 ;  /* 0x000000ffff5c7224 */ /* 0x000fe400078e0097 */
[----:B------:R2:W-:Y:S01]  /*28f0*/  MUFU.EX2 R15, R104 ;  /* 0x00000068000f7308 */ /* 0x0005e20000000800 */
[----:B------:R-:W-:-:S04]  /*2900*/  FMNMX.FTZ R31, R52, R29, !PT ;  /* 0x0000001d341f7209 */ /* 0x000fc80007810000 */
[----:B------:R-:W-:-:S03]  /*2910*/  FMNMX.FTZ R31, R78, R31, !PT ;  /* 0x0000001f4e1f7209 */ /* 0x000fc60007810000 */
[----:B------:R-:W-:Y:S01]  /*2920*/  MUFU.EX2 R174, R174 ;  /* 0x000000ae00ae7308 */ /* 0x000fe20000000800 */
[----:B------:R-:W-:Y:S01]  /*2930*/  FMNMX.FTZ R31, R80, R31, !PT ;  /* 0x0000001f501f7209 */ /* 0x000fe20007810000 */
[----:B--2---:R-:W-:-:S03]  /*2940*/  IMAD.MOV.U32 R104, RZ, RZ, R151 ;  /* 0x000000ffff687224 */ /* 0x004fc600078e0097 */
[----:B------:R-:W-:-:S03]  /*2950*/  FMNMX.FTZ R31, R82, R31, !PT ;  /* 0x0000001f521f7209 */ /* 0x000fc60007810000 */
[----:B------:R2:W-:Y:S01]  /*2960*/  MUFU.EX2 R21, R108 ;  /* 0x0000006c00157308 */ /* 0x0005e20000000800 */
[----:B------:R-:W-:-:S04]  /*2970*/  FMNMX.FTZ R33, R56, R31, !PT ;  /* 0x0000001f38217209 */ /* 0x000fc80007810000 */
[----:B------:R-:W-:-:S03]  /*2980*/  FMNMX.FTZ R33, R86, R33, !PT ;  /* 0x0000002156217209 */ /* 0x000fc60007810000 */
[----:B------:R-:W-:Y:S01]  /*2990*/  MUFU.EX2 R168, R168 ;  /* 0x000000a800a87308 */ /* 0x000fe20000000800 */
[----:B------:R-:W-:Y:S01]  /*29a0*/  FMNMX.FTZ R10, R90, R33, !PT ;  /* 0x000000215a0a7209 */ /* 0x000fe20007810000 */
[-CC-:B------:R-:W-:Y:S01]  /*29b0*/  FFMA.FTZ R33, R120, R3.reuse, -R39.reuse ;  /* 0x0000000378217223 */ /* 0x180fe20000010827 */
[----:B------:R-:W-:Y:S01]  /*29c0*/  FFMA.FTZ R39, R134, R3, -R39 ;  /* 0x0000000386277223 */ /* 0x000fe20000010827 */
[--C-:B------:R-:W-:Y:S02]  /*29d0*/  IMAD.MOV.U32 R134, RZ, RZ, R151.reuse ;  /* 0x000000ffff867224 */ /* 0x100fe400078e0097 */
[----:B------:R-:W4:Y:S01]  /*29e0*/  SHFL.BFLY PT, R37, R10, 0x2, 0x1f ;  /* 0x0c401f000a257f89 */ /* 0x000f2200000e0000 */
[--C-:B------:R-:W-:Y:S01]  /*29f0*/  IMAD.MOV.U32 R120, RZ, RZ, R151.reuse ;  /* 0x000000ffff787224 */ /* 0x100fe200078e0097 */
[----:B------:R3:W-:Y:S01]  /*2a00*/  MUFU.EX2 R25, R112 ;  /* 0x0000007000197308 */ /* 0x0007e20000000800 */
[----:B--2---:R-:W-:-:S07]  /*2a10*/  IMAD.MOV.U32 R108, RZ, RZ, R151 ;  /* 0x000000ffff6c7224 */ /* 0x004fce00078e0097 */
[----:B------:R-:W-:Y:S01]  /*2a20*/  MUFU.EX2 R170, R170 ;  /* 0x000000aa00aa7308 */ /* 0x000fe20000000800 */
[----:B---3--:R-:W-:-:S07]  /*2a30*/  IMAD.MOV.U32 R112, RZ, RZ, R151 ;  /* 0x000000ffff707224 */ /* 0x008fce00078e0097 */
[----:B------:R2:W-:Y:S01]  /*2a40*/  MUFU.EX2 R29, R116 ;  /* 0x00000074001d7308 */ /* 0x0005e20000000800 */
[----:B----4-:R-:W-:-:S07]  /*2a50*/  FMNMX.FTZ R37, R10, R37, !PT ;  /* 0x000000250a257209 */ /* 0x010fce0007810000 */
[----:B------:R-:W-:Y:S01]  /*2a60*/  MUFU.EX2 R152, R152 ;  /* 0x0000009800987308 */ /* 0x000fe20000000800 */
[--C-:B--2---:R-:W-:Y:S01]  /*2a70*/  IMAD.MOV.U32 R116, RZ, RZ, R151.reuse ;  /* 0x000000ffff747224 */ /* 0x104fe200078e0097 */
[----:B------:R-:W2:Y:S06]  /*2a80*/  SHFL.BFLY PT, R10, R37, 0x1, 0x1f ;  /* 0x0c201f00250a7f89 */ /* 0x000eac00000e0000 */
[----:B------:R3:W-:Y:S08]  /*2a90*/  MUFU.EX2 R31, R118 ;  /* 0x00000076001f7308 */ /* 0x0007f00000000800 */
[----:B------:R-:W-:Y:S01]  /*2aa0*/  MUFU.EX2 R154, R154 ;  /* 0x0000009a009a7308 */ /* 0x000fe20000000800 */
[----:B---3--:R-:W-:-:S07]  /*2ab0*/  IMAD.MOV.U32 R118, RZ, RZ, R151 ;  /* 0x000000ffff767224 */ /* 0x008fce00078e0097 */
[----:B------:R-:W-:Y:S01]  /*2ac0*/  MUFU.EX2 R33, R33 ;  /* 0x0000002100217308 */ /* 0x000fe20000000800 */
[----:B--2---:R-:W-:-:S04]  /*2ad0*/  FMNMX.FTZ R10, R37, R10, !PT ;  /* 0x0000000a250a7209 */ /* 0x004fc80007810000 */
[C---:B------:R-:W-:Y:S01]  /*2ae0*/  FSETP.NEU.FTZ.AND P2, PT, R10.reuse, -INF , PT ;  /* 0xff8000000a00780b */ /* 0x040fe20003f5d000 */
[-C--:B------:R-:W-:Y:S02]  /*2af0*/  FMUL.FTZ R47, R10, R3.reuse ;  /* 0x000000030a2f7220 */ /* 0x080fe40000410000 */
[----:B------:R-:W-:Y:S03]  /*2b00*/  MUFU.EX2 R156, R156 ;  /* 0x0000009c009c7308 */ /* 0x000fe60000000800 */
[----:B------:R-:W-:Y:S02]  /*2b10*/  FSEL R47, R47, RZ, P2 ;  /* 0x000000ff2f2f7208 */ /* 0x000fe40001000000 */
[----:B------:R-:W-:Y:S01]  /*2b20*/  ISETP.GE.AND P2, PT, R88, 0x81, PT ;  /* 0x000000815800780c */ /* 0x000fe20003f46270 */
[----:B------:R-:W-:Y:S02]  /*2b30*/  IMAD.MOV.U32 R88, RZ, RZ, R151 ;  /* 0x000000ffff587224 */ /* 0x000fe400078e0097 */
[----:B------:R-:W-:Y:S01]  /*2b40*/  MUFU.EX2 R35, R35 ;  /* 0x0000002300237308 */ /* 0x000fe20000000800 */
[-CC-:B------:R-:W-:Y:S01]  /*2b50*/  FFMA.FTZ R26, R26, R3.reuse, -R47.reuse ;  /* 0x000000031a1a7223 */ /* 0x180fe2000001082f */
[-CC-:B------:R-:W-:Y:S01]  /*2b60*/  FFMA.FTZ R27, R27, R3.reuse, -R47.reuse ;  /* 0x000000031b1b7223 */ /* 0x180fe2000001082f */
[-CC-:B------:R-:W-:Y:S01]  /*2b70*/  FFMA.FTZ R8, R8, R3.reuse, -R47.reuse ;  /* 0x0000000308087223 */ /* 0x180fe2000001082f */
[-CC-:B------:R-:W-:Y:S01]  /*2b80*/  FFMA.FTZ R30, R30, R3.reuse, -R47.reuse ;  /* 0x000000031e1e7223 */ /* 0x180fe2000001082f */
[-CC-:B------:R-:W-:Y:S01]  /*2b90*/  FFMA.FTZ R34, R34, R3.reuse, -R47.reuse ;  /* 0x0000000322227223 */ /* 0x180fe2000001082f */
[-CC-:B------:R-:W-:Y:S01]  /*2ba0*/  FFMA.FTZ R12, R12, R3.reuse, -R47.reuse ;  /* 0x000000030c0c7223 */ /* 0x180fe2000001082f */
[-CC-:B------:R-:W-:Y:S01]  /*2bb0*/  FFMA.FTZ R38, R38, R3.reuse, -R47.reuse ;  /* 0x0000000326267223 */ /* 0x180fe2000001082f */
[----:B------:R2:W-:Y:S01]  /*2bc0*/  MUFU.EX2 R183, R8 ;  /* 0x0000000800b77308 */ /* 0x0005e20000000800 */
[-CC-:B------:R-:W-:Y:S01]  /*2bd0*/  FFMA.FTZ R14, R14, R3.reuse, -R47.reuse ;  /* 0x000000030e0e7223 */ /* 0x180fe2000001082f */
[-CC-:B------:R-:W-:Y:S01]  /*2be0*/  FFMA.FTZ R42, R42, R3.reuse, -R47.reuse ;  /* 0x000000032a2a7223 */ /* 0x180fe2000001082f */
[-CC-:B------:R-:W-:Y:S01]  /*2bf0*/  FFMA.FTZ R20, R20, R3.reuse, -R47.reuse ;  /* 0x0000000314147223 */ /* 0x180fe2000001082f */
[-CC-:B------:R-:W-:Y:S01]  /*2c00*/  FFMA.FTZ R46, R46, R3.reuse, -R47.reuse ;  /* 0x000000032e2e7223 */ /* 0x180fe2000001082f */
[-CC-:B------:R-:W-:Y:S01]  /*2c10*/  FFMA.FTZ R24, R24, R3.reuse, -R47.reuse ;  /* 0x0000000318187223 */ /* 0x180fe2000001082f */
[-CC-:B------:R-:W-:Y:S01]  /*2c20*/  FFMA.FTZ R50, R50, R3.reuse, -R47.reuse ;  /* 0x0000000332327223 */ /* 0x180fe2000001082f */
[-C--:B------:R-:W-:Y:S01]  /*2c30*/  FFMA.FTZ R28, R28, R3.reuse, -R47 ;  /* 0x000000031c1c7223 */ /* 0x080fe2000001082f */
[----:B------:R-:W-:Y:S01]  /*2c40*/  MUFU.EX2 R26, R26 ;  /* 0x0000001a001a7308 */ /* 0x000fe20000000800 */
[----:B--2---:R-:W-:Y:S01]  /*2c50*/  FADD.FTZ R8, R182, R49 ;  /* 0x00000031b6087221 */ /* 0x004fe20000010000 */
[-CC-:B------:R-:W-:Y:S01]  /*2c60*/  FFMA.FTZ R54, R54, R3.reuse, -R47.reuse ;  /* 0x0000000336367223 */ /* 0x180fe2000001082f */
[-CC-:B------:R-:W-:Y:S01]  /*2c70*/  FFMA.FTZ R32, R32, R3.reuse, -R47.reuse ;  /* 0x0000000320207223 */ /* 0x180fe2000001082f */
[-CC-:B------:R-:W-:Y:S01]  /*2c80*/  FFMA.FTZ R58, R58, R3.reuse, -R47.reuse ;  /* 0x000000033a3a7223 */ /* 0x180fe2000001082f */
[----:B------:R-:W-:Y:S01]  /*2c90*/  FADD.FTZ R49, R9, R8 ;  /* 0x0000000809317221 */ /* 0x000fe20000010000 */
[-CC-:B------:R-:W-:Y:S01]  /*2ca0*/  FFMA.FTZ R36, R36, R3.reuse, -R47.reuse ;  /* 0x0000000324247223 */ /* 0x180fe2000001082f */
[-C--:B------:R-:W-:Y:S01]  /*2cb0*/  FFMA.FTZ R62, R62, R3.reuse, -R47 ;  /* 0x000000033e3e7223 */ /* 0x080fe2000001082f */
[----:B------:R-:W2:Y:S01]  /*2cc0*/  MUFU.EX2 R27, R27 ;  /* 0x0000001b001b7308 */ /* 0x000ea20000000800 */
[----:B0-----:R-:W-:Y:S01]  /*2cd0*/  FADD.FTZ R8, R176, R49 ;  /* 0x00000031b0087221 */ /* 0x001fe20000010000 */
[-CC-:B------:R-:W-:Y:S01]  /*2ce0*/  FFMA.FTZ R40, R40, R3.reuse, -R47.reuse ;  /* 0x0000000328287223 */ /* 0x180fe2000001082f */
[-CC-:B------:R-:W-:Y:S01]  /*2cf0*/  FFMA.FTZ R66, R66, R3.reuse, -R47.reuse ;  /* 0x0000000342427223 */ /* 0x180fe2000001082f */
[-CC-:B------:R-:W-:Y:S01]  /*2d00*/  FFMA.FTZ R44, R44, R3.reuse, -R47.reuse ;  /* 0x000000032c2c7223 */ /* 0x180fe2000001082f */
[----:B-----5:R-:W-:Y:S01]  /*2d10*/  FADD.FTZ R49, R11, R8 ;  /* 0x000000080b317221 */ /* 0x020fe20000010000 */
[-C--:B------:R-:W-:Y:S01]  /*2d20*/  FFMA.FTZ R70, R70, R3.reuse, -R47 ;  /* 0x0000000346467223 */ /* 0x080fe2000001082f */
[----:B------:R-:W-:Y:S01]  /*2d30*/  F2FP.F16.F32.PACK_AB R182, R9, R182 ;  /* 0x000000b609b6723e */ /* 0x000fe200000000ff */
[----:B------:R-:W0:Y:S01]  /*2d40*/  MUFU.EX2 R30, R30 ;  /* 0x0000001e001e7308 */ /* 0x000e220000000800 */
[----:B-1----:R-:W-:Y:S01]  /*2d50*/  FADD.FTZ R8, R178, R49 ;  /* 0x00000031b2087221 */ /* 0x002fe20000010000 */
[-CC-:B------:R-:W-:Y:S01]  /*2d60*/  FFMA.FTZ R48, R48, R3.reuse, -R47.reuse ;  /* 0x0000000330307223 */ /* 0x180fe2000001082f */
[-CC-:B------:R-:W-:Y:S01]  /*2d70*/  FFMA.FTZ R74, R74, R3.reuse, -R47.reuse ;  /* 0x000000034a4a7223 */ /* 0x180fe2000001082f */
[-CC-:B------:R-:W-:Y:S01]  /*2d80*/  FFMA.FTZ R52, R52, R3.reuse, -R47.reuse ;  /* 0x0000000334347223 */ /* 0x180fe2000001082f */
[----:B------:R-:W-:Y:S01]  /*2d90*/  FADD.FTZ R51, R13, R8 ;  /* 0x000000080d337221 */ /* 0x000fe20000010000 */
[-CC-:B------:R-:W-:Y:S01]  /*2da0*/  FFMA.FTZ R78, R78, R3.reuse, -R47.reuse ;  /* 0x000000034e4e7223 */ /* 0x180fe2000001082f */
[-C--:B------:R-:W-:Y:S01]  /*2db0*/  FFMA.FTZ R80, R80, R3.reuse, -R47 ;  /* 0x0000000350507223 */ /* 0x080fe2000001082f */
[----:B------:R-:W1:Y:S01]  /*2dc0*/  MUFU.EX2 R34, R34 ;  /* 0x0000002200227308 */ /* 0x000e620000000800 */
[----:B--2---:R-:W-:Y:S01]  /*2dd0*/  FADD.FTZ R49, R26, R27 ;  /* 0x0000001b1a317221 */ /* 0x004fe20000010000 */
[-CC-:B------:R-:W-:Y:S01]  /*2de0*/  FFMA.FTZ R82, R82, R3.reuse, -R47.reuse ;  /* 0x0000000352527223 */ /* 0x180fe2000001082f */
[-CC-:B------:R-:W-:Y:S01]  /*2df0*/  FFMA.FTZ R56, R56, R3.reuse, -R47.reuse ;  /* 0x0000000338387223 */ /* 0x180fe2000001082f */
[-CC-:B------:R-:W-:Y:S01]  /*2e00*/  FFMA.FTZ R86, R86, R3.reuse, -R47.reuse ;  /* 0x0000000356567223 */ /* 0x180fe2000001082f */
[----:B------:R-:W-:Y:S01]  /*2e10*/  FFMA.FTZ R47, R90, R3, -R47 ;  /* 0x000000035a2f7223 */ /* 0x000fe2000001082f */
[----:B------:R-:W-:Y:S01]  /*2e20*/  F2FP.F16.F32.PACK_AB R176, R11, R176 ;  /* 0x000000b00bb0723e */ /* 0x000fe200000000ff */
[----:B------:R-:W-:Y:S01]  /*2e30*/  IMAD.MOV.U32 R90, RZ, RZ, R151 ;  /* 0x000000ffff5a7224 */ /* 0x000fe200078e0097 */
[----:B------:R2:W3:Y:S01]  /*2e40*/  MUFU.EX2 R177, R12 ;  /* 0x0000000c00b17308 */ /* 0x0004e20000000800 */
[----:B0-----:R-:W-:Y:S01]  /*2e50*/  FADD.FTZ R8, R30, R49 ;  /* 0x000000311e087221 */ /* 0x001fe20000010000 */
[----:B------:R-:W-:-:S02]  /*2e60*/  F2FP.F16.F32.PACK_AB R178, R13, R178 ;  /* 0x000000b20db2723e */ /* 0x000fc400000000ff */
[----:B------:R-:W-:Y:S01]  /*2e70*/  F2FP.F16.F32.PACK_AB R181, R27, R26 ;  /* 0x0000001a1bb5723e */ /* 0x000fe200000000ff */
[C---:B------:R-:W-:Y:S01]  /*2e80*/  FADD.FTZ R49, R183.reuse, R8 ;  /* 0x00000008b7317221 */ /* 0x040fe20000010000 */
[----:B------:R-:W-:Y:S02]  /*2e90*/  F2FP.F16.F32.PACK_AB R183, R183, R30 ;  /* 0x0000001eb7b7723e */ /* 0x000fe400000000ff */
[----:B------:R-:W0:Y:S01]  /*2ea0*/  MUFU.EX2 R38, R38 ;  /* 0x0000002600267308 */ /* 0x000e220000000800 */
[----:B--2---:R-:W-:Y:S01]  /*2eb0*/  FADD.FTZ R12, R172, R51 ;  /* 0x00000033ac0c7221 */ /* 0x004fe20000010000 */
[----:B-1----:R-:W-:Y:S01]  /*2ec0*/  FADD.FTZ R8, R34, R49 ;  /* 0x0000003122087221 */ /* 0x002fe20000010000 */
[C---:B------:R-:W-:Y:S02]  /*2ed0*/  F2FP.F16.F32.PACK_AB R172, R15.reuse, R172 ;  /* 0x000000ac0fac723e */ /* 0x040fe400000000ff */
[----:B------:R-:W-:-:S03]  /*2ee0*/  FADD.FTZ R51, R15, R12 ;  /* 0x0000000c0f337221 */ /* 0x000fc60000010000 */
[----:B------:R-:W1:Y:S01]  /*2ef0*/  MUFU.EX2 R179, R14 ;  /* 0x0000000e00b37308 */ /* 0x000e620000000800 */
[----:B------:R-:W-:Y:S01]  /*2f00*/  FADD.FTZ R12, R174, R51 ;  /* 0x00000033ae0c7221 */ /* 0x000fe20000010000 */
[----:B---3--:R-:W-:Y:S01]  /*2f10*/  FADD.FTZ R49, R177, R8 ;  /* 0x00000008b1317221 */ /* 0x008fe20000010000 */
[C---:B------:R-:W-:Y:S02]  /*2f20*/  F2FP.F16.F32.PACK_AB R174, R21.reuse, R174 ;  /* 0x000000ae15ae723e */ /* 0x040fe400000000ff */
[----:B------:R-:W-:Y:S01]  /*2f30*/  FADD.FTZ R51, R21, R12 ;  /* 0x0000000c15337221 */ /* 0x000fe20000010000 */
[----:B------:R-:W-:Y:S02]  /*2f40*/  F2FP.F16.F32.PACK_AB R177, R177, R34 ;  /* 0x00000022b1b1723e */ /* 0x000fe400000000ff */
[----:B------:R-:W2:Y:S01]  /*2f50*/  MUFU.EX2 R42, R42 ;  /* 0x0000002a002a7308 */ /* 0x000ea20000000800 */
[----:B0-----:R-:W-:Y:S01]  /*2f60*/  FADD.FTZ R8, R38, R49 ;  /* 0x0000003126087221 */ /* 0x001fe20000010000 */
[----:B------:R-:W-:Y:S01]  /*2f70*/  FADD.FTZ R12, R168, R51 ;  /* 0x00000033a80c7221 */ /* 0x000fe20000010000 */
[----:B------:R-:W-:-:S03]  /*2f80*/  F2FP.F16.F32.PACK_AB R168, R25, R168 ;  /* 0x000000a819a8723e */ /* 0x000fc600000000ff */
[----:B------:R-:W-:Y:S02]  /*2f90*/  FADD.FTZ R51, R25, R12 ;  /* 0x0000000c19337221 */ /* 0x000fe40000010000 */
[----:B------:R-:W0:Y:S01]  /*2fa0*/  MUFU.EX2 R173, R20 ;  /* 0x0000001400ad7308 */ /* 0x000e220000000800 */
[----:B-1----:R-:W-:Y:S01]  /*2fb0*/  FADD.FTZ R49, R179, R8 ;  /* 0x00000008b3317221 */ /* 0x002fe20000010000 */
[----:B------:R-:W-:Y:S01]  /*2fc0*/  FADD.FTZ R12, R170, R51 ;  /* 0x00000033aa0c7221 */ /* 0x000fe20000010000 */
[----:B------:R-:W-:Y:S02]  /*2fd0*/  F2FP.F16.F32.PACK_AB R170, R29, R170 ;  /* 0x000000aa1daa723e */ /* 0x000fe400000000ff */
[----:B------:R-:W-:Y:S01]  /*2fe0*/  F2FP.F16.F32.PACK_AB R179, R179, R38 ;  /* 0x00000026b3b3723e */ /* 0x000fe200000000ff */
[----:B------:R-:W-:Y:S01]  /*2ff0*/  FADD.FTZ R51, R29, R12 ;  /* 0x0000000c1d337221 */ /* 0x000fe20000010000 */
[----:B------:R-:W-:Y:S01]  /*3000*/  IMAD.MOV.U32 R12, RZ, RZ, 0x3f800000 ;  /* 0x3f800000ff0c7424 */ /* 0x000fe200078e00ff */
[----:B------:R-:W1:Y:S01]  /*3010*/  MUFU.EX2 R46, R46 ;  /* 0x0000002e002e7308 */ /* 0x000e620000000800 */
[----:B--2---:R-:W-:-:S07]  /*3020*/  FADD.FTZ R8, R42, R49 ;  /* 0x000000312a087221 */ /* 0x004fce0000010000 */
[----:B------:R-:W2:Y:S01]  /*3030*/  MUFU.EX2 R175, R24 ;  /* 0x0000001800af7308 */ /* 0x000ea20000000800 */
[----:B0-----:R-:W-:Y:S01]  /*3040*/  FADD.FTZ R49, R173, R8 ;  /* 0x00000008ad317221 */ /* 0x001fe20000010000 */
[----:B------:R-:W-:Y:S01]  /*3050*/  FADD.FTZ R8, R152, R51 ;  /* 0x0000003398087221 */ /* 0x000fe20000010000 */
[----:B------:R-:W-:Y:S02]  /*3060*/  F2FP.F16.F32.PACK_AB R152, R31, R152 ;  /* 0x000000981f98723e */ /* 0x000fe400000000ff */
[----:B------:R-:W-:Y:S01]  /*3070*/  F2FP.F16.F32.PACK_AB R173, R173, R42 ;  /* 0x0000002aadad723e */ /* 0x000fe200000000ff */
[----:B------:R-:W-:Y:S02]  /*3080*/  FADD.FTZ R51, R31, R8 ;  /* 0x000000081f337221 */ /* 0x000fe40000010000 */
[----:B------:R-:W0:Y:S01]  /*3090*/  MUFU.EX2 R50, R50 ;  /* 0x0000003200327308 */ /* 0x000e220000000800 */
[----:B-1----:R-:W-:Y:S01]  /*30a0*/  FADD.FTZ R6, R46, R49 ;  /* 0x000000312e067221 */ /* 0x002fe20000010000 */
[----:B------:R-:W-:Y:S01]  /*30b0*/  FADD.FTZ R8, R154, R51 ;  /* 0x000000339a087221 */ /* 0x000fe20000010000 */
[----:B------:R-:W-:-:S03]  /*30c0*/  F2FP.F16.F32.PACK_AB R154, R33, R154 ;  /* 0x0000009a219a723e */ /* 0x000fc600000000ff */
[----:B------:R-:W-:Y:S02]  /*30d0*/  FADD.FTZ R51, R33, R8 ;  /* 0x0000000821337221 */ /* 0x000fe40000010000 */
[----:B------:R-:W1:Y:S01]  /*30e0*/  MUFU.EX2 R169, R28 ;  /* 0x0000001c00a97308 */ /* 0x000e620000000800 */
[----:B--2---:R-:W-:Y:S01]  /*30f0*/  FADD.FTZ R49, R175, R6 ;  /* 0x00000006af317221 */ /* 0x004fe20000010000 */
[----:B------:R-:W-:Y:S01]  /*3100*/  FADD.FTZ R8, R156, R51 ;  /* 0x000000339c087221 */ /* 0x000fe20000010000 */
[----:B------:R-:W-:Y:S02]  /*3110*/  F2FP.F16.F32.PACK_AB R156, R35, R156 ;  /* 0x0000009c239c723e */ /* 0x000fe400000000ff */
[----:B------:R-:W-:Y:S01]  /*3120*/  F2FP.F16.F32.PACK_AB R175, R175, R46 ;  /* 0x0000002eafaf723e */ /* 0x000fe200000000ff */
[----:B------:R-:W-:Y:S02]  /*3130*/  FADD.FTZ R51, R35, R8 ;  /* 0x0000000823337221 */ /* 0x000fe40000010000 */
[----:B------:R-:W2:Y:S01]  /*3140*/  MUFU.EX2 R54, R54 ;  /* 0x0000003600367308 */ /* 0x000ea20000000800 */
[----:B0-----:R-:W-:-:S07]  /*3150*/  FADD.FTZ R6, R50, R49 ;  /* 0x0000003132067221 */ /* 0x001fce0000010000 */
[----:B------:R-:W0:Y:S01]  /*3160*/  MUFU.EX2 R171, R32 ;  /* 0x0000002000ab7308 */ /* 0x000e220000000800 */
[C---:B-1----:R-:W-:Y:S01]  /*3170*/  FADD.FTZ R49, R169.reuse, R6 ;  /* 0x00000006a9317221 */ /* 0x042fe20000010000 */
[----:B------:R-:W-:-:S06]  /*3180*/  F2FP.F16.F32.PACK_AB R169, R169, R50 ;  /* 0x00000032a9a9723e */ /* 0x000fcc00000000ff */
[----:B------:R-:W1:Y:S01]  /*3190*/  MUFU.EX2 R58, R58 ;  /* 0x0000003a003a7308 */ /* 0x000e620000000800 */
[----:B--2---:R-:W-:-:S07]  /*31a0*/  FADD.FTZ R6, R54, R49 ;  /* 0x0000003136067221 */ /* 0x004fce0000010000 */
[----:B------:R-:W2:Y:S01]  /*31b0*/  MUFU.EX2 R158, R158 ;  /* 0x0000009e009e7308 */ /* 0x000ea20000000800 */
[C---:B0-----:R-:W-:Y:S01]  /*31c0*/  FADD.FTZ R49, R171.reuse, R6 ;  /* 0x00000006ab317221 */ /* 0x041fe20000010000 */
[----:B------:R-:W-:-:S06]  /*31d0*/  F2FP.F16.F32.PACK_AB R171, R171, R54 ;  /* 0x00000036abab723e */ /* 0x000fcc00000000ff */
[----:B------:R-:W0:Y:S01]  /*31e0*/  MUFU.EX2 R153, R36 ;  /* 0x0000002400997308 */ /* 0x000e220000000800 */
[----:B-1----:R-:W-:-:S07]  /*31f0*/  FADD.FTZ R6, R58, R49 ;  /* 0x000000313a067221 */ /* 0x002fce0000010000 */
[----:B------:R1:W3:Y:S01]  /*3200*/  MUFU.EX2 R41, R124 ;  /* 0x0000007c00297308 */ /* 0x0002e20000000800 */
[----:B--2---:R-:W-:-:S07]  /*3210*/  FADD.FTZ R8, R158, R51 ;  /* 0x000000339e087221 */ /* 0x004fce0000010000 */
[----:B------:R-:W2:Y:S01]  /*3220*/  MUFU.EX2 R62, R62 ;  /* 0x0000003e003e7308 */ /* 0x000ea20000000800 */
[C---:B0-----:R-:W-:Y:S01]  /*3230*/  FADD.FTZ R7, R153.reuse, R6 ;  /* 0x0000000699077221 */ /* 0x041fe20000010000 */
[----:B------:R-:W-:Y:S01]  /*3240*/  F2FP.F16.F32.PACK_AB R153, R153, R58 ;  /* 0x0000003a9999723e */ /* 0x000fe200000000ff */
[----:B-1----:R-:W-:-:S05]  /*3250*/  IMAD.MOV.U32 R124, RZ, RZ, R151 ;  /* 0x000000ffff7c7224 */ /* 0x002fca00078e0097 */
[----:B------:R-:W0:Y:S01]  /*3260*/  MUFU.EX2 R72, R72 ;  /* 0x0000004800487308 */ /* 0x000e220000000800 */
[C---:B---3--:R-:W-:Y:S01]  /*3270*/  FADD.FTZ R9, R41.reuse, R8 ;  /* 0x0000000829097221 */ /* 0x048fe20000010000 */
[----:B------:R-:W-:-:S06]  /*3280*/  F2FP.F16.F32.PACK_AB R158, R41, R158 ;  /* 0x0000009e299e723e */ /* 0x000fcc00000000ff */
[----:B------:R-:W1:Y:S01]  /*3290*/  MUFU.EX2 R155, R40 ;  /* 0x00000028009b7308 */ /* 0x000e620000000800 */
[----:B--2---:R-:W-:-:S07]  /*32a0*/  FADD.FTZ R6, R62, R7 ;  /* 0x000000073e067221 */ /* 0x004fce0000010000 */
[----:B------:R2:W3:Y:S01]  /*32b0*/  MUFU.EX2 R43, R126 ;  /* 0x0000007e002b7308 */ /* 0x0004e20000000800 */
[----:B0-----:R-:W-:-:S07]  /*32c0*/  FADD.FTZ R8, R72, R9 ;  /* 0x0000000948087221 */ /* 0x001fce0000010000 */
[----:B------:R-:W0:Y:S01]  /*32d0*/  MUFU.EX2 R66, R66 ;  /* 0x0000004200427308 */ /* 0x000e220000000800 */
[C---:B-1----:R-:W-:Y:S01]  /*32e0*/  FADD.FTZ R7, R155.reuse, R6 ;  /* 0x000000069b077221 */ /* 0x042fe20000010000 */
[----:B------:R-:W-:Y:S01]  /*32f0*/  F2FP.F16.F32.PACK_AB R155, R155, R62 ;  /* 0x0000003e9b9b723e */ /* 0x000fe200000000ff */
[----:B--2---:R-:W-:-:S05]  /*3300*/  IMAD.MOV.U32 R126, RZ, RZ, R151 ;  /* 0x000000ffff7e7224 */ /* 0x004fca00078e0097 */
[----:B------:R-:W1:Y:S01]  /*3310*/  MUFU.EX2 R76, R76 ;  /* 0x0000004c004c7308 */ /* 0x000e620000000800 */
[C---:B---3--:R-:W-:Y:S01]  /*3320*/  FADD.FTZ R9, R43.reuse, R8 ;  /* 0x000000082b097221 */ /* 0x048fe20000010000 */
[----:B------:R-:W-:-:S06]  /*3330*/  F2FP.F16.F32.PACK_AB R160, R43, R72 ;  /* 0x000000482ba0723e */ /* 0x000fcc00000000ff */
[----:B------:R-:W2:Y:S01]  /*3340*/  MUFU.EX2 R157, R44 ;  /* 0x0000002c009d7308 */ /* 0x000ea20000000800 */
[----:B0-----:R-:W-:-:S07]  /*3350*/  FADD.FTZ R6, R66, R7 ;  /* 0x0000000742067221 */ /* 0x001fce0000010000 */
[----:B------:R0:W3:Y:S01]  /*3360*/  MUFU.EX2 R45, R128 ;  /* 0x00000080002d7308 */ /* 0x0000e20000000800 */
[----:B-1----:R-:W-:-:S07]  /*3370*/  FADD.FTZ R8, R76, R9 ;  /* 0x000000094c087221 */ /* 0x002fce0000010000 */
[----:B------:R-:W1:Y:S01]  /*3380*/  MUFU.EX2 R70, R70 ;  /* 0x0000004600467308 */ /* 0x000e620000000800 */
[C---:B--2---:R-:W-:Y:S01]  /*3390*/  FADD.FTZ R7, R157.reuse, R6 ;  /* 0x000000069d077221 */ /* 0x044fe20000010000 */
[----:B------:R-:W-:Y:S01]  /*33a0*/  F2FP.F16.F32.PACK_AB R157, R157, R66 ;  /* 0x000000429d9d723e */ /* 0x000fe200000000ff */
[----:B0-----:R-:W-:-:S05]  /*33b0*/  IMAD.MOV.U32 R128, RZ, RZ, R151 ;  /* 0x000000ffff807224 */ /* 0x001fca00078e0097 */
[----:B------:R-:W0:Y:S01]  /*33c0*/  MUFU.EX2 R130, R130 ;  /* 0x0000008200827308 */ /* 0x000e220000000800 */
[C---:B---3--:R-:W-:Y:S01]  /*33d0*/  FADD.FTZ R9, R45.reuse, R8 ;  /* 0x000000082d097221 */ /* 0x048fe20000010000 */
[----:B------:R-:W-:-:S06]  /*33e0*/  F2FP.F16.F32.PACK_AB R162, R45, R76 ;  /* 0x0000004c2da2723e */ /* 0x000fcc00000000ff */
[----:B------:R-:W2:Y:S01]  /*33f0*/  MUFU.EX2 R159, R48 ;  /* 0x00000030009f7308 */ /* 0x000ea20000000800 */
[----:B-1----:R-:W-:-:S07]  /*3400*/  FADD.FTZ R6, R70, R7 ;  /* 0x0000000746067221 */ /* 0x002fce0000010000 */
[----:B------:R1:W3:Y:S01]  /*3410*/  MUFU.EX2 R37, R132 ;  /* 0x0000008400257308 */ /* 0x0002e20000000800 */
[----:B0-----:R-:W-:-:S07]  /*3420*/  FADD.FTZ R8, R130, R9 ;  /* 0x0000000982087221 */ /* 0x001fce0000010000 */
[----:B------:R-:W0:Y:S01]  /*3430*/  MUFU.EX2 R74, R74 ;  /* 0x0000004a004a7308 */ /* 0x000e220000000800 */
[C---:B--2---:R-:W-:Y:S01]  /*3440*/  FADD.FTZ R7, R159.reuse, R6 ;  /* 0x000000069f077221 */ /* 0x044fe20000010000 */
[----:B------:R-:W-:Y:S01]  /*3450*/  F2FP.F16.F32.PACK_AB R159, R159, R70 ;  /* 0x000000469f9f723e */ /* 0x000fe200000000ff */
[----:B-1----:R-:W-:-:S05]  /*3460*/  IMAD.MOV.U32 R132, RZ, RZ, R151 ;  /* 0x000000ffff847224 */ /* 0x002fca00078e0097 */
[----:B------:R-:W1:Y:S01]  /*3470*/  MUFU.EX2 R84, R84 ;  /* 0x0000005400547308 */ /* 0x000e620000000800 */
[C---:B---3--:R-:W-:Y:S01]  /*3480*/  FADD.FTZ R9, R37.reuse, R8 ;  /* 0x0000000825097221 */ /* 0x048fe20000010000 */
[----:B------:R-:W-:Y:S01]  /*3490*/  F2FP.F16.F32.PACK_AB R164, R37, R130 ;  /* 0x0000008225a4723e */ /* 0x000fe200000000ff */
[----:B------:R-:W-:-:S05]  /*34a0*/  IMAD.MOV.U32 R130, RZ, RZ, R151 ;  /* 0x000000ffff827224 */ /* 0x000fca00078e0097 */
[----:B------:R-:W2:Y:S01]  /*34b0*/  MUFU.EX2 R161, R52 ;  /* 0x0000003400a17308 */ /* 0x000ea20000000800 */
[----:B0-----:R-:W-:-:S07]  /*34c0*/  FADD.FTZ R6, R74, R7 ;  /* 0x000000074a067221 */ /* 0x001fce0000010000 */
[----:B------:R-:W0:Y:S01]  /*34d0*/  MUFU.EX2 R78, R78 ;  /* 0x0000004e004e7308 */ /* 0x000e220000000800 */
[----:B-1----:R-:W-:-:S07]  /*34e0*/  FADD.FTZ R8, R84, R9 ;  /* 0x0000000954087221 */ /* 0x002fce0000010000 */
[----:B------:R-:W1:Y:S01]  /*34f0*/  MUFU.EX2 R163, R80 ;  /* 0x0000005000a37308 */ /* 0x000e620000000800 */
[C---:B--2---:R-:W-:Y:S01]  /*3500*/  FADD.FTZ R9, R161.reuse, R6 ;  /* 0x00000006a1097221 */ /* 0x044fe20000010000 */
[----:B------:R-:W-:-:S06]  /*3510*/  F2FP.F16.F32.PACK_AB R161, R161, R74 ;  /* 0x0000004aa1a1723e */ /* 0x000fcc00000000ff */
        /* <DEDUP_REMOVED lines=11> */
[----:B-1----:R-:W-:Y:S01]  /*35d0*/  FADD.FTZ R6, R86, R9 ;  /* 0x0000000956067221 */ /* 0x002fe20000010000 */
[C---:B--2---:R-:W-:Y:S01]  /*35e0*/  FADD.FTZ R7, R39.reuse, R8 ;  /* 0x0000000827077221 */ /* 0x044fe20000010000 */
[----:B------:R-:W-:Y:S01]  /*35f0*/  F2FP.F16.F32.PACK_AB R166, R39, R84 ;  /* 0x0000005427a6723e */ /* 0x000fe200000000ff */
[----:B------:R-:W-:Y:S02]  /*3600*/  IMAD.MOV.U32 R8, RZ, RZ, 0x3f800000 ;  /* 0x3f800000ff087424 */ /* 0x000fe400078e00ff */
[C---:B0-----:R-:W-:Y:S01]  /*3610*/  FADD.FTZ R6, R47.reuse, R6 ;  /* 0x000000062f067221 */ /* 0x041fe20000010000 */
[----:B------:R-:W-:Y:S01]  /*3620*/  F2FP.F16.F32.PACK_AB R167, R47, R86 ;  /* 0x000000562fa7723e */ /* 0x000fe200000000ff */
[----:B------:R-:W-:Y:S06]  /*3630*/  @!P2 BRA `(.L_x_15) ;  /* 0x0000002000fca947 */ /* 0x000fec0003800000 */
[----:B------:R-:W-:Y:S01]  /*3640*/  VIADD R193, R193, 0xfffffffe ;  /* 0xfffffffec1c17836 */ /* 0x000fe20000000000 */
[----:B------:R-:W-:Y:S01]  /*3650*/  CS2R R150, SRZ ;  /* 0x0000000000967805 */ /* 0x000fe2000001ff00 */
[----:B------:R-:W-:Y:S01]  /*3660*/  IMAD.MOV.U32 R9, RZ, RZ, R10 ;  /* 0x000000ffff097224 */ /* 0x000fe200078e000a */
[----:B------:R-:W-:Y:S01]  /*3670*/  CS2R R146, SRZ ;  /* 0x0000000000927805 */ /* 0x000fe2000001ff00 */
[----:B------:R-:W-:Y:S01]  /*3680*/  IMAD.MOV.U32 R11, RZ, RZ, R0 ;  /* 0x000000ffff0b7224 */ /* 0x000fe200078e0000 */
[----:B------:R-:W-:Y:S01]  /*3690*/  CS2R R142, SRZ ;  /* 0x00000000008e7805 */ /* 0x000fe2000001ff00 */
[----:B------:R-:W-:Y:S01]  /*36a0*/  IMAD.MOV.U32 R8, RZ, RZ, 0x3f800000 ;  /* 0x3f800000ff087424 */ /* 0x000fe200078e00ff */
[----:B------:R-:W-:Y:S02]  /*36b0*/  CS2R R138, SRZ ;  /* 0x00000000008a7805 */ /* 0x000fe4000001ff00 */
[----:B------:R-:W-:Y:S02]  /*36c0*/  CS2R R134, SRZ ;  /* 0x0000000000867805 */ /* 0x000fe4000001ff00 */
[----:B------:R-:W-:-:S02]  /*36d0*/  CS2R R130, SRZ ;  /* 0x0000000000827805 */ /* 0x000fc4000001ff00 */
[----:B------:R-:W-:Y:S02]  /*36e0*/  CS2R R126, SRZ ;  /* 0x00000000007e7805 */ /* 0x000fe4000001ff00 */
[----:B------:R-:W-:Y:S02]  /*36f0*/  CS2R R122, SRZ ;  /* 0x00000000007a7805 */ /* 0x000fe4000001ff00 */
[----:B------:R-:W-:Y:S02]  /*3700*/  CS2R R118, SRZ ;  /* 0x0000000000767805 */ /* 0x000fe4000001ff00 */
        /* <DEDUP_REMOVED lines=22> */
[----:B------:R-:W-:Y:S01]  /*3870*/  CS2R R88, SRZ ;  /* 0x0000000000587805 */ /* 0x000fe2000001ff00 */
[----:B------:R-:W-:Y:S01]  /*3880*/  UMOV UR4, UR37 ;  /* 0x0000002500047c82 */ /* 0x000fe20008000000 */
[----:B------:R-:W-:-:S05]  /*3890*/  UMOV UR5, UR36 ;  /* 0x0000002400057c82 */ /* 0x000fca0008000000 */
.L_x_24:
[----:B------:R-:W-:-:S04]  /*38a0*/  UIADD3 UR6, UR5, 0x1, URZ ;  /* 0x0000000105067890 */ /* 0x000fc8000fffe03f */
[----:B------:R-:W-:-:S04]  /*38b0*/  UISETP.NE.AND UP0, UPT, UR6, 0x2, UPT ;  /* 0x000000020600788c */ /* 0x000fc8000bf05270 */
[----:B------:R-:W-:Y:S02]  /*38c0*/  USEL UR37, URZ, 0x1, UP0 ;  /* 0x000000013f257887 */ /* 0x000fe40008000000 */
[----:B------:R-:W-:Y:S02]  /*38d0*/  USEL UR36, UR6, URZ, UP0 ;  /* 0x0000003f06247287 */ /* 0x000fe40008000000 */
[----:B------:R-:W-:Y:S01]  /*38e0*/  ULOP3.LUT UR37, UR4, UR37, URZ, 0x3c, !UPT ;  /* 0x0000002504257292 */ /* 0x000fe2000f8e3c3f */
[----:B------:R-:W-:Y:S11]  /*38f0*/  @!P0 BRA `(.L_x_16) ;  /* 0x0000000000048947 */ /* 0x000ff60003800000 */
[----:B------:R-:W-:Y:S01]  /*3900*/  BPT.TRAP 0x1 ;  /* 0x000000040000795c */ /* 0x000fe20000300000 */
.L_x_16:
[----:B------:R-:W0:Y:S01]  /*3910*/  S2UR UR7, SR_CgaCtaId ;  /* 0x00000000000779c3 */ /* 0x000e220000008800 */
[----:B------:R-:W-:Y:S01]  /*3920*/  UMOV UR6, 0x400 ;  /* 0x0000040000067882 */ /* 0x000fe20000000000 */
[----:B------:R-:W-:-:S05]  /*3930*/  IMAD.U32 R0, RZ, RZ, UR37 ;  /* 0x00000025ff007e24 */ /* 0x000fca000f8e00ff */
[----:B------:R-:W-:Y:S01]  /*3940*/  SHF.L.U32 R0, R0, 0x1f, RZ ;  /* 0x0000001f00007819 */ /* 0x000fe200000006ff */
[----:B0-----:R-:W-:-:S04]  /*3950*/  ULEA UR6, UR7, UR6, 0x18 ;  /* 0x0000000607067291 */ /* 0x001fc8000f8ec03f */
[----:B------:R-:W-:-:S09]  /*3960*/  ULEA UR7, UR36, UR6, 0x3 ;  /* 0x0000000624077291 */ /* 0x000fd2000f8e183f */
[----:B------:R0:W1:Y:S01]  /*3970*/  SYNCS.PHASECHK.TRANS64.TRYWAIT P2, [UR7+0x34830], R0 ;  /* 0x03483000ff0075a7 */ /* 0x0000620008040147 */
[----:B------:R-:W-:Y:S05]  /*3980*/  @!P0 BRA `(.L_x_17) ;  /* 0x0000000000048947 */ /* 0x000fea0003800000 */
[----:B------:R-:W-:Y:S01]  /*3990*/  BPT.TRAP 0x1 ;  /* 0x000000040000795c */ /* 0x000fe20000300000 */
.L_x_17:
[----:B-1----:R-:W-:Y:S05]  /*39a0*/  @P2 BRA `(.L_x_18) ;  /* 0x0000000000082947 */ /* 0x002fea0003800000 */
[----:B------:R-:W1:Y:S02]  /*39b0*/  SYNCS.PHASECHK.TRANS64.TRYWAIT P2, [UR7+0x34830], R0 ;  /* 0x03483000ff0075a7 */ /* 0x000e640008040147 */
[----:B-1----:R-:W-:Y:S05]  /*39c0*/  @!P2 BRA `(.L_x_19) ;  /* 0x000000840054a947 */ /* 0x002fea0003800000 */
.L_x_18:
[----:B------:R-:W-:Y:S01]  /*39d0*/  R2UR UR44, R4 ;  /* 0x00000000042c72ca */ /* 0x000fe200000e0000 */
[----:B------:R-:W-:Y:S01]  /*39e0*/  UIMAD UR10, UR36, 0xc00, UR38 ;  /* 0x00000c00240a78a4 */ /* 0x000fe2000f8e0226 */
[----:B------:R-:W-:Y:S01]  /*39f0*/  R2UR UR45, R5 ;  /* 0x00000000052d72ca */ /* 0x000fe200000e0000 */
[----:B------:R-:W-:Y:S01]  /*3a00*/  WARPGROUP.ARRIVE ;  /* 0x00000000000079c5 */ /* 0x000fe20000000000 */
[----:B------:R-:W-:Y:S01]  /*3a10*/  UMOV UR47, 0x40000040 ;  /* 0x40000040002f7882 */ /* 0x000fe20000000000 */
[----:B------:R-:W-:Y:S01]  /*3a20*/  UIADD3 UR14, UR10, 0x400, URZ ;  /* 0x000004000a0e7890 */ /* 0x000fe2000fffe03f */
[-C--:B------:R-:W-:Y:S01]  /*3a30*/  FMUL.FTZ R88, R88, R12.reuse ;  /* 0x0000000c58587220 */ /* 0x080fe20000410000 */
[----:B------:R-:W-:Y:S01]  /*3a40*/  UMOV UR15, 0x40000040 ;  /* 0x40000040000f7882 */ /* 0x000fe20000000000 */
[----:B------:R-:W-:Y:S01]  /*3a50*/  UMOV UR46, UR10 ;  /* 0x0000000a002e7c82 */ /* 0x000fe20008000000 */
[----:B------:R-:W-:Y:S01]  /*3a60*/  UIADD3 UR18, UR10, 0x402, URZ ;  /* 0x000004020a127890 */ /* 0x000fe2000fffe03f */
[-C--:B------:R-:W-:Y:S01]  /*3a70*/  FMUL.FTZ R89, R89, R12.reuse ;  /* 0x0000000c59597220 */ /* 0x080fe20000410000 */
[----:B------:R-:W-:Y:S01]  /*3a80*/  UMOV UR19, 0x40000040 ;  /* 0x4000004000137882 */ /* 0x000fe20000000000 */
[----:B------:R-:W-:Y:S01]  /*3a90*/  UIADD3 UR22, UR10, 0x404, URZ ;  /* 0x000004040a167890 */ /* 0x000fe2000fffe03f */
[-C--:B------:R-:W-:Y:S01]  /*3aa0*/  FMUL.FTZ R92, R92, R12.reuse ;  /* 0x0000000c5c5c7220 */ /* 0x080fe20000410000 */
[----:B------:R-:W-:Y:S01]  /*3ab0*/  UMOV UR23, 0x40000040 ;  /* 0x4000004000177882 */ /* 0x000fe20000000000 */
[----:B------:R-:W-:Y:S01]  /*3ac0*/  HGMMA.64x128x16.F32 R24, gdesc[UR44], RZ, !UPT, gsb0 ;  /* 0x01e000002c1879f0 */ /* 0x000fe2000c0008ff */
[----:B------:R-:W-:Y:S01]  /*3ad0*/  UIADD3 UR46, UR10, 0x2, URZ ;  /* 0x000000020a2e7890 */ /* 0x000fe2000fffe03f */
[-C--:B------:R-:W-:Y:S01]  /*3ae0*/  FMUL.FTZ R93, R93, R12.reuse ;  /* 0x0000000c5d5d7220 */ /* 0x080fe20000410000 */
[----:B------:R-:W-:Y:S01]  /*3af0*/  UMOV UR44, UR56 ;  /* 0x00000038002c7c82 */ /* 0x000fe20008000000 */
[----:B------:R-:W-:Y:S01]  /*3b00*/  UMOV UR45, UR57 ;  /* 0x00000039002d7c82 */ /* 0x000fe20008000000 */
[----:B------:R-:W-:Y:S01]  /*3b10*/  UMOV UR47, 0x40000040 ;  /* 0x40000040002f7882 */ /* 0x000fe20000000000 */
[----:B------:R-:W-:Y:S01]  /*3b20*/  UIADD3 UR26, UR10, 0x406, URZ ;  /* 0x000004060a1a7890 */ /* 0x000fe2000fffe03f */
[-C--:B------:R-:W-:Y:S01]  /*3b30*/  FMUL.FTZ R96, R96, R12.reuse ;  /* 0x0000000c60607220 */ /* 0x080fe20000410000 */
        /* <DEDUP_REMOVED lines=10> */
[-C--:B------:R-:W-:Y:S01]  /*3be0*/  FMUL.FTZ R104, R104, R12.reuse ;  /* 0x0000000c68687220 */ /* 0x080fe20000410000 */
        /* <DEDUP_REMOVED lines=22> */
[----:B------:R-:W-:Y:S01]  /*3d50*/  FMUL.FTZ R149, R149, R12 ;  /* 0x0000000c95957220 */ /* 0x000fe20000410000 */
        /* <DEDUP_REMOVED lines=32> */
[----:B------:R-:W-:-:S02]  /*3f60*/  WARPGROUP.DEPBAR.LE gsb0, 0x0 ;  /* 0x00008000000079c5 */ /* 0x000fc40000010000 */
[----:B------:R-:W-:-:S06]  /*3f70*/  WARPGROUP.ARRIVE ;  /* 0x00000000000079c5 */ /* 0x000fcc0000000000 */
[----:B------:R-:W-:Y:S01]  /*3f80*/  HGMMA.64x128x16.F32 R24, gdesc[UR44], R24, gsb0 ;  /* 0x01e000002c1879f0 */ /* 0x000fe20008000818 */
[----:B------:R-:W-:Y:S01]  /*3f90*/  UIADD3 UR46, UR10, 0x4, URZ ;  /* 0x000000040a2e7890 */ /* 0x000fe2000fffe03f */
[----:B------:R-:W-:Y:S01]  /*3fa0*/  UMOV UR44, UR52 ;  /* 0x00000034002c7c82 */ /* 0x000fe20008000000 */
[----:B------:R-:W-:Y:S01]  /*3fb0*/  UMOV UR45, UR53 ;  /* 0x00000035002d7c82 */ /* 0x000fe20008000000 */
[----:B------:R-:W-:Y:S01]  /*3fc0*/  UMOV UR47, 0x40000040 ;  /* 0x40000040002f7882 */ /* 0x000fe20000000000 */
[----:B------:R-:W-:Y:S02]  /*3fd0*/  WARPGROUP.DEPBAR.LE gsb0, 0x0 ;  /* 0x00008000000079c5 */ /* 0x000fe40000010000 */
        /* <DEDUP_REMOVED lines=38> */
[----:B------:R-:W-:Y:S05]  /*4240*/  @!P0 BRA `(.L_x_20) ;  /* 0x0000000000048947 */ /* 0x000fea0003800000 */
[----:B------:R-:W-:Y:S01]  /*4250*/  BPT.TRAP 0x1 ;  /* 0x000000040000795c */ /* 0x000fe20000300000 */
.L_x_20:
[----:B------:R-:W-:Y:S01]  /*4260*/  ULEA UR10, UR5, UR6, 0x3 ;  /* 0x00000006050a7291 */ /* 0x000fe2000f8e183f */
[----:B01----:R-:W-:-:S05]  /*4270*/  IMAD.U32 R0, RZ, RZ, UR4 ;  /* 0x00000004ff007e24 */ /* 0x003fca000f8e00ff */
[----:B------:R-:W-:-:S04]  /*4280*/  SHF.L.U32 R0, R0, 0x1f, RZ ;  /* 0x0000001f00007819 */ /* 0x000fc800000006ff */
[----:B------:R0:W1:Y:S01]  /*4290*/  SYNCS.PHASECHK.TRANS64.TRYWAIT P2, [UR10+0x34850], R0 ;  /* 0x03485000ff0075a7 */ /* 0x000062000804014a */
[----:B------:R-:W-:Y:S05]  /*42a0*/  @!P0 BRA `(.L_x_21) ;  /* 0x0000000000048947 */ /* 0x000fea0003800000 */
[----:B------:R-:W-:Y:S01]  /*42b0*/  BPT.TRAP 0x1 ;  /* 0x000000040000795c */ /* 0x000fe20000300000 */
.L_x_21:
[----:B-1----:R-:W-:Y:S05]  /*42c0*/  @P2 BRA `(.L_x_22) ;  /* 0x0000000000082947 */ /* 0x002fea0003800000 */
[----:B------:R-:W1:Y:S02]  /*42d0*/  SYNCS.PHASECHK.TRANS64.TRYWAIT P2, [UR10+0x34850], R0 ;  /* 0x03485000ff0075a7 */ /* 0x000e64000804014a */
[----:B-1----:R-:W-:Y:S05]  /*42e0*/  @!P2 BRA `(.L_x_23) ;  /* 0x0000007c0024a947 */ /* 0x002fea0003800000 */
.L_x_22:
[----:B------:R-:W-:Y:S01]  /*42f0*/  UIADD3 UR6, UR6, 0x400, URZ ;  /* 0x0000040006067890 */ /* 0x000fe2000fffe03f */
[----:B------:R-:W-:Y:S01]  /*4300*/  WARPGROUP.ARRIVE ;  /* 0x00000000000079c5 */ /* 0x000fe20000000000 */
[----:B------:R-:W-:Y:S01]  /*4310*/  UMOV UR15, 0x40000040 ;  /* 0x40000040000f7882 */ /* 0x000fe20000000000 */
[----:B01----:R-:W-:Y:S01]  /*4320*/  FMNMX.FTZ R0, R24, R11, !PT ;  /* 0x0000000b18007209 */ /* 0x003fe20007810000 */
[----:B------:R-:W-:Y:S01]  /*4330*/  USHF.R.U32.HI UR6, URZ, 0x4, UR6 ;  /* 0x000000043f067899 */ /* 0x000fe20008011606 */
[C---:B------:R-:W-:Y:S01]  /*4340*/  ISETP.GT.AND P2, PT, R193.reuse, RZ, PT ;  /* 0x000000ffc100720c */ /* 0x040fe20003f44270 */
[----:B------:R-:W-:Y:S01]  /*4350*/  VIADD R193, R193, 0xffffffff ;  /* 0xffffffffc1c17836 */ /* 0x000fe20000000000 */
[----:B------:R-:W-:Y:S01]  /*4360*/  FMNMX.FTZ R3, R25, R0, !PT ;  /* 0x0000000019037209 */ /* 0x000fe20007810000 */
[----:B------:R-:W-:-:S03]  /*4370*/  ULOP3.LUT UR6, UR6, 0x3fff, URZ, 0xc0, !UPT ;  /* 0x00003fff06067892 */ /* 0x000fc6000f8ec03f */
[----:B------:R-:W-:Y:S01]  /*4380*/  FMNMX.FTZ R0, R28, R3, !PT ;  /* 0x000000031c007209 */ /* 0x000fe20007810000 */
[----:B------:R-:W-:-:S03]  /*4390*/  ULOP3.LUT UR4, UR6, 0x4000000, URZ, 0xfc, !UPT ;  /* 0x0400000006047892 */ /* 0x000fc6000f8efc3f */
[----:B------:R-:W-:Y:S01]  /*43a0*/  FMNMX.FTZ R3, R29, R0, !PT ;  /* 0x000000001d037209 */ /* 0x000fe20007810000 */
[----:B------:R-:W-:-:S03]  /*43b0*/  ULEA UR4, UR5, UR4, 0xb ;  /* 0x0000000405047291 */ /* 0x000fc6000f8e583f */
[----:B------:R-:W-:Y:S01]  /*43c0*/  FMNMX.FTZ R0, R32, R3, !PT ;  /* 0x0000000320007209 */ /* 0x000fe20007810000 */
[----:B------:R-:W-:Y:S01]  /*43d0*/  UIADD3 UR6, UR4, 0x80, URZ ;  /* 0x0000008004067890 */ /* 0x000fe2000fffe03f */
[----:B------:R-:W-:Y:S02]  /*43e0*/  UMOV UR5, UR36 ;  /* 0x0000002400057c82 */ /* 0x000fe40008000000 */
[----:B------:R-:W-:Y:S01]  /*43f0*/  UMOV UR14, UR4 ;  /* 0x00000004000e7c82 */ /* 0x000fe20008000000 */
[----:B------:R-:W-:Y:S01]  /*4400*/  FMNMX.FTZ R3, R33, R0, !PT ;  /* 0x0000000021037209 */ /* 0x000fe20007810000 */
[----:B------:R-:W-:Y:S01]  /*4410*/  HGMMA.64x128x16.F32 R88, R180, gdesc[UR12].tnspB, R88, gsb0 ;  /* 0x41e0000cb4587df0 */ /* 0x000fe20008000858 */
[----:B------:R-:W-:Y:S01]  /*4420*/  UMOV UR15, 0x40000040 ;  /* 0x40000040000f7882 */ /* 0x000fe20000000000 */
[----:B------:R-:W-:Y:S01]  /*4430*/  UMOV UR14, UR6 ;  /* 0x00000006000e7c82 */ /* 0x000fe20008000000 */
[----:B------:R-:W-:Y:S01]  /*4440*/  UIADD3 UR6, UR4, 0x100, URZ ;  /* 0x0000010004067890 */ /* 0x000fe2000fffe03f */
[----:B------:R-:W-:-:S04]  /*4450*/  FMNMX.FTZ R0, R36, R3, !PT ;  /* 0x0000000324007209 */ /* 0x000fc80007810000 */
        /* <DEDUP_REMOVED lines=24> */
[----:B------:R-:W-:-:S05]  /*45e0*/  FMNMX.FTZ R10, R85, R0, !PT ;  /* 0x00000000550a7209 */ /* 0x000fca0007810000 */
[----:B------:R-:W0:Y:S02]  /*45f0*/  SHFL.BFLY PT, R3, R10, 0x2, 0x1f ;  /* 0x0c401f000a037f89 */ /* 0x000e2400000e0000 */
[----:B0-----:R-:W-:Y:S02]  /*4600*/  FMNMX.FTZ R13, R10, R3, !PT ;  /* 0x000000030a0d7209 */ /* 0x001fe40007810000 */
[----:B------:R-:W0:Y:S01]  /*4610*/  LDC R3, c[0x0][0x988] ;  /* 0x00026200ff037b82 */ /* 0x000e220000000800 */
[----:B------:R-:W-:Y:S02]  /*4620*/  FMNMX.FTZ R10, R26, R9, !PT ;  /* 0x000000091a0a7209 */ /* 0x000fe40007810000 */
[----:B------:R-:W1:Y:S02]  /*4630*/  SHFL.BFLY PT, R0, R13, 0x1, 0x1f ;  /* 0x0c201f000d007f89 */ /* 0x000e6400000e0000 */
[----:B------:R-:W-:Y:S01]  /*4640*/  FMNMX.FTZ R15, R27, R10, !PT ;  /* 0x0000000a1b0f7209 */ /* 0x000fe20007810000 */
[----:B------:R-:W-:-:S02]  /*4650*/  WARPGROUP.DEPBAR.LE gsb0, 0x0 ;  /* 0x00008000000079c5 */ /* 0x000fc40000010000 */
[----:B------:R-:W-:Y:S01]  /*4660*/  WARPGROUP.ARRIVE ;  /* 0x00000000000079c5 */ /* 0x000fe20000000000 */
[----:B------:R-:W-:-:S04]  /*4670*/  FMNMX.FTZ R10, R30, R15, !PT ;  /* 0x0000000f1e0a7209 */ /* 0x000fc80007810000 */
[----:B------:R-:W-:Y:S01]  /*4680*/  FMNMX.FTZ R21, R31, R10, !PT ;  /* 0x0000000a1f157209 */ /* 0x000fe20007810000 */
[----:B------:R-:W-:Y:S01]  /*4690*/  HGMMA.64x128x16.F32 R88, R176, gdesc[UR12].tnspB, R88, gsb0 ;  /* 0x41e0000cb0587df0 */ /* 0x000fe20008000858 */
[----:B------:R-:W-:Y:S01]  /*46a0*/  UMOV UR14, UR6 ;  /* 0x00000006000e7c82 */ /* 0x000fe20008000000 */
[----:B------:R-:W-:Y:S01]  /*46b0*/  UMOV UR15, 0x40000040 ;  /* 0x40000040000f7882 */ /* 0x000fe20000000000 */
[----:B------:R-:W-:Y:S01]  /*46c0*/  UIADD3 UR6, UR4, 0x180, URZ ;  /* 0x0000018004067890 */ /* 0x000fe2000fffe03f */
[----:B------:R-:W-:-:S04]  /*46d0*/  FMNMX.FTZ R10, R34, R21, !PT ;  /* 0x00000015220a7209 */ /* 0x000fc80007810000 */
[----:B------:R-:W-:Y:S02]  /*46e0*/  FMNMX.FTZ R21, R35, R10, !PT ;  /* 0x0000000a23157209 */ /* 0x000fe40007810000 */
[----:B-1----:R-:W-:Y:S02]  /*46f0*/  FMNMX.FTZ R0, R13, R0, !PT ;  /* 0x000000000d007209 */ /* 0x002fe40007810000 */
[----:B------:R-:W-:-:S03]  /*4700*/  FMNMX.FTZ R10, R38, R21, !PT ;  /* 0x00000015260a7209 */ /* 0x000fc60007810000 */
[----:B------:R-:W-:-:S04]  /*4710*/  FADD.FTZ R8, -R0, R11 ;  /* 0x0000000b00087221 */ /* 0x000fc80000010100 */
[-C--:B0-----:R-:W-:Y:S01]  /*4720*/  FMUL.FTZ R12, R8, R3.reuse ;  /* 0x00000003080c7220 */ /* 0x081fe20000410000 */
[----:B------:R-:W-:-:S04]  /*4730*/  FMUL.FTZ R8, R0, R3 ;  /* 0x0000000300087220 */ /* 0x000fc80000410000 */
[-CC-:B------:R-:W-:Y:S01]  /*4740*/  FFMA.FTZ R180, R25, R3.reuse, -R8.reuse ;  /* 0x0000000319b47223 */ /* 0x180fe20000010808 */
[----:B------:R-:W-:Y:S01]  /*4750*/  FMNMX.FTZ R25, R39, R10, !PT ;  /* 0x0000000a27197209 */ /* 0x000fe20007810000 */
[-CC-:B------:R-:W-:Y:S01]  /*4760*/  FFMA.FTZ R13, R29, R3.reuse, -R8.reuse ;  /* 0x000000031d0d7223 */ /* 0x180fe20000010808 */
[-CC-:B------:R-:W-:Y:S01]  /*4770*/  FFMA.FTZ R33, R33, R3.reuse, -R8.reuse ;  /* 0x0000000321217223 */ /* 0x180fe20000010808 */
[--C-:B------:R-:W-:Y:S01]  /*4780*/  FFMA.FTZ R37, R37, R3, -R8.reuse ;  /* 0x0000000325257223 */ /* 0x100fe20000010808 */
[----:B------:R-:W-:Y:S01]  /*4790*/  FMNMX.FTZ R10, R42, R25, !PT ;  /* 0x000000192a0a7209 */ /* 0x000fe20007810000 */
[-CC-:B------:R-:W-:Y:S01]  /*47a0*/  FFMA.FTZ R41, R41, R3.reuse, -R8.reuse ;  /* 0x0000000329297223 */ /* 0x180fe20000010808 */
[----:B------:R0:W-:Y:S01]  /*47b0*/  MUFU.EX2 R15, R33 ;  /* 0x00000021000f7308 */ /* 0x0001e20000000800 */
        /* <DEDUP_REMOVED lines=15> */
[----:B------:R-:W-:Y:S01]  /*48b0*/  MUFU.EX2 R25, R41 ;  /* 0x0000002900197308 */ /* 0x000fe20000000800 */
[-CC-:B------:R-:W-:Y:S01]  /*48c0*/  FFMA.FTZ R24, R80, R3.reuse, -R8.reuse ;  /* 0x0000000350187223 */ /* 0x180fe20000010808 */
[----:B------:R-:W-:Y:S01]  /*48d0*/  FMNMX.FTZ R29, R51, R10, !PT ;  /* 0x0000000a331d7209 */ /* 0x000fe20007810000 */
[-CC-:B------:R-:W-:Y:S01]  /*48e0*/  FFMA.FTZ R28, R84, R3.reuse, -R8.reuse ;  /* 0x00000003541c7223 */ /* 0x180fe20000010808 */
[----:B------:R-:W-:-:S02]  /*48f0*/  FFMA.FTZ R85, R85, R3, -R8 ;  /* 0x0000000355557223 */ /* 0x000fc40000010808 */
[----:B------:R-:W-:Y:S02]  /*4900*/  FMNMX.FTZ R10, R54, R29, !PT ;  /* 0x0000001d360a7209 */ /* 0x000fe40007810000 */
[----:B------:R-:W-:Y:S02]  /*4910*/  MUFU.EX2 R29, R45 ;  /* 0x0000002d001d7308 */ /* 0x000fe40000000800 */
[----:B0-----:R-:W-:-:S04]  /*4920*/  FMNMX.FTZ R33, R55, R10, !PT ;  /* 0x0000000a37217209 */ /* 0x001fc80007810000 */
[----:B------:R-:W-:Y:S02]  /*4930*/  FMNMX.FTZ R10, R58, R33, !PT ;  /* 0x000000213a0a7209 */ /* 0x000fe40007810000 */
[----:B------:R-:W-:Y:S02]  /*4940*/  MUFU.EX2 R12, R12 ;  /* 0x0000000c000c7308 */ /* 0x000fe40000000800 */
[----:B------:R-:W-:-:S04]  /*4950*/  FMNMX.FTZ R33, R59, R10, !PT ;  /* 0x0000000a3b217209 */ /* 0x000fc80007810000 */
[----:B------:R-:W-:Y:S02]  /*4960*/  FMNMX.FTZ R10, R62, R33, !PT ;  /* 0x000000213e0a7209 */ /* 0x000fe40007810000 */
[----:B------:R0:W-:Y:S02]  /*4970*/  MUFU.EX2 R33, R49 ;  /* 0x0000003100217308 */ /* 0x0001e40000000800 */
[----:B-1----:R-:W-:-:S04]  /*4980*/  FMNMX.FTZ R37, R63, R10, !PT ;  /* 0x0000000a3f257209 */ /* 0x002fc80007810000 */
[----:B------:R-:W-:Y:S02]  /*4990*/  FMNMX.FTZ R10, R66, R37, !PT ;  /* 0x00000025420a7209 */ /* 0x000fe40007810000 */
[----:B------:R-:W1:Y:S01]  /*49a0*/  MUFU.EX2 R11, R11 ;  /* 0x0000000b000b7308 */ /* 0x000e620000000800 */
[-CC-:B0-----:R-:W-:Y:S01]  /*49b0*/  FFMA.FTZ R49, R65, R3.reuse, -R8.reuse ;  /* 0x0000000341317223 */ /* 0x181fe20000010808 */
[----:B------:R-:W-:Y:S01]  /*49c0*/  FMNMX.FTZ R37, R67, R10, !PT ;  /* 0x0000000a43257209 */ /* 0x000fe20007810000 */
[----:B------:R-:W-:-:S03]  /*49d0*/  FFMA.FTZ R65, R81, R3, -R8 ;  /* 0x0000000351417223 */ /* 0x000fc60000010808 */
[----:B------:R-:W-:Y:S02]  /*49e0*/  FMNMX.FTZ R10, R70, R37, !PT ;  /* 0x00000025460a7209 */ /* 0x000fe40007810000 */
[----:B------:R0:W-:Y:S02]  /*49f0*/  MUFU.EX2 R37, R53 ;  /* 0x0000003500257308 */ /* 0x0001e40000000800 */
[----:B------:R-:W-:-:S04]  /*4a00*/  FMNMX.FTZ R41, R71, R10, !PT ;  /* 0x0000000a47297209 */ /* 0x000fc80007810000 */
[----:B------:R-:W-:Y:S02]  /*4a10*/  FMNMX.FTZ R10, R74, R41, !PT ;  /* 0x000000294a0a7209 */ /* 0x000fe40007810000 */
[----:B------:R-:W2:Y:S01]  /*4a20*/  MUFU.EX2 R180, R180 ;  /* 0x000000b400b47308 */ /* 0x000ea20000000800 */
[----:B0-----:R-:W-:Y:S01]  /*4a30*/  FFMA.FTZ R53, R69, R3, -R8 ;  /* 0x0000000345357223 */ /* 0x001fe20000010808 */
[----:B------:R-:W-:Y:S01]  /*4a40*/  FMNMX.FTZ R41, R75, R10, !PT ;  /* 0x0000000a4b297209 */ /* 0x000fe20007810000 */
[----:B-1----:R-:W-:-:S03]  /*4a50*/  FFMA.FTZ R7, R12, R7, R11 ;  /* 0x000000070c077223 */ /* 0x002fc6000001000b */
[----:B------:R-:W-:Y:S02]  /*4a60*/  FMNMX.FTZ R10, R78, R41, !PT ;  /* 0x000000294e0a7209 */ /* 0x000fe40007810000 */
[----:B------:R0:W-:Y:S02]  /*4a70*/  MUFU.EX2 R41, R57 ;  /* 0x0000003900297308 */ /* 0x0001e40000000800 */
[----:B------:R-:W-:-:S04]  /*4a80*/  FMNMX.FTZ R45, R79, R10, !PT ;  /* 0x0000000a4f2d7209 */ /* 0x000fc80007810000 */
[----:B------:R-:W-:Y:S02]  /*4a90*/  FMNMX.FTZ R10, R82, R45, !PT ;  /* 0x0000002d520a7209 */ /* 0x000fe40007810000 */
[----:B------:R-:W1:Y:S01]  /*4aa0*/  MUFU.EX2 R182, R182 ;  /* 0x000000b600b67308 */ /* 0x000e620000000800 */
[C---:B--2---:R-:W-:Y:S01]  /*4ab0*/  FADD.FTZ R7, R180.reuse, R7 ;  /* 0x00000007b4077221 */ /* 0x044fe20000010000 */
[----:B------:R-:W-:Y:S02]  /*4ac0*/  FMNMX.FTZ R45, R83, R10, !PT ;  /* 0x0000000a532d7209 */ /* 0x000fe40007810000 */
[----:B------:R-:W-:Y:S02]  /*4ad0*/  F2FP.F16.F32.PACK_AB R180, R180, R11 ;  /* 0x0000000bb4b4723e */ /* 0x000fe400000000ff */
[----:B------:R-:W-:Y:S02]  /*4ae0*/  FMNMX.FTZ R10, R86, R45, !PT ;  /* 0x0000002d560a7209 */ /* 0x000fe40007810000 */
[----:B------:R2:W-:Y:S02]  /*4af0*/  MUFU.EX2 R45, R61 ;  /* 0x0000003d002d7308 */ /* 0x0005e40000000800 */
[----:B------:R-:W-:-:S05]  /*4b00*/  FMNMX.FTZ R10, R87, R10, !PT ;  /* 0x0000000a570a7209 */ /* 0x000fca0007810000 */
[----:B0-----:R-:W0:Y:S01]  /*4b10*/  SHFL.BFLY PT, R57, R10, 0x2, 0x1f ;  /* 0x0c401f000a397f89 */ /* 0x001e2200000e0000 */
[----:B------:R-:W3:Y:S01]  /*4b20*/  MUFU.EX2 R13, R13 ;  /* 0x0000000d000d7308 */ /* 0x000ee20000000800 */
[----:B--2---:R-:W-:-:S07]  /*4b30*/  FFMA.FTZ R61, R77, R3, -R8 ;  /* 0x000000034d3d7223 */ /* 0x004fce0000010808 */
[----:B------:R-:W-:Y:S01]  /*4b40*/  MUFU.EX2 R49, R49 ;  /* 0x0000003100317308 */ /* 0x000fe20000000800 */
[----:B------:R-:W-:Y:S02]  /*4b50*/  WARPGROUP.DEPBAR.LE gsb0, 0x0 ;  /* 0x00008000000079c5 */ /* 0x000fe40000010000 */
[----:B------:R-:W-:Y:S01]  /*4b60*/  WARPGROUP.ARRIVE ;  /* 0x00000000000079c5 */ /* 0x000fe20000000000 */
[-CC-:B------:R-:W-:Y:S01]  /*4b70*/  FFMA.FTZ R176, R32, R3.reuse, -R8.reuse ;  /* 0x0000000320b07223 */ /* 0x180fe20000010808 */
[----:B------:R-:W-:-:S03]  /*4b80*/  FFMA.FTZ R178, R36, R3, -R8 ;  /* 0x0000000324b27223 */ /* 0x000fc60000010808 */
[----:B------:R-:W-:Y:S01]  /*4b90*/  MUFU.EX2 R53, R53 ;  /* 0x0000003500357308 */ /* 0x000fe20000000800 */
[----:B------:R-:W-:Y:S01]  /*4ba0*/  HGMMA.64x128x16.F32 R88, R172, gdesc[UR12].tnspB, R88, gsb0 ;  /* 0x41e0000cac587df0 */ /* 0x000fe20008000858 */
[----:B------:R-:W-:Y:S01]  /*4bb0*/  UMOV UR14, UR6 ;  /* 0x00000006000e7c82 */ /* 0x000fe20008000000 */
[----:B------:R-:W-:Y:S01]  /*4bc0*/  UMOV UR15, 0x40000040 ;  /* 0x40000040000f7882 */ /* 0x000fe20000000000 */
[----:B------:R-:W-:Y:S01]  /*4bd0*/  UIADD3 UR6, UR4, 0x200, URZ ;  /* 0x0000020004067890 */ /* 0x000fe2000fffe03f */
[----:B0-----:R-:W-:-:S03]  /*4be0*/  FMNMX.FTZ R32, R10, R57, !PT ;  /* 0x000000390a207209 */ /* 0x001fc60007810000 */
[----:B------:R-:W-:Y:S02]  /*4bf0*/  MUFU.EX2 R176, R176 ;  /* 0x000000b000b07308 */ /* 0x000fe40000000800 */
[----:B------:R-:W0:Y:S06]  /*4c00*/  SHFL.BFLY PT, R69, R32, 0x1, 0x1f ;  /* 0x0c201f0020457f89 */ /* 0x000e2c00000e0000 */
[----:B------:R-:W-:Y:S08]  /*4c10*/  MUFU.EX2 R178, R178 ;  /* 0x000000b200b27308 */ /* 0x000ff00000000800 */
[----:B------:R-:W-:Y:S08]  /*4c20*/  MUFU.EX2 R14, R14 ;  /* 0x0000000e000e7308 */ /* 0x000ff00000000800 */
[----:B------:R-:W2:Y:S01]  /*4c30*/  MUFU.EX2 R57, R73 ;  /* 0x0000004900397308 */ /* 0x000ea20000000800 */
[----:B0-----:R-:W-:-:S07]  /*4c40*/  FMNMX.FTZ R10, R32, R69, !PT ;  /* 0x00000045200a7209 */ /* 0x001fce0007810000 */
[----:B------:R-:W-:Y:S08]  /*4c50*/  MUFU.EX2 R20, R20 ;  /* 0x0000001400147308 */ /* 0x000ff00000000800 */
[----:B------:R-:W0:Y:S08]  /*4c60*/  MUFU.EX2 R61, R61 ;  /* 0x0000003d003d7308 */ /* 0x000e300000000800 */
[----:B------:R-:W-:Y:S08]  /*4c70*/  MUFU.EX2 R24, R24 ;  /* 0x0000001800187308 */ /* 0x000ff00000000800 */
[----:B------:R-:W-:Y:S08]  /*4c80*/  MUFU.EX2 R65, R65 ;  /* 0x0000004100417308 */ /* 0x000ff00000000800 */
[----:B------:R-:W-:Y:S01]  /*4c90*/  MUFU.EX2 R28, R28 ;  /* 0x0000001c001c7308 */ /* 0x000fe20000000800 */
[----:B------:R-:W-:-:S02]  /*4ca0*/  WARPGROUP.DEPBAR.LE gsb0, 0x0 ;  /* 0x00008000000079c5 */ /* 0x000fc40000010000 */
[----:B------:R-:W-:Y:S01]  /*4cb0*/  WARPGROUP.ARRIVE ;  /* 0x00000000000079c5 */ /* 0x000fe20000000000 */
[-CC-:B------:R-:W-:Y:S01]  /*4cc0*/  FFMA.FTZ R172, R40, R3.reuse, -R8.reuse ;  /* 0x0000000328ac7223 */ /* 0x180fe20000010808 */
[----:B------:R-:W-:-:S04]  /*4cd0*/  FFMA.FTZ R174, R44, R3, -R8 ;  /* 0x000000032cae7223 */ /* 0x000fc80000010808 */
[----:B------:R-:W-:Y:S01]  /*4ce0*/  HGMMA.64x128x16.F32 R88, R168, gdesc[UR12].tnspB, R88, gsb0 ;  /* 0x41e0000ca8587df0 */ /* 0x000fe20008000858 */
[----:B------:R-:W-:Y:S01]  /*4cf0*/  UMOV UR14, UR6 ;  /* 0x00000006000e7c82 */ /* 0x000fe20008000000 */
[----:B------:R-:W-:Y:S01]  /*4d00*/  UMOV UR15, 0x40000040 ;  /* 0x40000040000f7882 */ /* 0x000fe20000000000 */
[----:B------:R-:W-:Y:S01]  /*4d10*/  UIADD3 UR6, UR4, 0x280, URZ ;  /* 0x0000028004067890 */ /* 0x000fe2000fffe03f */
[----:B------:R-:W-:Y:S08]  /*4d20*/  MUFU.EX2 R172, R172 ;  /* 0x000000ac00ac7308 */ /* 0x000ff00000000800 */
[----:B------:R-:W-:Y:S01]  /*4d30*/  MUFU.EX2 R174, R174 ;  /* 0x000000ae00ae7308 */ /* 0x000fe20000000800 */
[----:B------:R-:W-:-:S02]  /*4d40*/  WARPGROUP.DEPBAR.LE gsb0, 0x0 ;  /* 0x00008000000079c5 */ /* 0x000fc40000010000 */
[----:B------:R-:W-:Y:S01]  /*4d50*/  WARPGROUP.ARRIVE ;  /* 0x00000000000079c5 */ /* 0x000fe20000000000 */
[-CC-:B------:R-:W-:Y:S01]  /*4d60*/  FFMA.FTZ R168, R48, R3.reuse, -R8.reuse ;  /* 0x0000000330a87223 */ /* 0x180fe20000010808 */
[-C--:B------:R-:W-:Y:S01]  /*4d70*/  FMUL.FTZ R48, R10, R3.reuse ;  /* 0x000000030a307220 */ /* 0x080fe20000410000 */
[----:B------:R-:W-:-:S03]  /*4d80*/  FFMA.FTZ R170, R52, R3, -R8 ;  /* 0x0000000334aa7223 */ /* 0x000fc60000010808 */
[----:B------:R-:W-:Y:S01]  /*4d90*/  HGMMA.64x128x16.F32 R88, R152, gdesc[UR12].tnspB, R88, gsb0 ;  /* 0x41e0000c98587df0 */ /* 0x000fe20008000858 */
[----:B------:R-:W-:Y:S01]  /*4da0*/  UMOV UR14, UR6 ;  /* 0x00000006000e7c82 */ /* 0x000fe20008000000 */
[----:B------:R-:W-:Y:S01]  /*4db0*/  UMOV UR15, 0x40000040 ;  /* 0x40000040000f7882 */ /* 0x000fe20000000000 */
[----:B------:R-:W-:Y:S01]  /*4dc0*/  UIADD3 UR6, UR4, 0x300, URZ ;  /* 0x0000030004067890 */ /* 0x000fe2000fffe03f */
[-CC-:B------:R-:W-:Y:S01]  /*4dd0*/  FFMA.FTZ R181, R26, R3.reuse, -R48.reuse ;  /* 0x000000031ab57223 */ /* 0x180fe20000010830 */
[----:B------:R-:W-:Y:S01]  /*4de0*/  UIADD3 UR4, UR4, 0x380, URZ ;  /* 0x0000038004047890 */ /* 0x000fe2000fffe03f */
[-CC-:B------:R-:W-:Y:S01]  /*4df0*/  FFMA.FTZ R26, R27, R3.reuse, -R48.reuse ;  /* 0x000000031b1a7223 */ /* 0x180fe20000010830 */
[----:B------:R-:W-:Y:S01]  /*4e00*/  IMAD.U32 R27, RZ, RZ, UR7 ;  /* 0x00000007ff1b7e24 */ /* 0x000fe2000f8e00ff */
[----:B------:R-:W-:Y:S01]  /*4e10*/  UMOV UR7, 0x40000040 ;  /* 0x4000004000077882 */ /* 0x000fe20000000000 */
[-CC-:B------:R-:W-:Y:S01]  /*4e20*/  FFMA.FTZ R183, R30, R3.reuse, -R48.reuse ;  /* 0x000000031eb77223 */ /* 0x180fe20000010830 */
[----:B------:R-:W-:Y:S01]  /*4e30*/  MUFU.EX2 R181, R181 ;  /* 0x000000b500b57308 */ /* 0x000fe20000000800 */
[----:B------:R-:W-:Y:S01]  /*4e40*/  FFMA.FTZ R36, R31, R3, -R48 ;  /* 0x000000031f247223 */ /* 0x000fe20000010830 */
[----:B------:R-:W-:-:S02]  /*4e50*/  @!P1 VIADD R27, R27, 0x34840 ;  /* 0x000348401b1b9836 */ /* 0x000fc40000000000 */
[-CC-:B------:R-:W-:Y:S01]  /*4e60*/  FFMA.FTZ R177, R34, R3.reuse, -R48.reuse ;  /* 0x0000000322b17223 */ /* 0x180fe20000010830 */
[-CC-:B------:R-:W-:Y:S01]  /*4e70*/  FFMA.FTZ R44, R35, R3.reuse, -R48.reuse ;  /* 0x00000003232c7223 */ /* 0x180fe20000010830 */
[-CC-:B------:R-:W-:Y:S01]  /*4e80*/  FFMA.FTZ R179, R38, R3.reuse, -R48.reuse ;  /* 0x0000000326b37223 */ /* 0x180fe20000010830 */
[-CC-:B------:R-:W-:Y:S01]  /*4e90*/  FFMA.FTZ R38, R39, R3.reuse, -R48.reuse ;  /* 0x0000000327267223 */ /* 0x180fe20000010830 */
[----:B------:R-:W-:Y:S01]  /*4ea0*/  @!P1 PRMT R27, RZ, 0x654, R27 ;  /* 0x00000654ff1b9816 */ /* 0x000fe2000000001b */
[----:B------:R-:W-:Y:S01]  /*4eb0*/  MUFU.EX2 R26, R26 ;  /* 0x0000001a001a7308 */ /* 0x000fe20000000800 */
[-CC-:B------:R-:W-:Y:S01]  /*4ec0*/  FFMA.FTZ R175, R46, R3.reuse, -R48.reuse ;  /* 0x000000032eaf7223 */ /* 0x180fe20000010830 */
[----:B-1----:R-:W-:Y:S01]  /*4ed0*/  FADD.FTZ R46, R182, R7 ;  /* 0x00000007b62e7221 */ /* 0x002fe20000010000 */
[-CC-:B------:R-:W-:Y:S01]  /*4ee0*/  FFMA.FTZ R173, R42, R3.reuse, -R48.reuse ;  /* 0x000000032aad7223 */ /* 0x180fe20000010830 */
[-CC-:B------:R-:W-:Y:S01]  /*4ef0*/  FFMA.FTZ R40, R43, R3.reuse, -R48.reuse ;  /* 0x000000032b287223 */ /* 0x180fe20000010830 */
[-CC-:B------:R-:W-:Y:S01]  /*4f00*/  FFMA.FTZ R34, R47, R3.reuse, -R48.reuse ;  /* 0x000000032f227223 */ /* 0x180fe20000010830 */
[-CC-:B------:R-:W-:Y:S01]  /*4f10*/  FFMA.FTZ R169, R50, R3.reuse, -R48.reuse ;  /* 0x0000000332a97223 */ /* 0x180fe20000010830 */
[-CC-:B------:R-:W-:Y:S01]  /*4f20*/  FFMA.FTZ R30, R51, R3.reuse, -R48.reuse ;  /* 0x00000003331e7223 */ /* 0x180fe20000010830 */
        /* <DEDUP_REMOVED lines=17> */
[----:B------:R-:W-:Y:S01]  /*5040*/  FFMA.FTZ R86, R86, R3, -R48 ;  /* 0x0000000356567223 */ /* 0x000fe20000010830 */
[----:B------:R-:W-:Y:S01]  /*5050*/  IMAD.U32 R31, RZ, RZ, UR10 ;  /* 0x0000000aff1f7e24 */ /* 0x000fe2000f8e00ff */
[----:B---3--:R-:W-:-:S03]  /*5060*/  F2FP.F16.F32.PACK_AB R182, R13, R182 ;  /* 0x000000b60db6723e */ /* 0x008fc600000000ff */
[----:B------:R-:W-:Y:S02]  /*5070*/  @!P1 VIADD R31, R31, 0x34860 ;  /* 0x000348601f1f9836 */ /* 0x000fe40000000000 */
[----:B------:R-:W-:Y:S03]  /*5080*/  MUFU.EX2 R44, R44 ;  /* 0x0000002c002c7308 */ /* 0x000fe60000000800 */
[----:B------:R-:W-:-:S05]  /*5090*/  @!P1 PRMT R31, RZ, 0x654, R31 ;  /* 0x00000654ff1f9816 */ /* 0x000fca000000001f */
[----:B------:R-:W-:Y:S08]  /*50a0*/  MUFU.EX2 R179, R179 ;  /* 0x000000b300b37308 */ /* 0x000ff00000000800 */
        /* <DEDUP_REMOVED lines=9> */
[----:B------:R-:W-:Y:S01]  /*5140*/  MUFU.EX2 R171, R171 ;  /* 0x000000ab00ab7308 */ /* 0x000fe20000000800 */
[----:B------:R-:W-:-:S02]  /*5150*/  WARPGROUP.DEPBAR.LE gsb0, 0x0 ;  /* 0x00008000000079c5 */ /* 0x000fc40000010000 */
[----:B------:R-:W-:Y:S01]  /*5160*/  WARPGROUP.ARRIVE ;  /* 0x00000000000079c5 */ /* 0x000fe20000000000 */
[-CC-:B------:R-:W-:Y:S01]  /*5170*/  FFMA.FTZ R152, R56, R3.reuse, -R8.reuse ;  /* 0x0000000338987223 */ /* 0x180fe20000010808 */
[-C--:B------:R-:W-:Y:S01]  /*5180*/  FFMA.FTZ R154, R60, R3.reuse, -R8 ;  /* 0x000000033c9a7223 */ /* 0x080fe20000010808 */
[-CC-:B------:R-:W-:Y:S02]  /*5190*/  FFMA.FTZ R153, R58, R3.reuse, -R48.reuse ;  /* 0x000000033a997223 */ /* 0x180fe40000010830 */
[----:B------:R-:W-:Y:S01]  /*51a0*/  MUFU.EX2 R32, R32 ;  /* 0x0000002000207308 */ /* 0x000fe20000000800 */
[-CC-:B------:R-:W-:Y:S01]  /*51b0*/  FFMA.FTZ R155, R62, R3.reuse, -R48.reuse ;  /* 0x000000033e9b7223 */ /* 0x180fe20000010830 */
[----:B------:R-:W-:Y:S01]  /*51c0*/  HGMMA.64x128x16.F32 R88, R156, gdesc[UR12].tnspB, R88, gsb0 ;  /* 0x41e0000c9c587df0 */ /* 0x000fe20008000858 */
[----:B------:R-:W-:Y:S01]  /*51d0*/  UMOV UR14, UR6 ;  /* 0x00000006000e7c82 */ /* 0x000fe20008000000 */
[----:B------:R-:W-:Y:S01]  /*51e0*/  UMOV UR15, 0x40000040 ;  /* 0x40000040000f7882 */ /* 0x000fe20000000000 */
[----:B------:R-:W-:Y:S01]  /*51f0*/  UMOV UR6, UR4 ;  /* 0x0000000400067c82 */ /* 0x000fe20008000000 */
[----:B------:R-:W-:Y:S01]  /*5200*/  FFMA.FTZ R48, R87, R3, -R48 ;  /* 0x0000000357307223 */ /* 0x000fe20000010830 */
[----:B------:R-:W-:Y:S01]  /*5210*/  UMOV UR4, UR37 ;  /* 0x0000002500047c82 */ /* 0x000fe20008000000 */
        /* <DEDUP_REMOVED lines=16> */
[----:B------:R-:W-:Y:S02]  /*5320*/  FADD.FTZ R8, -R10, R9 ;  /* 0x000000090a087221 */ /* 0x000fe40000010100 */
[----:B------:R-:W-:Y:S01]  /*5330*/  MUFU.EX2 R157, R66 ;  /* 0x00000042009d7308 */ /* 0x000fe20000000800 */
[----:B------:R-:W-:Y:S01]  /*5340*/  HGMMA.64x128x16.F32 R88, R160, gdesc[UR12].tnspB, R88, gsb0 ;  /* 0x41e0000ca0587df0 */ /* 0x000fe20008000858 */
[----:B------:R-:W-:-:S06]  /*5350*/  FMUL.FTZ R8, R8, R3 ;  /* 0x0000000308087220 */ /* 0x000fcc0000410000 */
[----:B------:R-:W-:Y:S08]  /*5360*/  MUFU.EX2 R156, R156 ;  /* 0x0000009c009c7308 */ /* 0x000ff00000000800 */
[----:B------:R-:W-:Y:S08]  /*5370*/  MUFU.EX2 R8, R8 ;  /* 0x0000000800087308 */ /* 0x000ff00000000800 */
[----:B------:R-:W-:Y:S08]  /*5380*/  MUFU.EX2 R158, R158 ;  /* 0x0000009e009e7308 */ /* 0x000ff00000000800 */
[----:B------:R-:W-:Y:S08]  /*5390*/  MUFU.EX2 R159, R70 ;  /* 0x00000046009f7308 */ /* 0x000ff00000000800 */
[----:B------:R-:W1:Y:S01]  /*53a0*/  MUFU.EX2 R9, R85 ;  /* 0x0000005500097308 */ /* 0x000e620000000800 */
[----:B------:R-:W-:-:S02]  /*53b0*/  WARPGROUP.DEPBAR.LE gsb0, 0x0 ;  /* 0x00008000000079c5 */ /* 0x000fc40000010000 */
[----:B------:R-:W-:-:S05]  /*53c0*/  WARPGROUP.ARRIVE ;  /* 0x00000000000079c5 */ /* 0x000fca0000000000 */
[----:B------:R-:W3:Y:S01]  /*53d0*/  MUFU.EX2 R161, R74 ;  /* 0x0000004a00a17308 */ /* 0x000ee20000000800 */
[----:B--2---:R-:W-:Y:S02]  /*53e0*/  F2FP.F16.F32.PACK_AB R160, R57, R14 ;  /* 0x0000000e39a0723e */ /* 0x004fe400000000ff */
[----:B0-----:R-:W-:Y:S01]  /*53f0*/  F2FP.F16.F32.PACK_AB R162, R61, R20 ;  /* 0x000000143da2723e */ /* 0x001fe200000000ff */
[----:B------:R-:W-:Y:S04]  /*5400*/  HGMMA.64x128x16.F32 R88, R164, gdesc[UR4].tnspB, R88, gsb0 ;  /* 0x41e00004a4587df0 */ /* 0x000fe80008000858 */
[----:B------:R-:W0:Y:S01]  /*5410*/  MUFU.EX2 R163, R78 ;  /* 0x0000004e00a37308 */ /* 0x000e220000000800 */
[----:B------:R-:W-:Y:S02]  /*5420*/  WARPGROUP.DEPBAR.LE gsb0, 0x0 ;  /* 0x00008000000079c5 */ /* 0x000fe40000010000 */
[----:B------:R2:W-:Y:S05]  /*5430*/  @!P1 SYNCS.ARRIVE.TRANS64.RED.A1T0 RZ, [R27+URZ], RZ ;  /* 0x000000ff1bff99a7 */ /* 0x0005ea000810043f */
[----:B------:R-:W4:Y:S01]  /*5440*/  MUFU.EX2 R165, R82 ;  /* 0x0000005200a57308 */ /* 0x000f220000000800 */
[----:B-1----:R-:W-:-:S02]  /*5450*/  F2FP.F16.F32.PACK_AB R166, R9, R28 ;  /* 0x0000001c09a6723e */ /* 0x002fc400000000ff */
[----:B------:R-:W-:Y:S01]  /*5460*/  F2FP.F16.F32.PACK_AB R164, R65, R24 ;  /* 0x0000001841a4723e */ /* 0x000fe200000000ff */
[----:B--2---:R-:W-:Y:S01]  /*5470*/  FFMA.FTZ R27, R8, R6, R181 ;  /* 0x00000006081b7223 */ /* 0x004fe200000100b5 */
[----:B------:R-:W-:-:S03]  /*5480*/  F2FP.F16.F32.PACK_AB R181, R26, R181 ;  /* 0x000000b51ab5723e */ /* 0x000fc600000000ff */
[----:B------:R-:W1:Y:S01]  /*5490*/  MUFU.EX2 R167, R86 ;  /* 0x0000005600a77308 */ /* 0x000e620000000800 */
[----:B------:R2:W-:Y:S01]  /*54a0*/  @!P1 SYNCS.ARRIVE.TRANS64.RED.A1T0 RZ, [R31+URZ], RZ ;  /* 0x000000ff1fff99a7 */ /* 0x0005e2000810043f */
[----:B------:R-:W-:Y:S01]  /*54b0*/  FADD.FTZ R6, R26, R27 ;  /* 0x0000001b1a067221 */ /* 0x000fe20000010000 */
[----:B------:R-:W-:-:S03]  /*54c0*/  FADD.FTZ R27, R13, R46 ;  /* 0x0000002e0d1b7221 */ /* 0x000fc60000010000 */
[----:B------:R-:W-:Y:S01]  /*54d0*/  FADD.FTZ R7, R183, R6 ;  /* 0x00000006b7077221 */ /* 0x000fe20000010000 */
[----:B------:R-:W-:Y:S01]  /*54e0*/  FADD.FTZ R46, R176, R27 ;  /* 0x0000001bb02e7221 */ /* 0x000fe20000010000 */
[C---:B------:R-:W-:Y:S02]  /*54f0*/  F2FP.F16.F32.PACK_AB R176, R15.reuse, R176 ;  /* 0x000000b00fb0723e */ /* 0x040fe400000000ff */
[C---:B------:R-:W-:Y:S01]  /*5500*/  FADD.FTZ R6, R36.reuse, R7 ;  /* 0x0000000724067221 */ /* 0x040fe20000010000 */
[----:B------:R-:W-:Y:S01]  /*5510*/  FADD.FTZ R27, R15, R46 ;  /* 0x0000002e0f1b7221 */ /* 0x000fe20000010000 */
[----:B------:R-:W-:Y:S02]  /*5520*/  F2FP.F16.F32.PACK_AB R183, R36, R183 ;  /* 0x000000b724b7723e */ /* 0x000fe400000000ff */
[----:B------:R-:W-:Y:S01]  /*5530*/  FADD.FTZ R7, R177, R6 ;  /* 0x00000006b1077221 */ /* 0x000fe20000010000 */
[----:B------:R-:W-:Y:S01]  /*5540*/  FADD.FTZ R46, R178, R27 ;  /* 0x0000001bb22e7221 */ /* 0x000fe20000010000 */
[----:B------:R-:W-:-:S02]  /*5550*/  F2FP.F16.F32.PACK_AB R177, R44, R177 ;  /* 0x000000b12cb1723e */ /* 0x000fc400000000ff */
[----:B------:R-:W-:Y:S01]  /*5560*/  FADD.FTZ R6, R44, R7 ;  /* 0x000000072c067221 */ /* 0x000fe20000010000 */
[C---:B------:R-:W-:Y:S01]  /*5570*/  FADD.FTZ R27, R21.reuse, R46 ;  /* 0x0000002e151b7221 */ /* 0x040fe20000010000 */
[----:B------:R-:W-:Y:S02]  /*5580*/  F2FP.F16.F32.PACK_AB R178, R21, R178 ;  /* 0x000000b215b2723e */ /* 0x000fe400000000ff */
[----:B------:R-:W-:Y:S01]  /*5590*/  FADD.FTZ R7, R179, R6 ;  /* 0x00000006b3077221 */ /* 0x000fe20000010000 */
[----:B------:R-:W-:Y:S01]  /*55a0*/  FADD.FTZ R46, R172, R27 ;  /* 0x0000001bac2e7221 */ /* 0x000fe20000010000 */
[C---:B------:R-:W-:Y:S02]  /*55b0*/  F2FP.F16.F32.PACK_AB R179, R38.reuse, R179 ;  /* 0x000000b326b3723e */ /* 0x040fe400000000ff */
[----:B------:R-:W-:Y:S01]  /*55c0*/  FADD.FTZ R6, R38, R7 ;  /* 0x0000000726067221 */ /* 0x000fe20000010000 */
[C---:B------:R-:W-:Y:S01]  /*55d0*/  FADD.FTZ R27, R25.reuse, R46 ;  /* 0x0000002e191b7221 */ /* 0x040fe20000010000 */
[----:B------:R-:W-:-:S02]  /*55e0*/  F2FP.F16.F32.PACK_AB R172, R25, R172 ;  /* 0x000000ac19ac723e */ /* 0x000fc400000000ff */
[----:B------:R-:W-:Y:S01]  /*55f0*/  FADD.FTZ R7, R173, R6 ;  /* 0x00000006ad077221 */ /* 0x000fe20000010000 */
[----:B------:R-:W-:Y:S01]  /*5600*/  FADD.FTZ R46, R174, R27 ;  /* 0x0000001bae2e7221 */ /* 0x000fe20000010000 */
[C---:B------:R-:W-:Y:S02]  /*5610*/  F2FP.F16.F32.PACK_AB R173, R40.reuse, R173 ;  /* 0x000000ad28ad723e */ /* 0x040fe400000000ff */
[----:B------:R-:W-:Y:S01]  /*5620*/  FADD.FTZ R6, R40, R7 ;  /* 0x0000000728067221 */ /* 0x000fe20000010000 */
[C---:B------:R-:W-:Y:S01]  /*5630*/  FADD.FTZ R11, R29.reuse, R46 ;  /* 0x0000002e1d0b7221 */ /* 0x040fe20000010000 */
        /* <DEDUP_REMOVED lines=21> */
[----:B------:R-:W-:Y:S01]  /*5790*/  F2FP.F16.F32.PACK_AB R153, R42, R153 ;  /* 0x000000992a99723e */ /* 0x000fe200000000ff */
[----:B------:R-:W-:-:S02]  /*57a0*/  IMAD.MOV.U32 R11, RZ, RZ, R0 ;  /* 0x000000ffff0b7224 */ /* 0x000fc400078e0000 */
        /* <DEDUP_REMOVED lines=19> */
[----:B------:R-:W-:-:S03]  /*58e0*/  FADD.FTZ R7, R57, R26 ;  /* 0x0000001a39077221 */ /* 0x000fc60000010000 */
[----:B---3--:R-:W-:Y:S01]  /*58f0*/  FADD.FTZ R6, R161, R6 ;  /* 0x00000006a1067221 */ /* 0x008fe20000010000 */
[----:B------:R-:W-:Y:S01]  /*5900*/  FADD.FTZ R26, R20, R7 ;  /* 0x00000007141a7221 */ /* 0x000fe20000010000 */
[C---:B------:R-:W-:Y:S02]  /*5910*/  F2FP.F16.F32.PACK_AB R161, R75.reuse, R161 ;  /* 0x000000a14ba1723e */ /* 0x040fe400000000ff */
[----:B------:R-:W-:Y:S01]  /*5920*/  FADD.FTZ R6, R75, R6 ;  /* 0x000000064b067221 */ /* 0x000fe20000010000 */
[----:B------:R-:W-:-:S03]  /*5930*/  FADD.FTZ R7, R61, R26 ;  /* 0x0000001a3d077221 */ /* 0x000fc60000010000 */
[----:B0-----:R-:W-:Y:S01]  /*5940*/  FADD.FTZ R6, R163, R6 ;  /* 0x00000006a3067221 */ /* 0x001fe20000010000 */
[----:B------:R-:W-:Y:S01]  /*5950*/  FADD.FTZ R14, R24, R7 ;  /* 0x00000007180e7221 */ /* 0x000fe20000010000 */
[C---:B------:R-:W-:Y:S02]  /*5960*/  F2FP.F16.F32.PACK_AB R163, R79.reuse, R163 ;  /* 0x000000a34fa3723e */ /* 0x040fe400000000ff */
[----:B------:R-:W-:Y:S01]  /*5970*/  FADD.FTZ R6, R79, R6 ;  /* 0x000000064f067221 */ /* 0x000fe20000010000 */
[----:B------:R-:W-:-:S03]  /*5980*/  FADD.FTZ R7, R65, R14 ;  /* 0x0000000e41077221 */ /* 0x000fc60000010000 */
[----:B----4-:R-:W-:Y:S01]  /*5990*/  FADD.FTZ R6, R165, R6 ;  /* 0x00000006a5067221 */ /* 0x010fe20000010000 */
[----:B------:R-:W-:Y:S01]  /*59a0*/  FADD.FTZ R14, R28, R7 ;  /* 0x000000071c0e7221 */ /* 0x000fe20000010000 */
[C---:B------:R-:W-:Y:S02]  /*59b0*/  F2FP.F16.F32.PACK_AB R165, R83.reuse, R165 ;  /* 0x000000a553a5723e */ /* 0x040fe400000000ff */
[----:B------:R-:W-:Y:S01]  /*59c0*/  FADD.FTZ R6, R83, R6 ;  /* 0x0000000653067221 */ /* 0x000fe20000010000 */
[----:B------:R-:W-:Y:S01]  /*59d0*/  FADD.FTZ R7, R9, R14 ;  /* 0x0000000e09077221 */ /* 0x000fe20000010000 */
[----:B------:R-:W-:Y:S02]  /*59e0*/  IMAD.MOV.U32 R9, RZ, RZ, R10 ;  /* 0x000000ffff097224 */ /* 0x000fe400078e000a */
[----:B-1----:R-:W-:Y:S01]  /*59f0*/  FADD.FTZ R6, R167, R6 ;  /* 0x00000006a7067221 */ /* 0x002fe20000010000 */
[----:B------:R-:W-:-:S03]  /*5a00*/  F2FP.F16.F32.PACK_AB R167, R48, R167 ;  /* 0x000000a730a7723e */ /* 0x000fc600000000ff */
[----:B------:R-:W-:Y:S01]  /*5a10*/  FADD.FTZ R6, R48, R6 ;  /* 0x0000000630067221 */ /* 0x000fe20000010000 */
[----:B--2---:R-:W-:Y:S06]  /*5a20*/  @P2 BRA `(.L_x_24) ;  /* 0xffffffdc009c2947 */ /* 0x004fec000383ffff */
.L_x_15:
[----:B------:R-:W-:Y:S06]  /*5a30*/  BAR.ARV 0x8, 0x180 ;  /* 0x0206000000007b1d */ /* 0x000fec0000002000 */
        /* <DEDUP_REMOVED lines=64> */
[----:B------:R-:W-:Y:S06]  /*5e40*/  @!P0 BRA `(.L_x_25) ;  /* 0x0000000000048947 */ /* 0x000fec0003800000 */
[----:B------:R-:W-:Y:S01]  /*5e50*/  BPT.TRAP 0x1 ;  /* 0x000000040000795c */ /* 0x000fe20000300000 */
.L_x_25:
        /* <DEDUP_REMOVED lines=9> */
.L_x_26:
[----:B-1----:R-:W-:Y:S05]  /*5ef0*/  @P2 BRA `(.L_x_27) ;  /* 0x0000000000082947 */ /* 0x002fea0003800000 */
[----:B------:R-:W1:Y:S02]  /*5f00*/  SYNCS.PHASECHK.TRANS64.TRYWAIT P0, [UR12+0x34850], R4 ;  /* 0x03485004ff0075a7 */ /* 0x000e64000800014c */
[----:B-1----:R-:W-:Y:S05]  /*5f10*/  @!P0 BRA `(.L_x_28) ;  /* 0x0000006000308947 */ /* 0x002fea0003800000 */
.L_x_27:
[----:B------:R-:W-:Y:S01]  /*5f20*/  UIADD3 UR5, UR4, 0x400, URZ ;  /* 0x0000040004057890 */ /* 0x000fe2000fffe03f */
[----:B------:R-:W-:Y:S01]  /*5f30*/  WARPGROUP.ARRIVE ;  /* 0x00000000000079c5 */ /* 0x000fe20000000000 */
[----:B------:R-:W-:Y:S01]  /*5f40*/  UMOV UR7, 0x40000040 ;  /* 0x4000004000077882 */ /* 0x000fe20000000000 */
[----:B01----:R-:W0:Y:S01]  /*5f50*/  SHFL.BFLY PT, R4, R7, 0x2, 0x1f ;  /* 0x0c401f0007047f89 */ /* 0x003e2200000e0000 */
[----:B------:R-:W-:Y:S01]  /*5f60*/  USHF.R.U32.HI UR5, URZ, 0x4, UR5 ;  /* 0x000000043f057899 */ /* 0x000fe20008011605 */
[----:B------:R-:W-:Y:S01]  /*5f70*/  IMAD.MOV.U32 R96, RZ, RZ, -0x800000 ;  /* 0xff800000ff607424 */ /* 0x000fe200078e00ff */
[----:B------:R-:W-:Y:S01]  /*5f80*/  CS2R R98, SRZ ;  /* 0x0000000000627805 */ /* 0x000fe2000001ff00 */
[----:B------:R-:W1:Y:S01]  /*5f90*/  SHFL.BFLY PT, R5, R6, 0x2, 0x1f ;  /* 0x0c401f0006057f89 */ /* 0x000e6200000e0000 */
[----:B------:R-:W-:Y:S01]  /*5fa0*/  ULOP3.LUT UR5, UR5, 0x3fff, URZ, 0xc0, !UPT ;  /* 0x00003fff05057892 */ /* 0x000fe2000f8ec03f */
[----:B------:R-:W-:Y:S01]  /*5fb0*/  IMAD.MOV.U32 R93, RZ, RZ, -0x800000 ;  /* 0xff800000ff5d7424 */ /* 0x000fe200078e00ff */
[----:B------:R-:W2:Y:S01]  /*5fc0*/  LDC R115, c[0x0][0xc38] ;  /* 0x00030e00ff737b82 */ /* 0x000ea20000000800 */
[----:B------:R-:W-:Y:S01]  /*5fd0*/  R2UR UR14, R186 ;  /* 0x00000000ba0e72ca */ /* 0x000fe200000e0000 */
[----:B------:R-:W-:Y:S01]  /*5fe0*/  ULOP3.LUT UR5, UR5, 0x4000000, URZ, 0xfc, !UPT ;  /* 0x0400000005057892 */ /* 0x000fe2000f8efc3f */
[----:B------:R-:W-:Y:S01]  /*5ff0*/  R2UR UR13, R185 ;  /* 0x00000000b90d72ca */ /* 0x000fe200000e0000 */
[----:B------:R-:W-:-:S02]  /*6000*/  ULDC UR10, c[0x0][0xc44] ;  /* 0x00031100000a7ab9 */ /* 0x000fc40000000800 */
[----:B------:R-:W-:-:S07]  /*6010*/  ULEA UR8, UR36, UR5, 0xb ;  /* 0x0000000524087291 */ /* 0x000fce000f8e583f */
[----:B------:R-:W-:Y:S01]  /*6020*/  UMOV UR6, UR8 ;  /* 0x0000000800067c82 */ /* 0x000fe20008000000 */
[----:B------:R-:W3:Y:S02]  /*6030*/  S2UR UR5, SR_SWINHI ;  /* 0x00000000000579c3 */ /* 0x000ee40000002f00 */
[----:B---3--:R-:W-:Y:S01]  /*6040*/  HGMMA.64x128x16.F32 R24, R180, gdesc[UR4].tnspB, R24, gsb0 ;  /* 0x41e00004b4187df0 */ /* 0x008fe20008000818 */
[----:B------:R-:W-:Y:S01]  /*6050*/  UIADD3 UR6, UR8, 0x80, URZ ;  /* 0x0000008008067890 */ /* 0x000fe2000fffe03f */
[----:B0-----:R-:W-:Y:S01]  /*6060*/  FADD.FTZ R4, R4, R7 ;  /* 0x0000000704047221 */ /* 0x001fe20000010000 */
[----:B------:R-:W-:Y:S01]  /*6070*/  UMOV UR7, 0x40000040 ;  /* 0x4000004000077882 */ /* 0x000fe20000000000 */
[----:B------:R-:W-:Y:S02]  /*6080*/  IMAD R7, R23, 0x40, R16 ;  /* 0x0000004017077824 */ /* 0x000fe400078e0210 */
[----:B-1----:R-:W-:Y:S01]  /*6090*/  FADD.FTZ R8, R5, R6 ;  /* 0x0000000605087221 */ /* 0x002fe20000010000 */
[----:B------:R-:W-:Y:S01]  /*60a0*/  IMAD R92, RZ, RZ, -UR14 ;  /* 0x8000000eff5c7e24 */ /* 0x000fe2000f8e02ff */
[----:B------:R-:W0:Y:S03]  /*60b0*/  SHFL.BFLY PT, R5, R4, 0x1, 0x1f ;  /* 0x0c201f0004057f89 */ /* 0x000e2600000e0000 */
[----:B--2---:R-:W-:Y:S01]  /*60c0*/  IMAD R92, R115, R92, UR13 ;  /* 0x0000000d735c7e24 */ /* 0x004fe2000f8e025c */
[----:B------:R-:W1:Y:S01]  /*60d0*/  SHFL.BFLY PT, R9, R8, 0x1, 0x1f ;  /* 0x0c201f0008097f89 */ /* 0x000e6200000e0000 */
[----:B------:R-:W-:Y:S01]  /*60e0*/  R2UR UR13, R19 ;  /* 0x00000000130d72ca */ /* 0x000fe200000e0000 */
[----:B------:R-:W-:Y:S01]  /*60f0*/  IMAD.U32 R19, RZ, RZ, UR12 ;  /* 0x0000000cff137e24 */ /* 0x000fe2000f8e00ff */
[----:B------:R-:W-:-:S03]  /*6100*/  USHF.R.S32.HI UR12, URZ, 0x1f, UR39 ;  /* 0x0000001f3f0c7899 */ /* 0x000fc60008011427 */
[----:B------:R-:W-:-:S05]  /*6110*/  @!P1 VIADD R19, R19, 0x34860 ;  /* 0x0003486013139836 */ /* 0x000fca0000000000 */
[----:B------:R-:W-:Y:S01]  /*6120*/  @!P1 PRMT R19, RZ, 0x654, R19 ;  /* 0x00000654ff139816 */ /* 0x000fe20000000013 */
[----:B0-----:R-:W-:Y:S01]  /*6130*/  FADD.FTZ R11, R4, R5 ;  /* 0x00000005040b7221 */ /* 0x001fe20000010000 */
[----:B-1----:R-:W-:-:S04]  /*6140*/  FADD.FTZ R12, R8, R9 ;  /* 0x00000009080c7221 */ /* 0x002fc80000010000 */
[----:B------:R-:W-:Y:S02]  /*6150*/  FSETP.NE.FTZ.AND P0, PT, R11, RZ, PT ;  /* 0x000000ff0b00720b */ /* 0x000fe40003f15000 */
[----:B------:R-:W-:-:S11]  /*6160*/  FSETP.NE.FTZ.AND P2, PT, R12, RZ, PT ;  /* 0x000000ff0c00720b */ /* 0x000fd60003f55000 */
[----:B------:R-:W0:Y:S02]  /*6170*/  @P0 MUFU.LG2 R6, R11 ;  /* 0x0000000b00060308 */ /* 0x000e240000000c00 */
[----:B------:R-:W-:-:S06]  /*6180*/  @P2 FMUL.FTZ R8, R3, 0.69314718246459960938 ;  /* 0x3f31721803082820 */ /* 0x000fcc0000410000 */
[----:B------:R-:W1:Y:S08]  /*6190*/  @P2 MUFU.LG2 R9, R12 ;  /* 0x0000000c00092308 */ /* 0x000e700000000c00 */
[----:B------:R-:W-:Y:S01]  /*61a0*/  @P2 MUFU.RCP R98, R12 ;  /* 0x0000000c00622308 */ /* 0x000fe20000001000 */
[----:B0-----:R-:W-:-:S07]  /*61b0*/  @P0 FMUL.FTZ R6, R6, 0.69314718246459960938 ;  /* 0x3f31721806060820 */ /* 0x001fce0000410000 */
[----:B------:R0:W2:Y:S01]  /*61c0*/  @P0 MUFU.RCP R99, R11 ;  /* 0x0000000b00630308 */ /* 0x0000a20000001000 */
[----:B-1----:R-:W-:-:S04]  /*61d0*/  @P2 FMUL.FTZ R9, R9, 0.69314718246459960938 ;  /* 0x3f31721809092820 */ /* 0x002fc80000410000 */
[----:B------:R-:W-:Y:S01]  /*61e0*/  @P2 FFMA.FTZ R93, R8, R10, R9 ;  /* 0x0000000a085d2223 */ /* 0x000fe20000010009 */
[----:B------:R-:W-:Y:S02]  /*61f0*/  WARPGROUP.DEPBAR.LE gsb0, 0x0 ;  /* 0x00008000000079c5 */ /* 0x000fe40000010000 */
[----:B------:R-:W-:-:S06]  /*6200*/  WARPGROUP.ARRIVE ;  /* 0x00000000000079c5 */ /* 0x000fcc0000000000 */
[----:B------:R-:W-:Y:S01]  /*6210*/  HGMMA.64x128x16.F32 R24, R176, gdesc[UR4].tnspB, R24, gsb0 ;  /* 0x41e00004b0187df0 */ /* 0x000fe20008000818 */
[----:B------:R-:W-:Y:S01]  /*6220*/  UIADD3 UR6, UR8, 0x100, URZ ;  /* 0x0000010008067890 */ /* 0x000fe2000fffe03f */
[----:B------:R-:W-:Y:S01]  /*6230*/  UMOV UR7, 0x40000040 ;  /* 0x4000004000077882 */ /* 0x000fe20000000000 */
[----:B------:R-:W-:Y:S02]  /*6240*/  WARPGROUP.DEPBAR.LE gsb0, 0x0 ;  /* 0x00008000000079c5 */ /* 0x000fe40000010000 */
[----:B------:R-:W-:-:S07]  /*6250*/  WARPGROUP.ARRIVE ;  /* 0x00000000000079c5 */ /* 0x000fce0000000000 */
        /* <DEDUP_REMOVED lines=18> */
[----:B------:R-:W-:Y:S01]  /*6380*/  UIADD3 UR8, UR8, 0x380, URZ ;  /* 0x0000038008087890 */ /* 0x000fe2000fffe03f */
[----:B------:R-:W-:Y:S02]  /*6390*/  WARPGROUP.DEPBAR.LE gsb0, 0x0 ;  /* 0x00008000000079c5 */ /* 0x000fe40000010000 */
[----:B------:R-:W-:-:S06]  /*63a0*/  WARPGROUP.ARRIVE ;  /* 0x00000000000079c5 */ /* 0x000fcc0000000000 */
[----:B------:R-:W-:Y:S01]  /*63b0*/  HGMMA.64x128x16.F32 R24, R160, gdesc[UR4].tnspB, R24, gsb0 ;  /* 0x41e00004a0187df0 */ /* 0x000fe20008000818 */
[----:B------:R-:W-:Y:S01]  /*63c0*/  UMOV UR6, UR4 ;  /* 0x0000000400067c82 */ /* 0x000fe20008000000 */
[----:B------:R-:W-:Y:S01]  /*63d0*/  UMOV UR7, UR5 ;  /* 0x0000000500077c82 */ /* 0x000fe20008000000 */
[----:B------:R-:W-:Y:S01]  /*63e0*/  UIADD3 UR5, -UR39, URZ, URZ ;  /* 0x0000003f27057290 */ /* 0x000fe2000fffe13f */
[----:B------:R-:W-:Y:S01]  /*63f0*/  IMAD.U32 R88, RZ, RZ, UR6 ;  /* 0x00000006ff587e24 */ /* 0x000fe2000f8e00ff */
[----:B------:R-:W-:Y:S01]  /*6400*/  UMOV UR6, UR8 ;  /* 0x0000000800067c82 */ /* 0x000fe20008000000 */
[----:B------:R-:W-:Y:S01]  /*6410*/  IMAD.U32 R89, RZ, RZ, UR7 ;  /* 0x00000007ff597e24 */ /* 0x000fe2000f8e00ff */
[----:B------:R-:W-:Y:S01]  /*6420*/  UMOV UR7, 0x40000040 ;  /* 0x4000004000077882 */ /* 0x000fe20000000000 */
[----:B------:R-:W-:Y:S01]  /*6430*/  UIMAD UR10, UR10, UR5, UR14 ;  /* 0x000000050a0a72a4 */ /* 0x000fe2000f8e020e */
[----:B------:R-:W-:Y:S01]  /*6440*/  IMAD.WIDE R4, R190, 0x2, R88 ;  /* 0x00000002be047825 */ /* 0x000fe200078e0258 */
[----:B------:R-:W-:-:S02]  /*6450*/  ULDC.64 UR8, c[0x0][0xb90] ;  /* 0x0002e40000087ab9 */ /* 0x000fc40000000a00 */
[----:B------:R-:W-:Y:S01]  /*6460*/  USHF.R.S32.HI UR11, URZ, 0x1f, UR10 ;  /* 0x0000001f3f0b7899 */ /* 0x000fe2000801140a */
[----:B------:R-:W-:-:S04]  /*6470*/  IMAD.WIDE R88, R7, 0x2, R88 ;  /* 0x0000000207587825 */ /* 0x000fc800078e0258 */
[----:B------:R-:W-:Y:S01]  /*6480*/  @P0 FMUL.FTZ R7, R3, 0.69314718246459960938 ;  /* 0x3f31721803070820 */ /* 0x000fe20000410000 */
[C---:B------:R-:W-:Y:S01]  /*6490*/  IADD3 R3, P5, R4.reuse, 0x4040, RZ ;  /* 0x0000404004037810 */ /* 0x040fe20007fbe0ff */
[----:B------:R-:W-:Y:S01]  /*64a0*/  UIMAD UR5, UR11, UR8, URZ ;  /* 0x000000080b0572a4 */ /* 0x000fe2000f8e023f */
[C---:B------:R-:W-:Y:S01]  /*64b0*/  IADD3 R111, P6, R4.reuse, 0x4060, RZ ;  /* 0x00004060046f7810 */ /* 0x040fe20007fde0ff */
[----:B------:R-:W-:Y:S01]  /*64c0*/  @P0 FFMA.FTZ R96, R7, R0, R6 ;  /* 0x0000000007600223 */ /* 0x000fe20000010006 */
[----:B------:R-:W-:Y:S01]  /*64d0*/  LOP3.LUT R0, R3, 0x380, RZ, 0xc0, !PT ;  /* 0x0000038003007812 */ /* 0x000fe200078ec0ff */
[--C-:B------:R-:W-:Y:S01]  /*64e0*/  IMAD.X R109, RZ, RZ, R5.reuse, P5 ;  /* 0x000000ffff6d7224 */ /* 0x100fe200028e0605 */
[----:B------:R-:W-:Y:S01]  /*64f0*/  IADD3 R6, P2, R4, 0x20, RZ ;  /* 0x0000002004067810 */ /* 0x000fe20007f5e0ff */
[----:B------:R-:W-:Y:S01]  /*6500*/  UIMAD UR5, UR10, UR9, UR5 ;  /* 0x000000090a0572a4 */ /* 0x000fe2000f8e0205 */
[----:B------:R-:W-:Y:S02]  /*6510*/  SHF.R.U64 R0, R0, 0x3, RZ ;  /* 0x0000000300007819 */ /* 0x000fe400000012ff */
[----:B------:R-:W-:Y:S01]  /*6520*/  LOP3.LUT R110, R111, 0x380, RZ, 0xc0, !PT ;  /* 0x000003806f6e7812 */ /* 0x000fe200078ec0ff */
[----:B------:R-:W-:Y:S01]  /*6530*/  IMAD.X R103, RZ, RZ, R5, P2 ;  /* 0x000000ffff677224 */ /* 0x000fe200010e0605 */
[----:B------:R-:W-:-:S02]  /*6540*/  LOP3.LUT R108, R0, R3, RZ, 0x3c, !PT ;  /* 0x00000003006c7212 */ /* 0x000fc400078e3cff */
[----:B------:R-:W1:Y:S01]  /*6550*/  LDC R0, c[0x0][0xbe8] ;  /* 0x0002fa00ff007b82 */ /* 0x000e620000000800 */
[----:B------:R-:W-:Y:S02]  /*6560*/  SHF.R.U64 R110, R110, 0x3, RZ ;  /* 0x000000036e6e7819 */ /* 0x000fe400000012ff */
[----:B------:R-:W-:Y:S02]  /*6570*/  LOP3.LUT R113, R4, 0x380, RZ, 0xc0, !PT ;  /* 0x0000038004717812 */ /* 0x000fe400078ec0ff */
[----:B------:R-:W-:Y:S01]  /*6580*/  LOP3.LUT R110, R110, R111, RZ, 0x3c, !PT ;  /* 0x0000006f6e6e7212 */ /* 0x000fe200078e3cff */
[----:B------:R-:W-:Y:S01]  /*6590*/  IMAD.X R111, RZ, RZ, R5, P6 ;  /* 0x000000ffff6f7224 */ /* 0x000fe200030e0605 */
[----:B------:R-:W-:Y:S02]  /*65a0*/  LOP3.LUT R3, R6, 0x380, RZ, 0xc0, !PT ;  /* 0x0000038006037812 */ /* 0x000fe400078ec0ff */
[C---:B------:R-:W-:Y:S02]  /*65b0*/  IADD3 R10, P4, R4.reuse, 0x4020, RZ ;  /* 0x00004020040a7810 */ /* 0x040fe40007f9e0ff */
[----:B------:R-:W-:-:S02]  /*65c0*/  IADD3 R9, P3, R4, 0x4000, RZ ;  /* 0x0000400004097810 */ /* 0x000fc40007f7e0ff */
[C---:B------:R-:W-:Y:S01]  /*65d0*/  IADD3 R7, P0, R4.reuse, 0x60, RZ ;  /* 0x0000006004077810 */ /* 0x040fe20007f1e0ff */
[--C-:B------:R-:W-:Y:S01]  /*65e0*/  IMAD.X R105, RZ, RZ, R5.reuse, P4 ;  /* 0x000000ffff697224 */ /* 0x100fe200020e0605 */
[----:B------:R-:W-:Y:S01]  /*65f0*/  IADD3 R8, P6, R4, 0x40, RZ ;  /* 0x0000004004087810 */ /* 0x000fe20007fde0ff */
[--C-:B------:R-:W-:Y:S01]  /*6600*/  IMAD.X R107, RZ, RZ, R5.reuse, P3 ;  /* 0x000000ffff6b7224 */ /* 0x100fe200018e0605 */
[----:B------:R-:W-:Y:S01]  /*6610*/  SHF.R.U64 R113, R113, 0x3, RZ ;  /* 0x0000000371717819 */ /* 0x000fe200000012ff */
[--C-:B------:R-:W-:Y:S01]  /*6620*/  IMAD.X R101, RZ, RZ, R5.reuse, P0 ;  /* 0x000000ffff657224 */ /* 0x100fe200000e0605 */
[----:B------:R-:W-:Y:S01]  /*6630*/  SHF.R.U64 R3, R3, 0x3, RZ ;  /* 0x0000000303037819 */ /* 0x000fe200000012ff */
[--C-:B------:R-:W-:Y:S01]  /*6640*/  IMAD.X R95, RZ, RZ, R5.reuse, P6 ;  /* 0x000000ffff5f7224 */ /* 0x100fe200030e0605 */
[----:B------:R-:W-:Y:S01]  /*6650*/  LOP3.LUT R112, R113, R4, RZ, 0x3c, !PT ;  /* 0x0000000471707212 */ /* 0x000fe200078e3cff */
[----:B------:R-:W-:Y:S01]  /*6660*/  IMAD.MOV.U32 R113, RZ, RZ, R5 ;  /* 0x000000ffff717224 */ /* 0x000fe200078e0005 */
[----:B------:R-:W-:-:S02]  /*6670*/  LOP3.LUT R5, R10, 0x380, RZ, 0xc0, !PT ;  /* 0x000003800a057812 */ /* 0x000fc400078ec0ff */
[----:B-1----:R-:W-:Y:S02]  /*6680*/  ISETP.NE.AND P2, PT, R0, 0x1, PT ;  /* 0x000000010000780c */ /* 0x002fe40003f45270 */
[----:B------:R-:W-:Y:S02]  /*6690*/  LOP3.LUT R102, R3, R6, RZ, 0x3c, !PT ;  /* 0x0000000603667212 */ /* 0x000fe400078e3cff */
[----:B------:R-:W-:Y:S02]  /*66a0*/  LOP3.LUT R3, R8, 0x380, RZ, 0xc0, !PT ;  /* 0x0000038008037812 */ /* 0x000fe400078ec0ff */
[----:B------:R-:W-:Y:S02]  /*66b0*/  SHF.R.U64 R5, R5, 0x3, RZ ;  /* 0x0000000305057819 */ /* 0x000fe400000012ff */
[----:B------:R-:W-:Y:S02]  /*66c0*/  SHF.R.U64 R3, R3, 0x3, RZ ;  /* 0x0000000303037819 */ /* 0x000fe400000012ff */
[----:B------:R-:W-:-:S02]  /*66d0*/  MOV R112, R112 ;  /* 0x0000007000707202 */ /* 0x000fc40000000f00 */
[----:B------:R-:W-:Y:S01]  /*66e0*/  LOP3.LUT R4, R9, 0x380, RZ, 0xc0, !PT ;  /* 0x0000038009047812 */ /* 0x000fe200078ec0ff */
[----:B------:R-:W1:Y:S01]  /*66f0*/  @P2 LDC R114, c[0x0][0xbec] ;  /* 0x0002fb00ff722b82 */ /* 0x000e620000000800 */
[----:B------:R-:W-:Y:S02]  /*6700*/  LOP3.LUT R104, R5, R10, RZ, 0x3c, !PT ;  /* 0x0000000a05687212 */ /* 0x000fe400078e3cff */
[----:B------:R-:W-:Y:S02]  /*6710*/  LOP3.LUT R94, R3, R8, RZ, 0x3c, !PT ;  /* 0x00000008035e7212 */ /* 0x000fe400078e3cff */
[----:B------:R-:W-:Y:S02]  /*6720*/  SHF.R.U64 R4, R4, 0x3, RZ ;  /* 0x0000000304047819 */ /* 0x000fe400000012ff */
[----:B------:R-:W-:Y:S01]  /*6730*/  MOV R104, R104 ;  /* 0x0000006800687202 */ /* 0x000fe20000000f00 */
[----:B------:R-:W3:Y:S01]  /*6740*/  @P2 LDC R113, c[0x0][0xbf0] ;  /* 0x0002fc00ff712b82 */ /* 0x000ee20000000800 */
[----:B------:R-:W-:-:S02]  /*6750*/  MOV R105, R102 ;  /* 0x0000006600697202 */ /* 0x000fc40000000f00 */
[----:B------:R-:W-:Y:S02]  /*6760*/  MOV R103, R94 ;  /* 0x0000005e00677202 */ /* 0x000fe40000000f00 */
[----:B------:R-:W-:Y:S02]  /*6770*/  LOP3.LUT R106, R4, R9, RZ, 0x3c, !PT ;  /* 0x00000009046a7212 */ /* 0x000fe400078e3cff */
[----:B------:R-:W-:Y:S01]  /*6780*/  LOP3.LUT R4, R7, 0x380, RZ, 0xc0, !PT ;  /* 0x0000038007047812 */ /* 0x000fe200078ec0ff */
[----:B------:R-:W4:Y:S01]  /*6790*/  LDC.64 R94, c[0x0][0xb98] ;  /* 0x0002e600ff5e7b82 */ /* 0x000f220000000a00 */
[----:B------:R-:W-:Y:S01]  /*67a0*/  MOV R106, R106 ;  /* 0x0000006a006a7202 */ /* 0x000fe20000000f00 */
[----:B------:R-:W-:Y:S01]  /*67b0*/  IMAD R107, R92, 0x80, R189 ;  /* 0x000000805c6b7824 */ /* 0x000fe200078e02bd */
[----:B------:R-:W-:Y:S02]  /*67c0*/  SHF.R.U64 R4, R4, 0x3, RZ ;  /* 0x0000000304047819 */ /* 0x000fe400000012ff */
[----:B------:R-:W-:-:S02]  /*67d0*/  IADD3 R15, P0, R88, 0x2000, RZ ;  /* 0x00002000580f7810 */ /* 0x000fc40007f1e0ff */
[----:B------:R-:W-:Y:S01]  /*67e0*/  LOP3.LUT R100, R4, R7, RZ, 0x3c, !PT ;  /* 0x0000000704647212 */ /* 0x000fe200078e3cff */
[----:B-1----:R-:W-:Y:S01]  /*67f0*/  @P2 IMAD.HI.U32 R102, R107, R114, RZ ;  /* 0x000000726b662227 */ /* 0x002fe200078e00ff */
[----:B------:R-:W-:Y:S02]  /*6800*/  IADD3 R21, P6, R88, 0x1000, RZ ;  /* 0x0000100058157810 */ /* 0x000fe40007fde0ff */
[----:B------:R-:W-:Y:S02]  /*6810*/  LOP3.LUT R14, R15, 0x380, RZ, 0xc0, !PT ;  /* 0x000003800f0e7812 */ /* 0x000fe400078ec0ff */
[----:B------:R-:W-:Y:S01]  /*6820*/  MOV R100, R100 ;  /* 0x0000006400647202 */ /* 0x000fe20000000f00 */
[----:B------:R-:W-:Y:S01]  /*6830*/  IMAD.MOV.U32 R101, RZ, RZ, R107 ;  /* 0x000000ffff657224 */ /* 0x000fe200078e006b */
[----:B------:R-:W-:Y:S02]  /*6840*/  LOP3.LUT R20, R21, 0x380, RZ, 0xc0, !PT ;  /* 0x0000038015147812 */ /* 0x000fe400078ec0ff */
[----:B---3--:R-:W-:-:S02]  /*6850*/  @P2 SHF.R.U32.HI R101, RZ, R113, R102 ;  /* 0x00000071ff652219 */ /* 0x008fc40000011666 */
[----:B------:R-:W-:Y:S02]  /*6860*/  SHF.R.U64 R14, R14, 0x3, RZ ;  /* 0x000000030e0e7819 */ /* 0x000fe400000012ff */
[----:B------:R-:W-:Y:S02]  /*6870*/  LOP3.LUT R5, R88, 0x380, RZ, 0xc0, !PT ;  /* 0x0000038058057812 */ /* 0x000fe400078ec0ff */
[----:B------:R-:W-:Y:S02]  /*6880*/  SHF.R.U64 R20, R20, 0x3, RZ ;  /* 0x0000000314147819 */ /* 0x000fe400000012ff */
[----:B------:R-:W-:Y:S01]  /*6890*/  LOP3.LUT R14, R14, R15, RZ, 0x3c, !PT ;  /* 0x0000000f0e0e7212 */ /* 0x000fe200078e3cff */
[----:B------:R-:W-:Y:S01]  /*68a0*/  IMAD.X R15, RZ, RZ, R89, P0 ;  /* 0x000000ffff0f7224 */ /* 0x000fe200000e0659 */
[----:B------:R-:W-:Y:S02]  /*68b0*/  IADD3 R4, P0, R88, 0x7000, RZ ;  /* 0x0000700058047810 */ /* 0x000fe40007f1e0ff */
[----:B------:R-:W-:-:S02]  /*68c0*/  SHF.R.U64 R5, R5, 0x3, RZ ;  /* 0x0000000305057819 */ /* 0x000fc400000012ff */
[----:B------:R-:W-:Y:S01]  /*68d0*/  LOP3.LUT R20, R20, R21, RZ, 0x3c, !PT ;  /* 0x0000001514147212 */ /* 0x000fe200078e3cff */
[--C-:B------:R-:W-:Y:S01]  /*68e0*/  IMAD.X R21, RZ, RZ, R89.reuse, P6 ;  /* 0x000000ffff157224 */ /* 0x100fe200030e0659 */
[C---:B------:R-:W-:Y:S02]  /*68f0*/  IADD3 R13, P3, R88.reuse, 0x3000, RZ ;  /* 0x00003000580d7810 */ /* 0x040fe40007f7e0ff */
[C---:B0-----:R-:W-:Y:S02]  /*6900*/  IADD3 R11, P4, R88.reuse, 0x4000, RZ ;  /* 0x00004000580b7810 */ /* 0x041fe40007f9e0ff */
[C---:B------:R-:W-:Y:S02]  /*6910*/  IADD3 R9, P5, R88.reuse, 0x5000, RZ ;  /* 0x0000500058097810 */ /* 0x040fe40007fbe0ff */
[----:B------:R-:W-:Y:S02]  /*6920*/  IADD3 R7, P6, R88, 0x6000, RZ ;  /* 0x0000600058077810 */ /* 0x000fe40007fde0ff */
[----:B------:R-:W-:Y:S01]  /*6930*/  LOP3.LUT R88, R5, R88, RZ, 0x3c, !PT ;  /* 0x0000005805587212 */ /* 0x000fe200078e3cff */
[----:B------:R-:W-:Y:S01]  /*6940*/  IMAD.X R5, RZ, RZ, R89, P0 ;  /* 0x000000ffff057224 */ /* 0x000fe200000e0659 */
[----:B------:R-:W-:-:S02]  /*6950*/  LOP3.LUT R12, R13, 0x380, RZ, 0xc0, !PT ;  /* 0x000003800d0c7812 */ /* 0x000fc400078ec0ff */
[----:B------:R-:W-:Y:S02]  /*6960*/  LOP3.LUT R3, R4, 0x380, RZ, 0xc0, !PT ;  /* 0x0000038004037812 */ /* 0x000fe400078ec0ff */
[----:B------:R-:W-:Y:S02]  /*6970*/  SHF.R.U64 R12, R12, 0x3, RZ ;  /* 0x000000030c0c7819 */ /* 0x000fe400000012ff */
[----:B------:R-:W-:Y:S02]  /*6980*/  SHF.R.U64 R3, R3, 0x3, RZ ;  /* 0x0000000303037819 */ /* 0x000fe400000012ff */
[----:B------:R-:W-:Y:S01]  /*6990*/  LOP3.LUT R12, R12, R13, RZ, 0x3c, !PT ;  /* 0x0000000d0c0c7212 */ /* 0x000fe200078e3cff */
[----:B------:R-:W-:Y:S01]  /*69a0*/  IMAD.X R13, RZ, RZ, R89, P3 ;  /* 0x000000ffff0d7224 */ /* 0x000fe200018e0659 */
[----:B------:R-:W-:Y:S02]  /*69b0*/  LOP3.LUT R4, R3, R4, RZ, 0x3c, !PT ;  /* 0x0000000403047212 */ /* 0x000fe400078e3cff */
[----:B------:R-:W-:-:S02]  /*69c0*/  MOV R97, R108 ;  /* 0x0000006c00617202 */ /* 0x000fc40000000f00 */
[----:B------:R-:W-:Y:S01]  /*69d0*/  MOV R3, R110 ;  /* 0x0000006e00037202 */ /* 0x000fe20000000f00 */
[----:B------:R-:W-:Y:S02]  /*69e0*/  WARPGROUP.DEPBAR.LE gsb0, 0x0 ;  /* 0x00008000000079c5 */ /* 0x000fe40000010000 */
[----:B------:R-:W-:Y:S01]  /*69f0*/  WARPGROUP.ARRIVE ;  /* 0x00000000000079c5 */ /* 0x000fe20000000000 */
[----:B------:R-:W-:Y:S02]  /*6a00*/  LOP3.LUT R6, R7, 0x380, RZ, 0xc0, !PT ;  /* 0x0000038007067812 */ /* 0x000fe400078ec0ff */
[----:B------:R-:W-:Y:S02]  /*6a10*/  LOP3.LUT R10, R11, 0x380, RZ, 0xc0, !PT ;  /* 0x000003800b0a7812 */ /* 0x000fe400078ec0ff */
[----:B------:R-:W-:Y:S01]  /*6a20*/  SHF.R.U64 R6, R6, 0x3, RZ ;  /* 0x0000000306067819 */ /* 0x000fe200000012ff */
[----:B------:R-:W-:Y:S01]  /*6a30*/  HGMMA.64x128x16.F32 R24, R164, gdesc[UR4].tnspB, R24, gsb0 ;  /* 0x41e00004a4187df0 */ /* 0x000fe20008000818 */
[----:B------:R-:W-:Y:S01]  /*6a40*/  UIMAD.WIDE.U32 UR6, UR10, UR8, URZ ;  /* 0x000000080a0672a5 */ /* 0x000fe2000f8e003f */
[----:B------:R-:W-:-:S02]  /*6a50*/  LOP3.LUT R8, R9, 0x380, RZ, 0xc0, !PT ;  /* 0x0000038009087812 */ /* 0x000fc400078ec0ff */
[----:B------:R-:W-:Y:S01]  /*6a60*/  ULDC.64 UR8, c[0x0][0xae8] ;  /* 0x0002ba0000087ab9 */ /* 0x000fe20000000a00 */
[----:B------:R-:W-:Y:S01]  /*6a70*/  LOP3.LUT R6, R6, R7, RZ, 0x3c, !PT ;  /* 0x0000000706067212 */ /* 0x000fe200078e3cff */
[--C-:B------:R-:W-:Y:S01]  /*6a80*/  IMAD.X R7, RZ, RZ, R89.reuse, P6 ;  /* 0x000000ffff077224 */ /* 0x100fe200030e0659 */
[----:B------:R-:W-:Y:S01]  /*6a90*/  SHF.R.U64 R10, R10, 0x3, RZ ;  /* 0x000000030a0a7819 */ /* 0x000fe200000012ff */
[----:B------:R-:W-:Y:S01]  /*6aa0*/  IMAD.U32 R90, RZ, RZ, UR6 ;  /* 0x00000006ff5a7e24 */ /* 0x000fe2000f8e00ff */
[----:B------:R-:W-:Y:S02]  /*6ab0*/  UIADD3 UR6, UR7, UR5, URZ ;  /* 0x0000000507067290 */ /* 0x000fe4000fffe03f */
[----:B------:R-:W-:Y:S01]  /*6ac0*/  IMAD.U32 R91, RZ, RZ, UR7 ;  /* 0x00000007ff5b7e24 */ /* 0x000fe2000f8e00ff */
[----:B------:R-:W-:Y:S01]  /*6ad0*/  SHF.R.U64 R8, R8, 0x3, RZ ;  /* 0x0000000308087819 */ /* 0x000fe200000012ff */
[----:B------:R-:W-:Y:S01]  /*6ae0*/  ULDC UR5, c[0x0][0xa88] ;  /* 0x0002a20000057ab9 */ /* 0x000fe20000000800 */
[----:B------:R-:W-:Y:S01]  /*6af0*/  LOP3.LUT R10, R10, R11, RZ, 0x3c, !PT ;  /* 0x0000000b0a0a7212 */ /* 0x000fe200078e3cff */
[--C-:B------:R-:W-:Y:S01]  /*6b00*/  IMAD.X R11, RZ, RZ, R89.reuse, P4 ;  /* 0x000000ffff0b7224 */ /* 0x100fe200020e0659 */
[----:B------:R-:W-:Y:S01]  /*6b10*/  LOP3.LUT R8, R8, R9, RZ, 0x3c, !PT ;  /* 0x0000000908087212 */ /* 0x000fe200078e3cff */
[----:B------:R-:W-:Y:S01]  /*6b20*/  IMAD.U32 R91, RZ, RZ, UR6 ;  /* 0x00000006ff5b7e24 */ /* 0x000fe2000f8e00ff */
[----:B------:R-:W-:Y:S01]  /*6b30*/  ULDC.64 UR6, c[0x0][0xb88] ;  /* 0x0002e20000067ab9 */ /* 0x000fe20000000a00 */
[----:B------:R-:W-:-:S02]  /*6b40*/  IMAD.X R9, RZ, RZ, R89, P5 ;  /* 0x000000ffff097224 */ /* 0x000fc400028e0659 */
[----:B----4-:R-:W-:Y:S01]  /*6b50*/  IMAD.WIDE.U32 R90, R94, UR39, R90 ;  /* 0x000000275e5a7c25 */ /* 0x010fe2000f8e005a */
[----:B------:R-:W-:Y:S02]  /*6b60*/  UIADD3 UR4, UR4, 0x34820, URZ ;  /* 0x0003482004047890 */ /* 0x000fe4000fffe03f */
[----:B------:R-:W-:Y:S02]  /*6b70*/  UIADD3 UR36, UR36, 0x1, URZ ;  /* 0x0000000124247890 */ /* 0x000fe4000fffe03f */
[----:B------:R-:W-:Y:S02]  /*6b80*/  UPRMT UR4, URZ, 0x654, UR4 ;  /* 0x000006543f047896 */ /* 0x000fe40008000004 */
[----:B------:R-:W-:Y:S01]  /*6b90*/  UISETP.NE.AND UP0, UPT, UR36, 0x2, UPT ;  /* 0x000000022400788c */ /* 0x000fe2000bf05270 */
[----:B------:R-:W-:Y:S02]  /*6ba0*/  WARPGROUP.DEPBAR.LE gsb0, 0x0 ;  /* 0x00008000000079c5 */ /* 0x000fe40000010000 */
[----:B------:R0:W-:Y:S01]  /*6bb0*/  @!P1 SYNCS.ARRIVE.TRANS64.RED.A1T0 RZ, [R19+URZ], RZ ;  /* 0x000000ff13ff99a7 */ /* 0x0001e2000810043f */
[-C--:B--2---:R-:W-:Y:S01]  /*6bc0*/  FMUL.FTZ R25, R25, R99.reuse ;  /* 0x0000006319197220 */ /* 0x084fe20000410000 */
[-C--:B------:R-:W-:Y:S01]  /*6bd0*/  FMUL.FTZ R24, R24, R99.reuse ;  /* 0x0000006318187220 */ /* 0x080fe20000410000 */
[-C--:B------:R-:W-:Y:S01]  /*6be0*/  FMUL.FTZ R27, R27, R98.reuse ;  /* 0x000000621b1b7220 */ /* 0x080fe20000410000 */
[----:B------:R-:W-:Y:S01]  /*6bf0*/  FMUL.FTZ R26, R26, R98 ;  /* 0x000000621a1a7220 */ /* 0x000fe20000410000 */
[-C--:B------:R-:W-:Y:S01]  /*6c00*/  FMUL.FTZ R29, R29, R99.reuse ;  /* 0x000000631d1d7220 */ /* 0x080fe20000410000 */
[-C--:B------:R-:W-:Y:S01]  /*6c10*/  FMUL.FTZ R28, R28, R99.reuse ;  /* 0x000000631c1c7220 */ /* 0x080fe20000410000 */
[----:B------:R-:W-:Y:S01]  /*6c20*/  FMUL.FTZ R33, R33, R99 ;  /* 0x0000006321217220 */ /* 0x000fe20000410000 */
[----:B0-----:R-:W-:-:S02]  /*6c30*/  IMAD.MOV R19, RZ, RZ, -R101 ;  /* 0x000000ffff137224 */ /* 0x001fc400078e0a65 */
[-C--:B------:R-:W-:Y:S01]  /*6c40*/  FMUL.FTZ R32, R32, R99.reuse ;  /* 0x0000006320207220 */ /* 0x080fe20000410000 */
[----:B------:R-:W-:Y:S01]  /*6c50*/  FMUL.FTZ R102, R36, R99 ;  /* 0x0000006324667220 */ /* 0x000fe20000410000 */
[----:B------:R-:W-:Y:S01]  /*6c60*/  IMAD R36, R94, UR12, RZ ;  /* 0x0000000c5e247c24 */ /* 0x000fe2000f8e02ff */
[----:B------:R-:W-:Y:S01]  /*6c70*/  F2FP.F16.F32.PACK_AB R24, R25, R24 ;  /* 0x000000181918723e */ /* 0x000fe200000000ff */
[----:B------:R-:W-:Y:S02]  /*6c80*/  IMAD R19, R0, R19, R107 ;  /* 0x0000001300137224 */ /* 0x000fe400078e026b */
[-C--:B------:R-:W-:Y:S01]  /*6c90*/  FMUL.FTZ R31, R31, R98.reuse ;  /* 0x000000621f1f7220 */ /* 0x080fe20000410000 */
[----:B------:R-:W-:Y:S01]  /*6ca0*/  FMUL.FTZ R30, R30, R98 ;  /* 0x000000621e1e7220 */ /* 0x000fe20000410000 */
[----:B------:R-:W-:Y:S01]  /*6cb0*/  F2FP.F16.F32.PACK_AB R25, R27, R26 ;  /* 0x0000001a1b19723e */ /* 0x000fe200000000ff */
[----:B------:R-:W-:Y:S01]  /*6cc0*/  FMUL.FTZ R37, R37, R99 ;  /* 0x0000006325257220 */ /* 0x000fe20000410000 */
[----:B------:R-:W-:Y:S01]  /*6cd0*/  F2FP.F16.F32.PACK_AB R26, R29, R28 ;  /* 0x0000001c1d1a723e */ /* 0x000fe200000000ff */
[----:B------:R-:W-:Y:S01]  /*6ce0*/  IMAD R95, R95, UR39, R36 ;  /* 0x000000275f5f7c24 */ /* 0x000fe2000f8e0224 */
[----:B------:R-:W-:Y:S01]  /*6cf0*/  F2FP.F16.F32.PACK_AB R28, R33, R32 ;  /* 0x00000020211c723e */ /* 0x000fe200000000ff */
[-C--:B------:R-:W-:Y:S01]  /*6d00*/  FMUL.FTZ R39, R39, R98.reuse ;  /* 0x0000006227277220 */ /* 0x080fe20000410000 */
[----:B------:R-:W-:Y:S01]  /*6d10*/  SHF.R.S32.HI R33, RZ, 0x1f, R101 ;  /* 0x0000001fff217819 */ /* 0x000fe20000011465 */
[-C--:B------:R-:W-:Y:S01]  /*6d20*/  FMUL.FTZ R38, R38, R98.reuse ;  /* 0x0000006226267220 */ /* 0x080fe20000410000 */
[----:B------:R-:W-:Y:S01]  /*6d30*/  SHF.R.S32.HI R32, RZ, 0x1f, R19 ;  /* 0x0000001fff207819 */ /* 0x000fe20000011413 */
[----:B------:R-:W-:Y:S01]  /*6d40*/  FMUL.FTZ R35, R35, R98 ;  /* 0x0000006223237220 */ /* 0x000fe20000410000 */
[----:B------:R-:W-:Y:S01]  /*6d50*/  IADD3 R36, P0, R101, R90, RZ ;  /* 0x0000005a65247210 */ /* 0x000fe20007f1e0ff */
[----:B------:R-:W-:Y:S01]  /*6d60*/  FMUL.FTZ R34, R34, R98 ;  /* 0x0000006222227220 */ /* 0x000fe20000410000 */
[----:B------:R-:W-:Y:S01]  /*6d70*/  F2FP.F16.F32.PACK_AB R27, R31, R30 ;  /* 0x0000001e1f1b723e */ /* 0x000fe200000000ff */
[----:B------:R-:W-:Y:S01]  /*6d80*/  BAR.SYNC.DEFER_BLOCKING 0x1, 0x100 ;  /* 0x0044000000007b1d */ /* 0x000fe20000010000 */
[----:B------:R-:W-:Y:S01]  /*6d90*/  F2FP.F16.F32.PACK_AB R30, R37, R102 ;  /* 0x00000066251e723e */ /* 0x000fe200000000ff */
[----:B------:R-:W-:Y:S01]  /*6da0*/  IMAD R32, R32, UR6, RZ ;  /* 0x0000000620207c24 */ /* 0x000fe2000f8e02ff */
[----:B------:R-:W-:Y:S01]  /*6db0*/  IADD3.X R37, R33, R91, R95, P0, !PT ;  /* 0x0000005b21257210 */ /* 0x000fe200007fe45f */
[----:B------:R-:W-:Y:S01]  /*6dc0*/  FMUL.FTZ R41, R41, R99 ;  /* 0x0000006329297220 */ /* 0x000fe20000410000 */
[----:B------:R-:W-:Y:S01]  /*6dd0*/  F2FP.F16.F32.PACK_AB R31, R39, R38 ;  /* 0x00000026271f723e */ /* 0x000fe200000000ff */
[----:B------:R-:W-:-:S02]  /*6de0*/  IMAD R39, R19, UR7, R32 ;  /* 0x0000000713277c24 */ /* 0x000fc4000f8e0220 */
[----:B------:R-:W-:Y:S01]  /*6df0*/  FMUL.FTZ R40, R40, R99 ;  /* 0x0000006328287220 */ /* 0x000fe20000410000 */
[----:B------:R-:W-:-:S04]  /*6e00*/  IMAD.WIDE.U32 R36, R19, UR6, R36 ;  /* 0x0000000613247c25 */ /* 0x000fc8000f8e0024 */
[-C--:B------:R-:W-:Y:S01]  /*6e10*/  FMUL.FTZ R45, R45, R99.reuse ;  /* 0x000000632d2d7220 */ /* 0x080fe20000410000 */
[-C--:B------:R-:W-:Y:S01]  /*6e20*/  FMUL.FTZ R44, R44, R99.reuse ;  /* 0x000000632c2c7220 */ /* 0x080fe20000410000 */
[-C--:B------:R-:W-:Y:S01]  /*6e30*/  FMUL.FTZ R43, R43, R98.reuse ;  /* 0x000000622b2b7220 */ /* 0x080fe20000410000 */
[-C--:B------:R-:W-:Y:S01]  /*6e40*/  FMUL.FTZ R42, R42, R98.reuse ;  /* 0x000000622a2a7220 */ /* 0x080fe20000410000 */
[-C--:B------:R-:W-:Y:S01]  /*6e50*/  FMUL.FTZ R47, R47, R98.reuse ;  /* 0x000000622f2f7220 */ /* 0x080fe20000410000 */
[-C--:B------:R-:W-:Y:S01]  /*6e60*/  FMUL.FTZ R46, R46, R98.reuse ;  /* 0x000000622e2e7220 */ /* 0x080fe20000410000 */
[----:B------:R-:W-:Y:S01]  /*6e70*/  ULDC.64 UR6, c[0x0][0xb50] ;  /* 0x0002d40000067ab9 */ /* 0x000fe20000000a00 */
        /* <DEDUP_REMOVED lines=8> */
[----:B------:R0:W-:Y:S01]  /*6f00*/  STSM.16.M88.4 [R112], R24 ;  /* 0x0000001870007844 */ /* 0x0001e20000000200 */
[----:B------:R-:W-:Y:S01]  /*6f10*/  F2FP.F16.F32.PACK_AB R29, R35, R34 ;  /* 0x00000022231d723e */ /* 0x000fe200000000ff */
        /* <DEDUP_REMOVED lines=10> */
[----:B------:R-:W-:Y:S01]  /*6fc0*/  F2FP.F16.F32.PACK_AB R32, R41, R40 ;  /* 0x000000282920723e */ /* 0x000fe200000000ff */
[-C--:B------:R-:W-:Y:S01]  /*6fd0*/  FMUL.FTZ R65, R65, R99.reuse ;  /* 0x0000006341417220 */ /* 0x080fe20000410000 */
[----:B------:R-:W-:Y:S01]  /*6fe0*/  F2FP.F16.F32.PACK_AB R33, R43, R42 ;  /* 0x0000002a2b21723e */ /* 0x000fe200000000ff */
[-C--:B------:R-:W-:Y:S01]  /*6ff0*/  FMUL.FTZ R64, R64, R99.reuse ;  /* 0x0000006340407220 */ /* 0x080fe20000410000 */
[----:B0-----:R-:W-:Y:S01]  /*7000*/  IMAD.IADD R25, R37, 0x1, R39 ;  /* 0x0000000125197824 */ /* 0x001fe200078e0227 */
[----:B------:R-:W-:Y:S01]  /*7010*/  LEA R37, P3, R36, UR6, 0x2 ;  /* 0x0000000624257c11 */ /* 0x000fe2000f8610ff */
[-C--:B------:R-:W-:Y:S01]  /*7020*/  FMUL.FTZ R69, R69, R99.reuse ;  /* 0x0000006345457220 */ /* 0x080fe20000410000 */
[----:B------:R-:W-:Y:S01]  /*7030*/  F2FP.F16.F32.PACK_AB R34, R45, R44 ;  /* 0x0000002c2d22723e */ /* 0x000fe200000000ff */
[-C--:B------:R-:W-:Y:S01]  /*7040*/  FMUL.FTZ R68, R68, R99.reuse ;  /* 0x0000006344447220 */ /* 0x080fe20000410000 */
        /* <DEDUP_REMOVED lines=18> */
[----:B------:R-:W-:Y:S01]  /*7170*/  FMUL.FTZ R86, R86, R98 ;  /* 0x0000006256567220 */ /* 0x000fe20000410000 */
[----:B------:R-:W-:Y:S01]  /*7180*/  LEA.HI.X R36, R36, UR7, R25, 0x2, P3 ;  /* 0x0000000724247c11 */ /* 0x000fe200098f1419 */
[----:B------:R0:W-:Y:S01]  /*7190*/  STSM.16.M88.4 [R105], R28 ;  /* 0x0000001c69007844 */ /* 0x0001e20000000200 */
[----:B------:R-:W-:Y:S01]  /*71a0*/  F2FP.F16.F32.PACK_AB R24, R49, R48 ;  /* 0x000000303118723e */ /* 0x000fe200000000ff */
[----:B------:R-:W-:Y:S01]  /*71b0*/  IMAD R41, R92, 0x80, R188 ;  /* 0x000000805c297824 */ /* 0x000fe200078e02bc */
[----:B------:R-:W-:Y:S01]  /*71c0*/  F2FP.F16.F32.PACK_AB R25, R51, R50 ;  /* 0x000000323319723e */ /* 0x000fe200000000ff */
[----:B------:R1:W-:Y:S01]  /*71d0*/  STSM.16.M88.4 [R103], R32 ;  /* 0x0000002067007844 */ /* 0x0003e20000000200 */
[----:B------:R-:W-:Y:S01]  /*71e0*/  F2FP.F16.F32.PACK_AB R26, R53, R52 ;  /* 0x00000034351a723e */ /* 0x000fe200000000ff */
[----:B------:R-:W-:Y:S01]  /*71f0*/  IMAD R94, R0, UR5, RZ ;  /* 0x00000005005e7c24 */ /* 0x000fe2000f8e02ff */
[----:B------:R-:W-:Y:S01]  /*7200*/  F2FP.F16.F32.PACK_AB R27, R55, R54 ;  /* 0x00000036371b723e */ /* 0x000fe200000000ff */
[----:B------:R-:W-:Y:S01]  /*7210*/  SHFL.IDX PT, R52, R37, RZ, 0x1c1f ;  /* 0x001c1fff25347589 */ /* 0x000fe200000e0000 */
[----:B------:R-:W-:Y:S01]  /*7220*/  F2FP.F16.F32.PACK_AB R72, R73, R72 ;  /* 0x000000484948723e */ /* 0x000fe200000000ff */
[----:B------:R-:W-:Y:S01]  /*7230*/  VIADD R19, R41, 0x8 ;  /* 0x0000000829137836 */ /* 0x000fe20000000000 */
[----:B------:R-:W-:Y:S01]  /*7240*/  F2FP.F16.F32.PACK_AB R73, R75, R74 ;  /* 0x0000004a4b49723e */ /* 0x000fe200000000ff */
[----:B------:R-:W-:Y:S01]  /*7250*/  STSM.16.M88.4 [R100], R24 ;  /* 0x0000001864007844 */ /* 0x000fe20000000200 */
[----:B------:R-:W-:-:S02]  /*7260*/  F2FP.F16.F32.PACK_AB R80, R81, R80 ;  /* 0x000000505150723e */ /* 0x000fc400000000ff */
[----:B------:R-:W-:Y:S01]  /*7270*/  F2FP.F16.F32.PACK_AB R74, R77, R76 ;  /* 0x0000004c4d4a723e */ /* 0x000fe200000000ff */
[----:B------:R-:W2:Y:S01]  /*7280*/  SHFL.IDX PT, R53, R36, RZ, 0x1c1f ;  /* 0x001c1fff24357589 */ /* 0x000ea200000e0000 */
[----:B0-----:R-:W-:Y:S02]  /*7290*/  F2FP.F16.F32.PACK_AB R28, R57, R56 ;  /* 0x00000038391c723e */ /* 0x001fe400000000ff */
[----:B------:R-:W-:Y:S01]  /*72a0*/  F2FP.F16.F32.PACK_AB R29, R59, R58 ;  /* 0x0000003a3b1d723e */ /* 0x000fe200000000ff */
[----:B------:R-:W-:Y:S01]  /*72b0*/  SHFL.IDX PT, R54, R37, 0x1, 0x1c1f ;  /* 0x003c1f0025367f89 */ /* 0x000fe200000e0000 */
[----:B------:R-:W-:Y:S01]  /*72c0*/  F2FP.F16.F32.PACK_AB R30, R61, R60 ;  /* 0x0000003c3d1e723e */ /* 0x000fe200000000ff */
[----:B------:R-:W0:Y:S01]  /*72d0*/  @P2 LDC R56, c[0x0][0xbf0] ;  /* 0x0002fc00ff382b82 */ /* 0x000e220000000800 */
[----:B------:R-:W-:Y:S01]  /*72e0*/  F2FP.F16.F32.PACK_AB R31, R63, R62 ;  /* 0x0000003e3f1f723e */ /* 0x000fe200000000ff */
[----:B------:R-:W3:Y:S01]  /*72f0*/  SHFL.IDX PT, R55, R36, 0x1, 0x1c1f ;  /* 0x003c1f0024377f89 */ /* 0x000ee200000e0000 */
[----:B-1----:R-:W-:-:S02]  /*7300*/  F2FP.F16.F32.PACK_AB R32, R65, R64 ;  /* 0x000000404120723e */ /* 0x002fc400000000ff */
[----:B------:R-:W-:Y:S01]  /*7310*/  F2FP.F16.F32.PACK_AB R33, R67, R66 ;  /* 0x000000424321723e */ /* 0x000fe200000000ff */
[----:B------:R-:W-:Y:S01]  /*7320*/  STSM.16.M88.4 [R106], R28 ;  /* 0x0000001c6a007844 */ /* 0x000fe20000000200 */
[----:B------:R-:W-:Y:S02]  /*7330*/  F2FP.F16.F32.PACK_AB R34, R69, R68 ;  /* 0x000000444522723e */ /* 0x000fe400000000ff */
[----:B------:R-:W-:Y:S02]  /*7340*/  F2FP.F16.F32.PACK_AB R35, R71, R70 ;  /* 0x000000464723723e */ /* 0x000fe400000000ff */
[----:B------:R-:W-:Y:S02]  /*7350*/  F2FP.F16.F32.PACK_AB R75, R79, R78 ;  /* 0x0000004e4f4b723e */ /* 0x000fe400000000ff */
[----:B------:R-:W-:Y:S01]  /*7360*/  F2FP.F16.F32.PACK_AB R81, R83, R82 ;  /* 0x000000525351723e */ /* 0x000fe200000000ff */
[----:B------:R-:W-:Y:S01]  /*7370*/  STSM.16.M88.4 [R104], R32 ;  /* 0x0000002068007844 */ /* 0x000fe20000000200 */
[----:B------:R-:W-:-:S02]  /*7380*/  F2FP.F16.F32.PACK_AB R82, R85, R84 ;  /* 0x000000545552723e */ /* 0x000fc400000000ff */
[----:B------:R-:W-:Y:S01]  /*7390*/  F2FP.F16.F32.PACK_AB R83, R87, R86 ;  /* 0x000000565753723e */ /* 0x000fe200000000ff */
[----:B------:R-:W-:Y:S01]  /*73a0*/  STSM.16.M88.4 [R97], R72 ;  /* 0x0000004861007844 */ /* 0x000fe20000000200 */
[----:B------:R-:W-:-:S03]  /*73b0*/  LOP3.LUT P0, RZ, R184, 0x3, RZ, 0xc0, !PT ;  /* 0x00000003b8ff7812 */ /* 0x000fc6000780c0ff */
[----:B------:R1:W-:Y:S01]  /*73c0*/  STSM.16.M88.4 [R3], R80 ;  /* 0x0000005003007844 */ /* 0x0003e20000000200 */
[----:B------:R-:W-:Y:S01]  /*73d0*/  BAR.SYNC.DEFER_BLOCKING 0x1, 0x100 ;  /* 0x0044000000007b1d */ /* 0x000fe20000010000 */
[-C--:B------:R-:W-:Y:S02]  /*73e0*/  ISETP.GE.OR P1, PT, R41, R94.reuse, P0 ;  /* 0x0000005e2900720c */ /* 0x080fe40000726670 */
[----:B------:R-:W-:-:S05]  /*73f0*/  ISETP.GE.OR P0, PT, R19, R94, P0 ;  /* 0x0000005e1300720c */ /* 0x000fca0000706670 */
[----:B------:R-:W4:Y:S01]  /*7400*/  @P2 LDC R19, c[0x0][0xbec] ;  /* 0x0002fb00ff132b82 */ /* 0x000f220000000800 */
[----:B-1----:R-:W-:Y:S01]  /*7410*/  IMAD R3, R18, 0x20, R23 ;  /* 0x0000002012037824 */ /* 0x002fe200078e0217 */
[----:B------:R-:W-:-:S04]  /*7420*/  UIMAD UR5, UR11, UR8, URZ ;  /* 0x000000080b0572a4 */ /* 0x000fc8000f8e023f */
[----:B--2---:R1:W-:Y:S04]  /*7430*/  @!P1 ST.E desc[UR60][R52.64], R96 ;  /* 0x0000006034009985 */ /* 0x0043e8000c10193c */
[----:B---3--:R2:W-:Y:S04]  /*7440*/  @!P0 ST.E desc[UR60][R54.64], R93 ;  /* 0x0000005d36008985 */ /* 0x0085e8000c10193c */
[----:B------:R3:W5:Y:S01]  /*7450*/  LD.E.128 R24, desc[UR60][R12.64] ;  /* 0x0000003c0c187980 */ /* 0x000762000c101d00 */
[----:B-1----:R-:W1:Y:S01]  /*7460*/  LDC.64 R52, c[0x0][0xae0] ;  /* 0x0002b800ff347b82 */ /* 0x002e620000000a00 */
[----:B------:R-:W-:-:S02]  /*7470*/  UIMAD.WIDE.U32 UR6, UR10, UR8, URZ ;  /* 0x000000080a0672a5 */ /* 0x000fc4000f8e003f */
[----:B------:R0:W5:Y:S01]  /*7480*/  LD.E.128 R28, desc[UR60][R4.64] ;  /* 0x0000003c041c7980 */ /* 0x000162000c101d00 */
[----:B---3--:R-:W-:Y:S01]  /*7490*/  IMAD R12, R92, 0x80, R3 ;  /* 0x000000805c0c7824 */ /* 0x008fe200078e0203 */
[----:B------:R-:W-:Y:S02]  /*74a0*/  UIMAD UR5, UR10, UR9, UR5 ;  /* 0x000000090a0572a4 */ /* 0x000fe4000f8e0205 */
[----:B------:R3:W5:Y:S01]  /*74b0*/  LD.E.128 R32, desc[UR60][R6.64] ;  /* 0x0000003c06207980 */ /* 0x000762000c101d00 */
[----:B----4-:R-:W-:Y:S01]  /*74c0*/  @P2 IMAD.HI.U32 R3, R12, R19, RZ ;  /* 0x000000130c032227 */ /* 0x010fe200078e00ff */
[----:B------:R-:W-:Y:S01]  /*74d0*/  ULDC.64 UR8, c[0x0][0xaf0] ;  /* 0x0002bc0000087ab9 */ /* 0x000fe20000000a00 */
[----:B------:R-:W-:Y:S01]  /*74e0*/  UIADD3 UR7, UR7, UR5, URZ ;  /* 0x0000000507077290 */ /* 0x000fe2000fffe03f */
[----:B------:R-:W5:Y:S01]  /*74f0*/  LD.E.128 R88, desc[UR60][R88.64] ;  /* 0x0000003c58587980 */ /* 0x000f62000c101d00 */
[----:B0-----:R-:W-:Y:S01]  /*7500*/  IMAD.MOV.U32 R4, RZ, RZ, R12 ;  /* 0x000000ffff047224 */ /* 0x001fe200078e000c */
[----:B------:R-:W-:Y:S01]  /*7510*/  @P2 SHF.R.U32.HI R4, RZ, R56, R3 ;  /* 0x00000038ff042219 */ /* 0x000fe20000011603 */
[----:B------:R-:W-:Y:S01]  /*7520*/  UIMAD UR5, UR12, UR8, URZ ;  /* 0x000000080c0572a4 */ /* 0x000fe2000f8e023f */
[----:B------:R-:W5:Y:S02]  /*7530*/  LD.E.128 R40, desc[UR60][R20.64] ;  /* 0x0000003c14287980 */ /* 0x000f64000c101d00 */
[--C-:B------:R-:W-:Y:S01]  /*7540*/  SHF.R.S32.HI R3, RZ, 0x1f, R4.reuse ;  /* 0x0000001fff037819 */ /* 0x100fe20000011404 */
[----:B------:R-:W-:Y:S01]  /*7550*/  UIMAD UR5, UR39, UR9, UR5 ;  /* 0x00000009270572a4 */ /* 0x000fe2000f8e0205 */
[----:B---3--:R-:W-:Y:S01]  /*7560*/  IMAD.MOV R7, RZ, RZ, -R4 ;  /* 0x000000ffff077224 */ /* 0x008fe200078e0a04 */
[----:B------:R-:W-:Y:S01]  /*7570*/  UIMAD.WIDE.U32 UR6, UR39, UR8, UR6 ;  /* 0x00000008270672a5 */ /* 0x000fe2000f8e0006 */
[----:B------:R-:W5:Y:S01]  /*7580*/  LD.E.128 R36, desc[UR60][R14.64] ;  /* 0x0000003c0e247980 */ /* 0x000f62000c101d00 */
[----:B-1----:R-:W-:-:S02]  /*7590*/  IMAD R5, R3, R52, RZ ;  /* 0x0000003403057224 */ /* 0x002fc400078e02ff */
[----:B------:R-:W-:Y:S01]  /*75a0*/  UIADD3 UR7, UR7, UR5, URZ ;  /* 0x0000000507077290 */ /* 0x000fe2000fffe03f */
[----:B------:R-:W-:Y:S01]  /*75b0*/  IMAD R3, R0, R7, R12 ;  /* 0x0000000700037224 */ /* 0x000fe200078e020c */
[----:B------:R0:W5:Y:S01]  /*75c0*/  LD.E.128 R44, desc[UR60][R10.64] ;  /* 0x0000003c0a2c7980 */ /* 0x000162000c101d00 */
[----:B------:R-:W-:-:S03]  /*75d0*/  IMAD R7, R4, R53, R5 ;  /* 0x0000003504077224 */ /* 0x000fc600078e0205 */
[----:B------:R1:W5:Y:S01]  /*75e0*/  LD.E.128 R48, desc[UR60][R8.64] ;  /* 0x0000003c08307980 */ /* 0x000362000c101d00 */
[----:B------:R-:W-:Y:S01]  /*75f0*/  SHF.R.S32.HI R0, RZ, 0x1f, R3 ;  /* 0x0000001fff007819 */ /* 0x000fe20000011403 */
[----:B------:R-:W-:Y:S01]  /*7600*/  IMAD.WIDE.U32 R4, R4, R52, UR6 ;  /* 0x0000000604047e25 */ /* 0x000fe2000f8e0034 */
[----:B------:R-:W-:Y:S01]  /*7610*/  ULDC.64 UR6, c[0x0][0xad8] ;  /* 0x0002b60000067ab9 */ /* 0x000fe20000000a00 */
[----:B------:R-:W-:Y:S01]  /*7620*/  @!PT LDS RZ, [RZ] ;  /* 0x00000000fffff984 */ /* 0x000fe20000000800 */
[----:B------:R-:W-:Y:S01]  /*7630*/  @!PT LDS RZ, [RZ] ;  /* 0x00000000fffff984 */ /* 0x000fe20000000800 */
[----:B------:R-:W-:Y:S01]  /*7640*/  @!PT LDS RZ, [RZ] ;  /* 0x00000000fffff984 */ /* 0x000fe20000000800 */
[----:B------:R-:W-:Y:S01]  /*7650*/  @!PT LDS RZ, [RZ] ;  /* 0x00000000fffff984 */ /* 0x000fe20000000800 */
[----:B------:R3:W-:Y:S06]  /*7660*/  MEMBAR.ALL.CTA ;  /* 0x0000000000007992 */ /* 0x0007ec0000008000 */
[----:B---3--:R-:W1:Y:S01]  /*7670*/  FENCE.VIEW.ASYNC.S ;  /* 0x00000000000073c6 */ /* 0x008e620000000000 */
[----:B------:R-:W-:-:S02]  /*7680*/  IMAD.IADD R5, R5, 0x1, R7 ;  /* 0x0000000105057824 */ /* 0x000fc400078e0207 */
[----:B------:R-:W-:Y:S02]  /*7690*/  IMAD R0, R0, UR6, RZ ;  /* 0x0000000600007c24 */ /* 0x000fe4000f8e02ff */
[----:B0-----:R-:W-:Y:S02]  /*76a0*/  IMAD R11, R92, 0x80, R23 ;  /* 0x000000805c0b7824 */ /* 0x001fe400078e0217 */
[C---:B------:R-:W-:Y:S02]  /*76b0*/  IMAD R7, R3.reuse, UR7, R0 ;  /* 0x0000000703077c24 */ /* 0x040fe4000f8e0200 */
[----:B------:R-:W-:Y:S01]  /*76c0*/  IMAD.WIDE.U32 R4, R3, UR6, R4 ;  /* 0x0000000603047c25 */ /* 0x000fe2000f8e0004 */
[----:B------:R-:W-:Y:S01]  /*76d0*/  ISETP.GE.AND P1, PT, R11, R94, PT ;  /* 0x0000005e0b00720c */ /* 0x000fe20003f26270 */
[----:B------:R-:W-:Y:S02]  /*76e0*/  ULDC.64 UR6, c[0x0][0xa80] ;  /* 0x0002a00000067ab9 */ /* 0x000fe40000000a00 */
[----:B------:R-:W-:Y:S01]  /*76f0*/  IMAD.IADD R5, R5, 0x1, R7 ;  /* 0x0000000105057824 */ /* 0x000fe200078e0207 */
[----:B------:R-:W-:Y:S01]  /*7700*/  LEA R0, P2, R4, UR6, 0x1 ;  /* 0x0000000604007c11 */ /* 0x000fe2000f8408ff */
[----:B------:R-:W-:Y:S01]  /*7710*/  VIADD R3, R11, 0x20 ;  /* 0x000000200b037836 */ /* 0x000fe20000000000 */
[----:B------:R-:W-:-:S02]  /*7720*/  ULDC UR5, c[0x0][0xc] ;  /* 0x0000030000057ab9 */ /* 0x000fc40000000800 */
[----:B------:R-:W-:Y:S01]  /*7730*/  UIADD3 UR13, UR5, UR13, URZ ;  /* 0x0000000d050d7290 */ /* 0x000fe2000fffe03f */
[----:B------:R-:W-:Y:S01]  /*7740*/  LEA.HI.X R10, R4, UR7, R5, 0x1, P2 ;  /* 0x00000007040a7c11 */ /* 0x000fe200090f0c05 */
[----:B------:R-:W-:Y:S01]  /*7750*/  USEL UR6, URZ, 0x1, UP0 ;  /* 0x000000013f067887 */ /* 0x000fe20008000000 */
[-C--:B------:R-:W-:Y:S01]  /*7760*/  ISETP.GE.AND P3, PT, R3, R94.reuse, PT ;  /* 0x0000005e0300720c */ /* 0x080fe20003f66270 */
[----:B------:R-:W-:Y:S01]  /*7770*/  VIADD R3, R11, 0x40 ;  /* 0x000000400b037836 */ /* 0x000fe20000000000 */
[----:B------:R-:W-:Y:S01]  /*7780*/  USEL UR36, UR36, URZ, UP0 ;  /* 0x0000003f24247287 */ /* 0x000fe20008000000 */
[----:B-1----:R2:W0:Y:S01]  /*7790*/  SHFL.IDX PT, R8, R0, RZ, 0x181f ;  /* 0x00181fff00087589 */ /* 0x00242200000e0000 */
[----:B------:R-:W-:Y:S01]  /*77a0*/  ULOP3.LUT UR37, UR37, UR6, URZ, 0x3c, !UPT ;  /* 0x0000000625257292 */ /* 0x000fe2000f8e3c3f */
[----:B------:R-:W-:Y:S01]  /*77b0*/  IMAD.U32 R19, RZ, RZ, UR13 ;  /* 0x0000000dff137e24 */ /* 0x000fe2000f8e00ff */
[----:B------:R-:W-:Y:S01]  /*77c0*/  SYNCS.ARRIVE.TRANS64.RED.A1T0 RZ, [UR4], RZ ;  /* 0x000000ffffff79a7 */ /* 0x000fe20008100404 */
[----:B------:R2:W1:Y:S01]  /*77d0*/  SHFL.IDX PT, R9, R10, RZ, 0x181f ;  /* 0x00181fff0a097589 */ /* 0x00046200000e0000 */
[----:B------:R-:W-:Y:S01]  /*77e0*/  BSSY B0, `(.L_x_29) ;  /* 0x000000b000007945 */ /* 0x000fe20003800000 */
[----:B------:R-:W-:-:S03]  /*77f0*/  ISETP.GE.AND P0, PT, R3, R94, PT ;  /* 0x0000005e0300720c */ /* 0x000fc60003f06270 */
[----:B------:R-:W-:Y:S10]  /*7800*/  @P1 BRA `(.L_x_30) ;  /* 0x0000000000201947 */ /* 0x000ff40003800000 */
[----:B------:R-:W-:Y:S02]  /*7810*/  ULDC UR4, c[0x0][0xac8] ;  /* 0x0002b20000047ab9 */ /* 0x000fe40000000800 */
[----:B------:R-:W-:Y:S02]  /*7820*/  ISETP.GE.AND P2, PT, R17, UR4, PT ;  /* 0x0000000411007c0c */ /* 0x000fe4000bf46270 */
[----:B------:R-:W-:-:S11]  /*7830*/  ISETP.GE.AND P1, PT, R16, UR4, PT ;  /* 0x0000000410007c0c */ /* 0x000fd6000bf26270 */
[C---:B0-----:R-:W-:Y:S02]  /*7840*/  @!P2 LEA R6, P4, R17.reuse, R8, 0x1 ;  /* 0x000000081106a211 */ /* 0x041fe400078808ff */
[----:B-1----:R-:W-:Y:S02]  /*7850*/  @!P1 IMAD.WIDE R4, R16, 0x2, R8 ;  /* 0x0000000210049825 */ /* 0x002fe400078e0208 */
[----:B------:R-:W-:-:S03]  /*7860*/  @!P2 LEA.HI.X R7, R17, R9, R192, 0x1, P4 ;  /* 0x000000091107a211 */ /* 0x000fc600020f0cc0 */
[----:B-----5:R3:W-:Y:S04]  /*7870*/  @!P1 ST.E.128 desc[UR60][R4.64], R88 ;  /* 0x0000005804009985 */ /* 0x0207e8000c101d3c */
[----:B------:R3:W-:Y:S02]  /*7880*/  @!P2 ST.E.128 desc[UR60][R6.64], R44 ;  /* 0x0000002c0600a985 */ /* 0x0007e4000c101d3c */
.L_x_30:
[----:B------:R-:W-:Y:S05]  /*7890*/  BSYNC B0 ;  /* 0x0000000000007941 */ /* 0x000fea0003800000 */
.L_x_29:
[----:B-1----:R1:W4:Y:S01]  /*78a0*/  SHFL.IDX PT, R9, R10, 0x1, 0x181f ;  /* 0x00381f000a097f89 */ /* 0x00232200000e0000 */
[----:B------:R-:W-:Y:S03]  /*78b0*/  BSSY B0, `(.L_x_31) ;  /* 0x000000b000007945 */ /* 0x000fe60003800000 */
[----:B0-----:R1:W0:Y:S01]  /*78c0*/  SHFL.IDX PT, R8, R0, 0x1, 0x181f ;  /* 0x00381f0000087f89 */ /* 0x00122200000e0000 */
[----:B------:R-:W-:Y:S05]  /*78d0*/  @P3 BRA `(.L_x_32) ;  /* 0x0000000000203947 */ /* 0x000fea0003800000 */
[----:B------:R-:W-:Y:S02]  /*78e0*/  ULDC UR4, c[0x0][0xac8] ;  /* 0x0002b20000047ab9 */ /* 0x000fe40000000800 */
[----:B------:R-:W-:Y:S02]  /*78f0*/  ISETP.GE.AND P3, PT, R17, UR4, PT ;  /* 0x0000000411007c0c */ /* 0x000fe4000bf66270 */
[----:B------:R-:W-:-:S11]  /*7900*/  ISETP.GE.AND P2, PT, R16, UR4, PT ;  /* 0x0000000410007c0c */ /* 0x000fd6000bf46270 */
[C---:B0--3--:R-:W-:Y:S02]  /*7910*/  @!P3 LEA R6, P1, R17.reuse, R8, 0x1 ;  /* 0x000000081106b211 */ /* 0x049fe400078208ff */
[----:B----4-:R-:W-:Y:S02]  /*7920*/  @!P2 IMAD.WIDE R4, R16, 0x2, R8 ;  /* 0x000000021004a825 */ /* 0x010fe400078e0208 */
[----:B------:R-:W-:-:S03]  /*7930*/  @!P3 LEA.HI.X R7, R17, R9, R192, 0x1, P1 ;  /* 0x000000091107b211 */ /* 0x000fc600008f0cc0 */
[----:B-----5:R0:W-:Y:S04]  /*7940*/  @!P2 ST.E.128 desc[UR60][R4.64], R40 ;  /* 0x000000280400a985 */ /* 0x0201e8000c101d3c */
[----:B------:R0:W-:Y:S02]  /*7950*/  @!P3 ST.E.128 desc[UR60][R6.64], R48 ;  /* 0x000000300600b985 */ /* 0x0001e4000c101d3c */
.L_x_32:
[----:B------:R-:W-:Y:S05]  /*7960*/  BSYNC B0 ;  /* 0x0000000000007941 */ /* 0x000fea0003800000 */
.L_x_31:
[----:B----4-:R4:W1:Y:S01]  /*7970*/  SHFL.IDX PT, R9, R10, 0x2, 0x181f ;  /* 0x00581f000a097f89 */ /* 0x01086200000e0000 */
[----:B------:R-:W-:Y:S03]  /*7980*/  BSSY B0, `(.L_x_33) ;  /* 0x000000b000007945 */ /* 0x000fe60003800000 */
[----:B0-----:R4:W0:Y:S01]  /*7990*/  SHFL.IDX PT, R8, R0, 0x2, 0x181f ;  /* 0x00581f0000087f89 */ /* 0x00182200000e0000 */
[----:B------:R-:W-:Y:S05]  /*79a0*/  @P0 BRA `(.L_x_34) ;  /* 0x0000000000200947 */ /* 0x000fea0003800000 */
[----:B------:R-:W-:Y:S02]  /*79b0*/  ULDC UR4, c[0x0][0xac8] ;  /* 0x0002b20000047ab9 */ /* 0x000fe40000000800 */
[----:B------:R-:W-:Y:S02]  /*79c0*/  ISETP.GE.AND P2, PT, R17, UR4, PT ;  /* 0x0000000411007c0c */ /* 0x000fe4000bf46270 */
[----:B------:R-:W-:-:S11]  /*79d0*/  ISETP.GE.AND P1, PT, R16, UR4, PT ;  /* 0x0000000410007c0c */ /* 0x000fd6000bf26270 */
[C---:B0--3--:R-:W-:Y:S02]  /*79e0*/  @!P2 LEA R6, P0, R17.reuse, R8, 0x1 ;  /* 0x000000081106a211 */ /* 0x049fe400078008ff */
[----:B-1----:R-:W-:Y:S02]  /*79f0*/  @!P1 IMAD.WIDE R4, R16, 0x2, R8 ;  /* 0x0000000210049825 */ /* 0x002fe400078e0208 */
[----:B------:R-:W-:-:S03]  /*7a00*/  @!P2 LEA.HI.X R7, R17, R9, R192, 0x1, P0 ;  /* 0x000000091107a211 */ /* 0x000fc600000f0cc0 */
[----:B-----5:R0:W-:Y:S04]  /*7a10*/  @!P1 ST.E.128 desc[UR60][R4.64], R36 ;  /* 0x0000002404009985 */ /* 0x0201e8000c101d3c */
[----:B------:R0:W-:Y:S02]  /*7a20*/  @!P2 ST.E.128 desc[UR60][R6.64], R32 ;  /* 0x000000200600a985 */ /* 0x0001e4000c101d3c */
.L_x_34:
[----:B------:R-:W-:Y:S05]  /*7a30*/  BSYNC B0 ;  /* 0x0000000000007941 */ /* 0x000fea0003800000 */
.L_x_33:
[----:B------:R-:W-:Y:S01]  /*7a40*/  VIADD R3, R11, 0x60 ;  /* 0x000000600b037836 */ /* 0x000fe20000000000 */
[----:B-1----:R1:W1:Y:S01]  /*7a50*/  SHFL.IDX PT, R9, R10, 0x3, 0x181f ;  /* 0x00781f000a097f89 */ /* 0x00226200000e0000 */
[----:B------:R-:W-:Y:S01]  /*7a60*/  BSSY B0, `(.L_x_35) ;  /* 0x000000d000007945 */ /* 0x000fe20003800000 */
[----:B------:R-:W-:Y:S02]  /*7a70*/  VIADD R22, R22, 0x1 ;  /* 0x0000000116167836 */ /* 0x000fe40000000000 */
[----:B------:R-:W-:Y:S01]  /*7a80*/  ISETP.GE.AND P0, PT, R3, R94, PT ;  /* 0x0000005e0300720c */ /* 0x000fe20003f06270 */
[----:B0-----:R0:W0:-:S12]  /*7a90*/  SHFL.IDX PT, R8, R0, 0x3, 0x181f ;  /* 0x00781f0000087f89 */ /* 0x00101800000e0000 */
        /* <DEDUP_REMOVED lines=9> */
.L_x_36:
[----:B------:R-:W-:Y:S05]  /*7b30*/  BSYNC B0 ;  /* 0x0000000000007941 */ /* 0x000fea0003800000 */
.L_x_35:
[----:B0-2-4-:R-:W0:Y:S01]  /*7b40*/  LDC R0, c[0x0][0xc34] ;  /* 0x00030d00ff007b82 */ /* 0x015e220000000800 */
[----:B------:R-:W-:-:S13]  /*7b50*/  R2UR UR4, R19 ;  /* 0x00000000130472ca */ /* 0x000fda00000e0000 */
[----:B0-----:R-:W-:-:S13]  /*7b60*/  ISETP.LE.AND P0, PT, R0, UR4, PT ;  /* 0x0000000400007c0c */ /* 0x001fda000bf03270 */
[----:B------:R-:W-:Y:S05]  /*7b70*/  @!P0 BRA `(.L_x_37) ;  /* 0xffffff90007c8947 */ /* 0x000fea000383ffff */
[----:B------:R-:W-:Y:S05]  /*7b80*/  EXIT ;  /* 0x000000000000794d */ /* 0x000fea0003800000 */
.L_x_7:
[----:B------:R-:W-:-:S08]  /*7b90*/  NOP ;  /* 0x0000000000007918 */ /* 0x000fd00000000000 */
[----:B0-----:R-:W0:-:S00]  /*7ba0*/  USETMAXREG.DEALLOC.CTAPOOL 0x18 ;  /* 0x00000018000079c8 */ /* 0x001e0000080e0500 */
[----:B------:R-:W1:Y:S01]  /*7bb0*/  S2UR UR5, SR_CTAID.X ;  /* 0x00000000000579c3 */ /* 0x000e620000002500 */
[----:B0-----:R-:W-:Y:S02]  /*7bc0*/  IMAD.MOV.U32 R2, RZ, RZ, 0x1 ;  /* 0x00000001ff027424 */ /* 0x001fe400078e00ff */
[----:B------:R-:W-:-:S05]  /*7bd0*/  IMAD.MOV.U32 R18, RZ, RZ, RZ ;  /* 0x000000ffff127224 */ /* 0x000fca00078e00ff */
[----:B------:R-:W1:Y:S02]  /*7be0*/  LDC R3, c[0x0][0xc34] ;  /* 0x00030d00ff037b82 */ /* 0x000e640000000800 */
[----:B-1----:R-:W-:Y:S01]  /*7bf0*/  ISETP.LE.AND P0, PT, R3, UR5, PT ;  /* 0x0000000503007c0c */ /* 0x002fe2000bf03270 */
[----:B------:R-:W-:-:S05]  /*7c00*/  IMAD.MOV.U32 R3, RZ, RZ, 0x1 ;  /* 0x00000001ff037424 */ /* 0x000fca00078e00ff */
[----:B------:R0:W-:Y:S07]  /*7c10*/  STL [R1+0x4], R3 ;  /* 0x0000040301007387 */ /* 0x0001ee0000100800 */
[----:B------:R-:W-:Y:S05]  /*7c20*/  @P0 BRA `(.L_x_38) ;  /* 0x0000003c00b80947 */ /* 0x000fea0003800000 */
[----:B------:R-:W1:Y:S01]  /*7c30*/  S2UR UR4, SR_CgaCtaId ;  /* 0x00000000000479c3 */ /* 0x000e620000008800 */
[C---:B------:R-:W-:Y:S01]  /*7c40*/  IMAD.SHL.U32 R2, R0.reuse, 0x8, RZ ;  /* 0x0000000800027824 */ /* 0x040fe200078e00ff */
[----:B------:R-:W-:Y:S01]  /*7c50*/  LOP3.LUT R5, R0, 0x7f, RZ, 0xc0, !PT ;  /* 0x0000007f00057812 */ /* 0x000fe200078ec0ff */
[----:B------:R-:W-:Y:S01]  /*7c60*/  UMOV UR36, 0x400 ;  /* 0x0000040000247882 */ /* 0x000fe20000000000 */
[----:B------:R-:W-:Y:S01]  /*7c70*/  IMAD.MOV.U32 R18, RZ, RZ, RZ ;  /* 0x000000ffff127224 */ /* 0x000fe200078e00ff */
[----:B------:R-:W-:Y:S01]  /*7c80*/  ULDC.64 UR38, c[0x0][0x198] ;  /* 0x0000660000267ab9 */ /* 0x000fe20000000a00 */
[C---:B0-----:R-:W-:Y:S01]  /*7c90*/  LOP3.LUT R3, R2.reuse, 0x1f8, RZ, 0xc0, !PT ;  /* 0x000001f802037812 */ /* 0x041fe200078ec0ff */
[----:B------:R-:W-:Y:S01]  /*7ca0*/  ULDC UR37, c[0x0][0xc] ;  /* 0x0000030000257ab9 */ /* 0x000fe20000000800 */
[----:B------:R-:W-:Y:S02]  /*7cb0*/  LOP3.LUT R2, R2, 0x38, RZ, 0xc0, !PT ;  /* 0x0000003802027812 */ /* 0x000fe400078ec0ff */
[----:B------:R-:W-:Y:S01]  /*7cc0*/  LOP3.LUT R4, R3, 0x38, R0, 0x78, !PT ;  /* 0x0000003803047812 */ /* 0x000fe200078e7800 */
[----:B------:R-:W-:Y:S01]  /*7cd0*/  IMAD.SHL.U32 R3, R5, 0x8, RZ ;  /* 0x0000000805037824 */ /* 0x000fe200078e00ff */
[----:B------:R-:W-:-:S04]  /*7ce0*/  SHF.R.U32.HI R5, RZ, 0x3, R5 ;  /* 0x00000003ff057819 */ /* 0x000fc80000011605 */
[----:B------:R-:W-:Y:S01]  /*7cf0*/  LOP3.LUT R4, R4, 0x200, R3, 0xf8, !PT ;  /* 0x0000020004047812 */ /* 0x000fe200078ef803 */
[----:B------:R-:W-:-:S05]  /*7d00*/  IMAD.SHL.U32 R3, R0, 0x10, RZ ;  /* 0x0000001000037824 */ /* 0x000fca00078e00ff */
[----:B------:R-:W-:Y:S01]  /*7d10*/  LOP3.LUT R0, R5, 0x70, R3, 0xf8, !PT ;  /* 0x0000007005007812 */ /* 0x000fe200078ef803 */
[----:B------:R-:W-:Y:S01]  /*7d20*/  IMAD.U32 R3, RZ, RZ, UR5 ;  /* 0x00000005ff037e24 */ /* 0x000fe2000f8e00ff */
[----:B-1----:R-:W-:Y:S01]  /*7d30*/  ULEA UR36, UR4, UR36, 0x18 ;  /* 0x0000002404247291 */ /* 0x002fe2000f8ec03f */
[----:B------:R-:W-:-:S05]  /*7d40*/  IMAD.MOV.U32 R0, RZ, RZ, 0x1 ;  /* 0x00000001ff007424 */ /* 0x000fca00078e00ff */
[----:B------:R-:W-:-:S05]  /*7d50*/  LEA R4, R4, UR36, 0x1 ;  /* 0x0000002404047c11 */ /* 0x000fca000f8e08ff */
[----:B------:R-:W-:Y:S04]  /*7d60*/  STL [R1+0x10], R4 ;  /* 0x0000100401007387 */ /* 0x000fe80000100800 */
[----:B------:R0:W-:Y:S04]  /*7d70*/  STL [R1+0x24], R3 ;  /* 0x0000240301007387 */ /* 0x0001e80000100800 */
[----:B------:R1:W-:Y:S04]  /*7d80*/  STL [R1+0x4], R0 ;  /* 0x0000040001007387 */ /* 0x0003e80000100800 */
[----:B------:R2:W-:Y:S01]  /*7d90*/  STL [R1+0x2c], RZ ;  /* 0x00002cff01007387 */ /* 0x0005e20000100800 */
[----:B0-----:R-:W-:-:S02]  /*7da0*/  LOP3.LUT R3, R2, 0x40, RZ, 0xfc, !PT ;  /* 0x0000004002037812 */ /* 0x001fc400078efcff */
[----:B-1----:R-:W-:-:S07]  /*7db0*/  LOP3.LUT R0, R2, 0x80, RZ, 0xfc, !PT ;  /* 0x0000008002007812 */ /* 0x002fce00078efcff */
.L_x_114:
[----:B------:R-:W3:Y:S01]  /*7dc0*/  LDL R2, [R1+0x24] ;  /* 0x0000240001027983 */ /* 0x000ee20000100800 */
[----:B0-----:R-:W0:Y:S01]  /*7dd0*/  LDC R0, c[0x0][0xc38] ;  /* 0x00030e00ff007b82 */ /* 0x001e220000000800 */
[----:B------:R-:W-:Y:S05]  /*7de0*/  YIELD ;  /* 0x0000000000007946 */ /* 0x000fea0003800000 */
[----:B------:R-:W-:Y:S02]  /*7df0*/  ULDC.64 UR4, c[0x0][0x418] ;  /* 0x0001060000047ab9 */ /* 0x000fe40000000a00 */
[----:B------:R-:W1:Y:S01]  /*7e00*/  LDC R16, c[0x0][0xc44] ;  /* 0x00031100ff107b82 */ /* 0x000e620000000800 */
[----:B------:R-:W-:-:S03]  /*7e10*/  UISETP.NE.U32.AND UP0, UPT, UR4, URZ, UPT ;  /* 0x0000003f0400728c */ /* 0x000fc6000bf05070 */
[----:B------:R-:W-:Y:S01]  /*7e20*/  ULDC UR4, c[0x0][0x424] ;  /* 0x0001090000047ab9 */ /* 0x000fe20000000800 */
[----:B------:R-:W-:Y:S02]  /*7e30*/  UISETP.NE.AND.EX UP0, UPT, UR5, URZ, UPT, UP0 ;  /* 0x0000003f0500728c */ /* 0x000fe4000bf05300 */
[----:B------:R-:W-:Y:S02]  /*7e40*/  UIADD3 UR5, UR36, 0x1c400, URZ ;  /* 0x0001c40024057890 */ /* 0x000fe4000fffe03f */
[----:B------:R-:W-:Y:S02]  /*7e50*/  USEL UR4, UR4, 0x1, UP0 ;  /* 0x0000000104047887 */ /* 0x000fe40008000000 */
[----:B------:R-:W-:Y:S01]  /*7e60*/  ULOP3.LUT UP0, URZ, UR5, 0x3ff, URZ, 0xc0, !UPT ;  /* 0x000003ff053f7892 */ /* 0x000fe2000f80c03f */
[----:B0-----:R-:W-:-:S13]  /*7e70*/  ISETP.NE.AND P0, PT, R0, 0x1, PT ;  /* 0x000000010000780c */ /* 0x001fda0003f05270 */
[----:B------:R-:W3:Y:S08]  /*7e80*/  @P0 LDC R0, c[0x0][0xc3c] ;  /* 0x00030f00ff000b82 */ /* 0x000ef00000000800 */
[----:B------:R-:W0:Y:S01]  /*7e90*/  @P0 LDC R3, c[0x0][0xc40] ;  /* 0x00031000ff030b82 */ /* 0x000e220000000800 */
[----:B---3--:R-:W-:-:S04]  /*7ea0*/  @P0 IMAD.HI.U32 R0, R2, R0, RZ ;  /* 0x0000000002000227 */ /* 0x008fc800078e00ff */
[----:B------:R-:W-:Y:S01]  /*7eb0*/  IMAD.MOV.U32 R4, RZ, RZ, R2 ;  /* 0x000000ffff047224 */ /* 0x000fe200078e0002 */
[----:B0-----:R-:W-:Y:S02]  /*7ec0*/  @P0 SHF.R.U32.HI R4, RZ, R3, R0 ;  /* 0x00000003ff040219 */ /* 0x001fe40000011600 */
[----:B-1----:R-:W-:Y:S01]  /*7ed0*/  ISETP.NE.AND P0, PT, R16, 0x1, PT ;  /* 0x000000011000780c */ /* 0x002fe20003f05270 */
[----:B------:R-:W0:Y:S02]  /*7ee0*/  LDC R0, c[0x0][0x2f0] ;  /* 0x0000bc00ff007b82 */ /* 0x000e240000000800 */
[----:B------:R-:W-:Y:S01]  /*7ef0*/  IMAD.MOV.U32 R5, RZ, RZ, R4 ;  /* 0x000000ffff057224 */ /* 0x000fe200078e0004 */
[----:B------:R-:W-:Y:S09]  /*7f00*/  STL [R1+0x1c], R4 ;  /* 0x00001c0401007387 */ /* 0x000ff20000100800 */
[----:B------:R-:W1:Y:S02]  /*7f10*/  @P0 LDC.64 R2, c[0x0][0xc48] ;  /* 0x00031200ff020b82 */ /* 0x000e640000000a00 */
[----:B-1----:R-:W-:-:S05]  /*7f20*/  @P0 IMAD.HI.U32 R2, R4, R2, RZ ;  /* 0x0000000204020227 */ /* 0x002fca00078e00ff */
[----:B------:R-:W-:Y:S01]  /*7f30*/  @P0 SHF.R.U32.HI R5, RZ, R3, R2 ;  /* 0x00000003ff050219 */ /* 0x000fe20000011602 */
[----:B0-----:R-:W-:Y:S01]  /*7f40*/  IMAD R2, R0, UR4, RZ ;  /* 0x0000000400027c24 */ /* 0x001fe2000f8e02ff */
[----:B------:R-:W-:-:S03]  /*7f50*/  PLOP3.LUT P0, PT, PT, PT, UP0, 0x80, 0x0 ;  /* 0x000000000000781c */ /* 0x000fc60003f0f008 */
[----:B------:R-:W-:Y:S01]  /*7f60*/  VIADD R0, R2, 0x7f ;  /* 0x0000007f02007836 */ /* 0x000fe20000000000 */
[----:B------:R-:W-:Y:S01]  /*7f70*/  STL [R1+0x14], R5 ;  /* 0x0000140501007387 */ /* 0x000fe20000100800 */
[----:B------:R-:W-:-:S03]  /*7f80*/  IMAD.MOV R3, RZ, RZ, -R5 ;  /* 0x000000ffff037224 */ /* 0x000fc600078e0a05 */
[----:B------:R0:W-:Y:S01]  /*7f90*/  STL [R1+0x28], R2 ;  /* 0x0000280201007387 */ /* 0x0001e20000100800 */
[----:B------:R-:W-:Y:S01]  /*7fa0*/  IMAD R16, R16, R3, R4 ;  /* 0x0000000310107224 */ /* 0x000fe200078e0204 */
[----:B0-----:R-:W-:-:S04]  /*7fb0*/  SHF.R.S32.HI R2, RZ, 0x1f, R0 ;  /* 0x0000001fff027819 */ /* 0x001fc80000011400 */
[----:B------:R-:W-:-:S04]  /*7fc0*/  LEA.HI R2, R2, R0, RZ, 0x7 ;  /* 0x0000000002027211 */ /* 0x000fc800078f38ff */
[----:B------:R-:W-:-:S05]  /*7fd0*/  SHF.R.S32.HI R0, RZ, 0x7, R2 ;  /* 0x00000007ff007819 */ /* 0x000fca0000011402 */
[----:B------:R0:W-:Y:S01]  /*7fe0*/  STL [R1+0x20], R0 ;  /* 0x0000200001007387 */ /* 0x0001e20000100800 */
[----:B--2---:R-:W-:Y:S05]  /*7ff0*/  @!P0 BRA `(.L_x_39) ;  /* 0x0000000000408947 */ /* 0x004fea0003800000 */
[----:B------:R-:W-:Y:S01]  /*8000*/  MOV R2, 0x0 ;  /* 0x0000000000027802 */ /* 0x000fe20000000f00 */
[----:B------:R-:W-:Y:S01]  /*8010*/  ULDC.64 UR6, c[0x4][0xb8] ;  /* 0x01002e0000067ab9 */ /* 0x000fe20000000a00 */
[----:B------:R-:W-:Y:S01]  /*8020*/  ULDC.64 UR8, c[0x4][0xc0] ;  /* 0x0100300000087ab9 */ /* 0x000fe20000000a00 */
[----:B------:R-:W-:Y:S01]  /*8030*/  ULDC.64 UR4, c[0x4][0x8] ;  /* 0x0100020000047ab9 */ /* 0x000fe20000000a00 */
[----:B------:R-:W-:Y:S02]  /*8040*/  IMAD.U32 R4, RZ, RZ, UR6 ;  /* 0x00000006ff047e24 */ /* 0x000fe4000f8e00ff */
[----:B------:R-:W1:Y:S01]  /*8050*/  LDC.64 R2, c[0x4][R2] ;  /* 0x0100000002027b82 */ /* 0x000e620000000a00 */
[----:B------:R-:W-:Y:S02]  /*8060*/  IMAD.U32 R5, RZ, RZ, UR7 ;  /* 0x00000007ff057e24 */ /* 0x000fe4000f8e00ff */
[----:B------:R-:W-:Y:S02]  /*8070*/  IMAD.U32 R6, RZ, RZ, UR8 ;  /* 0x00000008ff067e24 */ /* 0x000fe4000f8e00ff */
[----:B------:R-:W-:-:S02]  /*8080*/  IMAD.U32 R7, RZ, RZ, UR9 ;  /* 0x00000009ff077e24 */ /* 0x000fc4000f8e00ff */
[----:B------:R-:W-:Y:S02]  /*8090*/  IMAD.U32 R10, RZ, RZ, UR4 ;  /* 0x00000004ff0a7e24 */ /* 0x000fe4000f8e00ff */
[----:B------:R-:W-:Y:S02]  /*80a0*/  IMAD.U32 R11, RZ, RZ, UR5 ;  /* 0x00000005ff0b7e24 */ /* 0x000fe4000f8e00ff */
[----:B------:R-:W-:Y:S02]  /*80b0*/  IMAD.MOV.U32 R8, RZ, RZ, 0x70 ;  /* 0x00000070ff087424 */ /* 0x000fe400078e00ff */
[----:B------:R-:W-:Y:S02]  /*80c0*/  IMAD.MOV.U32 R12, RZ, RZ, 0x1 ;  /* 0x00000001ff0c7424 */ /* 0x000fe400078e00ff */
[----:B------:R-:W-:-:S07]  /*80d0*/  IMAD.MOV.U32 R13, RZ, RZ, RZ ;  /* 0x000000ffff0d7224 */ /* 0x000fce00078e00ff */
[----:B------:R-:W-:-:S07]  /*80e0*/  LEPC R20, `(.L_x_39) ;  /* 0x000000001014794e */ /* 0x000fce0000000000 */
[----:B012---:R-:W-:Y:S05]  /*80f0*/  CALL.ABS.NOINC R2 ;  /* 0x0000000002007343 */ /* 0x007fea0003c00000 */
.L_x_39:
[----:B------:R-:W-:-:S04]  /*8100*/  UIADD3 UR4, UR36, 0x400, URZ ;  /* 0x0000040024047890 */ /* 0x000fc8000fffe03f */
[----:B------:R-:W-:-:S06]  /*8110*/  ULOP3.LUT UP0, URZ, UR4, 0x3ff, URZ, 0xc0, !UPT ;  /* 0x000003ff043f7892 */ /* 0x000fcc000f80c03f */
[----:B------:R-:W-:-:S13]  /*8120*/  PLOP3.LUT P0, PT, PT, PT, UP0, 0x80, 0x0 ;  /* 0x000000000000781c */ /* 0x000fda0003f0f008 */
[----:B------:R-:W-:Y:S05]  /*8130*/  @!P0 BRA `(.L_x_40) ;  /* 0x00000000007c8947 */ /* 0x000fea0003800000 */
[----:B------:R-:W-:Y:S01]  /*8140*/  MOV R17, 0x0 ;  /* 0x0000000000117802 */ /* 0x000fe20000000f00 */
[----:B------:R-:W-:Y:S01]  /*8150*/  ULDC.64 UR6, c[0x4][0xb8] ;  /* 0x01002e0000067ab9 */ /* 0x000fe20000000a00 */
[----:B------:R-:W-:Y:S01]  /*8160*/  ULDC.64 UR8, c[0x4][0xc0] ;  /* 0x0100300000087ab9 */ /* 0x000fe20000000a00 */
[----:B------:R-:W-:Y:S01]  /*8170*/  ULDC.64 UR4, c[0x4][0x10] ;  /* 0x0100040000047ab9 */ /* 0x000fe20000000a00 */
[----:B------:R1:W3:Y:S01]  /*8180*/  LDC.64 R2, c[0x4][R17] ;  /* 0x0100000011027b82 */ /* 0x0002e20000000a00 */
[----:B------:R-:W-:Y:S02]  /*8190*/  IMAD.U32 R4, RZ, RZ, UR6 ;  /* 0x00000006ff047e24 */ /* 0x000fe4000f8e00ff */
[----:B------:R-:W-:Y:S02]  /*81a0*/  IMAD.U32 R5, RZ, RZ, UR7 ;  /* 0x00000007ff057e24 */ /* 0x000fe4000f8e00ff */
[----:B------:R-:W-:Y:S02]  /*81b0*/  IMAD.U32 R6, RZ, RZ, UR8 ;  /* 0x00000008ff067e24 */ /* 0x000fe4000f8e00ff */
[----:B------:R-:W-:-:S02]  /*81c0*/  IMAD.U32 R7, RZ, RZ, UR9 ;  /* 0x00000009ff077e24 */ /* 0x000fc4000f8e00ff */
[----:B------:R-:W-:Y:S02]  /*81d0*/  IMAD.U32 R10, RZ, RZ, UR4 ;  /* 0x00000004ff0a7e24 */ /* 0x000fe4000f8e00ff */
[----:B------:R-:W-:Y:S02]  /*81e0*/  IMAD.U32 R11, RZ, RZ, UR5 ;  /* 0x00000005ff0b7e24 */ /* 0x000fe4000f8e00ff */
[----:B------:R-:W-:Y:S02]  /*81f0*/  IMAD.MOV.U32 R8, RZ, RZ, 0x70 ;  /* 0x00000070ff087424 */ /* 0x000fe400078e00ff */
[----:B------:R-:W-:Y:S02]  /*8200*/  IMAD.MOV.U32 R12, RZ, RZ, 0x1 ;  /* 0x00000001ff0c7424 */ /* 0x000fe400078e00ff */
[----:B-1----:R-:W-:-:S07]  /*8210*/  IMAD.MOV.U32 R13, RZ, RZ, RZ ;  /* 0x000000ffff0d7224 */ /* 0x002fce00078e00ff */
[----:B------:R-:W-:-:S07]  /*8220*/  LEPC R20, `(.L_x_41) ;  /* 0x000000001014794e */ /* 0x000fce0000000000 */
[----:B0-23--:R-:W-:Y:S05]  /*8230*/  CALL.ABS.NOINC R2 ;  /* 0x0000000002007343 */ /* 0x00dfea0003c00000 */
.L_x_41:
[----:B------:R0:W1:Y:S01]  /*8240*/  LDC.64 R2, c[0x4][R17] ;  /* 0x0100000011027b82 */ /* 0x0000620000000a00 */
[----:B------:R-:W-:Y:S01]  /*8250*/  ULDC.64 UR6, c[0x4][0xb8] ;  /* 0x01002e0000067ab9 */ /* 0x000fe20000000a00 */
[----:B------:R-:W-:Y:S01]  /*8260*/  ULDC.64 UR8, c[0x4][0xc0] ;  /* 0x0100300000087ab9 */ /* 0x000fe20000000a00 */
[----:B------:R-:W-:Y:S01]  /*8270*/  ULDC.64 UR4, c[0x4][0x18] ;  /* 0x0100060000047ab9 */ /* 0x000fe20000000a00 */
        /* <DEDUP_REMOVED lines=8> */
[----:B0-----:R-:W-:-:S07]  /*8300*/  IMAD.MOV.U32 R13, RZ, RZ, RZ ;  /* 0x000000ffff0d7224 */ /* 0x001fce00078e00ff */
[----:B------:R-:W-:-:S07]  /*8310*/  LEPC R20, `(.L_x_40) ;  /* 0x000000001014794e */ /* 0x000fce0000000000 */
[----:B-1----:R-:W-:Y:S05]  /*8320*/  CALL.ABS.NOINC R2 ;  /* 0x0000000002007343 */ /* 0x002fea0003c00000 */
.L_x_40:
[----:B------:R-:W3:Y:S01]  /*8330*/  LDL R2, [R1+0x20] ;  /* 0x0000200001027983 */ /* 0x000ee20000100800 */
[----:B------:R-:W-:-:S03]  /*8340*/  ULDC.64 UR4, c[0x0][0x9f8] ;  /* 0x00027e0000047ab9 */ /* 0x000fc60000000a00 */
[----:B0-----:R-:W4:Y:S01]  /*8350*/  LDL R0, [R1+0x14] ;  /* 0x0000140001007983 */ /* 0x001f220000100800 */
[----:B------:R-:W-:-:S04]  /*8360*/  ISETP.NE.U32.AND P0, PT, RZ, UR4, PT ;  /* 0x00000004ff007c0c */ /* 0x000fc8000bf05070 */
[----:B------:R-:W-:Y:S01]  /*8370*/  ISETP.NE.AND.EX P0, PT, RZ, UR5, PT, P0 ;  /* 0x00000005ff007c0c */ /* 0x000fe2000bf05300 */
[----:B---3--:R-:W-:-:S12]  /*8380*/  IMAD.MOV.U32 R17, RZ, RZ, R2 ;  /* 0x000000ffff117224 */ /* 0x008fd800078e0002 */
[----:B------:R-:W0:Y:S01]  /*8390*/  @P0 LDC.64 R2, c[0x0][0x9f8] ;  /* 0x00027e00ff020b82 */ /* 0x000e220000000a00 */
[----:B----4-:R-:W-:Y:S02]  /*83a0*/  IMAD.MOV.U32 R7, RZ, RZ, R0 ;  /* 0x000000ffff077224 */ /* 0x010fe400078e0000 */
[----:B0-----:R-:W-:-:S05]  /*83b0*/  @P0 IMAD.WIDE R2, R0, 0x4, R2 ;  /* 0x0000000400020825 */ /* 0x001fca00078e0202 */
[----:B------:R0:W3:Y:S01]  /*83c0*/  @P0 LDG.E R7, desc[UR60][R2.64] ;  /* 0x0000003c02070981 */ /* 0x0000e2000c1e1900 */
[----:B------:R-:W-:Y:S01]  /*83d0*/  VIADD R9, R17, 0xffffffff ;  /* 0xffffffff11097836 */ /* 0x000fe20000000000 */
[----:B------:R-:W-:Y:S01]  /*83e0*/  UMOV UR4, 0xffffffff ;  /* 0xffffffff00047882 */ /* 0x000fe20000000000 */
[----:B------:R-:W-:Y:S01]  /*83f0*/  LOP3.LUT R19, R19, 0xfffffffe, RZ, 0xc0, !PT ;  /* 0xfffffffe13137812 */ /* 0x000fe200078ec0ff */
[----:B0-----:R-:W0:Y:S02]  /*8400*/  LDC.64 R2, c[0x0][0x418] ;  /* 0x00010600ff027b82 */ /* 0x001e240000000a00 */
[----:B0-----:R-:W-:-:S04]  /*8410*/  ISETP.NE.U32.AND P0, PT, R2, RZ, PT ;  /* 0x000000ff0200720c */ /* 0x001fc80003f05070 */
[----:B------:R-:W-:-:S13]  /*8420*/  ISETP.NE.AND.EX P1, PT, R3, RZ, PT, P0 ;  /* 0x000000ff0300720c */ /* 0x000fda0003f25300 */
[----:B------:R-:W-:Y:S02]  /*8430*/  @P1 LOP3.LUT R19, R19, 0x1, RZ, 0xfc, !PT ;  /* 0x0000000113131812 */ /* 0x000fe400078efcff */
[----:B---3--:R-:W-:Y:S01]  /*8440*/  SHF.R.S32.HI R8, RZ, 0x1f, R7 ;  /* 0x0000001fff087819 */ /* 0x008fe20000011407 */
[----:B------:R0:W-:Y:S01]  /*8450*/  STL [R1], R7 ;  /* 0x0000000701007387 */ /* 0x0001e20000100800 */
[----:B------:R-:W-:-:S03]  /*8460*/  SEL R17, R7, RZ, !P1 ;  /* 0x000000ff07117207 */ /* 0x000fc60004800000 */
[----:B------:R0:W-:Y:S04]  /*8470*/  STL [R1+0x18], R9 ;  /* 0x0000180901007387 */ /* 0x0001e80000100800 */
[----:B------:R0:W-:Y:S01]  /*8480*/  STL [R1+0xc], R8 ;  /* 0x00000c0801007387 */ /* 0x0001e20000100800 */
[----:B------:R-:W-:Y:S05]  /*8490*/  BRA.DIV UR4, `(.L_x_42) ;  /* 0x0000003a04e87947 */ /* 0x000fea000b800000 */
[----:B------:R-:W1:Y:S02]  /*84a0*/  S2R R0, SR_TID.X ;  /* 0x0000000000007919 */ /* 0x000e640000002100 */
[----:B-1----:R-:W-:-:S04]  /*84b0*/  SHF.R.U32.HI R0, RZ, 0x5, R0 ;  /* 0x00000005ff007819 */ /* 0x002fc80000011600 */
[----:B------:R-:W-:-:S05]  /*84c0*/  LOP3.LUT R0, R0, 0x3, RZ, 0xc0, !PT ;  /* 0x0000000300007812 */ /* 0x000fca00078ec0ff */
[----:B------:R1:W3:Y:S02]  /*84d0*/  SHFL.IDX PT, R14, R0, RZ, 0x1f ;  /* 0x00001fff000e7589 */ /* 0x0002e400000e0000 */
.L_x_130:
[----:B---3--:R-:W-:Y:S02]  /*84e0*/  ISETP.NE.AND P0, PT, R14, RZ, PT ;  /* 0x000000ff0e00720c */ /* 0x008fe40003f05270 */
[----:B------:R-:W-:Y:S02]  /*84f0*/  PLOP3.LUT P2, PT, PT, PT, PT, 0x8, 0x0 ;  /* 0x000000000000781c */ /* 0x000fe40003f4e170 */
[----:B------:R-:W-:-:S11]  /*8500*/  LOP3.LUT R19, R19, 0xfffffffd, RZ, 0xc0, !PT ;  /* 0xfffffffd13137812 */ /* 0x000fd600078ec0ff */
[----:B------:R-:W-:Y:S01]  /*8510*/  @P2 LOP3.LUT R19, R19, 0x2, RZ, 0xfc, !PT ;  /* 0x0000000213132812 */ /* 0x000fe200078efcff */
[----:B------:R-:W-:Y:S06]  /*8520*/  @P0 BRA `(.L_x_43) ;  /* 0x0000000400240947 */ /* 0x000fec0003800000 */
[----:B------:R-:W-:-:S03]  /*8530*/  UMOV UR4, 0xffffffff ;  /* 0xffffffff00047882 */ /* 0x000fc60000000000 */
[----:B------:R-:W-:Y:S05]  /*8540*/  BRA.DIV UR4, `(.L_x_44) ;  /* 0x0000003a04f07947 */ /* 0x000fea000b800000 */
[----:B------:R-:W-:-:S13]  /*8550*/  ELECT P6, URZ, PT ;  /* 0x00000000003f782f */ /* 0x000fda00038c0000 */
.L_x_133:
[----:B------:R-:W-:Y:S05]  /*8560*/  @!P6 BRA `(.L_x_43) ;  /* 0x000000040014e947 */ /* 0x000fea0003800000 */
[----:B------:R3:W-:Y:S01]  /*8570*/  STL [R1+0x8], R9 ;  /* 0x0000080901007387 */ /* 0x0007e20000100800 */
[----:B------:R-:W-:Y:S01]  /*8580*/  IMAD.MOV.U32 R17, RZ, RZ, R7 ;  /* 0x000000ffff117224 */ /* 0x000fe200078e0007 */
[----:B------:R-:W-:Y:S06]  /*8590*/  @!P1 BRA `(.L_x_45) ;  /* 0x00000000004c9947 */ /* 0x000fec0003800000 */
[----:B------:R-:W4:Y:S01]  /*85a0*/  LDC R6, c[0x0][0x43c] ;  /* 0x00010f00ff067b82 */ /* 0x000f220000000800 */
[----:B-1----:R-:W-:Y:S01]  /*85b0*/  IMAD.MOV.U32 R0, RZ, RZ, R9 ;  /* 0x000000ffff007224 */ /* 0x002fe200078e0009 */
[----:B------:R-:W-:Y:S01]  /*85c0*/  ULDC.64 UR4, c[0x0][0x428] ;  /* 0x00010a0000047ab9 */ /* 0x000fe20000000a00 */
[----:B----4-:R-:W-:-:S13]  /*85d0*/  ISETP.NE.AND P0, PT, R6, 0x1, PT ;  /* 0x000000010600780c */ /* 0x010fda0003f05270 */
[----:B------:R-:W1:Y:S02]  /*85e0*/  @P0 LDC.64 R4, c[0x0][0x440] ;  /* 0x00011000ff040b82 */ /* 0x000e640000000a00 */
[----:B-1----:R-:W-:-:S05]  /*85f0*/  @P0 IMAD.HI.U32 R4, R9, R4, RZ ;  /* 0x0000000409040227 */ /* 0x002fca00078e00ff */
[----:B------:R-:W-:-:S04]  /*8600*/  @P0 SHF.R.U32.HI R0, RZ, R5, R4 ;  /* 0x00000005ff000219 */ /* 0x000fc80000011604 */
[--C-:B------:R-:W-:Y:S01]  /*8610*/  SHF.R.S32.HI R5, RZ, 0x1f, R0.reuse ;  /* 0x0000001fff057819 */ /* 0x100fe20000011400 */
[----:B------:R-:W-:-:S04]  /*8620*/  IMAD.MOV R4, RZ, RZ, -R0 ;  /* 0x000000ffff047224 */ /* 0x000fc800078e0a00 */
[----:B------:R-:W-:Y:S02]  /*8630*/  IMAD R6, R6, R4, R9 ;  /* 0x0000000406067224 */ /* 0x000fe400078e0209 */
[----:B------:R-:W-:-:S03]  /*8640*/  IMAD.MOV.U32 R4, RZ, RZ, R0 ;  /* 0x000000ffff047224 */ /* 0x000fc600078e0000 */
[----:B------:R1:W-:Y:S01]  /*8650*/  STL [R1+0x8], R6 ;  /* 0x0000080601007387 */ /* 0x0003e20000100800 */
[----:B------:R-:W-:-:S03]  /*8660*/  IMAD.WIDE.U32 R4, R7, UR4, R4 ;  /* 0x0000000407047c25 */ /* 0x000fc6000f8e0004 */
[----:B------:R-:W-:Y:S01]  /*8670*/  LEA R2, P0, R4, R2, 0x2 ;  /* 0x0000000204027211 */ /* 0x000fe200078010ff */
[----:B-1----:R-:W-:-:S04]  /*8680*/  IMAD R6, R8, UR4, RZ ;  /* 0x0000000408067c24 */ /* 0x002fc8000f8e02ff */
[----:B------:R-:W-:-:S04]  /*8690*/  IMAD R0, R7, UR5, R6 ;  /* 0x0000000507007c24 */ /* 0x000fc8000f8e0206 */
[----:B------:R-:W-:-:S05]  /*86a0*/  IMAD.IADD R0, R5, 0x1, R0 ;  /* 0x0000000105007824 */ /* 0x000fca00078e0200 */
[----:B------:R-:W-:-:S05]  /*86b0*/  LEA.HI.X R3, R4, R3, R0, 0x2, P0 ;  /* 0x0000000304037211 */ /* 0x000fca00000f1400 */
[----:B------:R4:W5:Y:S02]  /*86c0*/  LDG.E R17, desc[UR60][R2.64] ;  /* 0x0000003c02117981 */ /* 0x000964000c1e1900 */
.L_x_45:
[----:B----4-:R-:W4:Y:S01]  /*86d0*/  LDL R2, [R1+0x4] ;  /* 0x0000040001027983 */ /* 0x010f220000100800 */
[----:B-1----:R-:W-:Y:S02]  /*86e0*/  LEA R0, R18, UR36, 0x3 ;  /* 0x0000002412007c11 */ /* 0x002fe4000f8e18ff */
[----:B----4-:R-:W-:-:S04]  /*86f0*/  SHF.L.U32 R2, R2, 0x1f, RZ ;  /* 0x0000001f02027819 */ /* 0x010fc800000006ff */
[----:B------:R-:W1:Y:S02]  /*8700*/  SYNCS.PHASECHK.TRANS64.TRYWAIT P0, [R0+URZ+0x34840], R2 ;  /* 0x03484002000075a7 */ /* 0x000e64000800017f */
[----:B-1----:R-:W-:Y:S05]  /*8710*/  @!P0 BRA `(.L_x_46) ;  /* 0x00000038009c8947 */ /* 0x002fea0003800000 */
.L_x_134:
[----:B------:R-:W4:Y:S02]  /*8720*/  S2R R3, SR_TID.X ;  /* 0x0000000000037919 */ /* 0x000f240000002100 */
[----:B----4-:R-:W-:-:S04]  /*8730*/  LOP3.LUT R3, R3, 0x7f, RZ, 0xc0, !PT ;  /* 0x0000007f03037812 */ /* 0x010fc800078ec0ff */
[----:B------:R-:W-:-:S13]  /*8740*/  ISETP.NE.AND P0, PT, R3, RZ, PT ;  /* 0x000000ff0300720c */ /* 0x000fda0003f05270 */
[----:B------:R-:W-:Y:S05]  /*8750*/  @P0 BRA `(.L_x_47) ;  /* 0x00000000001c0947 */ /* 0x000fea0003800000 */
[----:B------:R-:W4:Y:S01]  /*8760*/  S2R R3, SR_TID.X ;  /* 0x0000000000037919 */ /* 0x000f220000002100 */
[----:B-1----:R-:W-:-:S04]  /*8770*/  IMAD.MOV.U32 R2, RZ, RZ, 0xc000 ;  /* 0x0000c000ff027424 */ /* 0x002fc800078e00ff */
[----:B------:R1:W-:Y:S01]  /*8780*/  SYNCS.ARRIVE.TRANS64 RZ, [R0+URZ+0x34830], R2 ;  /* 0x0348300200ff79a7 */ /* 0x0003e2000800003f */
[----:B----4-:R-:W-:-:S04]  /*8790*/  LOP3.LUT R3, R3, 0x1f, RZ, 0xc0, !PT ;  /* 0x0000001f03037812 */ /* 0x010fc800078ec0ff */
[----:B------:R-:W-:-:S13]  /*87a0*/  ISETP.NE.AND P0, PT, R3, RZ, PT ;  /* 0x000000ff0300720c */ /* 0x000fda0003f05270 */
[----:B-1----:R-:W-:Y:S05]  /*87b0*/  @!P0 BRA `(.L_x_47) ;  /* 0x0000000000048947 */ /* 0x002fea0003800000 */
[----:B------:R-:W-:Y:S01]  /*87c0*/  BPT.TRAP 0x1 ;  /* 0x000000040000795c */ /* 0x000fe20000300000 */
.L_x_47:
[----:B-1----:R-:W4:Y:S01]  /*87d0*/  LDL R2, [R1+0x8] ;  /* 0x0000080001027983 */ /* 0x002f220000100800 */
[----:B------:R-:W-:Y:S01]  /*87e0*/  R2UR UR8, R18 ;  /* 0x00000000120872ca */ /* 0x000fe200000e0000 */
[----:B------:R-:W-:Y:S01]  /*87f0*/  UIADD3 UR4, UP0, UR38, 0x370, URZ ;  /* 0x0000037026047890 */ /* 0x000fe2000ff1e03f */
[----:B------:R-:W-:Y:S01]  /*8800*/  R2UR UR9, R0 ;  /* 0x00000000000972ca */ /* 0x000fe200000e0000 */
[----:B------:R-:W-:Y:S01]  /*8810*/  UMOV UR10, URZ ;  /* 0x0000003f000a7c82 */ /* 0x000fe20008000000 */
[----:B------:R-:W-:Y:S01]  /*8820*/  R2UR UR12, R16 ;  /* 0x00000000100c72ca */ /* 0x000fe200000e0000 */
[----:B------:R-:W-:Y:S01]  /*8830*/  UIADD3.X UR5, URZ, UR39, URZ, UP0, !UPT ;  /* 0x000000273f057290 */ /* 0x000fe200087fe43f */
[----:B-----5:R-:W-:Y:S01]  /*8840*/  R2UR UR13, R17 ;  /* 0x00000000110d72ca */ /* 0x020fe200000e0000 */
[----:B------:R-:W-:Y:S01]  /*8850*/  UMOV UR6, 0x0 ;  /* 0x0000000000067882 */ /* 0x000fe20000000000 */
[----:B------:R-:W-:Y:S01]  /*8860*/  UMOV UR7, 0x14f00000 ;  /* 0x14f0000000077882 */ /* 0x000fe20000000000 */
[----:B------:R-:W-:Y:S01]  /*8870*/  UMOV UR16, 0x40 ;  /* 0x0000004000107882 */ /* 0x000fe20000000000 */
[----:B------:R-:W-:-:S02]  /*8880*/  PLOP3.LUT P0, PT, PT, PT, PT, 0x80, 0x0 ;  /* 0x000000000000781c */ /* 0x000fc40003f0f070 */
[----:B------:R-:W-:Y:S01]  /*8890*/  LOP3.LUT R19, R19, 0xfffffffd, RZ, 0xc0, !PT ;  /* 0xfffffffd13137812 */ /* 0x000fe200078ec0ff */
[----:B------:R-:W-:Y:S02]  /*88a0*/  UIMAD UR8, UR8, 0xc000, UR36 ;  /* 0x0000c000080878a4 */ /* 0x000fe4000f8e0224 */
[----:B------:R-:W-:Y:S02]  /*88b0*/  UIADD3 UR9, UR9, 0x34830, URZ ;  /* 0x0003483009097890 */ /* 0x000fe4000fffe03f */
[----:B------:R-:W-:Y:S02]  /*88c0*/  UIADD3 UR14, UR8, 0x1c400, URZ ;  /* 0x0001c400080e7890 */ /* 0x000fe4000fffe03f */
[----:B------:R-:W-:Y:S02]  /*88d0*/  UIADD3 UR15, UR8, 0x20400, URZ ;  /* 0x00020400080f7890 */ /* 0x000fe4000fffe03f */
[----:B------:R-:W-:Y:S02]  /*88e0*/  UIADD3 UR17, UR8, 0x24400, URZ ;  /* 0x0002440008117890 */ /* 0x000fe4000fffe03f */
[----:B------:R-:W-:Y:S01]  /*88f0*/  @P0 LOP3.LUT R19, R19, 0x2, RZ, 0xfc, !PT ;  /* 0x0000000213130812 */ /* 0x000fe200078efcff */
[----:B------:R-:W-:Y:S01]  /*8900*/  UMOV UR8, UR14 ;  /* 0x0000000e00087c82 */ /* 0x000fe20008000000 */
[----:B------:R-:W-:Y:S01]  /*8910*/  UMOV UR14, 0x80 ;  /* 0x00000080000e7882 */ /* 0x000fe20000000000 */
[----:B----4-:R-:W-:-:S13]  /*8920*/  R2UR UR11, R2 ;  /* 0x00000000020b72ca */ /* 0x010fda00000e0000 */
[----:B------:R-:W-:-:S09]  /*8930*/  USHF.L.U32 UR11, UR11, 0x7, URZ ;  /* 0x000000070b0b7899 */ /* 0x000fd2000800063f */
[----:B------:R1:W-:Y:S02]  /*8940*/  UTMALDG.4D [UR8], [UR4], desc[UR6] ;  /* 0x00000608040075b4 */ /* 0x0003e40008019000 */
[----:B-1----:R-:W-:Y:S01]  /*8950*/  UMOV UR8, UR15 ;  /* 0x0000000f00087c82 */ /* 0x002fe20008000000 */
[----:B------:R-:W-:Y:S02]  /*8960*/  UMOV UR10, UR16 ;  /* 0x00000010000a7c82 */ /* 0x000fe40008000000 */
[----:B------:R1:W-:Y:S02]  /*8970*/  UTMALDG.4D [UR8], [UR4], desc[UR6] ;  /* 0x00000608040075b4 */ /* 0x0003e40008019000 */
[----:B-1----:R-:W-:Y:S01]  /*8980*/  UMOV UR8, UR17 ;  /* 0x0000001100087c82 */ /* 0x002fe20008000000 */
[----:B------:R-:W-:Y:S02]  /*8990*/  UMOV UR10, UR14 ;  /* 0x0000000e000a7c82 */ /* 0x000fe40008000000 */
[----:B------:R4:W-:Y:S02]  /*89a0*/  UTMALDG.4D [UR8], [UR4], desc[UR6] ;  /* 0x00000608040075b4 */ /* 0x0009e40008019000 */
[----:B----4-:R-:W-:Y:S01]  /*89b0*/  NOP ;  /* 0x0000000000007918 */ /* 0x010fe20000000000 */
.L_x_43:
[----:B------:R-:W-:Y:S05]  /*89c0*/  WARPSYNC.ALL ;  /* 0x0000000000007948 */ /* 0x000fea0003800000 */
[----:B------:R-:W-:Y:S01]  /*89d0*/  UIADD3 UR4, UR36, 0x10400, URZ ;  /* 0x0001040024047890 */ /* 0x000fe2000fffe03f */
[----:B------:R-:W-:Y:S03]  /*89e0*/  BAR.SYNC.DEFER_BLOCKING 0x8, 0x180 ;  /* 0x0206000000007b1d */ /* 0x000fe60000010000 */
[----:B------:R-:W-:-:S06]  /*89f0*/  ULOP3.LUT UP0, URZ, UR4, 0x3ff, URZ, 0xc0, !UPT ;  /* 0x000003ff043f7892 */ /* 0x000fcc000f80c03f */
[----:B------:R-:W-:-:S13]  /*8a00*/  PLOP3.LUT P0, PT, PT, PT, UP0, 0x80, 0x0 ;  /* 0x000000000000781c */ /* 0x000fda0003f0f008 */
[----:B------:R-:W-:Y:S05]  /*8a10*/  @!P0 BRA `(.L_x_48) ;  /* 0x0000000000408947 */ /* 0x000fea0003800000 */
[----:B------:R-:W-:Y:S01]  /*8a20*/  MOV R2, 0x0 ;  /* 0x0000000000027802 */ /* 0x000fe20000000f00 */
[----:B------:R-:W-:Y:S01]  /*8a30*/  ULDC.64 UR6, c[0x4][0xb8] ;  /* 0x01002e0000067ab9 */ /* 0x000fe20000000a00 */
[----:B------:R-:W-:Y:S01]  /*8a40*/  ULDC.64 UR8, c[0x4][0xc0] ;  /* 0x0100300000087ab9 */ /* 0x000fe20000000a00 */
[----:B------:R-:W-:Y:S01]  /*8a50*/  ULDC.64 UR4, c[0x4][0x20] ;  /* 0x0100080000047ab9 */ /* 0x000fe20000000a00 */
[----:B------:R-:W-:Y:S02]  /*8a60*/  IMAD.U32 R4, RZ, RZ, UR6 ;  /* 0x00000006ff047e24 */ /* 0x000fe4000f8e00ff */
[----:B------:R-:W4:Y:S01]  /*8a70*/  LDC.64 R2, c[0x4][R2] ;  /* 0x0100000002027b82 */ /* 0x000f220000000a00 */
[----:B------:R-:W-:Y:S02]  /*8a80*/  IMAD.U32 R5, RZ, RZ, UR7 ;  /* 0x00000007ff057e24 */ /* 0x000fe4000f8e00ff */
[----:B------:R-:W-:Y:S02]  /*8a90*/  IMAD.U32 R6, RZ, RZ, UR8 ;  /* 0x00000008ff067e24 */ /* 0x000fe4000f8e00ff */
[----:B0-----:R-:W-:-:S02]  /*8aa0*/  IMAD.U32 R7, RZ, RZ, UR9 ;  /* 0x00000009ff077e24 */ /* 0x001fc4000f8e00ff */
[----:B------:R-:W-:Y:S02]  /*8ab0*/  IMAD.U32 R10, RZ, RZ, UR4 ;  /* 0x00000004ff0a7e24 */ /* 0x000fe4000f8e00ff */
[----:B------:R-:W-:Y:S02]  /*8ac0*/  IMAD.U32 R11, RZ, RZ, UR5 ;  /* 0x00000005ff0b7e24 */ /* 0x000fe4000f8e00ff */
[----:B------:R-:W-:Y:S02]  /*8ad0*/  IMAD.MOV.U32 R8, RZ, RZ, 0x70 ;  /* 0x00000070ff087424 */ /* 0x000fe400078e00ff */
[----:B------:R-:W-:Y:S02]  /*8ae0*/  IMAD.MOV.U32 R12, RZ, RZ, 0x1 ;  /* 0x00000001ff0c7424 */ /* 0x000fe400078e00ff */
[----:B------:R-:W-:-:S07]  /*8af0*/  IMAD.MOV.U32 R13, RZ, RZ, RZ ;  /* 0x000000ffff0d7224 */ /* 0x000fce00078e00ff */
[----:B------:R-:W-:-:S07]  /*8b00*/  LEPC R20, `(.L_x_48) ;  /* 0x000000001014794e */ /* 0x000fce0000000000 */
[----:B-1234-:R-:W-:Y:S05]  /*8b10*/  CALL.ABS.NOINC R2 ;  /* 0x0000000002007343 */ /* 0x01efea0003c00000 */
.L_x_48:
[----:B------:R-:W4:Y:S01]  /*8b20*/  LDL.LU R4, [R1+0x14] ;  /* 0x0000140001047983 */ /* 0x000f220000300800 */
[----:B-1----:R-:W-:Y:S01]  /*8b30*/  SHF.R.S32.HI R0, RZ, 0x1f, R16 ;  /* 0x0000001fff007819 */ /* 0x002fe20000011410 */
[----:B------:R-:W-:Y:S01]  /*8b40*/  ULDC.64 UR4, c[0x0][0x2d8] ;  /* 0x0000b60000047ab9 */ /* 0x000fe20000000a00 */
[----:B0-----:R-:W0:Y:S01]  /*8b50*/  LDC R8, c[0x0][0x448] ;  /* 0x00011200ff087b82 */ /* 0x001e220000000800 */
[----:B------:R-:W2:Y:S01]  /*8b60*/  LDL.LU R7, [R1+0x1c] ;  /* 0x00001c0001077983 */ /* 0x000ea20000300800 */
[----:B------:R-:W-:-:S03]  /*8b70*/  ULDC.64 UR6, c[0x0][0x280] ;  /* 0x0000a00000067ab9 */ /* 0x000fc60000000a00 */
[----:B------:R-:W3:Y:S01]  /*8b80*/  LDL R5, [R1+0x24] ;  /* 0x0000240001057983 */ /* 0x000ee20000100800 */
[----:B------:R-:W-:Y:S02]  /*8b90*/  IMAD R0, R0, UR4, RZ ;  /* 0x0000000400007c24 */ /* 0x000fe4000f8e02ff */
[C---:B------:R-:W-:Y:S01]  /*8ba0*/  IMAD.WIDE.U32 R2, R16.reuse, UR4, RZ ;  /* 0x0000000410027c25 */ /* 0x040fe2000f8e00ff */
[----:B------:R-:W1:Y:S03]  /*8bb0*/  S2R R10, SR_TID.X ;  /* 0x00000000000a7919 */ /* 0x000e660000002100 */
[----:B------:R-:W-:Y:S01]  /*8bc0*/  IMAD R0, R16, UR5, R0 ;  /* 0x0000000510007c24 */ /* 0x000fe2000f8e0200 */
[----:B------:R-:W-:-:S03]  /*8bd0*/  ULDC.64 UR4, c[0x0][0x2e0] ;  /* 0x0000b80000047ab9 */ /* 0x000fc60000000a00 */
[----:B------:R-:W-:Y:S01]  /*8be0*/  IMAD.IADD R3, R3, 0x1, R0 ;  /* 0x0000000103037824 */ /* 0x000fe200078e0200 */
[----:B0-----:R-:W-:-:S13]  /*8bf0*/  ISETP.NE.AND P0, PT, R8, 0x1, PT ;  /* 0x000000010800780c */ /* 0x001fda0003f05270 */
[----:B------:R-:W0:Y:S01]  /*8c00*/  @P0 LDC R6, c[0x0][0x44c] ;  /* 0x00011300ff060b82 */ /* 0x000e220000000800 */
[----:B-1----:R-:W-:-:S05]  /*8c10*/  IMAD.SHL.U32 R10, R10, 0x8, RZ ;  /* 0x000000080a0a7824 */ /* 0x002fca00078e00ff */
[----:B------:R-:W-:-:S04]  /*8c20*/  LOP3.LUT R10, R10, 0x38, RZ, 0xc0, !PT ;  /* 0x000000380a0a7812 */ /* 0x000fc800078ec0ff */
[C---:B------:R-:W-:Y:S02]  /*8c30*/  LOP3.LUT R11, R10.reuse, 0x40, RZ, 0xfc, !PT ;  /* 0x000000400a0b7812 */ /* 0x040fe400078efcff */
[----:B------:R-:W-:Y:S02]  /*8c40*/  LOP3.LUT R10, R10, 0x80, RZ, 0xfc, !PT ;  /* 0x000000800a0a7812 */ /* 0x000fe400078efcff */
[----:B----4-:R-:W-:Y:S01]  /*8c50*/  SHF.R.S32.HI R0, RZ, 0x1f, R4 ;  /* 0x0000001fff007819 */ /* 0x010fe20000011404 */
[----:B------:R-:W-:-:S04]  /*8c60*/  IMAD.WIDE.U32 R2, R4, UR4, R2 ;  /* 0x0000000404027c25 */ /* 0x000fc8000f8e0002 */
[----:B------:R-:W-:Y:S01]  /*8c70*/  IMAD R0, R0, UR4, RZ ;  /* 0x0000000400007c24 */ /* 0x000fe2000f8e02ff */
[----:B------:R-:W-:-:S03]  /*8c80*/  ULDC UR4, c[0x0][0xc38] ;  /* 0x00030e0000047ab9 */ /* 0x000fc60000000800 */
[----:B------:R-:W-:Y:S02]  /*8c90*/  IMAD R0, R4, UR5, R0 ;  /* 0x0000000504007c24 */ /* 0x000fe4000f8e0200 */
[----:B------:R-:W1:Y:S02]  /*8ca0*/  S2R R4, SR_TID.X ;  /* 0x0000000000047919 */ /* 0x000e640000002100 */
[----:B------:R-:W-:Y:S02]  /*8cb0*/  IMAD.IADD R3, R3, 0x1, R0 ;  /* 0x0000000103037824 */ /* 0x000fe400078e0200 */
[----:B--2---:R-:W-:Y:S02]  /*8cc0*/  IMAD.MOV R0, RZ, RZ, -R7 ;  /* 0x000000ffff007224 */ /* 0x004fe400078e0a07 */
[----:B------:R-:W2:Y:S02]  /*8cd0*/  @P0 LDC R7, c[0x0][0x450] ;  /* 0x00011400ff070b82 */ /* 0x000ea40000000800 */
[----:B---3--:R-:W-:Y:S01]  /*8ce0*/  IMAD R0, R0, UR4, R5 ;  /* 0x0000000400007c24 */ /* 0x008fe2000f8e0205 */
[----:B------:R-:W-:-:S03]  /*8cf0*/  ULDC.64 UR4, c[0x0][0x2d0] ;  /* 0x0000b40000047ab9 */ /* 0x000fc60000000a00 */
[----:B------:R-:W-:Y:S01]  /*8d00*/  IMAD.SHL.U32 R5, R0, 0x80, RZ ;  /* 0x0000008000057824 */ /* 0x000fe200078e00ff */
[----:B-1----:R-:W-:-:S04]  /*8d10*/  LOP3.LUT R4, R4, 0x7f, RZ, 0xc0, !PT ;  /* 0x0000007f04047812 */ /* 0x002fc800078ec0ff */
[----:B------:R-:W-:Y:S02]  /*8d20*/  SHF.R.U32.HI R9, RZ, 0x3, R4 ;  /* 0x00000003ff097819 */ /* 0x000fe40000011604 */
[----:B------:R-:W1:Y:S02]  /*8d30*/  S2R R4, SR_TID.X ;  /* 0x0000000000047919 */ /* 0x000e640000002100 */
[----:B-1----:R-:W-:-:S05]  /*8d40*/  IMAD.SHL.U32 R4, R4, 0x10, RZ ;  /* 0x0000001004047824 */ /* 0x002fca00078e00ff */
[----:B------:R-:W-:Y:S02]  /*8d50*/  LOP3.LUT R4, R9, 0x70, R4, 0xf8, !PT ;  /* 0x0000007009047812 */ /* 0x000fe400078ef804 */
[----:B------:R-:W1:Y:S02]  /*8d60*/  S2R R9, SR_TID.X ;  /* 0x0000000000097919 */ /* 0x000e640000002100 */
[----:B------:R-:W-:-:S05]  /*8d70*/  LOP3.LUT R0, R4, R5, RZ, 0xfc, !PT ;  /* 0x0000000504007212 */ /* 0x000fca00078efcff */
[----:B0-----:R-:W-:-:S04]  /*8d80*/  @P0 IMAD.HI.U32 R6, R0, R6, RZ ;  /* 0x0000000600060227 */ /* 0x001fc800078e00ff */
[----:B------:R-:W-:Y:S01]  /*8d90*/  IMAD.MOV.U32 R4, RZ, RZ, R0 ;  /* 0x000000ffff047224 */ /* 0x000fe200078e0000 */
[----:B--2---:R-:W-:-:S05]  /*8da0*/  @P0 SHF.R.U32.HI R4, RZ, R7, R6 ;  /* 0x00000007ff040219 */ /* 0x004fca0000011606 */
[----:B------:R-:W-:Y:S02]  /*8db0*/  IMAD.MOV R6, RZ, RZ, -R4 ;  /* 0x000000ffff067224 */ /* 0x000fe400078e0a04 */
[----:B------:R-:W-:-:S04]  /*8dc0*/  IMAD.WIDE.U32 R2, R4, UR4, R2 ;  /* 0x0000000404027c25 */ /* 0x000fc8000f8e0002 */
[----:B------:R-:W-:Y:S01]  /*8dd0*/  IMAD R0, R8, R6, R0 ;  /* 0x0000000608007224 */ /* 0x000fe200078e0200 */
[----:B------:R-:W-:-:S05]  /*8de0*/  SHF.R.S32.HI R6, RZ, 0x1f, R4 ;  /* 0x0000001fff067819 */ /* 0x000fca0000011404 */
[----:B------:R-:W-:Y:S02]  /*8df0*/  IMAD R6, R6, UR4, RZ ;  /* 0x0000000406067c24 */ /* 0x000fe4000f8e02ff */
[----:B-1----:R-:W-:Y:S02]  /*8e00*/  IMAD.SHL.U32 R9, R9, 0x8, RZ ;  /* 0x0000000809097824 */ /* 0x002fe400078e00ff */
[----:B------:R-:W-:Y:S01]  /*8e10*/  IMAD R6, R4, UR5, R6 ;  /* 0x0000000504067c24 */ /* 0x000fe2000f8e0206 */
[----:B------:R-:W-:Y:S01]  /*8e20*/  SHF.R.S32.HI R4, RZ, 0x1f, R0 ;  /* 0x0000001fff047819 */ /* 0x000fe20000011400 */
[----:B------:R-:W-:Y:S01]  /*8e30*/  ULDC.64 UR4, c[0x0][0x2c8] ;  /* 0x0000b20000047ab9 */ /* 0x000fe20000000a00 */
[----:B------:R-:W-:Y:S01]  /*8e40*/  LOP3.LUT R9, R9, 0x38, RZ, 0xc0, !PT ;  /* 0x0000003809097812 */ /* 0x000fe200078ec0ff */
[----:B------:R-:W-:Y:S02]  /*8e50*/  IMAD.IADD R3, R3, 0x1, R6 ;  /* 0x0000000103037824 */ /* 0x000fe400078e0206 */
[----:B------:R-:W-:-:S02]  /*8e60*/  IMAD R4, R4, UR4, RZ ;  /* 0x0000000404047c24 */ /* 0x000fc4000f8e02ff */
[----:B------:R-:W-:Y:S01]  /*8e70*/  IMAD.WIDE.U32 R2, R0, UR4, R2 ;  /* 0x0000000400027c25 */ /* 0x000fe2000f8e0002 */
[----:B------:R-:W-:Y:S02]  /*8e80*/  ULDC UR4, c[0x0][0x2b8] ;  /* 0x0000ae0000047ab9 */ /* 0x000fe40000000800 */
[----:B------:R-:W-:Y:S01]  /*8e90*/  ISETP.GE.AND P2, PT, R10, UR4, PT ;  /* 0x000000040a007c0c */ /* 0x000fe2000bf46270 */
[----:B------:R-:W-:Y:S01]  /*8ea0*/  IMAD R4, R0, UR5, R4 ;  /* 0x0000000500047c24 */ /* 0x000fe2000f8e0204 */
[----:B------:R0:W5:Y:S01]  /*8eb0*/  LDL R10, [R1+0x10] ;  /* 0x00001000010a7983 */ /* 0x0001620000100800 */
[C---:B------:R-:W-:Y:S02]  /*8ec0*/  LEA R0, P3, R2.reuse, UR6, 0x1 ;  /* 0x0000000602007c11 */ /* 0x040fe4000f8608ff */
[----:B------:R-:W-:Y:S01]  /*8ed0*/  IMAD.IADD R4, R3, 0x1, R4 ;  /* 0x0000000103047824 */ /* 0x000fe200078e0204 */
[----:B------:R-:W-:Y:S02]  /*8ee0*/  ISETP.GE.AND P0, PT, R9, UR4, PT ;  /* 0x0000000409007c0c */ /* 0x000fe4000bf06270 */
[----:B------:R-:W-:Y:S01]  /*8ef0*/  ISETP.GE.AND P1, PT, R11, UR4, PT ;  /* 0x000000040b007c0c */ /* 0x000fe2000bf26270 */
[----:B------:R-:W-:Y:S01]  /*8f00*/  UMOV UR4, 0xffffffff ;  /* 0xffffffff00047882 */ /* 0x000fe20000000000 */
[----:B------:R-:W-:-:S02]  /*8f10*/  LEA.HI.X R4, R2, UR7, R4, 0x1, P3 ;  /* 0x0000000702047c11 */ /* 0x000fc400098f0c04 */
[----:B0-----:R-:W-:Y:S09]  /*8f20*/  BRA.DIV UR4, `(.L_x_49) ;  /* 0x0000003204ac7947 */ /* 0x001ff2000b800000 */
[----:B------:R-:W0:Y:S01]  /*8f30*/  S2R R6, SR_TID.X ;  /* 0x0000000000067919 */ /* 0x000e220000002100 */
[----:B------:R-:W-:Y:S02]  /*8f40*/  ULDC UR4, c[0x0][0x288] ;  /* 0x0000a20000047ab9 */ /* 0x000fe40000000800 */
[----:B------:R-:W-:Y:S01]  /*8f50*/  IMAD R3, R8, UR4, RZ ;  /* 0x0000000408037c24 */ /* 0x000fe2000f8e02ff */
[----:B------:R-:W1:Y:S01]  /*8f60*/  S2R R11, SR_TID.X ;  /* 0x00000000000b7919 */ /* 0x000e620000002100 */
[----:B------:R-:W2:Y:S04]  /*8f70*/  SHFL.IDX PT, R7, R0, RZ, 0x181f ;  /* 0x00181fff00077589 */ /* 0x000ea800000e0000 */
[----:B------:R-:W-:Y:S01]  /*8f80*/  SHFL.IDX PT, R8, R0, 0x1, 0x181f ;  /* 0x00381f0000087f89 */ /* 0x000fe200000e0000 */
[----:B0-----:R-:W-:-:S04]  /*8f90*/  LOP3.LUT R6, R6, 0x7f, RZ, 0xc0, !PT ;  /* 0x0000007f06067812 */ /* 0x001fc800078ec0ff */
[----:B------:R-:W-:Y:S01]  /*8fa0*/  SHF.R.U32.HI R6, RZ, 0x3, R6 ;  /* 0x00000003ff067819 */ /* 0x000fe20000011606 */
[----:B-1----:R-:W-:-:S04]  /*8fb0*/  IMAD.SHL.U32 R11, R11, 0x8, RZ ;  /* 0x000000080b0b7824 */ /* 0x002fc800078e00ff */
[----:B------:R-:W-:Y:S01]  /*8fc0*/  IMAD.IADD R2, R6, 0x1, R5 ;  /* 0x0000000106027824 */ /* 0x000fe200078e0205 */
[----:B------:R-:W-:Y:S01]  /*8fd0*/  LOP3.LUT R11, R11, 0x38, RZ, 0xc0, !PT ;  /* 0x000000380b0b7812 */ /* 0x000fe200078ec0ff */
[----:B------:R-:W0:Y:S02]  /*8fe0*/  SHFL.IDX PT, R6, R4, RZ, 0x181f ;  /* 0x00181fff04067589 */ /* 0x000e2400000e0000 */
[C---:B------:R-:W-:Y:S01]  /*8ff0*/  VIADD R5, R2.reuse, 0x10 ;  /* 0x0000001002057836 */ /* 0x040fe20000000000 */
[----:B------:R-:W-:-:S04]  /*9000*/  ISETP.GE.AND P4, PT, R2, R3, PT ;  /* 0x000000030200720c */ /* 0x000fc80003f86270 */
[----:B------:R-:W-:Y:S02]  /*9010*/  ISETP.GE.AND P3, PT, R5, R3, PT ;  /* 0x000000030500720c */ /* 0x000fe40003f66270 */
[----:B------:R-:W1:Y:S07]  /*9020*/  SHFL.IDX PT, R5, R4, 0x1, 0x181f ;  /* 0x00381f0004057f89 */ /* 0x000e6e00000e0000 */
[----:B--2---:R-:W-:-:S05]  /*9030*/  @!P4 LEA R7, P5, R11, R7, 0x1 ;  /* 0x000000070b07c211 */ /* 0x004fca00078a08ff */
[----:B0-----:R-:W-:Y:S01]  /*9040*/  @!P4 IMAD.X R6, RZ, RZ, R6, P5 ;  /* 0x000000ffff06c224 */ /* 0x001fe200028e0606 */
[----:B------:R-:W-:-:S04]  /*9050*/  @!P3 LEA R8, P5, R11, R8, 0x1 ;  /* 0x000000080b08b211 */ /* 0x000fc800078a08ff */
[----:B------:R-:W-:-:S04]  /*9060*/  @!P4 LOP3.LUT R7, R7, R6, RZ, 0x3c, !PT ;  /* 0x000000060707c212 */ /* 0x000fc800078e3cff */
[----:B------:R-:W-:Y:S01]  /*9070*/  @!P4 LOP3.LUT R6, R7, R6, RZ, 0x3c, !PT ;  /* 0x000000060706c212 */ /* 0x000fe200078e3cff */
[----:B-1----:R-:W-:-:S03]  /*9080*/  @!P3 IMAD.X R5, RZ, RZ, R5, P5 ;  /* 0x000000ffff05b224 */ /* 0x002fc600028e0605 */
[----:B------:R-:W-:-:S05]  /*9090*/  @!P4 LOP3.LUT R7, R7, R6, RZ, 0x3c, !PT ;  /* 0x000000060707c212 */ /* 0x000fca00078e3cff */
[----:B-----5:R-:W-:Y:S04]  /*90a0*/  @!P4 LDGSTS.E.BYPASS.LTC128B.128 [R10+0x10400], desc[UR60][R6.64], !P0 ;  /* 0x10400000060acfae */ /* 0x020fe8000c101d7c */
[----:B------:R-:W-:Y:S04]  /*90b0*/  @!P4 LDGSTS.E.BYPASS.LTC128B.128 [R10+0x14400], desc[UR60][R6.64+0x80], !P1 ;  /* 0x14400080060acfae */ /* 0x000fe8000c901d7c */
[----:B------:R0:W-:Y:S02]  /*90c0*/  @!P4 LDGSTS.E.BYPASS.LTC128B.128 [R10+0x18400], desc[UR60][R6.64+0x100], !P2 ;  /* 0x18400100060acfae */ /* 0x0001e4000d101d7c */
[----:B0-----:R-:W-:-:S02]  /*90d0*/  @!P3 IMAD.MOV.U32 R6, RZ, RZ, R8 ;  /* 0x000000ffff06b224 */ /* 0x001fc400078e0008 */
[----:B------:R-:W-:Y:S01]  /*90e0*/  @!P3 IMAD.MOV.U32 R7, RZ, RZ, R5 ;  /* 0x000000ffff07b224 */ /* 0x000fe200078e0005 */
[----:B------:R-:W0:Y:S01]  /*90f0*/  SHFL.IDX PT, R8, R0, 0x2, 0x181f ;  /* 0x00581f0000087f89 */ /* 0x000e2200000e0000 */
[----:B------:R-:W-:-:S03]  /*9100*/  VIADD R5, R2, 0x20 ;  /* 0x0000002002057836 */ /* 0x000fc60000000000 */
[----:B------:R-:W-:Y:S04]  /*9110*/  @!P3 LDGSTS.E.BYPASS.LTC128B.128 [R10+0x10c00], desc[UR60][R6.64], !P0 ;  /* 0x10c00000060abfae */ /* 0x000fe8000c101d7c */
[----:B------:R-:W-:Y:S04]  /*9120*/  @!P3 LDGSTS.E.BYPASS.LTC128B.128 [R10+0x14c00], desc[UR60][R6.64+0x80], !P1 ;  /* 0x14c00080060abfae */ /* 0x000fe8000c901d7c */
[----:B------:R1:W-:Y:S01]  /*9130*/  @!P3 LDGSTS.E.BYPASS.LTC128B.128 [R10+0x18c00], desc[UR60][R6.64+0x100], !P2 ;  /* 0x18c00100060abfae */ /* 0x0003e2000d101d7c */
[----:B------:R-:W-:-:S03]  /*9140*/  ISETP.GE.AND P3, PT, R5, R3, PT ;  /* 0x000000030500720c */ /* 0x000fc60003f66270 */
[----:B------:R-:W2:Y:S10]  /*9150*/  SHFL.IDX PT, R5, R4, 0x2, 0x181f ;  /* 0x00581f0004057f89 */ /* 0x000eb400000e0000 */
[----:B0-----:R-:W-:-:S05]  /*9160*/  @!P3 LEA R8, P4, R11, R8, 0x1 ;  /* 0x000000080b08b211 */ /* 0x001fca00078808ff */
[----:B-1----:R-:W-:Y:S02]  /*9170*/  @!P3 IMAD.MOV.U32 R6, RZ, RZ, R8 ;  /* 0x000000ffff06b224 */ /* 0x002fe400078e0008 */
[----:B--2---:R-:W-:Y:S02]  /*9180*/  @!P3 IMAD.X R9, RZ, RZ, R5, P4 ;  /* 0x000000ffff09b224 */ /* 0x004fe400020e0605 */
[----:B------:R-:W-:Y:S02]  /*9190*/  VIADD R5, R2, 0x30 ;  /* 0x0000003002057836 */ /* 0x000fe40000000000 */
[----:B------:R-:W-:-:S05]  /*91a0*/  @!P3 IMAD.MOV.U32 R7, RZ, RZ, R9 ;  /* 0x000000ffff07b224 */ /* 0x000fca00078e0009 */
[----:B------:R-:W-:Y:S04]  /*91b0*/  @!P3 LDGSTS.E.BYPASS.LTC128B.128 [R10+0x11400], desc[UR60][R6.64], !P0 ;  /* 0x11400000060abfae */ /* 0x000fe8000c101d7c */
[----:B------:R-:W-:Y:S04]  /*91c0*/  @!P3 LDGSTS.E.BYPASS.LTC128B.128 [R10+0x15400], desc[UR60][R6.64+0x80], !P1 ;  /* 0x15400080060abfae */ /* 0x000fe8000c901d7c */
[----:B------:R0:W-:Y:S01]  /*91d0*/  @!P3 LDGSTS.E.BYPASS.LTC128B.128 [R10+0x19400], desc[UR60][R6.64+0x100], !P2 ;  /* 0x19400100060abfae */ /* 0x0001e2000d101d7c */
[----:B------:R-:W-:-:S03]  /*91e0*/  ISETP.GE.AND P3, PT, R5, R3, PT ;  /* 0x000000030500720c */ /* 0x000fc60003f66270 */
[----:B------:R-:W-:Y:S04]  /*91f0*/  SHFL.IDX PT, R5, R4, 0x3, 0x181f ;  /* 0x00781f0004057f89 */ /* 0x000fe800000e0000 */
[----:B0-----:R-:W0:Y:S06]  /*9200*/  SHFL.IDX PT, R6, R0, 0x3, 0x181f ;  /* 0x00781f0000067f89 */ /* 0x001e2c00000e0000 */
[----:B0-----:R-:W-:-:S05]  /*9210*/  @!P3 LEA R6, P4, R11, R6, 0x1 ;  /* 0x000000060b06b211 */ /* 0x001fca00078808ff */
[----:B------:R-:W-:-:S04]  /*9220*/  @!P3 IMAD.X R5, RZ, RZ, R5, P4 ;  /* 0x000000ffff05b224 */ /* 0x000fc800020e0605 */
[----:B------:R-:W-:Y:S02]  /*9230*/  @!P3 IMAD.MOV.U32 R7, RZ, RZ, R5 ;  /* 0x000000ffff07b224 */ /* 0x000fe400078e0005 */
[----:B------:R-:W-:-:S03]  /*9240*/  VIADD R5, R2, 0x40 ;  /* 0x0000004002057836 */ /* 0x000fc60000000000 */
        /* <DEDUP_REMOVED lines=20> */
[----:B------:R-:W-:Y:S02]  /*9390*/  @!P3 LDGSTS.E.BYPASS.LTC128B.128 [R10+0x12c00], desc[UR60][R6.64], !P0 ;  /* 0x12c00000060abfae */ /* 0x000fe4000c101d7c */
[----:B------:R-:W-:Y:S02]  /*93a0*/  ISETP.GE.AND P4, PT, R5, R3, PT ;  /* 0x000000030500720c */ /* 0x000fe40003f86270 */
[----:B------:R-:W-:Y:S04]  /*93b0*/  @!P3 LDGSTS.E.BYPASS.LTC128B.128 [R10+0x16c00], desc[UR60][R6.64+0x80], !P1 ;  /* 0x16c00080060abfae */ /* 0x000fe8000c901d7c */
[----:B------:R0:W-:Y:S04]  /*93c0*/  @!P3 LDGSTS.E.BYPASS.LTC128B.128 [R10+0x1ac00], desc[UR60][R6.64+0x100], !P2 ;  /* 0x1ac00100060abfae */ /* 0x0001e8000d101d7c */
[----:B------:R-:W-:Y:S04]  /*93d0*/  SHFL.IDX PT, R5, R4, 0x6, 0x181f ;  /* 0x00d81f0004057f89 */ /* 0x000fe800000e0000 */
[----:B------:R-:W-:Y:S04]  /*93e0*/  SHFL.IDX PT, R4, R4, 0x7, 0x181f ;  /* 0x00f81f0004047f89 */ /* 0x000fe800000e0000 */
[----:B0-----:R-:W0:Y:S04]  /*93f0*/  SHFL.IDX PT, R6, R0, 0x6, 0x181f ;  /* 0x00d81f0000067f89 */ /* 0x001e2800000e0000 */
[----:B------:R-:W1:Y:S01]  /*9400*/  SHFL.IDX PT, R0, R0, 0x7, 0x181f ;  /* 0x00f81f0000007f89 */ /* 0x000e6200000e0000 */
[----:B0-----:R-:W-:-:S05]  /*9410*/  @!P4 LEA R6, P3, R11, R6, 0x1 ;  /* 0x000000060b06c211 */ /* 0x001fca00078608ff */
[----:B------:R-:W-:-:S04]  /*9420*/  @!P4 IMAD.X R5, RZ, RZ, R5, P3 ;  /* 0x000000ffff05c224 */ /* 0x000fc800018e0605 */
[----:B------:R-:W-:-:S05]  /*9430*/  @!P4 IMAD.MOV.U32 R7, RZ, RZ, R5 ;  /* 0x000000ffff07c224 */ /* 0x000fca00078e0005 */
[----:B------:R0:W-:Y:S04]  /*9440*/  @!P4 LDGSTS.E.BYPASS.LTC128B.128 [R10+0x13400], desc[UR60][R6.64], !P0 ;  /* 0x13400000060acfae */ /* 0x0001e8000c101d7c */
[----:B------:R0:W-:Y:S04]  /*9450*/  @!P4 LDGSTS.E.BYPASS.LTC128B.128 [R10+0x17400], desc[UR60][R6.64+0x80], !P1 ;  /* 0x17400080060acfae */ /* 0x0001e8000c901d7c */
[----:B-1----:R0:W-:Y:S02]  /*9460*/  @!P4 LDGSTS.E.BYPASS.LTC128B.128 [R10+0x1b400], desc[UR60][R6.64+0x100], !P2 ;  /* 0x1b400100060acfae */ /* 0x0021e4000d101d7c */
.L_x_151:
[----:B------:R-:W-:Y:S01]  /*9470*/  VIADD R2, R2, 0x70 ;  /* 0x0000007002027836 */ /* 0x000fe20000000000 */
[----:B------:R-:W-:Y:S04]  /*9480*/  BSSY B0, `(.L_x_50) ;  /* 0x000000e000007945 */ /* 0x000fe80003800000 */
[----:B------:R-:W-:-:S13]  /*9490*/  ISETP.GE.AND P3, PT, R2, R3, PT ;  /* 0x000000030200720c */ /* 0x000fda0003f66270 */
[----:B------:R-:W-:Y:S05]  /*94a0*/  @P3 BRA `(.L_x_51) ;  /* 0x00000000002c3947 */ /* 0x000fea0003800000 */
[----:B------:R-:W1:Y:S02]  /*94b0*/  S2R R5, SR_TID.X ;  /* 0x0000000000057919 */ /* 0x000e640000002100 */
[----:B-1----:R-:W-:-:S05]  /*94c0*/  IMAD.SHL.U32 R5, R5, 0x8, RZ ;  /* 0x0000000805057824 */ /* 0x002fca00078e00ff */
[----:B------:R-:W-:-:S04]  /*94d0*/  LOP3.LUT R5, R5, 0x38, RZ, 0xc0, !PT ;  /* 0x0000003805057812 */ /* 0x000fc800078ec0ff */
[----:B------:R-:W-:-:S05]  /*94e0*/  LEA R2, P3, R5, R0, 0x1 ;  /* 0x0000000005027211 */ /* 0x000fca00078608ff */
[----:B------:R-:W-:-:S05]  /*94f0*/  IMAD.X R3, RZ, RZ, R4, P3 ;  /* 0x000000ffff037224 */ /* 0x000fca00018e0604 */
[----:B------:R-:W-:Y:S01]  /*9500*/  @!PT LDS RZ, [RZ] ;  /* 0x00000000fffff984 */ /* 0x000fe20000000800 */
[----:B------:R-:W-:Y:S01]  /*9510*/  @!PT LDS RZ, [RZ] ;  /* 0x00000000fffff984 */ /* 0x000fe20000000800 */
[----:B------:R-:W-:Y:S01]  /*9520*/  @!PT LDS RZ, [RZ] ;  /* 0x00000000fffff984 */ /* 0x000fe20000000800 */
[----:B------:R1:W-:Y:S04]  /*9530*/  LDGSTS.E.BYPASS.LTC128B.128 [R10+0x13c00], desc[UR60][R2.64], !P0 ;  /* 0x13c00000020a7fae */ /* 0x0003e8000c101d7c */
[----:B------:R1:W-:Y:S04]  /*9540*/  LDGSTS.E.BYPASS.LTC128B.128 [R10+0x17c00], desc[UR60][R2.64+0x80], !P1 ;  /* 0x17c00080020a7fae */ /* 0x0003e8000c901d7c */
[----:B------:R1:W-:Y:S02]  /*9550*/  LDGSTS.E.BYPASS.LTC128B.128 [R10+0x1bc00], desc[UR60][R2.64+0x100], !P2 ;  /* 0x1bc00100020a7fae */ /* 0x0003e4000d101d7c */
.L_x_51:
[----:B------:R-:W-:Y:S05]  /*9560*/  BSYNC B0 ;  /* 0x0000000000007941 */ /* 0x000fea0003800000 */
.L_x_50:
[----:B-1----:R-:W2:Y:S01]  /*9570*/  LDL R2, [R1+0x2c] ;  /* 0x00002c0001027983 */ /* 0x002ea20000100800 */
[----:B------:R-:W-:Y:S01]  /*9580*/  NOP ;  /* 0x0000000000007918 */ /* 0x000fe20000000000 */
[----:B------:R-:W-:Y:S02]  /*9590*/  SYNCS.ARRIVE.TRANS64.RED.A0T1 RZ, [UR36+0x34800], RZ ;  /* 0x034800ffffff79a7 */ /* 0x000fe40008200424 */
[----:B------:R-:W-:Y:S01]  /*95a0*/  ARRIVES.LDGSTSBAR.64.TRANSCNT [UR36+0x34800] ;  /* 0x03480000ff0079b0 */ /* 0x000fe20008000aa4 */
[----:B--2---:R-:W-:-:S04]  /*95b0*/  LOP3.LUT R0, R2, 0x1, RZ, 0xc, !PT ;  /* 0x0000000102007812 */ /* 0x004fc800078e0cff */
[----:B------:R-:W-:Y:S01]  /*95c0*/  SHF.L.U32 R0, R0, 0x1f, RZ ;  /* 0x0000001f00007819 */ /* 0x000fe200000006ff */
[----:B------:R-:W-:Y:S01]  /*95d0*/  NOP ;  /* 0x0000000000007918 */ /* 0x000fe20000000000 */
[----:B------:R-:W2:Y:S01]  /*95e0*/  LDL.LU R2, [R1+0x28] ;  /* 0x0000280001027983 */ /* 0x000ea20000300800 */
[----:B------:R-:W-:Y:S01]  /*95f0*/  SYNCS.ARRIVE.TRANS64.A1T0 RZ, [UR36+0x34800], RZ ;  /* 0x034800ffffff79a7 */ /* 0x000fe20008100024 */
[----:B------:R-:W-:Y:S01]  /*9600*/  BSSY B0, `(.L_x_52) ;  /* 0x0000005000007945 */ /* 0x000fe20003800000 */
[----:B------:R-:W-:Y:S01]  /*9610*/  IMAD.U32 R14, RZ, RZ, UR36 ;  /* 0x00000024ff0e7e24 */ /* 0x000fe2000f8e00ff */
[----:B------:R-:W1:Y:S01]  /*9620*/  SYNCS.PHASECHK.TRANS64.TRYWAIT P0, [UR36+0x34820], R0 ;  /* 0x03482000ff0075a7 */ /* 0x000e620008000164 */
[----:B--2---:R-:W-:Y:S01]  /*9630*/  ISETP.GE.AND P1, PT, R2, 0x81, PT ;  /* 0x000000810200780c */ /* 0x004fe20003f26270 */
[----:B-1----:R-:W-:-:S12]  /*9640*/  @!P0 BRA `(.L_x_53) ;  /* 0x0000003400b48947 */ /* 0x002fd80003800000 */
.L_x_152:
[----:B------:R-:W-:Y:S05]  /*9650*/  BSYNC B0 ;  /* 0x0000000000007941 */ /* 0x000fea0003800000 */
.L_x_52:
[----:B------:R-:W-:Y:S01]  /*9660*/  VIADD R9, R14, 0x34800 ;  /* 0x000348000e097836 */ /* 0x000fe20000000000 */
[----:B------:R-:W-:Y:S06]  /*9670*/  @!P1 BRA `(.L_x_54) ;  /* 0x0000001c00f09947 */ /* 0x000fec0003800000 */
[----:B------:R-:W0:Y:S01]  /*9680*/  LDL R2, [R1+0x20] ;  /* 0x0000200001027983 */ /* 0x000e220000100800 */
[----:B-1----:R-:W-:Y:S02]  /*9690*/  IMAD.MOV.U32 R0, RZ, RZ, 0x1 ;  /* 0x00000001ff007424 */ /* 0x002fe400078e00ff */
[----:B0-----:R-:W-:-:S05]  /*96a0*/  IMAD.MOV R10, RZ, RZ, -R2 ;  /* 0x000000ffff0a7224 */ /* 0x001fca00078e0a02 */
[----:B------:R-:W-:-:S05]  /*96b0*/  VIADDMNMX R10, R10, R0, 0xffffffff, !PT ;  /* 0xffffffff0a0a7446 */ /* 0x000fca0007800100 */
[----:B------:R-:W-:-:S05]  /*96c0*/  IMAD.IADD R0, R2, 0x1, R10 ;  /* 0x0000000102007824 */ /* 0x000fca00078e020a */
[----:B------:R-:W-:-:S04]  /*96d0*/  LOP3.LUT R0, R0, 0x1, RZ, 0xc0, !PT ;  /* 0x0000000100007812 */ /* 0x000fc800078ec0ff */
[----:B------:R-:W-:Y:S01]  /*96e0*/  ISETP.NE.U32.AND P0, PT, R0, 0x1, PT ;  /* 0x000000010000780c */ /* 0x000fe20003f05070 */
[----:B------:R-:W-:-:S12]  /*96f0*/  VIADD R0, R2, 0xfffffffe ;  /* 0xfffffffe02007836 */ /* 0x000fd80000000000 */
[----:B------:R-:W-:Y:S05]  /*9700*/  @P0 BRA `(.L_x_55) ;  /* 0x00000008009c0947 */ /* 0x000fea0003800000 */
[----:B------:R-:W2:Y:S01]  /*9710*/  LDL R2, [R1+0x4] ;  /* 0x0000040001027983 */ /* 0x000ea20000100800 */
[----:B------:R-:W-:Y:S01]  /*9720*/  LOP3.LUT P2, RZ, R19, 0x2, RZ, 0xc0, !PT ;  /* 0x0000000213ff7812 */ /* 0x000fe2000784c0ff */
[----:B------:R-:W-:Y:S01]  /*9730*/  VIADD R4, R18, 0x1 ;  /* 0x0000000112047836 */ /* 0x000fe20000000000 */
[----:B------:R-:W-:Y:S04]  /*9740*/  BSSY B0, `(.L_x_56) ;  /* 0x000009f000007945 */ /* 0x000fe80003800000 */
[----:B------:R-:W-:-:S04]  /*9750*/  ISETP.NE.AND P0, PT, R4, 0x2, PT ;  /* 0x000000020400780c */ /* 0x000fc80003f05270 */
[----:B------:R-:W-:Y:S02]  /*9760*/  SEL R8, RZ, 0x1, P0 ;  /* 0x00000001ff087807 */ /* 0x000fe40000000000 */
[----:B------:R-:W-:Y:S02]  /*9770*/  SEL R4, R4, RZ, P0 ;  /* 0x000000ff04047207 */ /* 0x000fe40000000000 */
[----:B--2---:R-:W-:Y:S01]  /*9780*/  LOP3.LUT R8, R2, R8, RZ, 0x3c, !PT ;  /* 0x0000000802087212 */ /* 0x004fe200078e3cff */
[----:B------:R-:W-:Y:S06]  /*9790*/  @!P2 BRA `(.L_x_57) ;  /* 0x000000080064a947 */ /* 0x000fec0003800000 */
[----:B------:R-:W-:Y:S01]  /*97a0*/  LOP3.LUT P2, RZ, R19, 0x1, RZ, 0xc0, !PT ;  /* 0x0000000113ff7812 */ /* 0x000fe2000784c0ff */
[----:B------:R-:W-:-:S12]  /*97b0*/  IMAD.MOV.U32 R6, RZ, RZ, R17 ;  /* 0x000000ffff067224 */ /* 0x000fd800078e0011 */
[----:B------:R-:W-:Y:S05]  /*97c0*/  @!P2 BRA `(.L_x_58) ;  /* 0x000000000050a947 */ /* 0x000fea0003800000 */
[----:B------:R-:W2:Y:S01]  /*97d0*/  LDL R11, [R1+0xc] ;  /* 0x00000c00010b7983 */ /* 0x000ea20000100800 */
[----:B------:R-:W0:Y:S01]  /*97e0*/  LDC R6, c[0x0][0x43c] ;  /* 0x00010f00ff067b82 */ /* 0x000e220000000800 */
[----:B------:R-:W-:Y:S02]  /*97f0*/  ULDC.64 UR4, c[0x0][0x428] ;  /* 0x00010a0000047ab9 */ /* 0x000fe40000000a00 */
[----:B------:R-:W3:Y:S01]  /*9800*/  LDL R7, [R1] ;  /* 0x0000000001077983 */ /* 0x000ee20000100800 */
[----:B0-----:R-:W-:-:S13]  /*9810*/  ISETP.NE.AND P0, PT, R6, 0x1, PT ;  /* 0x000000010600780c */ /* 0x001fda0003f05270 */
[----:B------:R-:W0:Y:S02]  /*9820*/  @P0 LDC.64 R2, c[0x0][0x440] ;  /* 0x00011000ff020b82 */ /* 0x000e240000000a00 */
[----:B0-----:R-:W-:-:S04]  /*9830*/  @P0 IMAD.HI.U32 R5, R0, R2, RZ ;  /* 0x0000000200050227 */ /* 0x001fc800078e00ff */
[----:B------:R-:W-:Y:S01]  /*9840*/  IMAD.MOV.U32 R2, RZ, RZ, R0 ;  /* 0x000000ffff027224 */ /* 0x000fe200078e0000 */
[----:B------:R-:W-:-:S05]  /*9850*/  @P0 SHF.R.U32.HI R2, RZ, R3, R5 ;  /* 0x00000003ff020219 */ /* 0x000fca0000011605 */
[----:B------:R-:W-:-:S04]  /*9860*/  IMAD.MOV R3, RZ, RZ, -R2 ;  /* 0x000000ffff037224 */ /* 0x000fc800078e0a02 */
[----:B------:R-:W-:Y:S01]  /*9870*/  IMAD R0, R6, R3, R0 ;  /* 0x0000000306007224 */ /* 0x000fe200078e0200 */
[----:B------:R-:W-:Y:S01]  /*9880*/  SHF.R.S32.HI R3, RZ, 0x1f, R2 ;  /* 0x0000001fff037819 */ /* 0x000fe20000011402 */
[----:B--2---:R-:W-:-:S04]  /*9890*/  IMAD R5, R11, UR4, RZ ;  /* 0x000000040b057c24 */ /* 0x004fc8000f8e02ff */
[C---:B---3--:R-:W-:Y:S02]  /*98a0*/  IMAD R5, R7.reuse, UR5, R5 ;  /* 0x0000000507057c24 */ /* 0x048fe4000f8e0205 */
[----:B------:R-:W-:Y:S01]  /*98b0*/  IMAD.WIDE.U32 R2, R7, UR4, R2 ;  /* 0x0000000407027c25 */ /* 0x000fe2000f8e0002 */
[----:B------:R-:W-:-:S03]  /*98c0*/  ULDC.64 UR4, c[0x0][0x418] ;  /* 0x0001060000047ab9 */ /* 0x000fc60000000a00 */
[----:B------:R-:W-:Y:S01]  /*98d0*/  IMAD.IADD R3, R5, 0x1, R3 ;  /* 0x0000000105037824 */ /* 0x000fe200078e0203 */
[----:B------:R-:W-:-:S04]  /*98e0*/  LEA R6, P0, R2, UR4, 0x2 ;  /* 0x0000000402067c11 */ /* 0x000fc8000f8010ff */
[----:B------:R-:W-:-:S05]  /*98f0*/  LEA.HI.X R7, R2, UR5, R3, 0x2, P0 ;  /* 0x0000000502077c11 */ /* 0x000fca00080f1403 */
[----:B------:R0:W5:Y:S04]  /*9900*/  LDG.E R6, desc[UR60][R6.64] ;  /* 0x0000003c06067981 */ /* 0x000168000c1e1900 */
.L_x_58:
[----:B------:R-:W-:Y:S01]  /*9910*/  LEA R3, R4, UR36, 0x3 ;  /* 0x0000002404037c11 */ /* 0x000fe2000f8e18ff */
[----:B------:R-:W-:Y:S01]  /*9920*/  BSSY B1, `(.L_x_59) ;  /* 0x0000004000017945 */ /* 0x000fe20003800000 */
[----:B------:R-:W-:-:S04]  /*9930*/  SHF.L.U32 R2, R8, 0x1f, RZ ;  /* 0x0000001f08027819 */ /* 0x000fc800000006ff */
[----:B------:R-:W1:Y:S02]  /*9940*/  SYNCS.PHASECHK.TRANS64.TRYWAIT P0, [R3+URZ+0x34840], R2 ;  /* 0x03484002030075a7 */ /* 0x000e64000800017f */
[----:B-1----:R-:W-:Y:S05]  /*9950*/  @!P0 BRA `(.L_x_60) ;  /* 0x0000003400048947 */ /* 0x002fea0003800000 */
.L_x_153:
[----:B------:R-:W-:Y:S05]  /*9960*/  BSYNC B1 ;  /* 0x0000000000017941 */ /* 0x000fea0003800000 */
.L_x_59:
[----:B------:R-:W2:Y:S01]  /*9970*/  S2R R5, SR_TID.X ;  /* 0x0000000000057919 */ /* 0x000ea20000002100 */
[----:B------:R-:W-:Y:S01]  /*9980*/  BSSY B1, `(.L_x_61) ;  /* 0x000000b000017945 */ /* 0x000fe20003800000 */
[----:B--2---:R-:W-:-:S04]  /*9990*/  LOP3.LUT R5, R5, 0x7f, RZ, 0xc0, !PT ;  /* 0x0000007f05057812 */ /* 0x004fc800078ec0ff */
[----:B------:R-:W-:-:S13]  /*99a0*/  ISETP.NE.AND P1, PT, R5, RZ, PT ;  /* 0x000000ff0500720c */ /* 0x000fda0003f25270 */
[----:B------:R-:W-:Y:S05]  /*99b0*/  @P1 BRA `(.L_x_62) ;  /* 0x00000000001c1947 */ /* 0x000fea0003800000 */
[----:B------:R-:W2:Y:S01]  /*99c0*/  S2R R5, SR_TID.X ;  /* 0x0000000000057919 */ /* 0x000ea20000002100 */
[----:B-1----:R-:W-:-:S04]  /*99d0*/  IMAD.MOV.U32 R2, RZ, RZ, 0xc000 ;  /* 0x0000c000ff027424 */ /* 0x002fc800078e00ff */
[----:B------:R3:W-:Y:S01]  /*99e0*/  SYNCS.ARRIVE.TRANS64 RZ, [R3+URZ+0x34830], R2 ;  /* 0x0348300203ff79a7 */ /* 0x0007e2000800003f */
[----:B--2---:R-:W-:-:S04]  /*99f0*/  LOP3.LUT R5, R5, 0x1f, RZ, 0xc0, !PT ;  /* 0x0000001f05057812 */ /* 0x004fc800078ec0ff */
[----:B------:R-:W-:-:S13]  /*9a00*/  ISETP.NE.AND P0, PT, R5, RZ, PT ;  /* 0x000000ff0500720c */ /* 0x000fda0003f05270 */
[----:B---3--:R-:W-:Y:S05]  /*9a10*/  @!P0 BRA `(.L_x_62) ;  /* 0x0000000000048947 */ /* 0x008fea0003800000 */
[----:B------:R-:W-:Y:S01]  /*9a20*/  BPT.TRAP 0x1 ;  /* 0x000000040000795c */ /* 0x000fe20000300000 */
.L_x_62:
[----:B------:R-:W-:Y:S05]  /*9a30*/  BSYNC B1 ;  /* 0x0000000000017941 */ /* 0x000fea0003800000 */
.L_x_61:
[----:B------:R-:W-:Y:S01]  /*9a40*/  IMAD.MOV.U32 R11, RZ, RZ, RZ ;  /* 0x000000ffff0b7224 */ /* 0x000fe200078e00ff */
[----:B------:R-:W-:Y:S01]  /*9a50*/  UIADD3 UR4, UP0, UR38, 0x370, URZ ;  /* 0x0000037026047890 */ /* 0x000fe2000ff1e03f */
[----:B------:R-:W-:Y:S01]  /*9a60*/  IMAD R5, R4, 0xc000, R14 ;  /* 0x0000c00004057824 */ /* 0x000fe200078e020e */
[----:B------:R-:W-:Y:S01]  /*9a70*/  PLOP3.LUT P0, PT, PT, PT, PT, 0x80, 0x0 ;  /* 0x000000000000781c */ /* 0x000fe20003f0f070 */
[----:B-1----:R-:W-:Y:S01]  /*9a80*/  VIADD R3, R3, 0x34830 ;  /* 0x0003483003037836 */ /* 0x002fe20000000000 */
[----:B------:R-:W-:Y:S01]  /*9a90*/  R2UR UR10, R11 ;  /* 0x000000000b0a72ca */ /* 0x000fe200000e0000 */
[----:B------:R-:W-:Y:S01]  /*9aa0*/  IMAD.SHL.U32 R2, R0, 0x80, RZ ;  /* 0x0000008000027824 */ /* 0x000fe200078e00ff */
[----:B------:R-:W-:Y:S01]  /*9ab0*/  UIADD3.X UR5, URZ, UR39, URZ, UP0, !UPT ;  /* 0x000000273f057290 */ /* 0x000fe200087fe43f */
[----:B0-----:R-:W-:Y:S01]  /*9ac0*/  VIADD R7, R5, 0x1c400 ;  /* 0x0001c40005077836 */ /* 0x001fe20000000000 */
[----:B------:R-:W-:Y:S01]  /*9ad0*/  UMOV UR6, 0x0 ;  /* 0x0000000000067882 */ /* 0x000fe20000000000 */
[----:B------:R-:W-:-:S10]  /*9ae0*/  UMOV UR7, 0x14f00000 ;  /* 0x14f0000000077882 */ /* 0x000fd40000000000 */
.L_x_63:
[----:B------:R-:W-:-:S13]  /*9af0*/  @P0 ELECT P2, URZ, PT ;  /* 0x00000000003f082f */ /* 0x000fda0003840000 */
[----:B-----5:R-:W-:Y:S02]  /*9b00*/  @P2 R2UR UR13, R6 ;  /* 0x00000000060d22ca */ /* 0x020fe400000e0000 */
[----:B------:R-:W-:Y:S02]  /*9b10*/  @P2 R2UR UR12, R16 ;  /* 0x00000000100c22ca */ /* 0x000fe400000e0000 */
[----:B------:R-:W-:Y:S02]  /*9b20*/  @P2 R2UR UR11, R2 ;  /* 0x00000000020b22ca */ /* 0x000fe400000e0000 */
[----:B------:R-:W-:Y:S02]  /*9b30*/  @P2 R2UR UR9, R3 ;  /* 0x00000000030922ca */ /* 0x000fe400000e0000 */
[----:B------:R-:W-:Y:S02]  /*9b40*/  @P2 R2UR UR8, R7 ;  /* 0x00000000070822ca */ /* 0x000fe400000e0000 */
[----:B------:R-:W-:-:S02]  /*9b50*/  @P2 PLOP3.LUT P0, PT, P2, PT, PT, 0x8, 0x0 ;  /* 0x000000000000281c */ /* 0x000fc4000170e170 */
[----:B------:R-:W-:-:S09]  /*9b60*/  PLOP3.LUT P2, PT, PT, PT, PT, 0x8, 0x0 ;  /* 0x000000000000781c */ /* 0x000fd20003f4e170 */
[----:B------:R0:W-:Y:S02]  /*9b70*/  UTMALDG.4D [UR8], [UR4], desc[UR6] ;  /* 0x00000608040075b4 */ /* 0x0001e40008019000 */
[----:B0-----:R-:W-:Y:S05]  /*9b80*/  @P0 BRA.U.ANY `(.L_x_63) ;  /* 0xfffffffd00d80947 */ /* 0x001fea000393ffff */
[----:B------:R-:W-:Y:S01]  /*9b90*/  IMAD.MOV.U32 R15, RZ, RZ, 0x40 ;  /* 0x00000040ff0f7424 */ /* 0x000fe200078e00ff */
[----:B------:R-:W-:Y:S01]  /*9ba0*/  PLOP3.LUT P0, PT, PT, PT, PT, 0x80, 0x0 ;  /* 0x000000000000781c */ /* 0x000fe20003f0f070 */
[----:B------:R-:W-:Y:S01]  /*9bb0*/  VIADD R7, R5, 0x20400 ;  /* 0x0002040005077836 */ /* 0x000fe20000000000 */
[----:B------:R-:W-:Y:S01]  /*9bc0*/  UMOV UR6, 0x0 ;  /* 0x0000000000067882 */ /* 0x000fe20000000000 */
[----:B------:R-:W-:Y:S01]  /*9bd0*/  UMOV UR7, 0x14f00000 ;  /* 0x14f0000000077882 */ /* 0x000fe20000000000 */
[----:B------:R-:W-:-:S15]  /*9be0*/  R2UR UR10, R15 ;  /* 0x000000000f0a72ca */ /* 0x000fde00000e0000 */
.L_x_64:
[----:B------:R-:W-:-:S13]  /*9bf0*/  @P0 ELECT P2, URZ, PT ;  /* 0x00000000003f082f */ /* 0x000fda0003840000 */
[----:B------:R-:W-:Y:S02]  /*9c00*/  @P2 R2UR UR13, R6 ;  /* 0x00000000060d22ca */ /* 0x000fe400000e0000 */
        /* <DEDUP_REMOVED lines=8> */
[----:B------:R-:W-:Y:S01]  /*9c90*/  PLOP3.LUT P0, PT, PT, PT, PT, 0x80, 0x0 ;  /* 0x000000000000781c */ /* 0x000fe20003f0f070 */
[----:B------:R-:W-:Y:S01]  /*9ca0*/  VIADD R5, R5, 0x24400 ;  /* 0x0002440005057836 */ /* 0x000fe20000000000 */
[----:B------:R-:W-:Y:S01]  /*9cb0*/  UMOV UR6, 0x0 ;  /* 0x0000000000067882 */ /* 0x000fe20000000000 */
[----:B------:R-:W-:Y:S01]  /*9cc0*/  UMOV UR7, 0x14f00000 ;  /* 0x14f0000000077882 */ /* 0x000fe20000000000 */
[----:B------:R-:W-:-:S09]  /*9cd0*/  UMOV UR10, 0x80 ;  /* 0x00000080000a7882 */ /* 0x000fd20000000000 */
.L_x_65:
        /* <DEDUP_REMOVED lines=10> */
[----:B------:R-:W2:Y:S01]  /*9d80*/  LDL.LU R7, [R1+0x4] ;  /* 0x0000040001077983 */ /* 0x000ea20000300800 */
[----:B------:R-:W-:Y:S01]  /*9d90*/  IMAD R3, R18, 0x8, R9 ;  /* 0x0000000812037824 */ /* 0x000fe200078e0209 */
[----:B------:R-:W-:Y:S01]  /*9da0*/  BSSY B1, `(.L_x_66) ;  /* 0x0000004000017945 */ /* 0x000fe20003800000 */
[----:B--2---:R-:W-:-:S04]  /*9db0*/  SHF.L.U32 R2, R7, 0x1f, RZ ;  /* 0x0000001f07027819 */ /* 0x004fc800000006ff */
[----:B------:R-:W0:Y:S02]  /*9dc0*/  SYNCS.PHASECHK.TRANS64.TRYWAIT P0, [R3+URZ+0x60], R2 ;  /* 0x00006002030075a7 */ /* 0x000e24000800017f */
[----:B0-----:R-:W-:Y:S05]  /*9dd0*/  @!P0 BRA `(.L_x_67) ;  /* 0x0000002c00f88947 */ /* 0x001fea0003800000 */
.L_x_154:
[----:B------:R-:W-:Y:S05]  /*9de0*/  BSYNC B1 ;  /* 0x0000000000017941 */ /* 0x000fea0003800000 */
.L_x_66:
[----:B------:R-:W-:Y:S01]  /*9df0*/  BSSY B1, `(.L_x_68) ;  /* 0x000000c000017945 */ /* 0x000fe20003800000 */
[----:B------:R-:W-:Y:S02]  /*9e00*/  IMAD.MOV.U32 R12, RZ, RZ, 0x0 ;  /* 0x00000000ff0c7424 */ /* 0x000fe400078e00ff */
[----:B------:R-:W-:Y:S01]  /*9e10*/  IMAD.MOV.U32 R13, RZ, RZ, 0x14f00000 ;  /* 0x14f00000ff0d7424 */ /* 0x000fe200078e00ff */
[----:B------:R-:W-:Y:S06]  /*9e20*/  @P1 BRA `(.L_x_69) ;  /* 0x0000000000201947 */ /* 0x000fec0003800000 */
[----:B------:R-:W1:Y:S01]  /*9e30*/  S2R R5, SR_TID.X ;  /* 0x0000000000057919 */ /* 0x000e620000002100 */
[----:B0-----:R-:W-:Y:S01]  /*9e40*/  LEA R2, R18, UR36, 0x3 ;  /* 0x0000002412027c11 */ /* 0x001fe2000f8e18ff */
[----:B------:R-:W-:-:S04]  /*9e50*/  IMAD.MOV.U32 R3, RZ, RZ, 0x8000 ;  /* 0x00008000ff037424 */ /* 0x000fc800078e00ff */
[----:B------:R2:W-:Y:S01]  /*9e60*/  SYNCS.ARRIVE.TRANS64 RZ, [R2+URZ+0x34850], R3 ;  /* 0x0348500302ff79a7 */ /* 0x0005e2000800003f */
[----:B-1----:R-:W-:-:S04]  /*9e70*/  LOP3.LUT R5, R5, 0x1f, RZ, 0xc0, !PT ;  /* 0x0000001f05057812 */ /* 0x002fc800078ec0ff */
[----:B------:R-:W-:-:S13]  /*9e80*/  ISETP.NE.AND P0, PT, R5, RZ, PT ;  /* 0x000000ff0500720c */ /* 0x000fda0003f05270 */
[----:B--2---:R-:W-:Y:S05]  /*9e90*/  @!P0 BRA `(.L_x_69) ;  /* 0x0000000000048947 */ /* 0x004fea0003800000 */
[----:B------:R-:W-:Y:S01]  /*9ea0*/  BPT.TRAP 0x1 ;  /* 0x000000040000795c */ /* 0x000fe20000300000 */
.L_x_69:
[----:B------:R-:W-:Y:S05]  /*9eb0*/  BSYNC B1 ;  /* 0x0000000000017941 */ /* 0x000fea0003800000 */
.L_x_68:
[----:B------:R-:W2:Y:S01]  /*9ec0*/  LDL.LU R5, [R1+0x8] ;  /* 0x0000080001057983 */ /* 0x000ea20000300800 */
[----:B------:R-:W-:Y:S01]  /*9ed0*/  R2UR UR10, R11 ;  /* 0x000000000b0a72ca */ /* 0x000fe200000e0000 */
[----:B------:R-:W-:Y:S01]  /*9ee0*/  UIADD3 UR4, UP0, UR38, 0x470, URZ ;  /* 0x0000047026047890 */ /* 0x000fe2000ff1e03f */
[----:B------:R-:W-:Y:S02]  /*9ef0*/  R2UR UR6, R12 ;  /* 0x000000000c0672ca */ /* 0x000fe400000e0000 */
[----:B------:R-:W-:Y:S01]  /*9f00*/  R2UR UR7, R13 ;  /* 0x000000000d0772ca */ /* 0x000fe200000e0000 */
[----:B------:R-:W-:Y:S01]  /*9f10*/  UIADD3.X UR5, URZ, UR39, URZ, UP0, !UPT ;  /* 0x000000273f057290 */ /* 0x000fe200087fe43f */
[C---:B0-----:R-:W-:Y:S02]  /*9f20*/  LEA R2, R18.reuse, UR36, 0x3 ;  /* 0x0000002412027c11 */ /* 0x041fe4000f8e18ff */
[----:B------:R-:W-:Y:S02]  /*9f30*/  LEA R3, R18, UR36, 0xf ;  /* 0x0000002412037c11 */ /* 0x000fe4000f8e78ff */
[----:B------:R-:W-:Y:S01]  /*9f40*/  PLOP3.LUT P0, PT, PT, PT, PT, 0x80, 0x0 ;  /* 0x000000000000781c */ /* 0x000fe20003f0f070 */
[----:B------:R-:W-:-:S02]  /*9f50*/  VIADD R2, R2, 0x34850 ;  /* 0x0003485002027836 */ /* 0x000fc40000000000 */
[----:B------:R-:W-:Y:S02]  /*9f60*/  VIADD R7, R3, 0x400 ;  /* 0x0000040003077836 */ /* 0x000fe40000000000 */
[----:B--2---:R-:W-:-:S08]  /*9f70*/  IMAD.SHL.U32 R5, R5, 0x80, RZ ;  /* 0x0000008005057824 */ /* 0x004fd000078e00ff */
.L_x_70:
        /* <DEDUP_REMOVED lines=10> */
[----:B------:R-:W-:Y:S01]  /*a020*/  R2UR UR10, R15 ;  /* 0x000000000f0a72ca */ /* 0x000fe200000e0000 */
[----:B------:R-:W-:Y:S01]  /*a030*/  VIADD R3, R3, 0x4400 ;  /* 0x0000440003037836 */ /* 0x000fe20000000000 */
[----:B------:R-:W-:Y:S02]  /*a040*/  R2UR UR6, R12 ;  /* 0x000000000c0672ca */ /* 0x000fe400000e0000 */
[----:B------:R-:W-:Y:S02]  /*a050*/  R2UR UR7, R13 ;  /* 0x000000000d0772ca */ /* 0x000fe400000e0000 */
[----:B------:R-:W-:-:S13]  /*a060*/  PLOP3.LUT P0, PT, PT, PT, PT, 0x80, 0x0 ;  /* 0x000000000000781c */ /* 0x000fda0003f0f070 */
.L_x_71:
        /* <DEDUP_REMOVED lines=10> */
[----:B------:R0:W-:Y:S01]  /*a110*/  STL [R1+0x8], R0 ;  /* 0x0000080001007387 */ /* 0x0001e20000100800 */
[----:B------:R-:W-:-:S07]  /*a120*/  IMAD.MOV.U32 R17, RZ, RZ, R6 ;  /* 0x000000ffff117224 */ /* 0x000fce00078e0006 */
.L_x_57:
[----:B------:R-:W-:Y:S05]  /*a130*/  BSYNC B0 ;  /* 0x0000000000007941 */ /* 0x000fea0003800000 */
.L_x_56:
[----:B0-----:R-:W2:Y:S01]  /*a140*/  LDL.LU R0, [R1+0x20] ;  /* 0x0000200001007983 */ /* 0x001ea20000300800 */
[----:B------:R-:W-:-:S03]  /*a150*/  IMAD.MOV.U32 R18, RZ, RZ, R4 ;  /* 0x000000ffff127224 */ /* 0x000fc600078e0004 */
[----:B------:R0:W-:Y:S02]  /*a160*/  STL [R1+0x4], R8 ;  /* 0x0000040801007387 */ /* 0x0001e40000100800 */
[----:B0-2---:R-:W-:-:S07]  /*a170*/  VIADD R0, R0, 0xfffffffd ;  /* 0xfffffffd00007836 */ /* 0x005fce0000000000 */
.L_x_55:
[----:B------:R-:W2:Y:S01]  /*a180*/  LDL.LU R2, [R1+0x18] ;  /* 0x0000180001027983 */ /* 0x000ea20000300800 */
[----:B------:R-:W-:Y:S01]  /*a190*/  IMAD.MOV R10, RZ, RZ, -R10 ;  /* 0x000000ffff0a7224 */ /* 0x000fe200078e0a0a */
[----:B------:R-:W-:Y:S04]  /*a1a0*/  BSSY B0, `(.L_x_54) ;  /* 0x0000149000007945 */ /* 0x000fe80003800000 */
[----:B--2---:R-:W-:-:S13]  /*a1b0*/  ISETP.NE.AND P0, PT, R2, R10, PT ;  /* 0x0000000a0200720c */ /* 0x004fda0003f05270 */
[----:B------:R-:W-:Y:S05]  /*a1c0*/  @!P0 BRA `(.L_x_72) ;  /* 0x0000001400188947 */ /* 0x000fea0003800000 */
[----:B------:R-:W-:-:S07]  /*a1d0*/  IMAD.MOV.U32 R6, RZ, RZ, R17 ;  /* 0x000000ffff067224 */ /* 0x000fce00078e0011 */
.L_x_105:
[----:B--2---:R-:W2:Y:S01]  /*a1e0*/  LDL R2, [R1+0x4] ;  /* 0x0000040001027983 */ /* 0x004ea20000100800 */
[----:B------:R-:W-:Y:S01]  /*a1f0*/  LOP3.LUT P1, RZ, R19, 0x2, RZ, 0xc0, !PT ;  /* 0x0000000213ff7812 */ /* 0x000fe2000782c0ff */
[----:B------:R-:W-:Y:S01]  /*a200*/  VIADD R4, R18, 0x1 ;  /* 0x0000000112047836 */ /* 0x000fe20000000000 */
[----:B------:R-:W-:Y:S04]  /*a210*/  BSSY B1, `(.L_x_73) ;  /* 0x000009d000017945 */ /* 0x000fe80003800000 */
[----:B------:R-:W-:-:S04]  /*a220*/  ISETP.NE.AND P0, PT, R4, 0x2, PT ;  /* 0x000000020400780c */ /* 0x000fc80003f05270 */
[----:B------:R-:W-:Y:S02]  /*a230*/  SEL R5, RZ, 0x1, P0 ;  /* 0x00000001ff057807 */ /* 0x000fe40000000000 */
[----:B------:R-:W-:Y:S02]  /*a240*/  SEL R4, R4, RZ, P0 ;  /* 0x000000ff04047207 */ /* 0x000fe40000000000 */
[----:B--2---:R-:W-:Y:S01]  /*a250*/  LOP3.LUT R5, R2, R5, RZ, 0x3c, !PT ;  /* 0x0000000502057212 */ /* 0x004fe200078e3cff */
[----:B01----:R-:W-:Y:S06]  /*a260*/  @!P1 BRA `(.L_x_74) ;  /* 0x00000008005c9947 */ /* 0x003fec0003800000 */
        /* <DEDUP_REMOVED lines=23> */
.L_x_75:
[----:B------:R-:W-:Y:S01]  /*a3e0*/  LEA R3, R4, UR36, 0x3 ;  /* 0x0000002404037c11 */ /* 0x000fe2000f8e18ff */
[----:B------:R-:W-:Y:S01]  /*a3f0*/  BSSY B2, `(.L_x_76) ;  /* 0x0000004000027945 */ /* 0x000fe20003800000 */
[----:B------:R-:W-:-:S04]  /*a400*/  SHF.L.U32 R2, R5, 0x1f, RZ ;  /* 0x0000001f05027819 */ /* 0x000fc800000006ff */
[----:B------:R-:W1:Y:S02]  /*a410*/  SYNCS.PHASECHK.TRANS64.TRYWAIT P0, [R3+URZ+0x34840], R2 ;  /* 0x03484002030075a7 */ /* 0x000e64000800017f */
[----:B-1----:R-:W-:Y:S05]  /*a420*/  @!P0 BRA `(.L_x_77) ;  /* 0x0000002800788947 */ /* 0x002fea0003800000 */
.L_x_155:
[----:B------:R-:W-:Y:S05]  /*a430*/  BSYNC B2 ;  /* 0x0000000000027941 */ /* 0x000fea0003800000 */
.L_x_76:
[----:B0-----:R-:W0:Y:S01]  /*a440*/  S2R R7, SR_TID.X ;  /* 0x0000000000077919 */ /* 0x001e220000002100 */
[----:B------:R-:W-:Y:S01]  /*a450*/  BSSY B2, `(.L_x_78) ;  /* 0x000000b000027945 */ /* 0x000fe20003800000 */
[----:B0-----:R-:W-:-:S04]  /*a460*/  LOP3.LUT R7, R7, 0x7f, RZ, 0xc0, !PT ;  /* 0x0000007f07077812 */ /* 0x001fc800078ec0ff */
[----:B------:R-:W-:-:S13]  /*a470*/  ISETP.NE.AND P1, PT, R7, RZ, PT ;  /* 0x000000ff0700720c */ /* 0x000fda0003f25270 */
[----:B------:R-:W-:Y:S05]  /*a480*/  @P1 BRA `(.L_x_79) ;  /* 0x00000000001c1947 */ /* 0x000fea0003800000 */
[----:B------:R-:W0:Y:S01]  /*a490*/  S2R R7, SR_TID.X ;  /* 0x0000000000077919 */ /* 0x000e220000002100 */
[----:B-1----:R-:W-:-:S04]  /*a4a0*/  IMAD.MOV.U32 R2, RZ, RZ, 0xc000 ;  /* 0x0000c000ff027424 */ /* 0x002fc800078e00ff */
[----:B------:R2:W-:Y:S01]  /*a4b0*/  SYNCS.ARRIVE.TRANS64 RZ, [R3+URZ+0x34830], R2 ;  /* 0x0348300203ff79a7 */ /* 0x0005e2000800003f */
[----:B0-----:R-:W-:-:S04]  /*a4c0*/  LOP3.LUT R7, R7, 0x1f, RZ, 0xc0, !PT ;  /* 0x0000001f07077812 */ /* 0x001fc800078ec0ff */
[----:B------:R-:W-:-:S13]  /*a4d0*/  ISETP.NE.AND P0, PT, R7, RZ, PT ;  /* 0x000000ff0700720c */ /* 0x000fda0003f05270 */
[----:B--2---:R-:W-:Y:S05]  /*a4e0*/  @!P0 BRA `(.L_x_79) ;  /* 0x0000000000048947 */ /* 0x004fea0003800000 */
[----:B------:R-:W-:Y:S01]  /*a4f0*/  BPT.TRAP 0x1 ;  /* 0x000000040000795c */ /* 0x000fe20000300000 */
.L_x_79:
[----:B------:R-:W-:Y:S05]  /*a500*/  BSYNC B2 ;  /* 0x0000000000027941 */ /* 0x000fea0003800000 */
.L_x_78:
        /* <DEDUP_REMOVED lines=8> */
[----:B------:R-:W-:Y:S01]  /*a590*/  VIADD R10, R7, 0x1c400 ;  /* 0x0001c400070a7836 */ /* 0x000fe20000000000 */
[----:B------:R-:W-:Y:S01]  /*a5a0*/  UMOV UR6, 0x0 ;  /* 0x0000000000067882 */ /* 0x000fe20000000000 */
[----:B------:R-:W-:-:S10]  /*a5b0*/  UMOV UR7, 0x14f00000 ;  /* 0x14f0000000077882 */ /* 0x000fd40000000000 */
.L_x_80:
        /* <DEDUP_REMOVED lines=16> */
.L_x_81:
        /* <DEDUP_REMOVED lines=15> */
.L_x_82:
        /* <DEDUP_REMOVED lines=16> */
.L_x_156:
[----:B------:R-:W-:Y:S05]  /*a8b0*/  BSYNC B2 ;  /* 0x0000000000027941 */ /* 0x000fea0003800000 */
.L_x_83:
[----:B------:R-:W-:Y:S01]  /*a8c0*/  BSSY B2, `(.L_x_85) ;  /* 0x000000b000027945 */ /* 0x000fe20003800000 */
[----:B------:R-:W-:Y:S02]  /*a8d0*/  IMAD.MOV.U32 R10, RZ, RZ, 0x0 ;  /* 0x00000000ff0a7424 */ /* 0x000fe400078e00ff */
[----:B------:R-:W-:Y:S01]  /*a8e0*/  IMAD.MOV.U32 R11, RZ, RZ, 0x14f00000 ;  /* 0x14f00000ff0b7424 */ /* 0x000fe200078e00ff */
[----:B------:R-:W-:Y:S06]  /*a8f0*/  @P1 BRA `(.L_x_86) ;  /* 0x00000000001c1947 */ /* 0x000fec0003800000 */
[----:B------:R-:W1:Y:S01]  /*a900*/  S2R R7, SR_TID.X ;  /* 0x0000000000077919 */ /* 0x000e620000002100 */
[----:B0-----:R-:W-:-:S04]  /*a910*/  IMAD.MOV.U32 R3, RZ, RZ, 0x8000 ;  /* 0x00008000ff037424 */ /* 0x001fc800078e00ff */
[----:B------:R2:W-:Y:S01]  /*a920*/  SYNCS.ARRIVE.TRANS64 RZ, [R2+URZ+0x50], R3 ;  /* 0x0000500302ff79a7 */ /* 0x0005e2000800003f */
[----:B-1----:R-:W-:-:S04]  /*a930*/  LOP3.LUT R7, R7, 0x1f, RZ, 0xc0, !PT ;  /* 0x0000001f07077812 */ /* 0x002fc800078ec0ff */
[----:B------:R-:W-:-:S13]  /*a940*/  ISETP.NE.AND P0, PT, R7, RZ, PT ;  /* 0x000000ff0700720c */ /* 0x000fda0003f05270 */
[----:B--2---:R-:W-:Y:S05]  /*a950*/  @!P0 BRA `(.L_x_86) ;  /* 0x0000000000048947 */ /* 0x004fea0003800000 */
[----:B------:R-:W-:Y:S01]  /*a960*/  BPT.TRAP 0x1 ;  /* 0x000000040000795c */ /* 0x000fe20000300000 */
.L_x_86:
[----:B------:R-:W-:Y:S05]  /*a970*/  BSYNC B2 ;  /* 0x0000000000027941 */ /* 0x000fea0003800000 */
.L_x_85:
[----:B0-----:R-:W2:Y:S01]  /*a980*/  LDL.LU R3, [R1+0x8] ;  /* 0x0000080001037983 */ /* 0x001ea20000300800 */
[----:B------:R-:W-:Y:S01]  /*a990*/  R2UR UR10, R12 ;  /* 0x000000000c0a72ca */ /* 0x000fe200000e0000 */
[----:B------:R-:W-:Y:S01]  /*a9a0*/  UIADD3 UR4, UP0, UR38, 0x470, URZ ;  /* 0x0000047026047890 */ /* 0x000fe2000ff1e03f */
[----:B------:R-:W-:Y:S01]  /*a9b0*/  R2UR UR6, R10 ;  /* 0x000000000a0672ca */ /* 0x000fe200000e0000 */
[----:B------:R-:W-:Y:S01]  /*a9c0*/  VIADD R2, R2, 0x50 ;  /* 0x0000005002027836 */ /* 0x000fe20000000000 */
[----:B------:R-:W-:Y:S01]  /*a9d0*/  R2UR UR7, R11 ;  /* 0x000000000b0772ca */ /* 0x000fe200000e0000 */
[----:B------:R-:W-:Y:S01]  /*a9e0*/  UIADD3.X UR5, URZ, UR39, URZ, UP0, !UPT ;  /* 0x000000273f057290 */ /* 0x000fe200087fe43f */
[----:B------:R-:W-:Y:S02]  /*a9f0*/  LEA R18, R18, UR36, 0xf ;  /* 0x0000002412127c11 */ /* 0x000fe4000f8e78ff */
[----:B------:R-:W-:-:S03]  /*aa00*/  PLOP3.LUT P0, PT, PT, PT, PT, 0x80, 0x0 ;  /* 0x000000000000781c */ /* 0x000fc60003f0f070 */
[----:B------:R-:W-:Y:S02]  /*aa10*/  VIADD R7, R18, 0x400 ;  /* 0x0000040012077836 */ /* 0x000fe40000000000 */
[----:B--2---:R-:W-:-:S08]  /*aa20*/  IMAD.SHL.U32 R3, R3, 0x80, RZ ;  /* 0x0000008003037824 */ /* 0x004fd000078e00ff */
.L_x_87:
        /* <DEDUP_REMOVED lines=15> */
.L_x_88:
        /* <DEDUP_REMOVED lines=12> */
.L_x_74:
[----:B------:R-:W-:Y:S05]  /*abe0*/  BSYNC B1 ;  /* 0x0000000000017941 */ /* 0x000fea0003800000 */
.L_x_73:
[----:B------:R-:W-:Y:S01]  /*abf0*/  VIADD R18, R4, 0x1 ;  /* 0x0000000104127836 */ /* 0x000fe20000000000 */
[----:B------:R-:W-:Y:S01]  /*ac00*/  LOP3.LUT P1, RZ, R19, 0x2, RZ, 0xc0, !PT ;  /* 0x0000000213ff7812 */ /* 0x000fe2000782c0ff */
[----:B------:R-:W-:Y:S03]  /*ac10*/  BSSY B1, `(.L_x_89) ;  /* 0x000009e000017945 */ /* 0x000fe60003800000 */
[----:B------:R-:W-:-:S04]  /*ac20*/  ISETP.NE.AND P0, PT, R18, 0x2, PT ;  /* 0x000000021200780c */ /* 0x000fc80003f05270 */
[----:B------:R-:W-:Y:S02]  /*ac30*/  SEL R2, RZ, 0x1, P0 ;  /* 0x00000001ff027807 */ /* 0x000fe40000000000 */
[----:B------:R-:W-:Y:S02]  /*ac40*/  SEL R18, R18, RZ, P0 ;  /* 0x000000ff12127207 */ /* 0x000fe40000000000 */
[----:B------:R-:W-:-:S05]  /*ac50*/  LOP3.LUT R10, R5, R2, RZ, 0x3c, !PT ;  /* 0x00000002050a7212 */ /* 0x000fca00078e3cff */
[----:B------:R1:W-:Y:S01]  /*ac60*/  STL [R1+0x4], R10 ;  /* 0x0000040a01007387 */ /* 0x0003e20000100800 */
[----:B------:R-:W-:Y:S05]  /*ac70*/  @!P1 BRA `(.L_x_90) ;  /* 0x00000008005c9947 */ /* 0x000fea0003800000 */
[----:B------:R-:W-:Y:S01]  /*ac80*/  LOP3.LUT P1, RZ, R19, 0x1, RZ, 0xc0, !PT ;  /* 0x0000000113ff7812 */ /* 0x000fe2000782c0ff */
[----:B0-----:R-:W-:-:S12]  /*ac90*/  VIADD R8, R0, 0xffffffff ;  /* 0xffffffff00087836 */ /* 0x001fd80000000000 */
        /* <DEDUP_REMOVED lines=21> */
.L_x_91:
[----:B------:R-:W-:Y:S01]  /*adf0*/  LEA R2, R18, UR36, 0x3 ;  /* 0x0000002412027c11 */ /* 0x000fe2000f8e18ff */
[----:B------:R-:W-:Y:S01]  /*ae00*/  BSSY B2, `(.L_x_92) ;  /* 0x0000004000027945 */ /* 0x000fe20003800000 */
[----:B------:R-:W-:-:S04]  /*ae10*/  SHF.L.U32 R3, R10, 0x1f, RZ ;  /* 0x0000001f0a037819 */ /* 0x000fc800000006ff */
[----:B------:R-:W2:Y:S02]  /*ae20*/  SYNCS.PHASECHK.TRANS64.TRYWAIT P0, [R2+URZ+0x34840], R3 ;  /* 0x03484003020075a7 */ /* 0x000ea4000800017f */
[----:B--2---:R-:W-:Y:S05]  /*ae30*/  @!P0 BRA `(.L_x_93) ;  /* 0x00000020001c8947 */ /* 0x004fea0003800000 */
.L_x_157:
[----:B------:R-:W-:Y:S05]  /*ae40*/  BSYNC B2 ;  /* 0x0000000000027941 */ /* 0x000fea0003800000 */
.L_x_92:
[----:B0-----:R-:W0:Y:S01]  /*ae50*/  S2R R7, SR_TID.X ;  /* 0x0000000000077919 */ /* 0x001e220000002100 */
[----:B------:R-:W-:Y:S01]  /*ae60*/  BSSY B2, `(.L_x_94) ;  /* 0x000000b000027945 */ /* 0x000fe20003800000 */
[----:B0-----:R-:W-:-:S04]  /*ae70*/  LOP3.LUT R7, R7, 0x7f, RZ, 0xc0, !PT ;  /* 0x0000007f07077812 */ /* 0x001fc800078ec0ff */
[----:B------:R-:W-:-:S13]  /*ae80*/  ISETP.NE.AND P1, PT, R7, RZ, PT ;  /* 0x000000ff0700720c */ /* 0x000fda0003f25270 */
[----:B------:R-:W-:Y:S05]  /*ae90*/  @P1 BRA `(.L_x_95) ;  /* 0x00000000001c1947 */ /* 0x000fea0003800000 */
[----:B------:R-:W0:Y:S01]  /*aea0*/  S2R R7, SR_TID.X ;  /* 0x0000000000077919 */ /* 0x000e220000002100 */
[----:B--2---:R-:W-:-:S04]  /*aeb0*/  IMAD.MOV.U32 R3, RZ, RZ, 0xc000 ;  /* 0x0000c000ff037424 */ /* 0x004fc800078e00ff */
[----:B------:R3:W-:Y:S01]  /*aec0*/  SYNCS.ARRIVE.TRANS64 RZ, [R2+URZ+0x34830], R3 ;  /* 0x0348300302ff79a7 */ /* 0x0007e2000800003f */
[----:B0-----:R-:W-:-:S04]  /*aed0*/  LOP3.LUT R7, R7, 0x1f, RZ, 0xc0, !PT ;  /* 0x0000001f07077812 */ /* 0x001fc800078ec0ff */
[----:B------:R-:W-:-:S13]  /*aee0*/  ISETP.NE.AND P0, PT, R7, RZ, PT ;  /* 0x000000ff0700720c */ /* 0x000fda0003f05270 */
[----:B---3--:R-:W-:Y:S05]  /*aef0*/  @!P0 BRA `(.L_x_95) ;  /* 0x0000000000048947 */ /* 0x008fea0003800000 */
[----:B------:R-:W-:Y:S01]  /*af00*/  BPT.TRAP 0x1 ;  /* 0x000000040000795c */ /* 0x000fe20000300000 */
.L_x_95:
[----:B------:R-:W-:Y:S05]  /*af10*/  BSYNC B2 ;  /* 0x0000000000027941 */ /* 0x000fea0003800000 */
.L_x_94:
[----:B------:R-:W-:Y:S01]  /*af20*/  IMAD.MOV.U32 R12, RZ, RZ, RZ ;  /* 0x000000ffff0c7224 */ /* 0x000fe200078e00ff */
[----:B------:R-:W-:Y:S01]  /*af30*/  UIADD3 UR4, UP0, UR38, 0x370, URZ ;  /* 0x0000037026047890 */ /* 0x000fe2000ff1e03f */
[C---:B--2---:R-:W-:Y:S01]  /*af40*/  IMAD R3, R18.reuse, 0x8, R9 ;  /* 0x0000000812037824 */ /* 0x044fe200078e0209 */
[----:B------:R-:W-:Y:S01]  /*af50*/  PLOP3.LUT P0, PT, PT, PT, PT, 0x80, 0x0 ;  /* 0x000000000000781c */ /* 0x000fe20003f0f070 */
[----:B------:R-:W-:Y:S01]  /*af60*/  IMAD R7, R18, 0xc000, R14 ;  /* 0x0000c00012077824 */ /* 0x000fe200078e020e */
[----:B------:R-:W-:Y:S01]  /*af70*/  R2UR UR10, R12 ;  /* 0x000000000c0a72ca */ /* 0x000fe200000e0000 */
[----:B------:R-:W-:Y:S01]  /*af80*/  VIADD R3, R3, 0x30 ;  /* 0x0000003003037836 */ /* 0x000fe20000000000 */
[----:B------:R-:W-:Y:S01]  /*af90*/  UIADD3.X UR5, URZ, UR39, URZ, UP0, !UPT ;  /* 0x000000273f057290 */ /* 0x000fe200087fe43f */
[----:B------:R-:W-:Y:S01]  /*afa0*/  IMAD.SHL.U32 R2, R8, 0x80, RZ ;  /* 0x0000008008027824 */ /* 0x000fe200078e00ff */
[----:B------:R-:W-:Y:S01]  /*afb0*/  UMOV UR6, 0x0 ;  /* 0x0000000000067882 */ /* 0x000fe20000000000 */
[----:B-1----:R-:W-:Y:S01]  /*afc0*/  VIADD R10, R7, 0x1c400 ;  /* 0x0001c400070a7836 */ /* 0x002fe20000000000 */
[----:B------:R-:W-:-:S09]  /*afd0*/  UMOV UR7, 0x14f00000 ;  /* 0x14f0000000077882 */ /* 0x000fd20000000000 */
.L_x_96:
        /* <DEDUP_REMOVED lines=16> */
.L_x_97:
        /* <DEDUP_REMOVED lines=15> */
.L_x_98:
        /* <DEDUP_REMOVED lines=10> */
[----:B------:R-:W-:Y:S01]  /*b270*/  SHF.L.U32 R5, R5, 0x1f, RZ ;  /* 0x0000001f05057819 */ /* 0x000fe200000006ff */
[----:B------:R-:W-:Y:S01]  /*b280*/  IMAD R2, R4, 0x8, R9 ;  /* 0x0000000804027824 */ /* 0x000fe200078e0209 */
[----:B------:R-:W-:Y:S03]  /*b290*/  BSSY B2, `(.L_x_99) ;  /* 0x0000003000027945 */ /* 0x000fe60003800000 */
[----:B------:R-:W0:Y:S02]  /*b2a0*/  SYNCS.PHASECHK.TRANS64.TRYWAIT P0, [R2+URZ+0x60], R5 ;  /* 0x00006005020075a7 */ /* 0x000e24000800017f */
[----:B0-----:R-:W-:Y:S05]  /*b2b0*/  @!P0 BRA `(.L_x_100) ;  /* 0x0000001c00108947 */ /* 0x001fea0003800000 */
.L_x_158:
[----:B------:R-:W-:Y:S05]  /*b2c0*/  BSYNC B2 ;  /* 0x0000000000027941 */ /* 0x000fea0003800000 */
.L_x_99:
[----:B------:R-:W-:Y:S01]  /*b2d0*/  BSSY B2, `(.L_x_101) ;  /* 0x000000b000027945 */ /* 0x000fe20003800000 */
[----:B------:R-:W-:Y:S02]  /*b2e0*/  IMAD.MOV.U32 R10, RZ, RZ, 0x0 ;  /* 0x00000000ff0a7424 */ /* 0x000fe400078e00ff */
[----:B------:R-:W-:Y:S01]  /*b2f0*/  IMAD.MOV.U32 R11, RZ, RZ, 0x14f00000 ;  /* 0x14f00000ff0b7424 */ /* 0x000fe200078e00ff */
[----:B------:R-:W-:Y:S06]  /*b300*/  @P1 BRA `(.L_x_102) ;  /* 0x00000000001c1947 */ /* 0x000fec0003800000 */
[----:B------:R-:W1:Y:S01]  /*b310*/  S2R R7, SR_TID.X ;  /* 0x0000000000077919 */ /* 0x000e620000002100 */
[----:B------:R-:W-:-:S04]  /*b320*/  IMAD.MOV.U32 R3, RZ, RZ, 0x8000 ;  /* 0x00008000ff037424 */ /* 0x000fc800078e00ff */
[----:B------:R2:W-:Y:S01]  /*b330*/  SYNCS.ARRIVE.TRANS64 RZ, [R2+URZ+0x50], R3 ;  /* 0x0000500302ff79a7 */ /* 0x0005e2000800003f */
[----:B-1----:R-:W-:-:S04]  /*b340*/  LOP3.LUT R7, R7, 0x1f, RZ, 0xc0, !PT ;  /* 0x0000001f07077812 */ /* 0x002fc800078ec0ff */
[----:B------:R-:W-:-:S13]  /*b350*/  ISETP.NE.AND P0, PT, R7, RZ, PT ;  /* 0x000000ff0700720c */ /* 0x000fda0003f05270 */
[----:B--2---:R-:W-:Y:S05]  /*b360*/  @!P0 BRA `(.L_x_102) ;  /* 0x0000000000048947 */ /* 0x004fea0003800000 */
[----:B------:R-:W-:Y:S01]  /*b370*/  BPT.TRAP 0x1 ;  /* 0x000000040000795c */ /* 0x000fe20000300000 */
.L_x_102:
[----:B------:R-:W-:Y:S05]  /*b380*/  BSYNC B2 ;  /* 0x0000000000027941 */ /* 0x000fea0003800000 */
.L_x_101:
[----:B------:R-:W2:Y:S01]  /*b390*/  LDL.LU R3, [R1+0x8] ;  /* 0x0000080001037983 */ /* 0x000ea20000300800 */
[----:B------:R-:W-:Y:S01]  /*b3a0*/  R2UR UR10, R12 ;  /* 0x000000000c0a72ca */ /* 0x000fe200000e0000 */
[----:B------:R-:W-:Y:S01]  /*b3b0*/  UIADD3 UR4, UP0, UR38, 0x470, URZ ;  /* 0x0000047026047890 */ /* 0x000fe2000ff1e03f */
[----:B------:R-:W-:Y:S01]  /*b3c0*/  R2UR UR6, R10 ;  /* 0x000000000a0672ca */ /* 0x000fe200000e0000 */
[----:B0-----:R-:W-:Y:S01]  /*b3d0*/  VIADD R2, R2, 0x50 ;  /* 0x0000005002027836 */ /* 0x001fe20000000000 */
[----:B------:R-:W-:Y:S01]  /*b3e0*/  R2UR UR7, R11 ;  /* 0x000000000b0772ca */ /* 0x000fe200000e0000 */
[----:B------:R-:W-:Y:S01]  /*b3f0*/  UIADD3.X UR5, URZ, UR39, URZ, UP0, !UPT ;  /* 0x000000273f057290 */ /* 0x000fe200087fe43f */
[----:B------:R-:W-:Y:S02]  /*b400*/  LEA R4, R4, UR36, 0xf ;  /* 0x0000002404047c11 */ /* 0x000fe4000f8e78ff */
[----:B------:R-:W-:-:S03]  /*b410*/  PLOP3.LUT P0, PT, PT, PT, PT, 0x80, 0x0 ;  /* 0x000000000000781c */ /* 0x000fc60003f0f070 */
[----:B------:R-:W-:Y:S02]  /*b420*/  VIADD R5, R4, 0x400 ;  /* 0x0000040004057836 */ /* 0x000fe40000000000 */
[----:B--2---:R-:W-:-:S08]  /*b430*/  IMAD.SHL.U32 R3, R3, 0x80, RZ ;  /* 0x0000008003037824 */ /* 0x004fd000078e00ff */
.L_x_103:
        /* <DEDUP_REMOVED lines=15> */
.L_x_104:
        /* <DEDUP_REMOVED lines=12> */
.L_x_90:
[----:B------:R-:W-:Y:S05]  /*b5f0*/  BSYNC B1 ;  /* 0x0000000000017941 */ /* 0x000fea0003800000 */
.L_x_89:
[C---:B------:R-:W-:Y:S01]  /*b600*/  ISETP.GT.AND P0, PT, R0.reuse, 0x1, PT ;  /* 0x000000010000780c */ /* 0x040fe20003f04270 */
[----:B------:R-:W-:-:S12]  /*b610*/  VIADD R0, R0, 0xfffffffe ;  /* 0xfffffffe00007836 */ /* 0x000fd80000000000 */
[----:B------:R-:W-:Y:S05]  /*b620*/  @P0 BRA `(.L_x_105) ;  /* 0xffffffe800ec0947 */ /* 0x000fea000383ffff */
.L_x_72:
[----:B------:R-:W-:Y:S05]  /*b630*/  BSYNC B0 ;  /* 0x0000000000007941 */ /* 0x000fea0003800000 */
.L_x_54:
[----:B------:R-:W-:Y:S01]  /*b640*/  LOP3.LUT P0, RZ, R19, 0x2, RZ, 0xc0, !PT ;  /* 0x0000000213ff7812 */ /* 0x000fe2000780c0ff */
[----:B------:R-:W-:-:S12]  /*b650*/  BSSY B0, `(.L_x_106) ;  /* 0x000003a000007945 */ /* 0x000fd80003800000 */
[----:B------:R-:W-:Y:S05]  /*b660*/  @!P0 BRA `(.L_x_107) ;  /* 0x0000000000e08947 */ /* 0x000fea0003800000 */
[----:B-1----:R-:W3:Y:S01]  /*b670*/  LDL R0, [R1+0x4] ;  /* 0x0000040001007983 */ /* 0x002ee20000100800 */
[----:B------:R-:W-:Y:S01]  /*b680*/  LEA R3, R18, UR36, 0x3 ;  /* 0x0000002412037c11 */ /* 0x000fe2000f8e18ff */
[----:B------:R-:W-:Y:S01]  /*b690*/  BSSY B1, `(.L_x_108) ;  /* 0x0000007000017945 */ /* 0x000fe20003800000 */
[----:B------:R-:W1:Y:S02]  /*b6a0*/  S2R R2, SR_TID.X ;  /* 0x0000000000027919 */ /* 0x000e640000002100 */
[----:B-1----:R-:W-:-:S04]  /*b6b0*/  LOP3.LUT R2, R2, 0x7f, RZ, 0xc0, !PT ;  /* 0x0000007f02027812 */ /* 0x002fc800078ec0ff */
[----:B------:R-:W-:Y:S02]  /*b6c0*/  ISETP.NE.AND P1, PT, R2, RZ, PT ;  /* 0x000000ff0200720c */ /* 0x000fe40003f25270 */
[----:B---3--:R-:W-:-:S04]  /*b6d0*/  SHF.L.U32 R0, R0, 0x1f, RZ ;  /* 0x0000001f00007819 */ /* 0x008fc800000006ff */
[----:B------:R-:W1:Y:S02]  /*b6e0*/  SYNCS.PHASECHK.TRANS64.TRYWAIT P0, [R3+URZ+0x34860], R0 ;  /* 0x03486000030075a7 */ /* 0x000e64000800017f */
[----:B-1----:R-:W-:Y:S05]  /*b6f0*/  @!P0 BRA `(.L_x_109) ;  /* 0x0000001800148947 */ /* 0x002fea0003800000 */
.L_x_159:
[----:B------:R-:W-:Y:S05]  /*b700*/  BSYNC B1 ;  /* 0x0000000000017941 */ /* 0x000fea0003800000 */
.L_x_108:
[----:B------:R-:W-:Y:S04]  /*b710*/  BSSY B1, `(.L_x_110) ;  /* 0x0000009000017945 */ /* 0x000fe80003800000 */
[----:B------:R-:W-:Y:S05]  /*b720*/  @P1 BRA `(.L_x_111) ;  /* 0x00000000001c1947 */ /* 0x000fea0003800000 */
[----:B------:R-:W3:Y:S01]  /*b730*/  S2R R2, SR_TID.X ;  /* 0x0000000000027919 */ /* 0x000ee20000002100 */
[----:B-1----:R-:W-:-:S04]  /*b740*/  IMAD.MOV.U32 R0, RZ, RZ, 0x8000 ;  /* 0x00008000ff007424 */ /* 0x002fc800078e00ff */
[----:B------:R4:W-:Y:S01]  /*b750*/  SYNCS.ARRIVE.TRANS64 RZ, [R3+URZ+0x34850], R0 ;  /* 0x0348500003ff79a7 */ /* 0x0009e2000800003f */
[----:B---3--:R-:W-:-:S04]  /*b760*/  LOP3.LUT R2, R2, 0x1f, RZ, 0xc0, !PT ;  /* 0x0000001f02027812 */ /* 0x008fc800078ec0ff */
[----:B------:R-:W-:-:S13]  /*b770*/  ISETP.NE.AND P0, PT, R2, RZ, PT ;  /* 0x000000ff0200720c */ /* 0x000fda0003f05270 */
[----:B----4-:R-:W-:Y:S05]  /*b780*/  @!P0 BRA `(.L_x_111) ;  /* 0x0000000000048947 */ /* 0x010fea0003800000 */
[----:B------:R-:W-:Y:S01]  /*b790*/  BPT.TRAP 0x1 ;  /* 0x000000040000795c */ /* 0x000fe20000300000 */
.L_x_111:
[----:B------:R-:W-:Y:S05]  /*b7a0*/  BSYNC B1 ;  /* 0x0000000000017941 */ /* 0x000fea0003800000 */
.L_x_110:
[----:B------:R-:W3:Y:S01]  /*b7b0*/  LDL R4, [R1+0x8] ;  /* 0x0000080001047983 */ /* 0x000ee20000100800 */
[----:B------:R-:W-:Y:S01]  /*b7c0*/  LEA R2, R18, UR36, 0xf ;  /* 0x0000002412027c11 */ /* 0x000fe2000f8e78ff */
[----:B-1----:R-:W-:Y:S01]  /*b7d0*/  VIADD R0, R3, 0x34850 ;  /* 0x0003485003007836 */ /* 0x002fe20000000000 */
[----:B------:R-:W-:Y:S01]  /*b7e0*/  UIADD3 UR4, UP0, UR38, 0x470, URZ ;  /* 0x0000047026047890 */ /* 0x000fe2000ff1e03f */
[----:B------:R-:W-:Y:S01]  /*b7f0*/  PLOP3.LUT P0, PT, PT, PT, PT, 0x80, 0x0 ;  /* 0x000000000000781c */ /* 0x000fe20003f0f070 */
[----:B------:R-:W-:Y:S01]  /*b800*/  UMOV UR6, 0x0 ;  /* 0x0000000000067882 */ /* 0x000fe20000000000 */
[----:B------:R-:W-:Y:S01]  /*b810*/  UMOV UR7, 0x14f00000 ;  /* 0x14f0000000077882 */ /* 0x000fe20000000000 */
[----:B------:R-:W-:Y:S01]  /*b820*/  UIADD3.X UR5, URZ, UR39, URZ, UP0, !UPT ;  /* 0x000000273f057290 */ /* 0x000fe200087fe43f */
[----:B------:R-:W-:Y:S01]  /*b830*/  UMOV UR10, URZ ;  /* 0x0000003f000a7c82 */ /* 0x000fe20008000000 */
[----:B---3--:R-:W-:Y:S02]  /*b840*/  IMAD.SHL.U32 R3, R4, 0x80, RZ ;  /* 0x0000008004037824 */ /* 0x008fe400078e00ff */
[----:B------:R-:W-:-:S08]  /*b850*/  VIADD R4, R2, 0x400 ;  /* 0x0000040002047836 */ /* 0x000fd00000000000 */
.L_x_112:
        /* <DEDUP_REMOVED lines=9> */
[----:B-1----:R-:W-:Y:S05]  /*b8f0*/  @P0 BRA.U.ANY `(.L_x_112) ;  /* 0xfffffffd00d80947 */ /* 0x002fea000393ffff */
[----:B------:R-:W-:Y:S01]  /*b900*/  PLOP3.LUT P0, PT, PT, PT, PT, 0x80, 0x0 ;  /* 0x000000000000781c */ /* 0x000fe20003f0f070 */
[----:B------:R-:W-:Y:S01]  /*b910*/  VIADD R2, R2, 0x4400 ;  /* 0x0000440002027836 */ /* 0x000fe20000000000 */
[----:B------:R-:W-:Y:S01]  /*b920*/  UMOV UR6, 0x0 ;  /* 0x0000000000067882 */ /* 0x000fe20000000000 */
[----:B------:R-:W-:Y:S01]  /*b930*/  UMOV UR7, 0x14f00000 ;  /* 0x14f0000000077882 */ /* 0x000fe20000000000 */
[----:B------:R-:W-:-:S09]  /*b940*/  UMOV UR10, 0x40 ;  /* 0x00000040000a7882 */ /* 0x000fd20000000000 */
.L_x_113:
        /* <DEDUP_REMOVED lines=9> */
[----:B---3--:R-:W-:Y:S05]  /*b9e0*/  @P0 BRA.U.ANY `(.L_x_113) ;  /* 0xfffffffd00d80947 */ /* 0x008fea000393ffff */
.L_x_107:
[----:B------:R-:W-:Y:S05]  /*b9f0*/  BSYNC B0 ;  /* 0x0000000000007941 */ /* 0x000fea0003800000 */
.L_x_106:
[----:B0-----:R-:W3:Y:S01]  /*ba00*/  LDL.LU R6, [R1+0x24] ;  /* 0x0000240001067983 */ /* 0x001ee20000300800 */
[----:B------:R-:W-:Y:S01]  /*ba10*/  VIADD R18, R18, 0x1 ;  /* 0x0000000112127836 */ /* 0x000fe20000000000 */
[----:B------:R-:W-:Y:S02]  /*ba20*/  ULDC UR4, c[0x0][0xc34] ;  /* 0x00030d0000047ab9 */ /* 0x000fe40000000800 */
[----:B------:R-:W4:Y:S04]  /*ba30*/  LDL.LU R5, [R1+0x4] ;  /* 0x0000040001057983 */ /* 0x000f280000300800 */
[----:B------:R-:W5:Y:S01]  /*ba40*/  LDL.LU R4, [R1+0x2c] ;  /* 0x00002c0001047983 */ /* 0x000f620000300800 */
[----:B------:R-:W-:-:S04]  /*ba50*/  ISETP.NE.AND P0, PT, R18, 0x2, PT ;  /* 0x000000021200780c */ /* 0x000fc80003f05270 */
[----:B-1----:R-:W-:Y:S02]  /*ba60*/  SEL R0, RZ, 0x1, P0 ;  /* 0x00000001ff007807 */ /* 0x002fe40000000000 */
[----:B------:R-:W-:Y:S01]  /*ba70*/  SEL R18, R18, RZ, P0 ;  /* 0x000000ff12127207 */ /* 0x000fe20000000000 */
[----:B---3--:R-:W-:Y:S01]  /*ba80*/  VIADD R6, R6, UR37 ;  /* 0x0000002506067c36 */ /* 0x008fe20008000000 */
[----:B----4-:R-:W-:-:S04]  /*ba90*/  LOP3.LUT R5, R5, R0, RZ, 0x3c, !PT ;  /* 0x0000000005057212 */ /* 0x010fc800078e3cff */
[----:B------:R0:W-:Y:S01]  /*baa0*/  STL [R1+0x24], R6 ;  /* 0x0000240601007387 */ /* 0x0001e20000100800 */
[----:B------:R-:W-:Y:S01]  /*bab0*/  ISETP.GE.AND P1, PT, R6, UR4, PT ;  /* 0x0000000406007c0c */ /* 0x000fe2000bf26270 */
[----:B-----5:R-:W-:-:S05]  /*bac0*/  VIADD R4, R4, 0x1 ;  /* 0x0000000104047836 */ /* 0x020fca0000000000 */
[----:B------:R0:W-:Y:S04]  /*bad0*/  STL [R1+0x2c], R4 ;  /* 0x00002c0401007387 */ /* 0x0001e80000100800 */
[----:B------:R0:W-:Y:S03]  /*bae0*/  STL [R1+0x4], R5 ;  /* 0x0000040501007387 */ /* 0x0001e60000100800 */
[----:B------:R-:W-:Y:S05]  /*baf0*/  @!P1 BRA `(.L_x_114) ;  /* 0xffffffc000b09947 */ /* 0x000fea000383ffff */
[----:B------:R-:W-:-:S07]  /*bb00*/  LOP3.LUT R2, R4, 0x1, RZ, 0xc, !PT ;  /* 0x0000000104027812 */ /* 0x000fce00078e0cff */
.L_x_38:
[----:B0-----:R-:W0:Y:S01]  /*bb10*/  S2R R3, SR_CgaCtaId ;  /* 0x0000000000037919 */ /* 0x001e220000008800 */
[----:B------:R-:W-:Y:S01]  /*bb20*/  MOV R0, 0x400 ;  /* 0x0000040000007802 */ /* 0x000fe20000000f00 */
[----:B------:R-:W-:Y:S03]  /*bb30*/  BSSY B0, `(.L_x_115) ;  /* 0x0000005000007945 */ /* 0x000fe60003800000 */
[----:B0-----:R-:W-:Y:S02]  /*bb40*/  LEA R0, R3, R0, 0x18 ;  /* 0x0000000003007211 */ /* 0x001fe400078ec0ff */
[----:B------:R-:W-:-:S04]  /*bb50*/  SHF.L.U32 R3, R2, 0x1f, RZ ;  /* 0x0000001f02037819 */ /* 0x000fc800000006ff */
[----:B------:R-:W0:Y:S02]  /*bb60*/  SYNCS.PHASECHK.TRANS64.TRYWAIT P0, [R0+URZ+0x34820], R3 ;  /* 0x03482003000075a7 */ /* 0x000e24000800017f */
[----:B0-----:R-:W-:Y:S05]  /*bb70*/  @!P0 BRA `(.L_x_116) ;  /* 0x0000001400088947 */ /* 0x001fea0003800000 */
.L_x_160:
[----:B------:R-:W-:Y:S05]  /*bb80*/  BSYNC B0 ;  /* 0x0000000000007941 */ /* 0x000fea0003800000 */
.L_x_115:
[----:B------:R-:W-:-:S03]  /*bb90*/  UMOV UR4, 0xffffffff ;  /* 0xffffffff00047882 */ /* 0x000fc60000000000 */
[----:B------:R-:W-:Y:S05]  /*bba0*/  BRA.DIV UR4, `(.L_x_117) ;  /* 0x0000001604107947 */ /* 0x000fea000b800000 */
[----:B------:R-:W1:Y:S02]  /*bbb0*/  S2R R2, SR_TID.X ;  /* 0x0000000000027919 */ /* 0x000e640000002100 */
[----:B-1----:R-:W-:-:S04]  /*bbc0*/  SHF.R.U32.HI R2, RZ, 0x5, R2 ;  /* 0x00000005ff027819 */ /* 0x002fc80000011602 */
[----:B------:R-:W-:-:S05]  /*bbd0*/  LOP3.LUT R2, R2, 0x3, RZ, 0xc0, !PT ;  /* 0x0000000302027812 */ /* 0x000fca00078ec0ff */
[----:B------:R1:W3:Y:S02]  /*bbe0*/  SHFL.IDX PT, R14, R2, RZ, 0x1f ;  /* 0x00001fff020e7589 */ /* 0x0002e400000e0000 */
.L_x_163:
[----:B---3--:R-:W-:Y:S01]  /*bbf0*/  ISETP.NE.AND P0, PT, R14, RZ, PT ;  /* 0x000000ff0e00720c */ /* 0x008fe20003f05270 */
[----:B------:R-:W-:-:S12]  /*bc00*/  BSSY B0, `(.L_x_118) ;  /* 0x0000025000007945 */ /* 0x000fd80003800000 */
[----:B------:R-:W-:Y:S05]  /*bc10*/  @P0 BRA `(.L_x_119) ;  /* 0x00000000008c0947 */ /* 0x000fea0003800000 */
[----:B------:R-:W-:-:S03]  /*bc20*/  UMOV UR4, 0xffffffff ;  /* 0xffffffff00047882 */ /* 0x000fc60000000000 */
[----:B------:R-:W-:Y:S05]  /*bc30*/  BRA.DIV UR4, `(.L_x_120) ;  /* 0x0000001604207947 */ /* 0x000fea000b800000 */
[----:B------:R-:W-:-:S13]  /*bc40*/  ELECT P6, URZ, PT ;  /* 0x00000000003f782f */ /* 0x000fda00038c0000 */
.L_x_166:
[----:B------:R-:W-:Y:S05]  /*bc50*/  @!P6 BRA `(.L_x_119) ;  /* 0x00000000007ce947 */ /* 0x000fea0003800000 */
[----:B-1----:R-:W3:Y:S02]  /*bc60*/  LDL.LU R2, [R1+0x30] ;  /* 0x0000300001027983 */ /* 0x002ee40000300800 */
[----:B---3--:R-:W-:-:S04]  /*bc70*/  LOP3.LUT R2, R2, 0x2, RZ, 0xfc, !PT ;  /* 0x0000000202027812 */ /* 0x008fc800078efcff */
[----:B------:R-:W-:-:S13]  /*bc80*/  ISETP.NE.AND P2, PT, R2, 0x3, PT ;  /* 0x000000030200780c */ /* 0x000fda0003f45270 */
[----:B------:R-:W-:Y:S05]  /*bc90*/  @!P2 BRA `(.L_x_121) ;  /* 0x000000000004a947 */ /* 0x000fea0003800000 */
[----:B------:R-:W-:Y:S01]  /*bca0*/  BPT.TRAP 0x1 ;  /* 0x000000040000795c */ /* 0x000fe20000300000 */
.L_x_121:
[----:B------:R-:W3:Y:S01]  /*bcb0*/  LDL.LU R7, [R1+0x4] ;  /* 0x0000040001077983 */ /* 0x000ee20000300800 */
[----:B0-----:R-:W-:Y:S02]  /*bcc0*/  VIADD R3, R0, 0x34840 ;  /* 0x0003484000037836 */ /* 0x001fe40000000000 */
[C---:B------:R-:W-:Y:S02]  /*bcd0*/  VIADD R2, R18.reuse, 0x1 ;  /* 0x0000000112027836 */ /* 0x040fe40000000000 */
[----:B------:R-:W-:-:S03]  /*bce0*/  IMAD R6, R18, 0x8, R3 ;  /* 0x0000000812067824 */ /* 0x000fc600078e0203 */
[----:B------:R-:W-:-:S04]  /*bcf0*/  ISETP.NE.AND P1, PT, R2, 0x2, PT ;  /* 0x000000020200780c */ /* 0x000fc80003f25270 */
[----:B------:R-:W-:Y:S02]  /*bd00*/  SEL R4, RZ, 0x1, P1 ;  /* 0x00000001ff047807 */ /* 0x000fe40000800000 */
[C---:B---3--:R-:W-:Y:S02]  /*bd10*/  SHF.L.U32 R5, R7.reuse, 0x1f, RZ ;  /* 0x0000001f07057819 */ /* 0x048fe400000006ff */
[----:B------:R-:W-:Y:S02]  /*bd20*/  LOP3.LUT R7, R7, R4, RZ, 0x3c, !PT ;  /* 0x0000000407077212 */ /* 0x000fe400078e3cff */
[----:B------:R-:W0:Y:S01]  /*bd30*/  SYNCS.PHASECHK.TRANS64.TRYWAIT P0, [R6+URZ], R5 ;  /* 0x00000005060075a7 */ /* 0x000e22000800017f */
[----:B------:R-:W-:Y:S02]  /*bd40*/  SEL R4, R2, RZ, P1 ;  /* 0x000000ff02047207 */ /* 0x000fe40000800000 */
[----:B------:R-:W-:-:S03]  /*bd50*/  SHF.L.U32 R2, R7, 0x1f, RZ ;  /* 0x0000001f07027819 */ /* 0x000fc600000006ff */
[----:B------:R-:W-:Y:S01]  /*bd60*/  IMAD R3, R4, 0x8, R3 ;  /* 0x0000000804037824 */ /* 0x000fe200078e0203 */
[----:B0-----:R-:W-:Y:S06]  /*bd70*/  @!P0 BRA `(.L_x_122) ;  /* 0x0000001000f08947 */ /* 0x001fec0003800000 */
.L_x_167:
[----:B------:R-:W1:Y:S02]  /*bd80*/  SYNCS.PHASECHK.TRANS64.TRYWAIT P0, [R3+URZ], R2 ;  /* 0x00000002030075a7 */ /* 0x000e64000800017f */
[----:B-1----:R-:W-:Y:S05]  /*bd90*/  @!P0 BRA `(.L_x_123) ;  /* 0x0000001000fc8947 */ /* 0x002fea0003800000 */
.L_x_168:
[----:B------:R-:W-:Y:S05]  /*bda0*/  @!P2 BRA `(.L_x_124) ;  /* 0x000000000004a947 */ /* 0x000fea0003800000 */
[----:B------:R-:W-:Y:S01]  /*bdb0*/  BPT.TRAP 0x1 ;  /* 0x000000040000795c */ /* 0x000fe20000300000 */
.L_x_124:
[----:B-1----:R-:W-:-:S04]  /*bdc0*/  VIADD R3, R0, 0x34860 ;  /* 0x0003486000037836 */ /* 0x002fc80000000000 */
[----:B------:R-:W-:-:S04]  /*bdd0*/  IMAD R18, R18, 0x8, R3 ;  /* 0x0000000812127824 */ /* 0x000fc800078e0203 */
[----:B------:R-:W1:Y:S02]  /*bde0*/  SYNCS.PHASECHK.TRANS64.TRYWAIT P0, [R18+URZ], R5 ;  /* 0x00000005120075a7 */ /* 0x000e64000800017f */
[----:B-1----:R-:W-:Y:S05]  /*bdf0*/  @!P0 BRA `(.L_x_125) ;  /* 0x0000001000f88947 */ /* 0x002fea0003800000 */
.L_x_169:
[----:B------:R-:W-:-:S07]  /*be00*/  IMAD R3, R4, 0x8, R3 ;  /* 0x0000000804037824 */ /* 0x000fce00078e0203 */
.L_x_126:
[----:B---3--:R3:W4:Y:S02]  /*be10*/  SYNCS.PHASECHK.TRANS64.TRYWAIT P0, [R3+URZ], R2 ;  /* 0x00000002030075a7 */ /* 0x008724000800017f */
[----:B----4-:R-:W-:Y:S05]  /*be20*/  @!P0 NANOSLEEP.SYNCS 0x989680 ;  /* 0x009896800000895d */ /* 0x010fea0003900000 */
[----:B------:R-:W4:Y:S02]  /*be30*/  @!P0 SYNCS.PHASECHK.TRANS64 P0, [R3+URZ], R2 ;  /* 0x00000002030085a7 */ /* 0x000f24000800007f */
[----:B----4-:R-:W-:Y:S05]  /*be40*/  @!P0 BRA `(.L_x_126) ;  /* 0xfffffffc00f08947 */ /* 0x010fea000383ffff */
.L_x_119:
[----:B------:R-:W-:Y:S05]  /*be50*/  BSYNC B0 ;  /* 0x0000000000007941 */ /* 0x000fea0003800000 */
.L_x_118:
[----:B------:R-:W-:Y:S05]  /*be60*/  EXIT ;  /* 0x000000000000794d */ /* 0x000fea0003800000 */
.L_x_10:
[----:B0-----:R-:W-:-:S04]  /*be70*/  IMAD.U32 R3, RZ, RZ, UR38 ;  /* 0x00000026ff037e24 */ /* 0x001fc8000f8e00ff */
[----:B------:R0:W1:Y:S03]  /*be80*/  SYNCS.PHASECHK.TRANS64.TRYWAIT P1, [R3+URZ+0x34800], R0 ;  /* 0x03480000030075a7 */ /* 0x000066000802017f */
[----:B-1----:R-:W-:Y:S05]  /*be90*/  @!P1 NANOSLEEP.SYNCS 0x989680 ;  /* 0x009896800000995d */ /* 0x002fea0003900000 */
[----:B------:R-:W1:Y:S02]  /*bea0*/  @!P1 SYNCS.PHASECHK.TRANS64 P1, [R3+URZ+0x34800], R0 ;  /* 0x03480000030095a7 */ /* 0x000e64000802007f */
[----:B-1----:R-:W-:Y:S05]  /*beb0*/  @!P1 BRA `(.L_x_10) ;  /* 0xfffffffc00ec9947 */ /* 0x002fea000383ffff */
[----:B------:R-:W-:Y:S05]  /*bec0*/  BRA `(.L_x_127) ;  /* 0xffffff5000a87947 */ /* 0x000fea000383ffff */
.L_x_14:
[----:B-1----:R1:W2:Y:S02]  /*bed0*/  SYNCS.PHASECHK.TRANS64.TRYWAIT P2, [R6+URZ+0x34830], R3 ;  /* 0x03483003060075a7 */ /* 0x0022a4000804017f */
[----:B--2---:R-:W-:Y:S05]  /*bee0*/  @!P2 NANOSLEEP.SYNCS 0x989680 ;  /* 0x009896800000a95d */ /* 0x004fea0003900000 */
[----:B------:R-:W2:Y:S02]  /*bef0*/  @!P2 SYNCS.PHASECHK.TRANS64 P2, [R6+URZ+0x34830], R3 ;  /* 0x034830030600a5a7 */ /* 0x000ea4000804007f */
[----:B--2---:R-:W-:Y:S05]  /*bf00*/  @!P2 BRA `(.L_x_14) ;  /* 0xfffffffc00f0a947 */ /* 0x004fea000383ffff */
[----:B------:R-:W-:Y:S05]  /*bf10*/  BRA `(.L_x_13) ;  /* 0xffffff5000d47947 */ /* 0x000fea000383ffff */
.L_x_19:
[----:B-1----:R-:W-:-:S04]  /*bf20*/  IMAD.U32 R3, RZ, RZ, UR7 ;  /* 0x00000007ff037e24 */ /* 0x002fc8000f8e00ff */
[----:B------:R1:W2:Y:S03]  /*bf30*/  SYNCS.PHASECHK.TRANS64.TRYWAIT P2, [R3+URZ+0x34830], R0 ;  /* 0x03483000030075a7 */ /* 0x0002a6000804017f */
[----:B--2---:R-:W-:Y:S05]  /*bf40*/  @!P2 NANOSLEEP.SYNCS 0x989680 ;  /* 0x009896800000a95d */ /* 0x004fea0003900000 */
[----:B------:R-:W2:Y:S02]  /*bf50*/  @!P2 SYNCS.PHASECHK.TRANS64 P2, [R3+URZ+0x34830], R0 ;  /* 0x034830000300a5a7 */ /* 0x000ea4000804007f */
[----:B--2---:R-:W-:Y:S05]  /*bf60*/  @!P2 BRA `(.L_x_19) ;  /* 0xfffffffc00eca947 */ /* 0x004fea000383ffff */
[----:B------:R-:W-:Y:S05]  /*bf70*/  BRA `(.L_x_18) ;  /* 0xffffff7800947947 */ /* 0x000fea000383ffff */
.L_x_23:
[----:B-1----:R-:W-:-:S04]  /*bf80*/  IMAD.U32 R3, RZ, RZ, UR10 ;  /* 0x0000000aff037e24 */ /* 0x002fc8000f8e00ff */
[----:B------:R1:W2:Y:S03]  /*bf90*/  SYNCS.PHASECHK.TRANS64.TRYWAIT P2, [R3+URZ+0x34850], R0 ;  /* 0x03485000030075a7 */ /* 0x0002a6000804017f */
[----:B--2---:R-:W-:Y:S05]  /*bfa0*/  @!P2 NANOSLEEP.SYNCS 0x989680 ;  /* 0x009896800000a95d */ /* 0x004fea0003900000 */
[----:B------:R-:W2:Y:S02]  /*bfb0*/  @!P2 SYNCS.PHASECHK.TRANS64 P2, [R3+URZ+0x34850], R0 ;  /* 0x034850000300a5a7 */ /* 0x000ea4000804007f */
[----:B--2---:R-:W-:Y:S05]  /*bfc0*/  @!P2 BRA `(.L_x_23) ;  /* 0xfffffffc00eca947 */ /* 0x004fea000383ffff */
[----:B------:R-:W-:Y:S05]  /*bfd0*/  BRA `(.L_x_22) ;  /* 0xffffff8000c47947 */ /* 0x000fea000383ffff */
.L_x_28:
[----:B-1----:R-:W-:-:S04]  /*bfe0*/  IMAD.U32 R5, RZ, RZ, UR12 ;  /* 0x0000000cff057e24 */ /* 0x002fc8000f8e00ff */
[----:B------:R1:W2:Y:S03]  /*bff0*/  SYNCS.PHASECHK.TRANS64.TRYWAIT P0, [R5+URZ+0x34850], R4 ;  /* 0x03485004050075a7 */ /* 0x0002a6000800017f */
[----:B--2---:R-:W-:Y:S05]  /*c000*/  @!P0 NANOSLEEP.SYNCS 0x989680 ;  /* 0x009896800000895d */ /* 0x004fea0003900000 */
[----:B------:R-:W2:Y:S02]  /*c010*/  @!P0 SYNCS.PHASECHK.TRANS64 P0, [R5+URZ+0x34850], R4 ;  /* 0x03485004050085a7 */ /* 0x000ea4000800007f */
[----:B--2---:R-:W-:Y:S05]  /*c020*/  @!P0 BRA `(.L_x_28) ;  /* 0xfffffffc00ec8947 */ /* 0x004fea000383ffff */
[----:B------:R-:W-:Y:S05]  /*c030*/  BRA `(.L_x_27) ;  /* 0xffffff9c00b87947 */ /* 0x000fea000383ffff */
.L_x_42:
[----:B------:R-:W1:Y:S01]  /*c040*/  S2R R0, SR_TID.X ;  /* 0x0000000000007919 */ /* 0x000e620000002100 */
[----:B------:R-:W-:Y:S01]  /*c050*/  BSSY B0, `(.L_x_128) ;  /* 0x000000a000007945 */ /* 0x000fe20003800000 */
[----:B------:R-:W-:Y:S02]  /*c060*/  IMAD.MOV.U32 R12, RZ, RZ, RZ ;  /* 0x000000ffff0c7224 */ /* 0x000fe400078e00ff */
[----:B------:R-:W-:Y:S02]  /*c070*/  IMAD.MOV.U32 R11, RZ, RZ, 0x1f ;  /* 0x0000001fff0b7424 */ /* 0x000fe400078e00ff */
[----:B------:R-:W-:Y:S01]  /*c080*/  IMAD.MOV.U32 R15, RZ, RZ, -0x1 ;  /* 0xffffffffff0f7424 */ /* 0x000fe200078e00ff */
[----:B-1----:R-:W-:-:S04]  /*c090*/  SHF.R.U32.HI R0, RZ, 0x5, R0 ;  /* 0x00000005ff007819 */ /* 0x002fc80000011600 */
[----:B------:R-:W-:-:S05]  /*c0a0*/  LOP3.LUT R0, R0, 0x3, RZ, 0xc0, !PT ;  /* 0x0000000300007812 */ /* 0x000fca00078ec0ff */
[----:B------:R-:W-:-:S07]  /*c0b0*/  IMAD.MOV.U32 R13, RZ, RZ, R0 ;  /* 0x000000ffff0d7224 */ /* 0x000fce00078e0000 */
[----:B0-2---:R-:W-:Y:S05]  /*c0c0*/  WARPSYNC.COLLECTIVE R15, `(.L_x_129) ;  /* 0x000000000f087348 */ /* 0x005fea0003c00000 */
[----:B------:R1:W3:Y:S02]  /*c0d0*/  SHFL.IDX P6, R14, R13, R12, R11 ;  /* 0x0000000c0d0e7389 */ /* 0x0002e400000c000b */
[----:B0123--:R-:W-:Y:S01]  /*c0e0*/  ENDCOLLECTIVE ;  /* 0x000000000000791b */ /* 0x00ffe20003800000 */
.L_x_129:
[----:B------:R-:W-:Y:S05]  /*c0f0*/  BSYNC B0 ;  /* 0x0000000000007941 */ /* 0x000fea0003800000 */
.L_x_128:
[----:B------:R-:W-:Y:S05]  /*c100*/  BRA `(.L_x_130) ;  /* 0xffffffc000f47947 */ /* 0x000fea000383ffff */
.L_x_44:
[----:B------:R-:W-:Y:S01]  /*c110*/  BSSY B0, `(.L_x_131) ;  /* 0x0000006000007945 */ /* 0x000fe20003800000 */
[----:B------:R-:W-:-:S07]  /*c120*/  IMAD.MOV.U32 R15, RZ, RZ, -0x1 ;  /* 0xffffffffff0f7424 */ /* 0x000fce00078e00ff */
[----:B012---:R-:W-:Y:S05]  /*c130*/  WARPSYNC.COLLECTIVE R15, `(.L_x_132) ;  /* 0x000000000f0c7348 */ /* 0x007fea0003c00000 */
[----:B------:R-:W-:Y:S02]  /*c140*/  ELECT P6, UR62, PT ;  /* 0x00000000003e782f */ /* 0x000fe400038c0000 */
[----:B------:R-:W-:Y:S01]  /*c150*/  MOV R14, UR62 ;  /* 0x0000003e000e7c02 */ /* 0x000fe20008000f00 */
[----:B012---:R-:W-:Y:S10]  /*c160*/  ENDCOLLECTIVE ;  /* 0x000000000000791b */ /* 0x007ff40003800000 */
.L_x_132:
[----:B------:R-:W-:Y:S05]  /*c170*/  BSYNC B0 ;  /* 0x0000000000007941 */ /* 0x000fea0003800000 */
.L_x_131:
[----:B------:R-:W-:Y:S05]  /*c180*/  BRA `(.L_x_133) ;  /* 0xffffffc000f47947 */ /* 0x000fea000383ffff */
.L_x_46:
[----:B-1----:R1:W4:Y:S02]  /*c190*/  SYNCS.PHASECHK.TRANS64.TRYWAIT P0, [R0+URZ+0x34840], R2 ;  /* 0x03484002000075a7 */ /* 0x002324000800017f */
[----:B----4-:R-:W-:Y:S05]  /*c1a0*/  @!P0 NANOSLEEP.SYNCS 0x989680 ;  /* 0x009896800000895d */ /* 0x010fea0003900000 */
[----:B------:R-:W4:Y:S02]  /*c1b0*/  @!P0 SYNCS.PHASECHK.TRANS64 P0, [R0+URZ+0x34840], R2 ;  /* 0x03484002000085a7 */ /* 0x000f24000800007f */
[----:B----4-:R-:W-:Y:S05]  /*c1c0*/  @!P0 BRA `(.L_x_46) ;  /* 0xfffffffc00f08947 */ /* 0x010fea000383ffff */
[----:B------:R-:W-:Y:S05]  /*c1d0*/  BRA `(.L_x_134) ;  /* 0xffffffc400507947 */ /* 0x000fea000383ffff */
.L_x_49:
[----:B------:R-:W-:Y:S01]  /*c1e0*/  IMAD.MOV.U32 R13, RZ, RZ, R4 ;  /* 0x000000ffff0d7224 */ /* 0x000fe200078e0004 */
[----:B------:R-:W0:Y:S01]  /*c1f0*/  S2R R7, SR_TID.X ;  /* 0x0000000000077919 */ /* 0x000e220000002100 */
[----:B------:R-:W-:Y:S02]  /*c200*/  IMAD.MOV.U32 R12, RZ, RZ, RZ ;  /* 0x000000ffff0c7224 */ /* 0x000fe400078e00ff */
[----:B------:R-:W-:Y:S02]  /*c210*/  IMAD.MOV.U32 R11, RZ, RZ, 0x181f ;  /* 0x0000181fff0b7424 */ /* 0x000fe400078e00ff */
[----:B------:R-:W-:-:S07]  /*c220*/  IMAD.MOV.U32 R15, RZ, RZ, -0x1 ;  /* 0xffffffffff0f7424 */ /* 0x000fce00078e00ff */
[----:B0----5:R-:W-:Y:S05]  /*c230*/  WARPSYNC.COLLECTIVE R15, `(.L_x_135) ;  /* 0x000000000f087348 */ /* 0x021fea0003c00000 */
[----:B------:R1:W2:Y:S02]  /*c240*/  SHFL.IDX P6, R14, R13, R12, R11 ;  /* 0x0000000c0d0e7389 */ /* 0x0002a400000c000b */
[----:B012--5:R-:W-:Y:S01]  /*c250*/  ENDCOLLECTIVE ;  /* 0x000000000000791b */ /* 0x027fe20003800000 */
.L_x_135:
[----:B------:R-:W-:Y:S01]  /*c260*/  IMAD.MOV.U32 R13, RZ, RZ, R0 ;  /* 0x000000ffff0d7224 */ /* 0x000fe200078e0000 */
[----:B------:R-:W-:Y:S01]  /*c270*/  LOP3.LUT R7, R7, 0x7f, RZ, 0xc0, !PT ;  /* 0x0000007f07077812 */ /* 0x000fe200078ec0ff */
[----:B------:R-:W-:-:S07]  /*c280*/  IMAD.MOV.U32 R6, RZ, RZ, R14 ;  /* 0x000000ffff067224 */ /* 0x000fce00078e000e */
[----:B------:R-:W-:Y:S05]  /*c290*/  WARPSYNC.COLLECTIVE R15, `(.L_x_136) ;  /* 0x000000000f087348 */ /* 0x000fea0003c00000 */
[----:B------:R0:W1:Y:S02]  /*c2a0*/  SHFL.IDX P6, R14, R13, R12, R11 ;  /* 0x0000000c0d0e7389 */ /* 0x00006400000c000b */
[----:B01----:R-:W-:Y:S01]  /*c2b0*/  ENDCOLLECTIVE ;  /* 0x000000000000791b */ /* 0x003fe20003800000 */
.L_x_136:
[----:B------:R-:W-:Y:S01]  /*c2c0*/  SHF.R.U32.HI R2, RZ, 0x3, R7 ;  /* 0x00000003ff027819 */ /* 0x000fe20000011607 */
[----:B------:R-:W-:Y:S02]  /*c2d0*/  ULDC UR4, c[0x0][0x288] ;  /* 0x0000a20000047ab9 */ /* 0x000fe40000000800 */
[----:B------:R-:W-:Y:S02]  /*c2e0*/  IMAD R3, R8, UR4, RZ ;  /* 0x0000000408037c24 */ /* 0x000fe4000f8e02ff */
[----:B------:R-:W-:-:S04]  /*c2f0*/  IMAD.IADD R2, R2, 0x1, R5 ;  /* 0x0000000102027824 */ /* 0x000fc800078e0205 */
[C---:B------:R-:W-:Y:S01]  /*c300*/  VIADD R5, R2.reuse, 0x10 ;  /* 0x0000001002057836 */ /* 0x040fe20000000000 */
[----:B------:R-:W-:Y:S01]  /*c310*/  ISETP.GE.AND P3, PT, R2, R3, PT ;  /* 0x000000030200720c */ /* 0x000fe20003f66270 */
[----:B------:R-:W-:Y:S02]  /*c320*/  IMAD.MOV.U32 R13, RZ, RZ, R4 ;  /* 0x000000ffff0d7224 */ /* 0x000fe400078e0004 */
[----:B------:R-:W-:Y:S02]  /*c330*/  IMAD.MOV.U32 R12, RZ, RZ, 0x1 ;  /* 0x00000001ff0c7424 */ /* 0x000fe400078e00ff */
[----:B------:R-:W-:-:S08]  /*c340*/  IMAD.MOV.U32 R7, RZ, RZ, R14 ;  /* 0x000000ffff077224 */ /* 0x000fd000078e000e */
[----:B------:R-:W-:Y:S05]  /*c350*/  WARPSYNC.COLLECTIVE R15, `(.L_x_137) ;  /* 0x000000000f087348 */ /* 0x000fea0003c00000 */
[----:B------:R0:W1:Y:S02]  /*c360*/  SHFL.IDX P6, R14, R13, R12, R11 ;  /* 0x0000000c0d0e7389 */ /* 0x00006400000c000b */
[----:B01----:R-:W-:Y:S01]  /*c370*/  ENDCOLLECTIVE ;  /* 0x000000000000791b */ /* 0x003fe20003800000 */
.L_x_137:
[----:B------:R-:W-:-:S05]  /*c380*/  @!P3 LEA R7, P5, R9, R7, 0x1 ;  /* 0x000000070907b211 */ /* 0x000fca00078a08ff */
[----:B------:R-:W-:-:S05]  /*c390*/  @!P3 IMAD.X R6, RZ, RZ, R6, P5 ;  /* 0x000000ffff06b224 */ /* 0x000fca00028e0606 */
[----:B------:R-:W-:Y:S01]  /*c3a0*/  @!P3 LOP3.LUT R7, R7, R6, RZ, 0x3c, !PT ;  /* 0x000000060707b212 */ /* 0x000fe200078e3cff */
[----:B------:R-:W-:-:S03]  /*c3b0*/  IMAD.MOV.U32 R13, RZ, RZ, R0 ;  /* 0x000000ffff0d7224 */ /* 0x000fc600078e0000 */
[----:B------:R-:W-:-:S04]  /*c3c0*/  @!P3 LOP3.LUT R6, R7, R6, RZ, 0x3c, !PT ;  /* 0x000000060706b212 */ /* 0x000fc800078e3cff */
[----:B------:R-:W-:-:S05]  /*c3d0*/  @!P3 LOP3.LUT R7, R7, R6, RZ, 0x3c, !PT ;  /* 0x000000060707b212 */ /* 0x000fca00078e3cff */
[----:B------:R-:W-:Y:S01]  /*c3e0*/  @!PT LDS RZ, [RZ] ;  /* 0x00000000fffff984 */ /* 0x000fe20000000800 */
[----:B------:R-:W-:Y:S01]  /*c3f0*/  @!PT LDS RZ, [RZ] ;  /* 0x00000000fffff984 */ /* 0x000fe20000000800 */
[----:B------:R-:W-:Y:S01]  /*c400*/  @!PT LDS RZ, [RZ] ;  /* 0x00000000fffff984 */ /* 0x000fe20000000800 */
[----:B------:R0:W-:Y:S04]  /*c410*/  @!P3 LDGSTS.E.BYPASS.LTC128B.128 [R10+0x10400], desc[UR60][R6.64], !P0 ;  /* 0x10400000060abfae */ /* 0x0001e8000c101d7c */
[----:B------:R0:W-:Y:S04]  /*c420*/  @!P3 LDGSTS.E.BYPASS.LTC128B.128 [R10+0x14400], desc[UR60][R6.64+0x80], !P1 ;  /* 0x14400080060abfae */ /* 0x0001e8000c901d7c */
[----:B------:R0:W-:Y:S01]  /*c430*/  @!P3 LDGSTS.E.BYPASS.LTC128B.128 [R10+0x18400], desc[UR60][R6.64+0x100], !P2 ;  /* 0x18400100060abfae */ /* 0x0001e2000d101d7c */
[----:B------:R-:W-:Y:S01]  /*c440*/  ISETP.GE.AND P3, PT, R5, R3, PT ;  /* 0x000000030500720c */ /* 0x000fe20003f66270 */
[----:B------:R-:W-:-:S12]  /*c450*/  IMAD.MOV.U32 R5, RZ, RZ, R14 ;  /* 0x000000ffff057224 */ /* 0x000fd800078e000e */
[----:B0-----:R-:W-:Y:S05]  /*c460*/  WARPSYNC.COLLECTIVE R15, `(.L_x_138) ;  /* 0x000000000f087348 */ /* 0x001fea0003c00000 */
[----:B------:R1:W2:Y:S02]  /*c470*/  SHFL.IDX P6, R14, R13, R12, R11 ;  /* 0x0000000c0d0e7389 */ /* 0x0002a400000c000b */
[----:B012---:R-:W-:Y:S01]  /*c480*/  ENDCOLLECTIVE ;  /* 0x000000000000791b */ /* 0x007fe20003800000 */
.L_x_138:
[----:B------:R-:W-:Y:S02]  /*c490*/  IMAD.MOV.U32 R13, RZ, RZ, R4 ;  /* 0x000000ffff0d7224 */ /* 0x000fe400078e0004 */
[----:B------:R-:W-:Y:S02]  /*c4a0*/  IMAD.MOV.U32 R12, RZ, RZ, 0x2 ;  /* 0x00000002ff0c7424 */ /* 0x000fe400078e00ff */
[----:B------:R-:W-:-:S07]  /*c4b0*/  IMAD.MOV.U32 R8, RZ, RZ, R14 ;  /* 0x000000ffff087224 */ /* 0x000fce00078e000e */
[----:B------:R-:W-:Y:S05]  /*c4c0*/  WARPSYNC.COLLECTIVE R15, `(.L_x_139) ;  /* 0x000000000f087348 */ /* 0x000fea0003c00000 */
[----:B------:R0:W1:Y:S02]  /*c4d0*/  SHFL.IDX P6, R14, R13, R12, R11 ;  /* 0x0000000c0d0e7389 */ /* 0x00006400000c000b */
[----:B01----:R-:W-:Y:S01]  /*c4e0*/  ENDCOLLECTIVE ;  /* 0x000000000000791b */ /* 0x003fe20003800000 */
.L_x_139:
[----:B------:R-:W-:-:S05]  /*c4f0*/  @!P3 LEA R8, P5, R9, R8, 0x1 ;  /* 0x000000080908b211 */ /* 0x000fca00078a08ff */
[----:B------:R-:W-:Y:S02]  /*c500*/  @!P3 IMAD.X R5, RZ, RZ, R5, P5 ;  /* 0x000000ffff05b224 */ /* 0x000fe400028e0605 */
[----:B------:R-:W-:Y:S02]  /*c510*/  @!P3 IMAD.MOV.U32 R6, RZ, RZ, R8 ;  /* 0x000000ffff06b224 */ /* 0x000fe400078e0008 */
[----:B------:R-:W-:Y:S02]  /*c520*/  @!P3 IMAD.MOV.U32 R7, RZ, RZ, R5 ;  /* 0x000000ffff07b224 */ /* 0x000fe400078e0005 */
[----:B------:R-:W-:Y:S02]  /*c530*/  VIADD R5, R2, 0x20 ;  /* 0x0000002002057836 */ /* 0x000fe40000000000 */
[----:B------:R-:W-:Y:S01]  /*c540*/  IMAD.MOV.U32 R13, RZ, RZ, R0 ;  /* 0x000000ffff0d7224 */ /* 0x000fe200078e0000 */
        /* <DEDUP_REMOVED lines=11> */
.L_x_140:
[----:B------:R-:W-:Y:S02]  /*c600*/  IMAD.MOV.U32 R13, RZ, RZ, R4 ;  /* 0x000000ffff0d7224 */ /* 0x000fe400078e0004 */
[----:B------:R-:W-:Y:S02]  /*c610*/  IMAD.MOV.U32 R12, RZ, RZ, 0x3 ;  /* 0x00000003ff0c7424 */ /* 0x000fe400078e00ff */
[----:B------:R-:W-:-:S07]  /*c620*/  IMAD.MOV.U32 R8, RZ, RZ, R14 ;  /* 0x000000ffff087224 */ /* 0x000fce00078e000e */
[----:B------:R-:W-:Y:S05]  /*c630*/  WARPSYNC.COLLECTIVE R15, `(.L_x_141) ;  /* 0x000000000f087348 */ /* 0x000fea0003c00000 */
[----:B------:R0:W1:Y:S02]  /*c640*/  SHFL.IDX P6, R14, R13, R12, R11 ;  /* 0x0000000c0d0e7389 */ /* 0x00006400000c000b */
[----:B01----:R-:W-:Y:S01]  /*c650*/  ENDCOLLECTIVE ;  /* 0x000000000000791b */ /* 0x003fe20003800000 */
.L_x_141:
[----:B------:R-:W-:-:S05]  /*c660*/  @!P3 LEA R8, P4, R9, R8, 0x1 ;  /* 0x000000080908b211 */ /* 0x000fca00078808ff */
[----:B------:R-:W-:Y:S02]  /*c670*/  @!P3 IMAD.X R9, RZ, RZ, R5, P4 ;  /* 0x000000ffff09b224 */ /* 0x000fe400020e0605 */
[----:B------:R-:W-:Y:S02]  /*c680*/  @!P3 IMAD.MOV.U32 R6, RZ, RZ, R8 ;  /* 0x000000ffff06b224 */ /* 0x000fe400078e0008 */
[----:B------:R-:W-:Y:S02]  /*c690*/  @!P3 IMAD.MOV.U32 R7, RZ, RZ, R9 ;  /* 0x000000ffff07b224 */ /* 0x000fe400078e0009 */
[----:B------:R-:W0:Y:S01]  /*c6a0*/  S2R R9, SR_TID.X ;  /* 0x0000000000097919 */ /* 0x000e220000002100 */
[C---:B------:R-:W-:Y:S02]  /*c6b0*/  VIADD R5, R2.reuse, 0x30 ;  /* 0x0000003002057836 */ /* 0x040fe40000000000 */
[----:B------:R-:W-:Y:S01]  /*c6c0*/  IMAD.MOV.U32 R13, RZ, RZ, R0 ;  /* 0x000000ffff0d7224 */ /* 0x000fe200078e0000 */
[----:B------:R-:W-:Y:S01]  /*c6d0*/  @!PT LDS RZ, [RZ] ;  /* 0x00000000fffff984 */ /* 0x000fe20000000800 */
[----:B------:R-:W-:Y:S01]  /*c6e0*/  @!PT LDS RZ, [RZ] ;  /* 0x00000000fffff984 */ /* 0x000fe20000000800 */
[----:B------:R-:W-:Y:S01]  /*c6f0*/  @!PT LDS RZ, [RZ] ;  /* 0x00000000fffff984 */ /* 0x000fe20000000800 */
[----:B------:R1:W-:Y:S01]  /*c700*/  @!P3 LDGSTS.E.BYPASS.LTC128B.128 [R10+0x11400], desc[UR60][R6.64], !P0 ;  /* 0x11400000060abfae */ /* 0x0003e2000c101d7c */
[----:B------:R-:W-:-:S03]  /*c710*/  VIADD R8, R2, 0x60 ;  /* 0x0000006002087836 */ /* 0x000fc60000000000 */
[----:B------:R1:W-:Y:S04]  /*c720*/  @!P3 LDGSTS.E.BYPASS.LTC128B.128 [R10+0x15400], desc[UR60][R6.64+0x80], !P1 ;  /* 0x15400080060abfae */ /* 0x0003e8000c901d7c */
[----:B------:R1:W-:Y:S01]  /*c730*/  @!P3 LDGSTS.E.BYPASS.LTC128B.128 [R10+0x19400], desc[UR60][R6.64+0x100], !P2 ;  /* 0x19400100060abfae */ /* 0x0003e2000d101d7c */
[----:B------:R-:W-:Y:S01]  /*c740*/  ISETP.GE.AND P3, PT, R5, R3, PT ;  /* 0x000000030500720c */ /* 0x000fe20003f66270 */
[----:B------:R-:W-:-:S12]  /*c750*/  IMAD.MOV.U32 R5, RZ, RZ, R14 ;  /* 0x000000ffff057224 */ /* 0x000fd800078e000e */
[----:B01----:R-:W-:Y:S05]  /*c760*/  WARPSYNC.COLLECTIVE R15, `(.L_x_142) ;  /* 0x000000000f087348 */ /* 0x003fea0003c00000 */
[----:B------:R2:W3:Y:S02]  /*c770*/  SHFL.IDX P6, R14, R13, R12, R11 ;  /* 0x0000000c0d0e7389 */ /* 0x0004e400000c000b */
[----:B0123--:R-:W-:Y:S01]  /*c780*/  ENDCOLLECTIVE ;  /* 0x000000000000791b */ /* 0x00ffe20003800000 */
.L_x_142:
[----:B------:R-:W-:Y:S02]  /*c790*/  IMAD.MOV.U32 R13, RZ, RZ, R4 ;  /* 0x000000ffff0d7224 */ /* 0x000fe400078e0004 */
[----:B------:R-:W-:Y:S02]  /*c7a0*/  IMAD.MOV.U32 R12, RZ, RZ, 0x4 ;  /* 0x00000004ff0c7424 */ /* 0x000fe400078e00ff */
[----:B------:R-:W-:-:S05]  /*c7b0*/  IMAD.SHL.U32 R9, R9, 0x8, RZ ;  /* 0x0000000809097824 */ /* 0x000fca00078e00ff */
[----:B------:R-:W-:Y:S01]  /*c7c0*/  LOP3.LUT R9, R9, 0x38, RZ, 0xc0, !PT ;  /* 0x0000003809097812 */ /* 0x000fe200078ec0ff */
[----:B------:R-:W-:-:S07]  /*c7d0*/  IMAD.MOV.U32 R6, RZ, RZ, R14 ;  /* 0x000000ffff067224 */ /* 0x000fce00078e000e */
[----:B------:R-:W-:Y:S05]  /*c7e0*/  WARPSYNC.COLLECTIVE R15, `(.L_x_143) ;  /* 0x000000000f087348 */ /* 0x000fea0003c00000 */
[----:B------:R0:W1:Y:S02]  /*c7f0*/  SHFL.IDX P6, R14, R13, R12, R11 ;  /* 0x0000000c0d0e7389 */ /* 0x00006400000c000b */
[----:B01----:R-:W-:Y:S01]  /*c800*/  ENDCOLLECTIVE ;  /* 0x000000000000791b */ /* 0x003fe20003800000 */
.L_x_143:
[----:B------:R-:W-:-:S05]  /*c810*/  @!P3 LEA R6, P4, R9, R6, 0x1 ;  /* 0x000000060906b211 */ /* 0x000fca00078808ff */
[----:B------:R-:W-:-:S04]  /*c820*/  @!P3 IMAD.X R5, RZ, RZ, R5, P4 ;  /* 0x000000ffff05b224 */ /* 0x000fc800020e0605 */
        /* <DEDUP_REMOVED lines=14> */
.L_x_144:
[----:B------:R-:W-:Y:S02]  /*c910*/  IMAD.MOV.U32 R13, RZ, RZ, R4 ;  /* 0x000000ffff0d7224 */ /* 0x000fe400078e0004 */
[----:B------:R-:W-:Y:S02]  /*c920*/  IMAD.MOV.U32 R12, RZ, RZ, 0x5 ;  /* 0x00000005ff0c7424 */ /* 0x000fe400078e00ff */
[----:B------:R-:W-:-:S07]  /*c930*/  IMAD.MOV.U32 R6, RZ, RZ, R14 ;  /* 0x000000ffff067224 */ /* 0x000fce00078e000e */
[----:B------:R-:W-:Y:S05]  /*c940*/  WARPSYNC.COLLECTIVE R15, `(.L_x_145) ;  /* 0x000000000f087348 */ /* 0x000fea0003c00000 */
[----:B------:R0:W1:Y:S02]  /*c950*/  SHFL.IDX P6, R14, R13, R12, R11 ;  /* 0x0000000c0d0e7389 */ /* 0x00006400000c000b */
[----:B01----:R-:W-:Y:S01]  /*c960*/  ENDCOLLECTIVE ;  /* 0x000000000000791b */ /* 0x003fe20003800000 */
.L_x_145:
        /* <DEDUP_REMOVED lines=16> */
.L_x_146:
[----:B------:R-:W-:Y:S02]  /*ca70*/  IMAD.MOV.U32 R13, RZ, RZ, R4 ;  /* 0x000000ffff0d7224 */ /* 0x000fe400078e0004 */
[----:B------:R-:W-:Y:S02]  /*ca80*/  IMAD.MOV.U32 R12, RZ, RZ, 0x6 ;  /* 0x00000006ff0c7424 */ /* 0x000fe400078e00ff */
[----:B------:R-:W-:-:S07]  /*ca90*/  IMAD.MOV.U32 R6, RZ, RZ, R14 ;  /* 0x000000ffff067224 */ /* 0x000fce00078e000e */
[----:B------:R-:W-:Y:S05]  /*caa0*/  WARPSYNC.COLLECTIVE R15, `(.L_x_147) ;  /* 0x000000000f087348 */ /* 0x000fea0003c00000 */
[----:B------:R0:W1:Y:S02]  /*cab0*/  SHFL.IDX P6, R14, R13, R12, R11 ;  /* 0x0000000c0d0e7389 */ /* 0x00006400000c000b */
[----:B01----:R-:W-:Y:S01]  /*cac0*/  ENDCOLLECTIVE ;  /* 0x000000000000791b */ /* 0x003fe20003800000 */
.L_x_147:
[----:B------:R-:W-:-:S05]  /*cad0*/  @!P3 LEA R6, P4, R9, R6, 0x1 ;  /* 0x000000060906b211 */ /* 0x000fca00078808ff */
[----:B------:R-:W-:Y:S01]  /*cae0*/  @!P3 IMAD.X R5, RZ, RZ, R5, P4 ;  /* 0x000000ffff05b224 */ /* 0x000fe200020e0605 */
[----:B------:R-:W-:-:S03]  /*caf0*/  ISETP.GE.AND P4, PT, R8, R3, PT ;  /* 0x000000030800720c */ /* 0x000fc60003f86270 */
[----:B------:R-:W-:Y:S02]  /*cb00*/  @!P3 IMAD.MOV.U32 R7, RZ, RZ, R5 ;  /* 0x000000ffff07b224 */ /* 0x000fe400078e0005 */
[----:B------:R-:W-:-:S03]  /*cb10*/  IMAD.MOV.U32 R13, RZ, RZ, R0 ;  /* 0x000000ffff0d7224 */ /* 0x000fc600078e0000 */
[----:B------:R-:W-:Y:S01]  /*cb20*/  @!PT LDS RZ, [RZ] ;  /* 0x00000000fffff984 */ /* 0x000fe20000000800 */
[----:B------:R-:W-:Y:S01]  /*cb30*/  @!PT LDS RZ, [RZ] ;  /* 0x00000000fffff984 */ /* 0x000fe20000000800 */
[----:B------:R-:W-:Y:S01]  /*cb40*/  @!PT LDS RZ, [RZ] ;  /* 0x00000000fffff984 */ /* 0x000fe20000000800 */
[----:B------:R0:W-:Y:S04]  /*cb50*/  @!P3 LDGSTS.E.BYPASS.LTC128B.128 [R10+0x12c00], desc[UR60][R6.64], !P0 ;  /* 0x12c00000060abfae */ /* 0x0001e8000c101d7c */
[----:B------:R0:W-:Y:S01]  /*cb60*/  @!P3 LDGSTS.E.BYPASS.LTC128B.128 [R10+0x16c00], desc[UR60][R6.64+0x80], !P1 ;  /* 0x16c00080060abfae */ /* 0x0001e2000c901d7c */
[----:B------:R-:W-:-:S03]  /*cb70*/  IMAD.MOV.U32 R5, RZ, RZ, R14 ;  /* 0x000000ffff057224 */ /* 0x000fc600078e000e */
[----:B------:R0:W-:Y:S04]  /*cb80*/  @!P3 LDGSTS.E.BYPASS.LTC128B.128 [R10+0x1ac00], desc[UR60][R6.64+0x100], !P2 ;  /* 0x1ac00100060abfae */ /* 0x0001e8000d101d7c */
[----:B0-----:R-:W-:Y:S05]  /*cb90*/  WARPSYNC.COLLECTIVE R15, `(.L_x_148) ;  /* 0x000000000f087348 */ /* 0x001fea0003c00000 */
[----:B------:R1:W2:Y:S02]  /*cba0*/  SHFL.IDX P6, R14, R13, R12, R11 ;  /* 0x0000000c0d0e7389 */ /* 0x0002a400000c000b */
[----:B012---:R-:W-:Y:S01]  /*cbb0*/  ENDCOLLECTIVE ;  /* 0x000000000000791b */ /* 0x007fe20003800000 */
.L_x_148:
[----:B------:R-:W-:Y:S02]  /*cbc0*/  IMAD.MOV.U32 R13, RZ, RZ, R4 ;  /* 0x000000ffff0d7224 */ /* 0x000fe400078e0004 */
[----:B------:R-:W-:Y:S02]  /*cbd0*/  IMAD.MOV.U32 R12, RZ, RZ, 0x7 ;  /* 0x00000007ff0c7424 */ /* 0x000fe400078e00ff */
[----:B------:R-:W-:-:S07]  /*cbe0*/  IMAD.MOV.U32 R6, RZ, RZ, R14 ;  /* 0x000000ffff067224 */ /* 0x000fce00078e000e */
[----:B------:R-:W-:Y:S05]  /*cbf0*/  WARPSYNC.COLLECTIVE R15, `(.L_x_149) ;  /* 0x000000000f087348 */ /* 0x000fea0003c00000 */
[----:B------:R0:W1:Y:S02]  /*cc00*/  SHFL.IDX P6, R14, R13, R12, R11 ;  /* 0x0000000c0d0e7389 */ /* 0x00006400000c000b */
[----:B01----:R-:W-:Y:S01]  /*cc10*/  ENDCOLLECTIVE ;  /* 0x000000000000791b */ /* 0x003fe20003800000 */
.L_x_149:
[----:B------:R-:W-:-:S05]  /*cc20*/  @!P4 LEA R6, P3, R9, R6, 0x1 ;  /* 0x000000060906c211 */ /* 0x000fca00078608ff */
[----:B------:R-:W-:-:S04]  /*cc30*/  @!P4 IMAD.X R5, RZ, RZ, R5, P3 ;  /* 0x000000ffff05c224 */ /* 0x000fc800018e0605 */
        /* <DEDUP_REMOVED lines=12> */
.L_x_150:
[----:B------:R-:W-:Y:S01]  /*cd00*/  IMAD.MOV.U32 R0, RZ, RZ, R14 ;  /* 0x000000ffff007224 */ /* 0x000fe200078e000e */
[----:B------:R-:W-:Y:S06]  /*cd10*/  BRA `(.L_x_151) ;  /* 0xffffffc400d47947 */ /* 0x000fec000383ffff */
.L_x_53:
[----:B-1----:R1:W2:Y:S02]  /*cd20*/  SYNCS.PHASECHK.TRANS64.TRYWAIT P0, [R14+URZ+0x34820], R0 ;  /* 0x034820000e0075a7 */ /* 0x0022a4000800017f */
[----:B--2---:R-:W-:Y:S05]  /*cd30*/  @!P0 NANOSLEEP.SYNCS 0x989680 ;  /* 0x009896800000895d */ /* 0x004fea0003900000 */
[----:B------:R-:W2:Y:S02]  /*cd40*/  @!P0 SYNCS.PHASECHK.TRANS64 P0, [R14+URZ+0x34820], R0 ;  /* 0x034820000e0085a7 */ /* 0x000ea4000800007f */
[----:B--2---:R-:W-:Y:S05]  /*cd50*/  @!P0 BRA `(.L_x_53) ;  /* 0xfffffffc00f08947 */ /* 0x004fea000383ffff */
[----:B------:R-:W-:Y:S05]  /*cd60*/  BRA `(.L_x_152) ;  /* 0xffffffc800387947 */ /* 0x000fea000383ffff */
.L_x_60:
[----:B-1----:R1:W2:Y:S02]  /*cd70*/  SYNCS.PHASECHK.TRANS64.TRYWAIT P0, [R3+URZ+0x34840], R2 ;  /* 0x03484002030075a7 */ /* 0x0022a4000800017f */
[----:B--2---:R-:W-:Y:S05]  /*cd80*/  @!P0 NANOSLEEP.SYNCS 0x989680 ;  /* 0x009896800000895d */ /* 0x004fea0003900000 */
[----:B------:R-:W2:Y:S02]  /*cd90*/  @!P0 SYNCS.PHASECHK.TRANS64 P0, [R3+URZ+0x34840], R2 ;  /* 0x03484002030085a7 */ /* 0x000ea4000800007f */
[----:B--2---:R-:W-:Y:S05]  /*cda0*/  @!P0 BRA `(.L_x_60) ;  /* 0xfffffffc00f08947 */ /* 0x004fea000383ffff */
[----:B------:R-:W-:Y:S05]  /*cdb0*/  BRA `(.L_x_153) ;  /* 0xffffffc800e87947 */ /* 0x000fea000383ffff */
.L_x_67:
[----:B0-----:R0:W1:Y:S02]  /*cdc0*/  SYNCS.PHASECHK.TRANS64.TRYWAIT P0, [R3+URZ+0x60], R2 ;  /* 0x00006002030075a7 */ /* 0x001064000800017f */
[----:B-1----:R-:W-:Y:S05]  /*cdd0*/  @!P0 NANOSLEEP.SYNCS 0x989680 ;  /* 0x009896800000895d */ /* 0x002fea0003900000 */
[----:B------:R-:W1:Y:S02]  /*cde0*/  @!P0 SYNCS.PHASECHK.TRANS64 P0, [R3+URZ+0x60], R2 ;  /* 0x00006002030085a7 */ /* 0x000e64000800007f */
[----:B-1----:R-:W-:Y:S05]  /*cdf0*/  @!P0 BRA `(.L_x_67) ;  /* 0xfffffffc00f08947 */ /* 0x002fea000383ffff */
[----:B------:R-:W-:Y:S05]  /*ce00*/  BRA `(.L_x_154) ;  /* 0xffffffcc00f47947 */ /* 0x000fea000383ffff */
.L_x_77:
[----:B-1----:R1:W2:Y:S02]  /*ce10*/  SYNCS.PHASECHK.TRANS64.TRYWAIT P0, [R3+URZ+0x34840], R2 ;  /* 0x03484002030075a7 */ /* 0x0022a4000800017f */
[----:B--2---:R-:W-:Y:S05]  /*ce20*/  @!P0 NANOSLEEP.SYNCS 0x989680 ;  /* 0x009896800000895d */ /* 0x004fea0003900000 */
[----:B------:R-:W2:Y:S02]  /*ce30*/  @!P0 SYNCS.PHASECHK.TRANS64 P0, [R3+URZ+0x34840], R2 ;  /* 0x03484002030085a7 */ /* 0x000ea4000800007f */
[----:B--2---:R-:W-:Y:S05]  /*ce40*/  @!P0 BRA `(.L_x_77) ;  /* 0xfffffffc00f08947 */ /* 0x004fea000383ffff */
[----:B------:R-:W-:Y:S05]  /*ce50*/  BRA `(.L_x_155) ;  /* 0xffffffd400747947 */ /* 0x000fea000383ffff */
.L_x_84:
[----:B0-----:R0:W1:Y:S02]  /*ce60*/  SYNCS.PHASECHK.TRANS64.TRYWAIT P0, [R2+URZ+0x60], R3 ;  /* 0x00006003020075a7 */ /* 0x001064000800017f */
[----:B-1----:R-:W-:Y:S05]  /*ce70*/  @!P0 NANOSLEEP.SYNCS 0x989680 ;  /* 0x009896800000895d */ /* 0x002fea0003900000 */
[----:B------:R-:W1:Y:S02]  /*ce80*/  @!P0 SYNCS.PHASECHK.TRANS64 P0, [R2+URZ+0x60], R3 ;  /* 0x00006003020085a7 */ /* 0x000e64000800007f */
[----:B-1----:R-:W-:Y:S05]  /*ce90*/  @!P0 BRA `(.L_x_84) ;  /* 0xfffffffc00f08947 */ /* 0x002fea000383ffff */
[----:B------:R-:W-:Y:S05]  /*cea0*/  BRA `(.L_x_156) ;  /* 0xffffffd800807947 */ /* 0x000fea000383ffff */
.L_x_93:
[----:B--2---:R2:W3:Y:S02]  /*ceb0*/  SYNCS.PHASECHK.TRANS64.TRYWAIT P0, [R2+URZ+0x34840], R3 ;  /* 0x03484003020075a7 */ /* 0x0044e4000800017f */
[----:B---3--:R-:W-:Y:S05]  /*cec0*/  @!P0 NANOSLEEP.SYNCS 0x989680 ;  /* 0x009896800000895d */ /* 0x008fea0003900000 */
[----:B------:R-:W3:Y:S02]  /*ced0*/  @!P0 SYNCS.PHASECHK.TRANS64 P0, [R2+URZ+0x34840], R3 ;  /* 0x03484003020085a7 */ /* 0x000ee4000800007f */
[----:B---3--:R-:W-:Y:S05]  /*cee0*/  @!P0 BRA `(.L_x_93) ;  /* 0xfffffffc00f08947 */ /* 0x008fea000383ffff */
[----:B------:R-:W-:Y:S05]  /*cef0*/  BRA `(.L_x_157) ;  /* 0xffffffdc00d07947 */ /* 0x000fea000383ffff */
.L_x_100:
[----:B0-----:R0:W1:Y:S02]  /*cf00*/  SYNCS.PHASECHK.TRANS64.TRYWAIT P0, [R2+URZ+0x60], R5 ;  /* 0x00006005020075a7 */ /* 0x001064000800017f */
[----:B-1----:R-:W-:Y:S05]  /*cf10*/  @!P0 NANOSLEEP.SYNCS 0x989680 ;  /* 0x009896800000895d */ /* 0x002fea0003900000 */
[----:B------:R-:W1:Y:S02]  /*cf20*/  @!P0 SYNCS.PHASECHK.TRANS64 P0, [R2+URZ+0x60], R5 ;  /* 0x00006005020085a7 */ /* 0x000e64000800007f */
[----:B-1----:R-:W-:Y:S05]  /*cf30*/  @!P0 BRA `(.L_x_100) ;  /* 0xfffffffc00f08947 */ /* 0x002fea000383ffff */
[----:B------:R-:W-:Y:S05]  /*cf40*/  BRA `(.L_x_158) ;  /* 0xffffffe000dc7947 */ /* 0x000fea000383ffff */
.L_x_109:
[----:B-1----:R1:W3:Y:S02]  /*cf50*/  SYNCS.PHASECHK.TRANS64.TRYWAIT P0, [R3+URZ+0x34860], R0 ;  /* 0x03486000030075a7 */ /* 0x0022e4000800017f */
[----:B---3--:R-:W-:Y:S05]  /*cf60*/  @!P0 NANOSLEEP.SYNCS 0x989680 ;  /* 0x009896800000895d */ /* 0x008fea0003900000 */
[----:B------:R-:W3:Y:S02]  /*cf70*/  @!P0 SYNCS.PHASECHK.TRANS64 P0, [R3+URZ+0x34860], R0 ;  /* 0x03486000030085a7 */ /* 0x000ee4000800007f */
[----:B---3--:R-:W-:Y:S05]  /*cf80*/  @!P0 BRA `(.L_x_109) ;  /* 0xfffffffc00f08947 */ /* 0x008fea000383ffff */
[----:B------:R-:W-:Y:S05]  /*cf90*/  BRA `(.L_x_159) ;  /* 0xffffffe400d87947 */ /* 0x000fea000383ffff */
.L_x_116:
[----:B0-----:R0:W1:Y:S02]  /*cfa0*/  SYNCS.PHASECHK.TRANS64.TRYWAIT P0, [R0+URZ+0x34820], R3 ;  /* 0x03482003000075a7 */ /* 0x001064000800017f */
[----:B-1----:R-:W-:Y:S05]  /*cfb0*/  @!P0 NANOSLEEP.SYNCS 0x989680 ;  /* 0x009896800000895d */ /* 0x002fea0003900000 */
[----:B------:R-:W1:Y:S02]  /*cfc0*/  @!P0 SYNCS.PHASECHK.TRANS64 P0, [R0+URZ+0x34820], R3 ;  /* 0x03482003000085a7 */ /* 0x000e64000800007f */
[----:B-1----:R-:W-:Y:S05]  /*cfd0*/  @!P0 BRA `(.L_x_116) ;  /* 0xfffffffc00f08947 */ /* 0x002fea000383ffff */
[----:B------:R-:W-:Y:S05]  /*cfe0*/  BRA `(.L_x_160) ;  /* 0xffffffe800e47947 */ /* 0x000fea000383ffff */
.L_x_117:
        /* <DEDUP_REMOVED lines=11> */
.L_x_162:
[----:B------:R-:W-:Y:S05]  /*d0a0*/  BSYNC B0 ;  /* 0x0000000000007941 */ /* 0x000fea0003800000 */
.L_x_161:
[----:B------:R-:W-:Y:S05]  /*d0b0*/  BRA `(.L_x_163) ;  /* 0xffffffe800cc7947 */ /* 0x000fea000383ffff */
.L_x_120:
[----:B------:R-:W-:Y:S01]  /*d0c0*/  BSSY B1, `(.L_x_164) ;  /* 0x0000006000017945 */ /* 0x000fe20003800000 */
[----:B------:R-:W-:-:S07]  /*d0d0*/  IMAD.MOV.U32 R15, RZ, RZ, -0x1 ;  /* 0xffffffffff0f7424 */ /* 0x000fce00078e00ff */
[----:B012---:R-:W-:Y:S05]  /*d0e0*/  WARPSYNC.COLLECTIVE R15, `(.L_x_165) ;  /* 0x000000000f0c7348 */ /* 0x007fea0003c00000 */
[----:B------:R-:W-:Y:S02]  /*d0f0*/  ELECT P6, UR62, PT ;  /* 0x00000000003e782f */ /* 0x000fe400038c0000 */
[----:B------:R-:W-:Y:S01]  /*d100*/  MOV R14, UR62 ;  /* 0x0000003e000e7c02 */ /* 0x000fe20008000f00 */
[----:B012---:R-:W-:Y:S10]  /*d110*/  ENDCOLLECTIVE ;  /* 0x000000000000791b */ /* 0x007ff40003800000 */
.L_x_165:
[----:B------:R-:W-:Y:S05]  /*d120*/  BSYNC B1 ;  /* 0x0000000000017941 */ /* 0x000fea0003800000 */
.L_x_164:
[----:B------:R-:W-:Y:S05]  /*d130*/  BRA `(.L_x_166) ;  /* 0xffffffe800c47947 */ /* 0x000fea000383ffff */
.L_x_122:
[----:B0-----:R0:W1:Y:S02]  /*d140*/  SYNCS.PHASECHK.TRANS64.TRYWAIT P0, [R6+URZ], R5 ;  /* 0x00000005060075a7 */ /* 0x001064000800017f */
[----:B-1----:R-:W-:Y:S05]  /*d150*/  @!P0 NANOSLEEP.SYNCS 0x989680 ;  /* 0x009896800000895d */ /* 0x002fea0003900000 */
[----:B------:R-:W1:Y:S02]  /*d160*/  @!P0 SYNCS.PHASECHK.TRANS64 P0, [R6+URZ], R5 ;  /* 0x00000005060085a7 */ /* 0x000e64000800007f */
[----:B-1----:R-:W-:Y:S05]  /*d170*/  @!P0 BRA `(.L_x_122) ;  /* 0xfffffffc00f08947 */ /* 0x002fea000383ffff */
[----:B------:R-:W-:Y:S05]  /*d180*/  BRA `(.L_x_167) ;  /* 0xffffffe800fc7947 */ /* 0x000fea000383ffff */
.L_x_123:
[----:B-1----:R1:W3:Y:S02]  /*d190*/  SYNCS.PHASECHK.TRANS64.TRYWAIT P0, [R3+URZ], R2 ;  /* 0x00000002030075a7 */ /* 0x0022e4000800017f */
[----:B---3--:R-:W-:Y:S05]  /*d1a0*/  @!P0 NANOSLEEP.SYNCS 0x989680 ;  /* 0x009896800000895d */ /* 0x008fea0003900000 */
[----:B------:R-:W3:Y:S02]  /*d1b0*/  @!P0 SYNCS.PHASECHK.TRANS64 P0, [R3+URZ], R2 ;  /* 0x00000002030085a7 */ /* 0x000ee4000800007f */
[----:B---3--:R-:W-:Y:S05]  /*d1c0*/  @!P0 BRA `(.L_x_123) ;  /* 0xfffffffc00f08947 */ /* 0x008fea000383ffff */
[----:B------:R-:W-:Y:S05]  /*d1d0*/  BRA `(.L_x_168) ;  /* 0xffffffe800f07947 */ /* 0x000fea000383ffff */
.L_x_125:
[----:B-1----:R1:W3:Y:S02]  /*d1e0*/  SYNCS.PHASECHK.TRANS64.TRYWAIT P0, [R18+URZ], R5 ;  /* 0x00000005120075a7 */ /* 0x0022e4000800017f */
[----:B---3--:R-:W-:Y:S05]  /*d1f0*/  @!P0 NANOSLEEP.SYNCS 0x989680 ;  /* 0x009896800000895d */ /* 0x008fea0003900000 */
[----:B------:R-:W3:Y:S02]  /*d200*/  @!P0 SYNCS.PHASECHK.TRANS64 P0, [R18+URZ], R5 ;  /* 0x00000005120085a7 */ /* 0x000ee4000800007f */
[----:B---3--:R-:W-:Y:S05]  /*d210*/  @!P0 BRA `(.L_x_125) ;  /* 0xfffffffc00f08947 */ /* 0x008fea000383ffff */
[----:B------:R-:W-:Y:S05]  /*d220*/  BRA `(.L_x_169) ;  /* 0xffffffe800f47947 */ /* 0x000fea000383ffff */
.L_x_170:
[----:B------:R-:W-:-:S00]  /*d230*/  BRA `(.L_x_170) ;  /* 0xfffffffc00fc7947 */ /* 0x000fc0000383ffff */
[----:B------:R-:W-:-:S00]  /*d240*/  NOP ;  /* 0x0000000000007918 */ /* 0x000fc00000000000 */
        /* <DEDUP_REMOVED lines=11> */
.L_x_3193:


//--------------------- .text._ZN7cutlass13device_kernelIN5flash11enable_sm90INS1_16FlashAttnFwdSm90INS1_25CollectiveMainloopFwdSm90ILi2EN4cute5tupleIJNS5_1CILi2EEENS7_ILi1EEES9_EEENS6_IJNS7_ILi128EEESB_NS7_ILi192EEEEEELi128ENS_6half_tEfNS_4arch4Sm90ELb0ELb0ELb0ELb0ELb0ELb0ELb0ELb1ELb1ELb1ELb0ELb0EEENS1_21CollectiveEpilogueFwdINS6_IJSB_SB_SB_EEESA_SE_SG_Li256ELb0ELb1ELb0ELb0EEENS1_29StaticPersistentTileSchedulerILb0EEEEEEEEEvNT_6ParamsE --------------------------
	.section	.text._ZN7cutlass13device_kernelIN5flash11enable_sm90INS1_16FlashAttnFwdSm90INS1_25CollectiveMainloopFwdSm90ILi2EN4cute5tupleIJNS5_1CILi2EEENS7_ILi1EEES9_EEENS6_IJNS7_ILi128EEESB_NS7_ILi192EEEEEELi128ENS_6half_tEfNS_4arch4Sm90ELb0ELb0ELb0ELb0ELb0ELb0ELb0ELb1ELb1ELb1ELb0ELb0EEENS1_21CollectiveEpilogueFwdINS6_IJSB_SB_SB_EEESA_SE_SG_Li256ELb0ELb1ELb0ELb0EEENS1_29StaticPersistentTileSchedulerILb0EEEEEEEEEvNT_6ParamsE,"ax",@progbits
	.align	128
.text._ZN7cutlass13device_kernelIN5flash11enable_sm90INS1_16FlashAttnFwdSm90INS1_25CollectiveMainloopFwdSm90ILi2EN4cute5tupleIJNS5_1CILi2EEENS7_ILi1EEES9_EEENS6_IJNS7_ILi128EEESB_NS7_ILi192EEEEEELi128ENS_6half_tEfNS_4arch4Sm90ELb0ELb0ELb0ELb0ELb0ELb0ELb0ELb1ELb1ELb1ELb0ELb0EEENS1_21CollectiveEpilogueFwdINS6_IJSB_SB_SB_EEESA_SE_SG_Li256ELb0ELb1ELb0ELb0EEENS1_29StaticPersistentTileSchedulerILb0EEEEEEEEEvNT_6ParamsE:
        .type           _ZN7cutlass13device_kernelIN5flash11enable_sm90INS1_16FlashAttnFwdSm90INS1_25CollectiveMainloopFwdSm90ILi2EN4cute5tupleIJNS5_1CILi2EEENS7_ILi1EEES9_EEENS6_IJNS7_ILi128EEESB_NS7_ILi192EEEEEELi128ENS_6half_tEfNS_4arch4Sm90ELb0ELb0ELb0ELb0ELb0ELb0ELb0ELb1ELb1ELb1ELb0ELb0EEENS1_21CollectiveEpilogueFwdINS6_IJSB_SB_SB_EEESA_SE_SG_Li256ELb0ELb1ELb0ELb0EEENS1_29StaticPersistentTileSchedulerILb0EEEEEEEEEvNT_6ParamsE,@function
        .size           _ZN7cutlass13device_kernelIN5flash11enable_sm90INS1_16FlashAttnFwdSm90INS1_25CollectiveMainloopFwdSm90ILi2EN4cute5tupleIJNS5_1CILi2EEENS7_ILi1EEES9_EEENS6_IJNS7_ILi128EEESB_NS7_ILi192EEEEEELi128ENS_6half_tEfNS_4arch4Sm90ELb0ELb0ELb0ELb0ELb0ELb0ELb0ELb1ELb1ELb1ELb0ELb0EEENS1_21CollectiveEpilogueFwdINS6_IJSB_SB_SB_EEESA_SE_SG_Li256ELb0ELb1ELb0ELb0EEENS1_29StaticPersistentTileSchedulerILb0EEEEEEEEEvNT_6ParamsE,(.L_x_3194 - _ZN7cutlass13device_kernelIN5flash11enable_sm90INS1_16FlashAttnFwdSm90INS1_25CollectiveMainloopFwdSm90ILi2EN4cute5tupleIJNS5_1CILi2EEENS7_ILi1EEES9_EEENS6_IJNS7_ILi128EEESB_NS7_ILi192EEEEEELi128ENS_6half_tEfNS_4arch4Sm90ELb0ELb0ELb0ELb0ELb0ELb0ELb0ELb1ELb1ELb1ELb0ELb0EEENS1_21CollectiveEpilogueFwdINS6_IJSB_SB_SB_EEESA_SE_SG_Li256ELb0ELb1ELb0ELb0EEENS1_29StaticPersistentTileSchedulerILb0EEEEEEEEEvNT_6ParamsE)
        .other          _ZN7cutlass13device_kernelIN5flash11enable_sm90INS1_16FlashAttnFwdSm90INS1_25CollectiveMainloopFwdSm90ILi2EN4cute5tupleIJNS5_1CILi2EEENS7_ILi1EEES9_EEENS6_IJNS7_ILi128EEESB_NS7_ILi192EEEEEELi128ENS_6half_tEfNS_4arch4Sm90ELb0ELb0ELb0ELb0ELb0ELb0ELb0ELb1ELb1ELb1ELb0ELb0EEENS1_21CollectiveEpilogueFwdINS6_IJSB_SB_SB_EEESA_SE_SG_Li256ELb0ELb1ELb0ELb0EEENS1_29StaticPersistentTileSchedulerILb0EEEEEEEEEvNT_6ParamsE,@"STO_CUDA_ENTRY STV_DEFAULT"
_ZN7cutlass13device_kernelIN5flash11enable_sm90INS1_16FlashAttnFwdSm90INS1_25CollectiveMainloopFwdSm90ILi2EN4cute5tupleIJNS5_1CILi2EEENS7_ILi1EEES9_EEENS6_IJNS7_ILi128EEESB_NS7_ILi192EEEEEELi128ENS_6half_tEfNS_4arch4Sm90ELb0ELb0ELb0ELb0ELb0ELb0ELb0ELb1ELb1ELb1ELb0ELb0EEENS1_21CollectiveEpilogueFwdINS6_IJSB_SB_SB_EEESA_SE_SG_Li256ELb0ELb1ELb0ELb0EEENS1_29StaticPersistentTileSchedulerILb0EEEEEEEEEvNT_6ParamsE:
[----:B------:R-:W0:Y:S02]  /*0000*/  LDC R1, c[0x0][0x28] ;  /* 0x00000a00ff017b82 */ /* 0x000e240000000800 */
[----:B0-----:R-:W-:Y:S01]  /*0010*/  VIADD R1, R1, 0xffffffc8 ;  /* 0xffffffc801017836 */ /* 0x001fe20000000000 */
[----:B------:R-:W0:Y:S01]  /*0020*/  S2R R0, SR_TID.X ;  /* 0x0000000000007919 */ /* 0x000e220000002100 */
[----:B------:R-:W-:Y:S01]  /*0030*/  ELECT P0, URZ, PT ;  /* 0x00000000003f782f */ /* 0x000fe20003800000 */
[----:B------:R-:W-:Y:S01]  /*0040*/  BSSY B0, `(.L_x_171) ;  /* 0x000000e000007945 */ /* 0x000fe20003800000 */
[----:B0-----:R-:W-:-:S05]  /*0050*/  SHF.R.U32.HI R3, RZ, 0x5, R0 ;  /* 0x00000005ff037819 */ /* 0x001fca0000011600 */
[----:B------:R-:W0:Y:S02]  /*0060*/  SHFL.IDX PT, R2, R3, RZ, 0x1f ;  /* 0x00001fff03027589 */ /* 0x000e2400000e0000 */
[----:B0-----:R-:W-:Y:S02]  /*0070*/  ISETP.EQ.AND P0, PT, R2, RZ, P0 ;  /* 0x000000ff0200720c */ /* 0x001fe40000702270 */
[----:B------:R-:W-:-:S11]  /*0080*/  SHF.R.U32.HI R2, RZ, 0x7, R0 ;  /* 0x00000007ff027819 */ /* 0x000fd60000011600 */
        /* <DEDUP_REMOVED lines=9> */
.L_x_172:
[----:B------:R-:W-:Y:S05]  /*0120*/  BSYNC B0 ;  /* 0x0000000000007941 */ /* 0x000fea0003800000 */
.L_x_171:
[----:B------:R-:W-:Y:S01]  /*0130*/  VOTEU.ANY UP0, P0 ;  /* 0x00000000003f7886 */ /* 0x000fe20000000100 */
[----:B------:R-:W0:Y:S01]  /*0140*/  SHFL.IDX PT, R2, R2, RZ, 0x1f ;  /* 0x00001fff02027589 */ /* 0x000e2200000e0000 */
[----:B------:R-:W-:Y:S01]  /*0150*/  UMOV UR4, 0x80 ;  /* 0x0000008000047882 */ /* 0x000fe20000000000 */
[----:B------:R-:W-:Y:S01]  /*0160*/  UMOV UR7, 0x200 ;  /* 0x0000020000077882 */ /* 0x000fe20000000000 */
[----:B------:R-:W-:Y:S01]  /*0170*/  VOTEU.ANY UP1, P0 ;  /* 0x00000000003f7886 */ /* 0x000fe20000020100 */
[----:B------:R-:W1:Y:S01]  /*0180*/  @UP0 S2UR UR8, SR_CgaCtaId ;  /* 0x00000000000809c3 */ /* 0x000e620000008800 */
[----:B------:R-:W2:Y:S01]  /*0190*/  SHFL.IDX PT, R4, R3, RZ, 0x1f ;  /* 0x00001fff03047589 */ /* 0x000ea200000e0000 */
[----:B------:R-:W-:Y:S01]  /*01a0*/  @UP0 UMOV UR6, 0x400 ;  /* 0x0000040000060882 */ /* 0x000fe20000000000 */
[----:B------:R-:W-:-:S04]  /*01b0*/  @UP0 UIADD3 UR4, -UR4, 0x100000, URZ ;  /* 0x0010000004040890 */ /* 0x000fc8000fffe13f */
[----:B------:R-:W-:Y:S02]  /*01c0*/  @UP0 USHF.L.U32 UR5, UR4, 0xb, URZ ;  /* 0x0000000b04050899 */ /* 0x000fe4000800063f */
[----:B------:R-:W-:Y:S01]  /*01d0*/  @UP0 USHF.L.U32 UR4, UR4, 0x1, URZ ;  /* 0x0000000104040899 */ /* 0x000fe2000800063f */
[----:B------:R-:W-:Y:S01]  /*01e0*/  VOTEU.ANY UP2, P0 ;  /* 0x00000000003f7886 */ /* 0x000fe20000040100 */
[----:B0-----:R-:W-:Y:S01]  /*01f0*/  R2UR UR9, R2 ;  /* 0x00000000020972ca */ /* 0x001fe200000e0000 */
[----:B-1----:R-:W-:Y:S01]  /*0200*/  @UP0 ULEA UR8, UR8, UR6, 0x18 ;  /* 0x0000000608080291 */ /* 0x002fe2000f8ec03f */
[----:B--2---:R-:W-:Y:S01]  /*0210*/  ISETP.NE.AND P1, PT, R4, RZ, PT ;  /* 0x000000ff0400720c */ /* 0x004fe20003f25270 */
[----:B------:R-:W-:-:S04]  /*0220*/  @UP0 UIADD3 UR6, -UR7, 0x100000, URZ ;  /* 0x0010000007060890 */ /* 0x000fc8000fffe13f */
[----:B------:R-:W-:Y:S02]  /*0230*/  @UP0 USHF.L.U32 UR7, UR6, 0xb, URZ ;  /* 0x0000000b06070899 */ /* 0x000fe4000800063f */
[----:B------:R-:W-:-:S04]  /*0240*/  @UP0 USHF.L.U32 UR6, UR6, 0x1, URZ ;  /* 0x0000000106060899 */ /* 0x000fc8000800063f */
[----:B------:R-:W-:Y:S01]  /*0250*/  UISETP.NE.AND UP0, UPT, UR9, URZ, UPT ;  /* 0x0000003f0900728c */ /* 0x000fe2000bf05270 */
[----:B------:R-:W0:Y:S02]  /*0260*/  FENCE.VIEW.ASYNC.S ;  /* 0x00000000000073c6 */ /* 0x000e240000000000 */
[----:B0-----:R0:W1:Y:S05]  /*0270*/  @UP1 SYNCS.EXCH.64 URZ, [UR8+0x34800], UR4 ;  /* 0x03480004083f15b2 */ /* 0x00106a0008000100 */
[----:B------:R0:W2:Y:S01]  /*0280*/  @UP2 SYNCS.EXCH.64 URZ, [UR8+0x34820], UR6 ;  /* 0x03482006083f25b2 */ /* 0x0000a20008000100 */
[----:B------:R-:W-:Y:S05]  /*0290*/  @P1 BRA `(.L_x_173) ;  /* 0x0000000000481947 */ /* 0x000fea0003800000 */
[----:B0-----:R-:W0:Y:S01]  /*02a0*/  S2UR UR5, SR_CgaCtaId ;  /* 0x00000000000579c3 */ /* 0x001e220000008800 */
[----:B------:R-:W-:Y:S01]  /*02b0*/  UMOV UR4, 0x400 ;  /* 0x0000040000047882 */ /* 0x000fe20000000000 */
[----:B------:R-:W-:Y:S01]  /*02c0*/  UMOV UR6, 0x1 ;  /* 0x0000000100067882 */ /* 0x000fe20000000000 */
[----:B------:R-:W-:Y:S01]  /*02d0*/  UMOV UR7, 0x4 ;  /* 0x0000000400077882 */ /* 0x000fe20000000000 */
[----:B------:R-:W-:Y:S01]  /*02e0*/  ELECT P0, URZ, PT ;  /* 0x00000000003f782f */ /* 0x000fe20003800000 */
[----:B0-----:R-:W-:Y:S02]  /*02f0*/  ULEA UR8, UR5, UR4, 0x18 ;  /* 0x0000000405087291 */ /* 0x001fe4000f8ec03f */
[----:B------:R-:W-:-:S04]  /*0300*/  UIADD3 UR4, -UR6, 0x100000, URZ ;  /* 0x0010000006047890 */ /* 0x000fc8000fffe13f */
[----:B------:R-:W-:Y:S02]  /*0310*/  USHF.L.U32 UR5, UR4, 0xb, URZ ;  /* 0x0000000b04057899 */ /* 0x000fe4000800063f */
[----:B------:R-:W-:Y:S02]  /*0320*/  USHF.L.U32 UR4, UR4, 0x1, URZ ;  /* 0x0000000104047899 */ /* 0x000fe4000800063f */
[----:B------:R-:W-:-:S04]  /*0330*/  UIADD3 UR6, -UR7, 0x100000, URZ ;  /* 0x0010000007067890 */ /* 0x000fc8000fffe13f */
[----:B------:R-:W-:Y:S02]  /*0340*/  USHF.L.U32 UR7, UR6, 0xb, URZ ;  /* 0x0000000b06077899 */ /* 0x000fe4000800063f */
[----:B------:R-:W-:Y:S01]  /*0350*/  USHF.L.U32 UR6, UR6, 0x1, URZ ;  /* 0x0000000106067899 */ /* 0x000fe2000800063f */
[----:B------:R-:W0:Y:S03]  /*0360*/  FENCE.VIEW.ASYNC.S ;  /* 0x00000000000073c6 */ /* 0x000e260000000000 */
[----:B0-----:R3:W4:Y:S08]  /*0370*/  SYNCS.EXCH.64 URZ, [UR8+0x34830], UR4 ;  /* 0x03483004083f75b2 */ /* 0x0017300008000100 */
[----:B------:R3:W0:Y:S01]  /*0380*/  SYNCS.EXCH.64 URZ, [UR8+0x34840], UR6 ;  /* 0x03484006083f75b2 */ /* 0x0006220008000100 */
[----:B------:R3:W0:Y:S01]  /*0390*/  SYNCS.EXCH.64 URZ, [UR8+0x34838], UR4 ;  /* 0x03483804083f75b2 */ /* 0x0006220008000100 */
[----:B------:R3:W0:Y:S02]  /*03a0*/  SYNCS.EXCH.64 URZ, [UR8+0x34848], UR6 ;  /* 0x03484806083f75b2 */ /* 0x0006240008000100 */
[----:B---3--:R-:W-:Y:S01]  /*03b0*/  NOP ;  /* 0x0000000000007918 */ /* 0x008fe20000000000 */
.L_x_173:
[----:B0-----:R-:W0:Y:S01]  /*03c0*/  S2UR UR4, SR_CTAID.Y ;  /* 0x00000000000479c3 */ /* 0x001e220000002600 */
[----:B------:R-:W3:Y:S01]  /*03d0*/  SHFL.IDX PT, R8, R3, RZ, 0x1f ;  /* 0x00001fff03087589 */ /* 0x000ee200000e0000 */
[----:B------:R-:W-:Y:S01]  /*03e0*/  ULDC UR5, c[0x0][0x154] ;  /* 0x0000550000057ab9 */ /* 0x000fe20000000800 */
[----:B------:R-:W-:Y:S01]  /*03f0*/  SHF.R.S32.HI R5, RZ, 0x1f, R0 ;  /* 0x0000001fff057819 */ /* 0x000fe20000011400 */
[----:B------:R-:W-:-:S03]  /*0400*/  NOP ;  /* 0x0000000000007918 */ /* 0x000fc60000000000 */
[----:B------:R-:W-:Y:S01]  /*0410*/  LEA.HI R5, R5, R0, RZ, 0x7 ;  /* 0x0000000005057211 */ /* 0x000fe200078f38ff */
[----:B------:R-:W5:Y:S08]  /*0420*/  S2UR UR6, SR_CTAID.X ;  /* 0x00000000000679c3 */ /* 0x000f700000002500 */
[----:B------:R-:W1:Y:S01]  /*0430*/  LDC R7, c[0x0][0x148] ;  /* 0x00005200ff077b82 */ /* 0x000e620000000800 */
[----:B0-----:R-:W-:-:S02]  /*0440*/  I2FP.F32.U32 R2, UR4 ;  /* 0x0000000400027c45 */ /* 0x001fc40008201000 */
[----:B---3--:R-:W-:-:S03]  /*0450*/  ISETP.NE.AND P0, PT, R8, RZ, PT ;  /* 0x000000ff0800720c */ /* 0x008fc60003f05270 */
[----:B------:R-:W-:Y:S01]  /*0460*/  FMUL R6, R2, UR5 ;  /* 0x0000000502067c20 */ /* 0x000fe20008400000 */
[----:B-----5:R-:W-:-:S05]  /*0470*/  I2FP.F32.U32 R2, UR6 ;  /* 0x0000000600027c45 */ /* 0x020fca0008201000 */
[----:B------:R-:W0:Y:S02]  /*0480*/  F2I.U32.TRUNC.NTZ R6, R6 ;  /* 0x0000000600067305 */ /* 0x000e24000020f000 */
[----:B0-----:R-:W-:-:S04]  /*0490*/  IMAD.MOV R10, RZ, RZ, -R6 ;  /* 0x000000ffff0a7224 */ /* 0x001fc800078e0a06 */
[----:B-1----:R-:W-:Y:S01]  /*04a0*/  IMAD R13, R7, R10, UR4 ;  /* 0x00000004070d7e24 */ /* 0x002fe2000f8e020a */
[----:B------:R-:W-:Y:S02]  /*04b0*/  ULDC UR4, c[0x0][0x150] ;  /* 0x0000540000047ab9 */ /* 0x000fe40000000800 */
[----:B------:R-:W-:Y:S01]  /*04c0*/  FMUL R10, R2, UR4 ;  /* 0x00000004020a7c20 */ /* 0x000fe20008400000 */
[----:B------:R-:W-:Y:S06]  /*04d0*/  @P0 BRA `(.L_x_174) ;  /* 0x0000000000480947 */ /* 0x000fec0003800000 */
[----:B------:R-:W0:Y:S01]  /*04e0*/  S2UR UR5, SR_CgaCtaId ;  /* 0x00000000000579c3 */ /* 0x000e220000008800 */
        /* <DEDUP_REMOVED lines=12> */
[----:B0-----:R0:W1:Y:S08]  /*05b0*/  SYNCS.EXCH.64 URZ, [UR8+0x34850], UR4 ;  /* 0x03485004083f75b2 */ /* 0x0010700008000100 */
[----:B------:R0:W3:Y:S01]  /*05c0*/  SYNCS.EXCH.64 URZ, [UR8+0x34860], UR6 ;  /* 0x03486006083f75b2 */ /* 0x0000e20008000100 */
[----:B------:R0:W0:Y:S01]  /*05d0*/  SYNCS.EXCH.64 URZ, [UR8+0x34858], UR4 ;  /* 0x03485804083f75b2 */ /* 0x0000220008000100 */
[----:B------:R0:W0:Y:S01]  /*05e0*/  SYNCS.EXCH.64 URZ, [UR8+0x34868], UR6 ;  /* 0x03486806083f75b2 */ /* 0x0000220008000100 */
[----:B------:R-:W-:Y:S01]  /*05f0*/  NOP ;  /* 0x0000000000007918 */ /* 0x000fe20000000000 */
.L_x_174:
[----:B------:R-:W5:Y:S01]  /*0600*/  SHFL.IDX PT, R9, R3, RZ, 0x1f ;  /* 0x00001fff03097589 */ /* 0x000f6200000e0000 */
[----:B------:R-:W-:Y:S01]  /*0610*/  LOP3.LUT R5, R5, 0xffffff80, RZ, 0xc0, !PT ;  /* 0xffffff8005057812 */ /* 0x000fe200078ec0ff */
[----:B------:R-:W0:Y:S01]  /*0620*/  LDC R12, c[0x0][0x144] ;  /* 0x00005100ff0c7b82 */ /* 0x000e220000000800 */
[----:B------:R-:W0:Y:S01]  /*0630*/  F2I.U32.TRUNC.NTZ R10, R10 ;  /* 0x0000000a000a7305 */ /* 0x000e22000020f000 */
[----:B------:R-:W-:Y:S01]  /*0640*/  SHF.R.S32.HI R11, RZ, 0x1f, R8 ;  /* 0x0000001fff0b7819 */ /* 0x000fe20000011408 */
[----:B------:R-:W-:Y:S01]  /*0650*/  NOP ;  /* 0x0000000000007918 */ /* 0x000fe20000000000 */
[----:B------:R-:W-:-:S05]  /*0660*/  IMAD.IADD R5, R0, 0x1, -R5 ;  /* 0x0000000100057824 */ /* 0x000fca00078e0a05 */
[----:B------:R-:W-:-:S04]  /*0670*/  SHF.R.S32.HI R2, RZ, 0x1f, R5 ;  /* 0x0000001fff027819 */ /* 0x000fc80000011405 */
[----:B------:R-:W-:-:S04]  /*0680*/  LEA.HI R2, R2, R5, RZ, 0x3 ;  /* 0x0000000502027211 */ /* 0x000fc800078f18ff */
[--C-:B------:R-:W-:Y:S02]  /*0690*/  SHF.R.S32.HI R6, RZ, 0x3, R2.reuse ;  /* 0x00000003ff067819 */ /* 0x100fe40000011402 */
[----:B------:R-:W-:Y:S02]  /*06a0*/  SHF.R.S32.HI R7, RZ, 0x1f, R2 ;  /* 0x0000001fff077819 */ /* 0x000fe40000011402 */
[----:B-----5:R-:W-:Y:S02]  /*06b0*/  ISETP.NE.AND P0, PT, R9, RZ, PT ;  /* 0x000000ff0900720c */ /* 0x020fe40003f05270 */
[----:B------:R-:W-:Y:S02]  /*06c0*/  LEA.HI R7, R7, R6, RZ, 0x2 ;  /* 0x0000000607077211 */ /* 0x000fe400078f10ff */
[----:B------:R-:W-:Y:S02]  /*06d0*/  SHF.R.S32.HI R9, RZ, 0x1f, R4 ;  /* 0x0000001fff097819 */ /* 0x000fe40000011404 */
[----:B------:R-:W-:-:S02]  /*06e0*/  LOP3.LUT R7, R7, 0xfffffffc, RZ, 0xc0, !PT ;  /* 0xfffffffc07077812 */ /* 0x000fc400078ec0ff */
[----:B------:R-:W-:-:S05]  /*06f0*/  LEA.HI R9, R9, R4, RZ, 0x2 ;  /* 0x0000000409097211 */ /* 0x000fca00078f10ff */
[----:B------:R-:W-:Y:S05]  /*0700*/  @P0 BRA `(.L_x_175) ;  /* 0x0000000000480947 */ /* 0x000fea0003800000 */
[----:B0-----:R-:W0:Y:S01]  /*0710*/  S2UR UR5, SR_CgaCtaId ;  /* 0x00000000000579c3 */ /* 0x001e220000008800 */
[----:B------:R-:W-:Y:S01]  /*0720*/  UMOV UR4, 0x400 ;  /* 0x0000040000047882 */ /* 0x000fe20000000000 */
[----:B------:R-:W-:Y:S01]  /*0730*/  UMOV UR6, 0x1 ;  /* 0x0000000100067882 */ /* 0x000fe20000000000 */
[----:B------:R-:W-:Y:S01]  /*0740*/  UMOV UR9, 0x2 ;  /* 0x0000000200097882 */ /* 0x000fe20000000000 */
[----:B------:R-:W-:-:S04]  /*0750*/  UIADD3 UR6, -UR6, 0x100000, URZ ;  /* 0x0010000006067890 */ /* 0x000fc8000fffe13f */
[----:B------:R-:W-:Y:S02]  /*0760*/  USHF.L.U32 UR7, UR6, 0xb, URZ ;  /* 0x0000000b06077899 */ /* 0x000fe4000800063f */
[----:B------:R-:W-:Y:S01]  /*0770*/  USHF.L.U32 UR6, UR6, 0x1, URZ ;  /* 0x0000000106067899 */ /* 0x000fe2000800063f */
[----:B------:R-:W-:Y:S01]  /*0780*/  ELECT P0, URZ, PT ;  /* 0x00000000003f782f */ /* 0x000fe20003800000 */
[----:B0-----:R-:W-:Y:S02]  /*0790*/  ULEA UR8, UR5, UR4, 0x18 ;  /* 0x0000000405087291 */ /* 0x001fe4000f8ec03f */
[----:B------:R-:W-:-:S04]  /*07a0*/  UIADD3 UR4, -UR9, 0x100000, URZ ;  /* 0x0010000009047890 */ /* 0x000fc8000fffe13f */
[----:B------:R-:W-:Y:S02]  /*07b0*/  USHF.L.U32 UR5, UR4, 0xb, URZ ;  /* 0x0000000b04057899 */ /* 0x000fe4000800063f */
[----:B------:R-:W-:Y:S01]  /*07c0*/  USHF.L.U32 UR4, UR4, 0x1, URZ ;  /* 0x0000000104047899 */ /* 0x000fe2000800063f */
[----:B------:R-:W0:Y:S03]  /*07d0*/  FENCE.VIEW.ASYNC.S ;  /* 0x00000000000073c6 */ /* 0x000e260000000000 */
[----:B0-----:R0:W0:Y:S08]  /*07e0*/  SYNCS.EXCH.64 URZ, [UR8+0x34870], UR6 ;  /* 0x03487006083f75b2 */ /* 0x0010300008000100 */
[----:B------:R0:W0:Y:S01]  /*07f0*/  SYNCS.EXCH.64 URZ, [UR8+0x34880], UR4 ;  /* 0x03488004083f75b2 */ /* 0x0000220008000100 */
[----:B------:R0:W0:Y:S01]  /*0800*/  SYNCS.EXCH.64 URZ, [UR8+0x34878], UR6 ;  /* 0x03487806083f75b2 */ /* 0x0000220008000100 */
[----:B------:R0:W0:Y:S01]  /*0810*/  SYNCS.EXCH.64 URZ, [UR8+0x34888], UR4 ;  /* 0x03488804083f75b2 */ /* 0x0000220008000100 */
[----:B------:R-:W-:Y:S01]  /*0820*/  NOP ;  /* 0x0000000000007918 */ /* 0x000fe20000000000 */
.L_x_175:
[----:B------:R-:W5:Y:S01]  /*0830*/  SHFL.IDX PT, R14, R3, RZ, 0x1f ;  /* 0x00001fff030e7589 */ /* 0x000f6200000e0000 */
[----:B0-----:R-:W0:Y:S01]  /*0840*/  S2UR UR4, SR_CTAID.X ;  /* 0x00000000000479c3 */ /* 0x001e220000002500 */
[----:B------:R-:W-:Y:S01]  /*0850*/  LOP3.LUT R9, R9, 0x3ffffffc, RZ, 0xc0, !PT ;  /* 0x3ffffffc09097812 */ /* 0x000fe200078ec0ff */
[----:B------:R-:W-:Y:S01]  /*0860*/  IMAD.IADD R7, R6, 0x1, -R7 ;  /* 0x0000000106077824 */ /* 0x000fe200078e0a07 */
[----:B------:R-:W-:Y:S01]  /*0870*/  LEA.HI R11, R11, R8, RZ, 0x2 ;  /* 0x000000080b0b7211 */ /* 0x000fe200078f10ff */
[----:B------:R-:W-:Y:S02]  /*0880*/  NOP ;  /* 0x0000000000007918 */ /* 0x000fe40000000000 */
[----:B------:R-:W-:Y:S01]  /*0890*/  IMAD.IADD R4, R4, 0x1, -R9 ;  /* 0x0000000104047824 */ /* 0x000fe200078e0a09 */
[----:B------:R-:W-:Y:S01]  /*08a0*/  LOP3.LUT R11, R11, 0x3ffffffc, RZ, 0xc0, !PT ;  /* 0x3ffffffc0b0b7812 */ /* 0x000fe200078ec0ff */
[----:B------:R-:W1:Y:S02]  /*08b0*/  LDC R6, c[0x0][0x140] ;  /* 0x00005000ff067b82 */ /* 0x000e640000000800 */
[----:B------:R-:W-:-:S02]  /*08c0*/  IMAD R4, R4, 0x4, R7 ;  /* 0x0000000404047824 */ /* 0x000fc400078e0207 */
[----:B------:R-:W-:Y:S02]  /*08d0*/  IMAD.IADD R8, R8, 0x1, -R11 ;  /* 0x0000000108087824 */ /* 0x000fe400078e0a0b */
[----:B------:R-:W-:Y:S01]  /*08e0*/  IMAD.MOV R11, RZ, RZ, -R10 ;  /* 0x000000ffff0b7224 */ /* 0x000fe200078e0a0a */
[----:B------:R-:W-:Y:S01]  /*08f0*/  LEA.HI R2, R4, R4, RZ, 0x1 ;  /* 0x0000000404027211 */ /* 0x000fe200078f08ff */
[----:B------:R-:W-:-:S03]  /*0900*/  IMAD R8, R8, 0x4, R7 ;  /* 0x0000000408087824 */ /* 0x000fc600078e0207 */
[----:B------:R-:W-:Y:S02]  /*0910*/  LOP3.LUT R9, R2, 0xfffffffe, RZ, 0xc0, !PT ;  /* 0xfffffffe02097812 */ /* 0x000fe400078ec0ff */
[----:B------:R-:W-:Y:S02]  /*0920*/  LEA.HI R2, R8, R8, RZ, 0x1 ;  /* 0x0000000808027211 */ /* 0x000fe400078f08ff */
[----:B-----5:R-:W-:Y:S01]  /*0930*/  ISETP.NE.AND P0, PT, R14, RZ, PT ;  /* 0x000000ff0e00720c */ /* 0x020fe20003f05270 */
[----:B0-----:R-:W-:Y:S01]  /*0940*/  IMAD R12, R12, R11, UR4 ;  /* 0x000000040c0c7e24 */ /* 0x001fe2000f8e020b */
[----:B------:R-:W-:Y:S01]  /*0950*/  LOP3.LUT R7, R2, 0xfffffffe, RZ, 0xc0, !PT ;  /* 0xfffffffe02077812 */ /* 0x000fe200078ec0ff */
[----:B------:R-:W-:-:S04]  /*0960*/  IMAD.IADD R9, R4, 0x1, -R9 ;  /* 0x0000000104097824 */ /* 0x000fc800078e0a09 */
[----:B------:R-:W-:Y:S01]  /*0970*/  IMAD.IADD R7, R8, 0x1, -R7 ;  /* 0x0000000108077824 */ /* 0x000fe200078e0a07 */
[----:B------:R-:W-:-:S05]  /*0980*/  ISETP.NE.AND P5, PT, R9, R12, PT ;  /* 0x0000000c0900720c */ /* 0x000fca0003fa5270 */
[----:B------:R-:W-:Y:S08]  /*0990*/  @P0 BRA `(.L_x_176) ;  /* 0x0000000000480947 */ /* 0x000ff00003800000 */
        /* <DEDUP_REMOVED lines=18> */
.L_x_176:
[----:B------:R-:W5:Y:S01]  /*0ac0*/  SHFL.IDX PT, R9, R3, RZ, 0x1f ;  /* 0x00001fff03097589 */ /* 0x000f6200000e0000 */
[----:B------:R-:W-:Y:S01]  /*0ad0*/  ISETP.NE.AND P2, PT, R7, R12, PT ;  /* 0x0000000c0700720c */ /* 0x000fe20003f45270 */
[----:B------:R-:W-:Y:S01]  /*0ae0*/  IMAD.SHL.U32 R7, R4, 0x4, RZ ;  /* 0x0000000404077824 */ /* 0x000fe200078e00ff */
[----:B------:R-:W-:Y:S01]  /*0af0*/  LOP3.LUT P0, RZ, R5, 0x7, RZ, 0xc0, !PT ;  /* 0x0000000705ff7812 */ /* 0x000fe2000780c0ff */
[----:B------:R-:W-:Y:S01]  /*0b00*/  IMAD.SHL.U32 R17, R8, 0x4, RZ ;  /* 0x0000000408117824 */ /* 0x000fe200078e00ff */
[----:B-1----:R-:W-:Y:S01]  /*0b10*/  ISETP.EQ.U32.AND P1, PT, R6, 0x1, PT ;  /* 0x000000010600780c */ /* 0x002fe20003f22070 */
[----:B------:R-:W-:Y:S01]  /*0b20*/  IMAD.MOV.U32 R16, RZ, RZ, 0x1 ;  /* 0x00000001ff107424 */ /* 0x000fe200078e00ff */
[----:B------:R-:W-:Y:S01]  /*0b30*/  LOP3.LUT R18, R4, 0xc, R7, 0x78, !PT ;  /* 0x0000000c04127812 */ /* 0x000fe200078e7807 */
[----:B------:R-:W-:Y:S01]  /*0b40*/  NOP ;  /* 0x0000000000007918 */ /* 0x000fe20000000000 */
[----:B------:R-:W-:Y:S02]  /*0b50*/  LOP3.LUT R17, R8, 0xc, R17, 0x78, !PT ;  /* 0x0000000c08117812 */ /* 0x000fe400078e7811 */
[----:B------:R-:W-:-:S02]  /*0b60*/  ISETP.LT.U32.AND P4, PT, R18, 0x2, !P0 ;  /* 0x000000021200780c */ /* 0x000fc40004781070 */
[----:B------:R-:W-:Y:S02]  /*0b70*/  @P5 LEA.HI R2, R18, R18, RZ, 0x1 ;  /* 0x0000001212025211 */ /* 0x000fe400078f08ff */
[----:B------:R-:W-:Y:S02]  /*0b80*/  SEL R5, RZ, 0x1, !P4 ;  /* 0x00000001ff057807 */ /* 0x000fe40006000000 */
[----:B------:R-:W-:Y:S02]  /*0b90*/  @P5 SHF.R.S32.HI R2, RZ, 0x1, R2 ;  /* 0x00000001ff025819 */ /* 0x000fe40000011402 */
[----:B------:R-:W-:Y:S02]  /*0ba0*/  @P2 LEA.HI R4, R17, R17, RZ, 0x1 ;  /* 0x0000001111042211 */ /* 0x000fe400078f08ff */
[----:B------:R-:W-:Y:S01]  /*0bb0*/  @P5 ISETP.NE.AND P6, PT, R2, R13, PT ;  /* 0x0000000d0200520c */ /* 0x000fe20003fc5270 */
[----:B------:R-:W-:Y:S01]  /*0bc0*/  IMAD.MOV.U32 R2, RZ, RZ, 0x1 ;  /* 0x00000001ff027424 */ /* 0x000fe200078e00ff */
[----:B------:R-:W-:-:S02]  /*0bd0*/  @P2 SHF.R.S32.HI R4, RZ, 0x1, R4 ;  /* 0x00000001ff042819 */ /* 0x000fc40000011404 */
[----:B-----5:R-:W-:Y:S02]  /*0be0*/  ISETP.NE.AND P4, PT, R9, RZ, PT ;  /* 0x000000ff0900720c */ /* 0x020fe40003f85270 */
[----:B------:R-:W-:Y:S02]  /*0bf0*/  @P5 SEL R16, RZ, 0x1, P6 ;  /* 0x00000001ff105807 */ /* 0x000fe40003000000 */
[----:B------:R-:W-:Y:S02]  /*0c00*/  @P2 ISETP.NE.AND P3, PT, R4, R13, PT ;  /* 0x0000000d0400220c */ /* 0x000fe40003f65270 */
[----:B------:R-:W-:Y:S02]  /*0c10*/  ISETP.LT.U32.AND P0, PT, R17, 0x2, !P0 ;  /* 0x000000021100780c */ /* 0x000fe40004701070 */
[----:B------:R-:W-:Y:S02]  /*0c20*/  LOP3.LUT R16, R16, R5, RZ, 0xc0, !PT ;  /* 0x0000000510107212 */ /* 0x000fe400078ec0ff */
[----:B------:R-:W-:-:S02]  /*0c30*/  SEL R5, RZ, 0x1, !P0 ;  /* 0x00000001ff057807 */ /* 0x000fc40004000000 */
[----:B------:R-:W-:Y:S01]  /*0c40*/  @P2 SEL R2, RZ, 0x1, P3 ;  /* 0x00000001ff022807 */ /* 0x000fe20001800000 */
[----:B------:R-:W-:Y:S06]  /*0c50*/  @P4 BRA `(.L_x_177) ;  /* 0x0000000000484947 */ /* 0x000fec0003800000 */
        /* <DEDUP_REMOVED lines=16> */
[----:B------:R1:W0:Y:S02]  /*0d60*/  SYNCS.EXCH.64 URZ, [UR8+0x348c8], UR6 ;  /* 0x0348c806083f75b2 */ /* 0x0002240008000100 */
[----:B-1----:R-:W-:Y:S01]  /*0d70*/  NOP ;  /* 0x0000000000007918 */ /* 0x002fe20000000000 */
.L_x_177:
[----:B------:R-:W-:Y:S01]  /*0d80*/  LOP3.LUT R2, R2, R5, RZ, 0xc0, !PT ;  /* 0x0000000502027212 */ /* 0x000fe200078ec0ff */
[----:B------:R-:W-:Y:S01]  /*0d90*/  NOP ;  /* 0x0000000000007918 */ /* 0x000fe20000000000 */
[----:B------:R-:W-:Y:S05]  /*0da0*/  @!P1 BRA `(.L_x_178) ;  /* 0x0000000000089947 */ /* 0x000fea0003800000 */
[----:B0-234-:R-:W-:Y:S01]  /*0db0*/  UCGABAR_ARV ;  /* 0x00000000000079c7 */ /* 0x01dfe20008000000 */
[----:B------:R-:W-:Y:S05]  /*0dc0*/  BRA `(.L_x_179) ;  /* 0x0000000000047947 */ /* 0x000fea0003800000 */
.L_x_178:
[----:B0-234-:R-:W-:Y:S01]  /*0dd0*/  NOP ;  /* 0x0000000000007918 */ /* 0x01dfe20000000000 */
.L_x_179:
[----:B------:R-:W-:Y:S05]  /*0de0*/  @!P1 BRA `(.L_x_180) ;  /* 0x00000000000c9947 */ /* 0x000fea0003800000 */
[----:B------:R-:W-:Y:S01]  /*0df0*/  UCGABAR_WAIT ;  /* 0x0000000000007dc7 */ /* 0x000fe20008000000 */
[----:B------:R-:W-:Y:S01]  /*0e00*/  CCTL.IVALL ;  /* 0x00000000ff00798f */ /* 0x000fe20002000000 */
[----:B------:R-:W-:Y:S05]  /*0e10*/  BRA `(.L_x_181) ;  /* 0x0000000000047947 */ /* 0x000fea0003800000 */
.L_x_180:
[----:B------:R-:W-:Y:S06]  /*0e20*/  BAR.SYNC.DEFER_BLOCKING 0x0 ;  /* 0x0000000000007b1d */ /* 0x000fec0000010000 */
.L_x_181:
[----:B------:R-:W-:Y:S01]  /*0e30*/  UMOV UR4, 0x1 ;  /* 0x0000000100047882 */ /* 0x000fe20000000000 */
[----:B------:R-:W-:Y:S01]  /*0e40*/  PLOP3.LUT P0, PT, PT, PT, UP0, 0x80, 0x0 ;  /* 0x000000000000781c */ /* 0x000fe20003f0f008 */
[----:B------:R-:W-:Y:S01]  /*0e50*/  USEL UR4, UR4, 0x2, !UP0 ;  /* 0x0000000204047887 */ /* 0x000fe2000c000000 */
[----:B------:R-:W-:-:S05]  /*0e60*/  ULDC.64 UR60, c[0x0][0x208] ;  /* 0x00008200003c7ab9 */ /* 0x000fca0000000a00 */
[----:B------:R-:W-:-:S05]  /*0e70*/  IMAD.U32 R4, RZ, RZ, UR4 ;  /* 0x00000004ff047e24 */ /* 0x000fca000f8e00ff */
[----:B------:R0:W-:Y:S01]  /*0e80*/  STL [R1+0x30], R4 ;  /* 0x0000300401007387 */ /* 0x0001e20000100800 */
[----:B------:R-:W-:Y:S05]  /*0e90*/  @!P0 BRA `(.L_x_182) ;  /* 0x0000006c00cc8947 */ /* 0x000fea0003800000 */
.L_x_183:
        /* <DEDUP_REMOVED lines=9> */
[----:B0-----:R-:W2:Y:S01]  /*0f30*/  LDL R4, [R1+0x30] ;  /* 0x0000300001047983 */ /* 0x001ea20000100800 */
[----:B------:R-:W-:Y:S01]  /*0f40*/  VIADD R0, R0, 0xffffff80 ;  /* 0xffffff8000007836 */ /* 0x000fe20000000000 */
[----:B------:R-:W-:Y:S01]  /*0f50*/  UMOV UR37, URZ ;  /* 0x0000003f00257c82 */ /* 0x000fe20008000000 */
[----:B------:R-:W-:Y:S01]  /*0f60*/  IMAD.U32 R184, RZ, RZ, UR4 ;  /* 0x00000004ffb87e24 */ /* 0x000fe2000f8e00ff */
[----:B------:R-:W-:Y:S01]  /*0f70*/  UMOV UR36, URZ ;  /* 0x0000003f00247c82 */ /* 0x000fe20008000000 */
[----:B------:R-:W-:Y:S01]  /*0f80*/  IMAD.MOV.U32 R185, RZ, RZ, RZ ;  /* 0x000000ffffb97224 */ /* 0x000fe200078e00ff */
[----:B------:R-:W-:-:S04]  /*0f90*/  SHF.R.S32.HI R3, RZ, 0x1f, R0 ;  /* 0x0000001fff037819 */ /* 0x000fc80000011400 */
[CC--:B------:R-:W-:Y:S02]  /*0fa0*/  LEA.HI R5, R3.reuse, R0.reuse, RZ, 0x7 ;  /* 0x0000000003057211 */ /* 0x0c0fe400078f38ff */
[-C--:B------:R-:W-:Y:S02]  /*0fb0*/  LEA.HI R7, R3, R0.reuse, RZ, 0x4 ;  /* 0x0000000003077211 */ /* 0x080fe400078f20ff */
[----:B------:R-:W-:Y:S02]  /*0fc0*/  LOP3.LUT R187, R5, 0xffffff80, RZ, 0xc0, !PT ;  /* 0xffffff8005bb7812 */ /* 0x000fe400078ec0ff */
[----:B------:R-:W-:Y:S02]  /*0fd0*/  LOP3.LUT R9, R7, 0x3fffff0, RZ, 0xc0, !PT ;  /* 0x03fffff007097812 */ /* 0x000fe400078ec0ff */
[----:B------:R-:W-:Y:S01]  /*0fe0*/  LEA.HI R11, R3, R0, RZ, 0x2 ;  /* 0x00000000030b7211 */ /* 0x000fe200078f10ff */
[C---:B------:R-:W-:Y:S01]  /*0ff0*/  IMAD.IADD R187, R0.reuse, 0x1, -R187 ;  /* 0x0000000100bb7824 */ /* 0x040fe200078e0abb */
[----:B------:R-:W-:Y:S01]  /*1000*/  SHF.R.S32.HI R8, RZ, 0x4, R7 ;  /* 0x00000004ff087819 */ /* 0x000fe20000011407 */
[----:B------:R-:W-:Y:S01]  /*1010*/  IMAD.IADD R9, R0, 0x1, -R9 ;  /* 0x0000000100097824 */ /* 0x000fe200078e0a09 */
[----:B------:R-:W-:-:S02]  /*1020*/  LOP3.LUT R11, R11, 0xfffffffc, RZ, 0xc0, !PT ;  /* 0xfffffffc0b0b7812 */ /* 0x000fc400078ec0ff */
[----:B------:R-:W-:Y:S02]  /*1030*/  SHF.R.S32.HI R190, RZ, 0x7, R5 ;  /* 0x00000007ffbe7819 */ /* 0x000fe40000011405 */
[----:B------:R-:W-:Y:S01]  /*1040*/  LEA.HI R7, R7, R8, RZ, 0x1 ;  /* 0x0000000807077211 */ /* 0x000fe200078f08ff */
[----:B------:R-:W-:Y:S01]  /*1050*/  IMAD.IADD R11, R0, 0x1, -R11 ;  /* 0x00000001000b7824 */ /* 0x000fe200078e0a0b */
[----:B------:R-:W-:Y:S02]  /*1060*/  LEA.HI R5, R5, R190, RZ, 0x1 ;  /* 0x000000be05057211 */ /* 0x000fe400078f08ff */
[----:B------:R-:W-:Y:S02]  /*1070*/  LOP3.LUT R7, R7, 0x1ffffffe, RZ, 0xc0, !PT ;  /* 0x1ffffffe07077812 */ /* 0x000fe400078ec0ff */
[----:B------:R-:W-:-:S03]  /*1080*/  LOP3.LUT R5, R5, 0x3fffffe, RZ, 0xc0, !PT ;  /* 0x03fffffe05057812 */ /* 0x000fc600078ec0ff */
[----:B------:R-:W-:Y:S02]  /*1090*/  IMAD.IADD R7, R8, 0x1, -R7 ;  /* 0x0000000108077824 */ /* 0x000fe400078e0a07 */
[----:B------:R-:W-:Y:S01]  /*10a0*/  IMAD.IADD R5, R190, 0x1, -R5 ;  /* 0x00000001be057824 */ /* 0x000fe200078e0a05 */
[----:B--2---:R-:W-:Y:S02]  /*10b0*/  R2UR UR5, R4 ;  /* 0x00000000040572ca */ /* 0x004fe400000e0000 */
[CC--:B------:R-:W-:Y:S02]  /*10c0*/  LEA.HI R4, R3.reuse, R0.reuse, RZ, 0x5 ;  /* 0x0000000003047211 */ /* 0x0c0fe400078f28ff */
[----:B------:R-:W-:-:S03]  /*10d0*/  LEA.HI R3, R3, R0, RZ, 0x3 ;  /* 0x0000000003037211 */ /* 0x000fc600078f18ff */
[----:B------:R-:W-:Y:S01]  /*10e0*/  IMAD.SHL.U32 R4, R4, 0x20, RZ ;  /* 0x0000002004047824 */ /* 0x000fe200078e00ff */
[----:B------:R-:W-:Y:S02]  /*10f0*/  LOP3.LUT R23, R3, 0xfffffff8, RZ, 0xc0, !PT ;  /* 0xfffffff803177812 */ /* 0x000fe400078ec0ff */
[----:B------:R-:W-:Y:S02]  /*1100*/  SHF.R.S32.HI R186, RZ, 0x3, R3 ;  /* 0x00000003ffba7819 */ /* 0x000fe40000011403 */
[----:B------:R-:W-:Y:S01]  /*1110*/  LOP3.LUT R10, R4, 0xfffffc00, RZ, 0xc0, !PT ;  /* 0xfffffc00040a7812 */ /* 0x000fe200078ec0ff */
[----:B------:R-:W-:Y:S01]  /*1120*/  IMAD.IADD R23, R0, 0x1, -R23 ;  /* 0x0000000100177824 */ /* 0x000fe200078e0a17 */
[----:B------:R-:W-:Y:S01]  /*1130*/  SHF.R.S32.HI R4, RZ, 0x1f, R187 ;  /* 0x0000001fff047819 */ /* 0x000fe200000114bb */
[----:B------:R-:W-:Y:S01]  /*1140*/  ULOP3.LUT UR5, UR5, 0x1, URZ, 0xfc, !UPT ;  /* 0x0000000105057892 */ /* 0x000fe2000f8efc3f */
[----:B------:R-:W-:Y:S01]  /*1150*/  LEA.HI R0, R11, R11, RZ, 0x1 ;  /* 0x0000000b0b007211 */ /* 0x000fe200078f08ff */
[----:B------:R-:W-:Y:S01]  /*1160*/  IMAD R10, R9, 0x40, R10 ;  /* 0x00000040090a7824 */ /* 0x000fe200078e020a */
[CC--:B------:R-:W-:Y:S01]  /*1170*/  LEA.HI R6, R4.reuse, R187.reuse, RZ, 0x2 ;  /* 0x000000bb04067211 */ /* 0x0c0fe200078f10ff */
[----:B------:R-:W-:Y:S01]  /*1180*/  IMAD.SHL.U32 R19, R23, 0x8, RZ ;  /* 0x0000000817137824 */ /* 0x000fe200078e00ff */
[----:B------:R-:W-:Y:S01]  /*1190*/  LEA.HI R4, R4, R187, RZ, 0x5 ;  /* 0x000000bb04047211 */ /* 0x000fe200078f28ff */
[----:B------:R-:W-:Y:S01]  /*11a0*/  IMAD R193, R7, 0x8, R10 ;  /* 0x0000000807c17824 */ /* 0x000fe200078e020a */
[--C-:B------:R-:W-:Y:S01]  /*11b0*/  SHF.R.S32.HI R9, RZ, 0x2, R6.reuse ;  /* 0x00000002ff097819 */ /* 0x100fe20000011406 */
[----:B------:R-:W-:Y:S01]  /*11c0*/  VIADD R22, R19, 0x40 ;  /* 0x0000004013167836 */ /* 0x000fe20000000000 */
[----:B------:R-:W-:Y:S01]  /*11d0*/  SHF.R.S32.HI R12, RZ, 0x1f, R6 ;  /* 0x0000001fff0c7819 */ /* 0x000fe20000011406 */
[----:B------:R-:W-:Y:S01]  /*11e0*/  IMAD.MOV.U32 R7, RZ, RZ, -0x2 ;  /* 0xfffffffeff077424 */ /* 0x000fe200078e00ff */
[----:B------:R-:W-:Y:S01]  /*11f0*/  SHF.R.S32.HI R4, RZ, 0x5, R4 ;  /* 0x00000005ff047819 */ /* 0x000fe20000011404 */
[----:B------:R-:W-:Y:S01]  /*1200*/  IMAD.U32 R195, RZ, RZ, UR5 ;  /* 0x00000005ffc37e24 */ /* 0x000fe2000f8e00ff */
[----:B------:R-:W-:-:S02]  /*1210*/  LEA.HI R12, R12, R9, RZ, 0x3 ;  /* 0x000000090c0c7211 */ /* 0x000fc400078f18ff */
[----:B------:R-:W-:Y:S02]  /*1220*/  LOP3.LUT R6, R6, 0x7ffffffc, RZ, 0xc0, !PT ;  /* 0x7ffffffc06067812 */ /* 0x000fe400078ec0ff */
[----:B------:R-:W-:Y:S02]  /*1230*/  LOP3.LUT R12, R12, 0xfffffff8, RZ, 0xc0, !PT ;  /* 0xfffffff80c0c7812 */ /* 0x000fe400078ec0ff */
[----:B------:R-:W-:Y:S01]  /*1240*/  LOP3.LUT R0, R0, 0x1ffffffe, RZ, 0xc0, !PT ;  /* 0x1ffffffe00007812 */ /* 0x000fe200078ec0ff */
[----:B------:R-:W-:Y:S01]  /*1250*/  IMAD.IADD R6, R187, 0x1, -R6 ;  /* 0x00000001bb067824 */ /* 0x000fe200078e0a06 */
[----:B------:R-:W-:Y:S01]  /*1260*/  SHF.R.S32.HI R196, RZ, 0x1f, R22 ;  /* 0x0000001fffc47819 */ /* 0x000fe20000011416 */
[----:B------:R-:W-:Y:S02]  /*1270*/  IMAD.IADD R9, R9, 0x1, -R12 ;  /* 0x0000000109097824 */ /* 0x000fe400078e0a0c */
[----:B------:R-:W-:Y:S02]  /*1280*/  IMAD.IADD R0, R11, 0x1, -R0 ;  /* 0x000000010b007824 */ /* 0x000fe400078e0a00 */
[----:B------:R-:W-:-:S02]  /*1290*/  IMAD R4, R4, 0x10, R9 ;  /* 0x0000001004047824 */ /* 0x000fc400078e0209 */
[----:B------:R-:W-:Y:S02]  /*12a0*/  IMAD R194, R6, R7, 0x80 ;  /* 0x0000008006c27424 */ /* 0x000fe400078e0207 */
[----:B------:R-:W-:-:S04]  /*12b0*/  IMAD R191, R5, 0x40, R4 ;  /* 0x0000004005bf7824 */ /* 0x000fc800078e0204 */
[----:B------:R-:W-:-:S07]  /*12c0*/  IMAD R192, R0, 0x8, R191 ;  /* 0x0000000800c07824 */ /* 0x000fce00078e02bf */
.L_x_216:
[----:B0-----:R-:W0:Y:S01]  /*12d0*/  SHFL.IDX PT, R0, R190, RZ, 0x1f ;  /* 0x00001fffbe007589 */ /* 0x001e2200000e0000 */
[----:B------:R-:W1:Y:S01]  /*12e0*/  S2UR UR4, SR_CgaCtaId ;  /* 0x00000000000479c3 */ /* 0x000e620000008800 */
[----:B------:R-:W-:Y:S01]  /*12f0*/  ULDC UR5, c[0x0][0xc38] ;  /* 0x00030e0000057ab9 */ /* 0x000fe20000000800 */
[----:B------:R-:W-:Y:S01]  /*1300*/  R2UR UR11, R184 ;  /* 0x00000000b80b72ca */ /* 0x000fe200000e0000 */
[----:B------:R-:W-:Y:S01]  /*1310*/  ULDC.64 UR8, c[0x0][0x418] ;  /* 0x0001060000087ab9 */ /* 0x000fe20000000a00 */
[----:B------:R-:W-:Y:S02]  /*1320*/  UISETP.NE.AND UP1, UPT, UR5, 0x1, UPT ;  /* 0x000000010500788c */ /* 0x000fe4000bf25270 */
[----:B------:R-:W-:Y:S02]  /*1330*/  UISETP.NE.U32.AND UP0, UPT, UR8, URZ, UPT ;  /* 0x0000003f0800728c */ /* 0x000fe4000bf05070 */
[----:B--2---:R-:W2:Y:S01]  /*1340*/  LDC R89, c[0x0][0x2f0] ;  /* 0x0000bc00ff597b82 */ /* 0x004ea20000000800 */
        /* <DEDUP_REMOVED lines=34> */
[----:B---345:R-:W-:Y:S08]  /*1570*/  @!P0 BRA `(.L_x_184) ;  /* 0x0000000000408947 */ /* 0x038ff00003800000 */
        /* <DEDUP_REMOVED lines=16> */
.L_x_184:
[----:B------:R-:W-:Y:S02]  /*1680*/  LOP3.LUT R0, R185, 0x1, RZ, 0xc0, !PT ;  /* 0x00000001b9007812 */ /* 0x000fe400078ec0ff */
[----:B------:R-:W-:Y:S02]  /*1690*/  R2UR UR4, R195 ;  /* 0x00000000c30472ca */ /* 0x000fe400000e0000 */
[----:B------:R-:W-:-:S04]  /*16a0*/  SHF.L.U32 R0, R0, 0x1f, RZ ;  /* 0x0000001f00007819 */ /* 0x000fc800000006ff */
[----:B------:R-:W0:Y:S07]  /*16b0*/  SYNCS.PHASECHK.TRANS64.TRYWAIT P1, [UR38+0x34800], R0 ;  /* 0x03480000ff0075a7 */ /* 0x000e2e0008020166 */
[----:B------:R-:W-:-:S05]  /*16c0*/  IMAD.U32 R3, RZ, RZ, UR4 ;  /* 0x00000004ff037e24 */ /* 0x000fca000f8e00ff */
[----:B------:R-:W-:Y:S01]  /*16d0*/  ISETP.NE.AND P0, PT, R3, 0x3, PT ;  /* 0x000000030300780c */ /* 0x000fe20003f05270 */
[----:B0-----:R-:W-:-:S12]  /*16e0*/  @!P1 BRA `(.L_x_185) ;  /* 0x000000ac00ec9947 */ /* 0x001fd80003800000 */
.L_x_314:
[----:B------:R-:W-:Y:S05]  /*16f0*/  @!P0 BRA `(.L_x_186) ;  /* 0x0000000000048947 */ /* 0x000fea0003800000 */
[----:B------:R-:W-:Y:S01]  /*1700*/  BPT.TRAP 0x1 ;  /* 0x000000040000795c */ /* 0x000fe20000300000 */
.L_x_186:
[----:B------:R-:W-:Y:S02]  /*1710*/  IMAD.U32 R6, RZ, RZ, UR36 ;  /* 0x00000024ff067e24 */ /* 0x000fe4000f8e00ff */
[----:B0-----:R-:W-:-:S03]  /*1720*/  IMAD.U32 R3, RZ, RZ, UR37 ;  /* 0x00000025ff037e24 */ /* 0x001fc6000f8e00ff */
[----:B------:R-:W-:Y:S02]  /*1730*/  LEA R6, R6, UR38, 0x3 ;  /* 0x0000002606067c11 */ /* 0x000fe4000f8e18ff */
[----:B------:R-:W-:-:S04]  /*1740*/  SHF.L.U32 R3, R3, 0x1f, RZ ;  /* 0x0000001f03037819 */ /* 0x000fc800000006ff */
[----:B------:R0:W1:Y:S01]  /*1750*/  SYNCS.PHASECHK.TRANS64.TRYWAIT P1, [R6+URZ+0x34830], R3 ;  /* 0x03483003060075a7 */ /* 0x000062000802017f */
[----:B------:R-:W-:Y:S05]  /*1760*/  @!P0 BRA `(.L_x_187) ;  /* 0x0000000000048947 */ /* 0x000fea0003800000 */
[----:B------:R-:W-:Y:S01]  /*1770*/  BPT.TRAP 0x1 ;  /* 0x000000040000795c */ /* 0x000fe20000300000 */
.L_x_187:
[----:B-1----:R-:W-:Y:S05]  /*1780*/  @P1 BRA `(.L_x_188) ;  /* 0x0000000000081947 */ /* 0x002fea0003800000 */
[----:B------:R-:W1:Y:S02]  /*1790*/  SYNCS.PHASECHK.TRANS64.TRYWAIT P1, [R6+URZ+0x34830], R3 ;  /* 0x03483003060075a7 */ /* 0x000e64000802017f */
[----:B-1----:R-:W-:Y:S05]  /*17a0*/  @!P1 BRA `(.L_x_189) ;  /* 0x000000ac00d49947 */ /* 0x002fea0003800000 */
.L_x_188:
[----:B------:R-:W-:Y:S05]  /*17b0*/  WARPSYNC.ALL ;  /* 0x0000000000007948 */ /* 0x000fea0003800000 */
[----:B------:R-:W-:Y:S01]  /*17c0*/  UIADD3 UR38, UR38, 0x1c400, URZ ;  /* 0x0001c40026267890 */ /* 0x000fe2000fffe03f */
[----:B------:R-:W-:Y:S01]  /*17d0*/  WARPGROUP.ARRIVE ;  /* 0x00000000000079c5 */ /* 0x000fe20000000000 */
[----:B------:R-:W-:Y:S02]  /*17e0*/  ULOP3.LUT UR4, UR40, 0x10000, URZ, 0xfc, !UPT ;  /* 0x0001000028047892 */ /* 0x000fe4000f8efc3f */
[----:B------:R-:W-:Y:S01]  /*17f0*/  USHF.R.U32.HI UR38, URZ, 0x4, UR38 ;  /* 0x000000043f267899 */ /* 0x000fe20008011626 */
[----:B------:R-:W-:Y:S01]  /*1800*/  UMOV UR9, 0x40000040 ;  /* 0x4000004000097882 */ /* 0x000fe20000000000 */
[----:B------:R-:W-:-:S02]  /*1810*/  UMOV UR11, 0x40000040 ;  /* 0x40000040000b7882 */ /* 0x000fc40000000000 */
[----:B------:R-:W-:Y:S01]  /*1820*/  ULOP3.LUT UR38, UR38, 0x3fff, URZ, 0xc0, !UPT ;  /* 0x00003fff26267892 */ /* 0x000fe2000f8ec03f */
[----:B------:R-:W-:Y:S01]  /*1830*/  IMAD.U32 R5, RZ, RZ, UR9 ;  /* 0x00000009ff057e24 */ /* 0x000fe2000f8e00ff */
[----:B------:R-:W-:Y:S01]  /*1840*/  UMOV UR8, UR4 ;  /* 0x0000000400087c82 */ /* 0x000fe20008000000 */
[----:B------:R-:W-:Y:S01]  /*1850*/  UIADD3 UR56, UR4, 0x2, URZ ;  /* 0x0000000204387890 */ /* 0x000fe2000fffe03f */
[----:B------:R-:W-:Y:S01]  /*1860*/  IMAD.U32 R4, RZ, RZ, UR8 ;  /* 0x00000008ff047e24 */ /* 0x000fe2000f8e00ff */
[----:B------:R-:W-:Y:S01]  /*1870*/  ULOP3.LUT UR38, UR38, 0x10000, URZ, 0xfc, !UPT ;  /* 0x0001000026267892 */ /* 0x000fe2000f8efc3f */
[----:B------:R-:W-:Y:S01]  /*1880*/  UMOV UR57, 0x40000040 ;  /* 0x4000004000397882 */ /* 0x000fe20000000000 */
[----:B------:R-:W-:Y:S02]  /*1890*/  UMOV UR59, 0x40000040 ;  /* 0x40000040003b7882 */ /* 0x000fe40000000000 */
[----:B------:R-:W-:Y:S02]  /*18a0*/  UIMAD UR5, UR36, 0xc00, UR38 ;  /* 0x00000c00240578a4 */ /* 0x000fe4000f8e0226 */
[----:B------:R-:W-:-:S02]  /*18b0*/  UIADD3 UR52, UR4, 0x4, URZ ;  /* 0x0000000404347890 */ /* 0x000fc4000fffe03f */
[----:B------:R-:W-:Y:S02]  /*18c0*/  UIADD3 UR58, UR5, 0x2, URZ ;  /* 0x00000002053a7890 */ /* 0x000fe4000fffe03f */
[----:B------:R-:W-:Y:S02]  /*18d0*/  UIADD3 UR54, UR5, 0x4, URZ ;  /* 0x0000000405367890 */ /* 0x000fe4000fffe03f */
[----:B------:R-:W-:Y:S01]  /*18e0*/  UMOV UR10, UR5 ;  /* 0x00000005000a7c82 */ /* 0x000fe20008000000 */
[----:B------:R-:W-:Y:S01]  /*18f0*/  UMOV UR53, 0x40000040 ;  /* 0x4000004000357882 */ /* 0x000fe20000000000 */
[----:B------:R-:W-:Y:S01]  /*1900*/  HGMMA.64x128x16.F32 R24, gdesc[UR8], RZ, !UPT, gsb0 ;  /* 0x01e00000081879f0 */ /* 0x000fe2000c0008ff */
[----:B------:R-:W-:Y:S01]  /*1910*/  UMOV UR55, 0x40000040 ;  /* 0x4000004000377882 */ /* 0x000fe20000000000 */
[----:B------:R-:W-:Y:S02]  /*1920*/  UIADD3 UR8, UR4, 0x6, URZ ;  /* 0x0000000604087890 */ /* 0x000fe4000fffe03f */
[----:B------:R-:W-:Y:S01]  /*1930*/  UIADD3 UR10, UR5, 0x6, URZ ;  /* 0x00000006050a7890 */ /* 0x000fe2000fffe03f */
[----:B------:R-:W-:Y:S01]  /*1940*/  UMOV UR9, 0x40000040 ;  /* 0x4000004000097882 */ /* 0x000fe20000000000 */
[----:B------:R-:W-:Y:S01]  /*1950*/  UMOV UR11, 0x40000040 ;  /* 0x40000040000b7882 */ /* 0x000fe20000000000 */
[----:B------:R-:W-:-:S02]  /*1960*/  UIADD3 UR12, UR4, 0x400, URZ ;  /* 0x00000400040c7890 */ /* 0x000fc4000fffe03f */
[----:B------:R-:W-:Y:S01]  /*1970*/  UIADD3 UR14, UR5, 0x400, URZ ;  /* 0x00000400050e7890 */ /* 0x000fe2000fffe03f */
[----:B------:R-:W-:Y:S01]  /*1980*/  UMOV UR13, 0x40000040 ;  /* 0x40000040000d7882 */ /* 0x000fe20000000000 */
[----:B------:R-:W-:Y:S01]  /*1990*/  UMOV UR15, 0x40000040 ;  /* 0x40000040000f7882 */ /* 0x000fe20000000000 */
[----:B------:R-:W-:Y:S02]  /*19a0*/  UIADD3 UR16, UR4, 0x402, URZ ;  /* 0x0000040204107890 */ /* 0x000fe4000fffe03f */
[----:B------:R-:W-:Y:S01]  /*19b0*/  UIADD3 UR18, UR5, 0x402, URZ ;  /* 0x0000040205127890 */ /* 0x000fe2000fffe03f */
[----:B------:R-:W-:Y:S01]  /*19c0*/  UMOV UR17, 0x40000040 ;  /* 0x4000004000117882 */ /* 0x000fe20000000000 */
        /* <DEDUP_REMOVED lines=61> */
.L_x_190:
[----:B------:R-:W-:Y:S01]  /*1da0*/  IMAD.IADD R0, R194, 0x1, R89 ;  /* 0x00000001c2007824 */ /* 0x000fe200078e0259 */
[----:B------:R-:W-:Y:S01]  /*1db0*/  P2R R91, PR, RZ, 0x1 ;  /* 0x00000001ff5b7803 */ /* 0x000fe20000000000 */
[----:B------:R-:W-:Y:S01]  /*1dc0*/  ULDC UR4, c[0x0][0x988] ;  /* 0x0002620000047ab9 */ /* 0x000fe20000000800 */
[----:B------:R-:W-:Y:S01]  /*1dd0*/  CS2R R150, SRZ ;  /* 0x0000000000967805 */ /* 0x000fe2000001ff00 */
[----:B------:R-:W-:Y:S01]  /*1de0*/  IMAD R7, R197, -0x80, R0 ;  /* 0xffffff80c5077824 */ /* 0x000fe200078e0200 */
[----:B------:R-:W-:Y:S02]  /*1df0*/  CS2R R148, SRZ ;  /* 0x0000000000947805 */ /* 0x000fe4000001ff00 */
[----:B------:R-:W-:Y:S02]  /*1e00*/  CS2R R146, SRZ ;  /* 0x0000000000927805 */ /* 0x000fe4000001ff00 */
[----:B------:R-:W-:Y:S02]  /*1e10*/  CS2R R144, SRZ ;  /* 0x0000000000907805 */ /* 0x000fe4000001ff00 */
[----:B------:R-:W-:-:S02]  /*1e20*/  CS2R R142, SRZ ;  /* 0x00000000008e7805 */ /* 0x000fc4000001ff00 */
[C---:B------:R-:W-:Y:S02]  /*1e30*/  ISETP.GT.AND P4, PT, R7.reuse, RZ, PT ;  /* 0x000000ff0700720c */ /* 0x040fe40003f84270 */
[----:B------:R-:W-:Y:S02]  /*1e40*/  CS2R R140, SRZ ;  /* 0x00000000008c7805 */ /* 0x000fe4000001ff00 */
[C---:B------:R-:W-:Y:S02]  /*1e50*/  ISETP.GT.AND P3, PT, R7.reuse, 0x1, PT ;  /* 0x000000010700780c */ /* 0x040fe40003f64270 */
[----:B------:R-:W-:Y:S02]  /*1e60*/  CS2R R138, SRZ ;  /* 0x00000000008a7805 */ /* 0x000fe4000001ff00 */
[----:B------:R-:W-:Y:S02]  /*1e70*/  ISETP.GT.AND P1, PT, R7, 0x8, PT ;  /* 0x000000080700780c */ /* 0x000fe40003f24270 */
[----:B------:R-:W-:-:S02]  /*1e80*/  CS2R R136, SRZ ;  /* 0x0000000000887805 */ /* 0x000fc4000001ff00 */
[----:B------:R-:W-:Y:S02]  /*1e90*/  FSEL R8, R24, -INF , P4 ;  /* 0xff80000018087808 */ /* 0x000fe40002000000 */
[----:B------:R-:W-:Y:S02]  /*1ea0*/  CS2R R134, SRZ ;  /* 0x0000000000867805 */ /* 0x000fe4000001ff00 */
[----:B------:R-:W-:Y:S02]  /*1eb0*/  FSEL R25, R25, -INF , P3 ;  /* 0xff80000019197808 */ /* 0x000fe40001800000 */
[----:B------:R-:W-:Y:S02]  /*1ec0*/  ISETP.GT.AND P2, PT, R7, 0x9, PT ;  /* 0x000000090700780c */ /* 0x000fe40003f44270 */
[----:B------:R-:W-:Y:S02]  /*1ed0*/  FSEL R88, R28, -INF , P1 ;  /* 0xff8000001c587808 */ /* 0x000fe40000800000 */
[----:B01----:R-:W-:-:S02]  /*1ee0*/  FMNMX.FTZ R3, R8, R25, !PT ;  /* 0x0000001908037209 */ /* 0x003fc40007810000 */
[----:B------:R-:W-:Y:S02]  /*1ef0*/  ISETP.GT.AND P6, PT, R7, 0x10, PT ;  /* 0x000000100700780c */ /* 0x000fe40003fc4270 */
        /* <DEDUP_REMOVED lines=18> */
[C---:B------:R-:W-:Y:S02]  /*2020*/  ISETP.GT.AND P2, PT, R7.reuse, 0x21, PT ;  /* 0x000000210700780c */ /* 0x040fe40003f44270 */
        /* <DEDUP_REMOVED lines=54> */
[----:B------:R-:W-:Y:S02]  /*2390*/  ISETP.GT.AND P0, PT, R7, 0x59, PT ;  /* 0x000000590700780c */ /* 0x000fe40003f04270 */
[----:B------:R-:W-:Y:S02]  /*23a0*/  FSEL R68, R68, -INF , P6 ;  /* 0xff80000044447808 */ /* 0x000fe40003000000 */
[----:B------:R-:W-:Y:S02]  /*23b0*/  FMNMX.FTZ R3, R120, R3, !PT ;  /* 0x0000000378037209 */ /* 0x000fe40007810000 */
[----:B------:R-:W-:-:S02]  /*23c0*/  FSEL R36, R59, -INF , P5 ;  /* 0xff8000003b247808 */ /* 0x000fc40002800000 */
        /* <DEDUP_REMOVED lines=22> */
[----:B------:R-:W-:Y:S02]  /*2530*/  FMNMX.FTZ R3, R128, R3, !PT ;  /* 0x0000000380037209 */ /* 0x000fe40007810000 */
[----:B------:R-:W-:-:S02]  /*2540*/  FSEL R130, R81, -INF , P4 ;  /* 0xff80000051827808 */ /* 0x000fc40002000000 */
[C---:B------:R-:W-:Y:S02]  /*2550*/  ISETP.GT.AND P5, PT, R7.reuse, 0x78, PT ;  /* 0x000000780700780c */ /* 0x040fe40003fa4270 */
[----:B------:R-:W-:Y:S02]  /*2560*/  FMNMX.FTZ R3, R130, R3, !PT ;  /* 0x0000000382037209 */ /* 0x000fe40007810000 */
[----:B------:R-:W-:Y:S02]  /*2570*/  FSEL R84, R84, -INF , P5 ;  /* 0xff80000054547808 */ /* 0x000fe40002800000 */
[----:B------:R-:W-:Y:S02]  /*2580*/  ISETP.GT.AND P6, PT, R7, 0x79, PT ;  /* 0x000000790700780c */ /* 0x000fe40003fc4270 */
[----:B------:R-:W-:Y:S02]  /*2590*/  FMNMX.FTZ R3, R84, R3, !PT ;  /* 0x0000000354037209 */ /* 0x000fe40007810000 */
[----:B------:R-:W-:-:S02]  /*25a0*/  FSEL R132, R85, -INF , P6 ;  /* 0xff80000055847808 */ /* 0x000fc40003000000 */
[----:B------:R-:W-:Y:S02]  /*25b0*/  P2R R15, PR, RZ, 0x8 ;  /* 0x00000008ff0f7803 */ /* 0x000fe40000000000 */
[----:B------:R-:W-:Y:S01]  /*25c0*/  FMNMX.FTZ R9, R132, R3, !PT ;  /* 0x0000000384097209 */ /* 0x000fe20007810000 */
[----:B------:R-:W-:Y:S01]  /*25d0*/  IMAD.U32 R3, RZ, RZ, UR4 ;  /* 0x00000004ff037e24 */ /* 0x000fe2000f8e00ff */
[----:B------:R-:W-:Y:S02]  /*25e0*/  P2R R21, PR, RZ, 0x4 ;  /* 0x00000004ff157803 */ /* 0x000fe40000000000 */
[----:B------:R-:W-:Y:S01]  /*25f0*/  ISETP.GT.AND P2, PT, R7, 0x58, PT ;  /* 0x000000580700780c */ /* 0x000fe20003f44270 */
[----:B------:R-:W0:Y:S01]  /*2600*/  SHFL.BFLY PT, R0, R9, 0x2, 0x1f ;  /* 0x0c401f0009007f89 */ /* 0x000e2200000e0000 */
[----:B------:R-:W-:Y:S02]  /*2610*/  P2R R31, PR, RZ, 0x1 ;  /* 0x00000001ff1f7803 */ /* 0x000fe40000000000 */
[----:B------:R-:W-:-:S02]  /*2620*/  FSEL R70, R70, -INF , P2 ;  /* 0xff80000046467808 */ /* 0x000fc40001000000 */
[----:B------:R-:W-:Y:S02]  /*2630*/  ISETP.NE.AND P2, PT, R21, RZ, PT ;  /* 0x000000ff1500720c */ /* 0x000fe40003f45270 */
[----:B------:R-:W-:Y:S02]  /*2640*/  P2R R29, PR, RZ, 0x2 ;  /* 0x00000002ff1d7803 */ /* 0x000fe40000000000 */
[C---:B------:R-:W-:Y:S02]  /*2650*/  ISETP.GT.AND P1, PT, R7.reuse, 0x59, PT ;  /* 0x000000590700780c */ /* 0x040fe40003f24270 */
[----:B------:R-:W-:Y:S02]  /*2660*/  ISETP.GT.AND P0, PT, R7, 0x60, PT ;  /* 0x000000600700780c */ /* 0x000fe40003f04270 */
[----:B------:R-:W-:Y:S02]  /*2670*/  FSEL R48, R71, -INF , P1 ;  /* 0xff80000047307808 */ /* 0x000fe40000800000 */
[----:B------:R-:W-:-:S02]  /*2680*/  ISETP.NE.AND P1, PT, R29, RZ, PT ;  /* 0x000000ff1d00720c */ /* 0x000fc40003f25270 */
[----:B------:R-:W-:Y:S02]  /*2690*/  FSEL R74, R74, -INF , P0 ;  /* 0xff8000004a4a7808 */ /* 0x000fe40000000000 */
[----:B------:R-:W-:Y:S02]  /*26a0*/  ISETP.NE.AND P0, PT, R31, RZ, PT ;  /* 0x000000ff1f00720c */ /* 0x000fe40003f05270 */
[----:B------:R-:W-:Y:S02]  /*26b0*/  FSEL R78, R78, -INF , P1 ;  /* 0xff8000004e4e7808 */ /* 0x000fe40000800000 */
[----:B------:R-:W-:Y:S02]  /*26c0*/  FSEL R52, R75, -INF , P0 ;  /* 0xff8000004b347808 */ /* 0x000fe40000000000 */
[----:B0-----:R-:W-:Y:S02]  /*26d0*/  FMNMX.FTZ R11, R9, R0, !PT ;  /* 0x00000000090b7209 */ /* 0x001fe40007810000 */
[----:B------:R-:W-:-:S02]  /*26e0*/  FSEL R80, R79, -INF , P2 ;  /* 0xff8000004f507808 */ /* 0x000fc40001000000 */
[----:B------:R-:W-:Y:S01]  /*26f0*/  FSEL R86, R86, -INF , P5 ;  /* 0xff80000056567808 */ /* 0x000fe20002800000 */
[----:B------:R-:W0:Y:S01]  /*2700*/  SHFL.BFLY PT, R0, R11, 0x1, 0x1f ;  /* 0x0c201f000b007f89 */ /* 0x000e2200000e0000 */
[----:B------:R-:W-:Y:S02]  /*2710*/  ISETP.GE.AND P2, PT, R89, 0x81, PT ;  /* 0x000000815900780c */ /* 0x000fe40003f46270 */
[----:B------:R-:W-:Y:S02]  /*2720*/  ISETP.NE.AND P0, PT, R91, RZ, PT ;  /* 0x000000ff5b00720c */ /* 0x000fe40003f05270 */
        /* <DEDUP_REMOVED lines=33> */
[----:B------:R-:W1:Y:S01]  /*2940*/  MUFU.EX2 R182, R182 ;  /* 0x000000b600b67308 */ /* 0x000e620000000800 */
        /* <DEDUP_REMOVED lines=14> */
[--C-:B------:R-:W-:Y:S01]  /*2a30*/  FFMA.FTZ R37, R122, R3, -R43.reuse ;  /* 0x000000037a257223 */ /* 0x100fe2000001082b */
[----:B------:R-:W3:Y:S01]  /*2a40*/  MUFU.EX2 R176, R176 ;  /* 0x000000b000b07308 */ /* 0x000ee20000000800 */
        /* <DEDUP_REMOVED lines=9> */
[----:B------:R-:W-:Y:S01]  /*2ae0*/  FFMA.FTZ R84, R84, R3, -R43 ;  /* 0x0000000354547223 */ /* 0x000fe2000001082b */
[----:B------:R-:W-:-:S02]  /*2af0*/  CS2R R122, SRZ ;  /* 0x00000000007a7805 */ /* 0x000fc4000001ff00 */
[----:B------:R-:W-:Y:S02]  /*2b00*/  CS2R R120, SRZ ;  /* 0x0000000000787805 */ /* 0x000fe4000001ff00 */
[----:B------:R-:W-:Y:S02]  /*2b10*/  FMNMX.FTZ R25, R62, R25, !PT ;  /* 0x000000193e197209 */ /* 0x000fe40007810000 */
[----:B------:R-:W-:Y:S02]  /*2b20*/  CS2R R112, SRZ ;  /* 0x0000000000707805 */ /* 0x000fe4000001ff00 */
[----:B------:R-:W-:Y:S01]  /*2b30*/  CS2R R108, SRZ ;  /* 0x00000000006c7805 */ /* 0x000fe2000001ff00 */
[----:B------:R-:W5:Y:S01]  /*2b40*/  MUFU.EX2 R178, R178 ;  /* 0x000000b200b27308 */ /* 0x000f620000000800 */
[----:B------:R-:W-:Y:S02]  /*2b50*/  FMNMX.FTZ R25, R40, R25, !PT ;  /* 0x0000001928197209 */ /* 0x000fe40007810000 */
[----:B------:R-:W-:-:S02]  /*2b60*/  CS2R R104, SRZ ;  /* 0x0000000000687805 */ /* 0x000fc4000001ff00 */
[----:B------:R-:W-:Y:S02]  /*2b70*/  CS2R R100, SRZ ;  /* 0x0000000000647805 */ /* 0x000fe4000001ff00 */
[----:B------:R-:W-:Y:S02]  /*2b80*/  CS2R R96, SRZ ;  /* 0x0000000000607805 */ /* 0x000fe4000001ff00 */
[----:B------:R-:W-:Y:S02]  /*2b90*/  FMNMX.FTZ R25, R66, R25, !PT ;  /* 0x0000001942197209 */ /* 0x000fe40007810000 */
[----:B----4-:R-:W-:Y:S02]  /*2ba0*/  CS2R R94, SRZ ;  /* 0x00000000005e7805 */ /* 0x010fe4000001ff00 */
[----:B------:R-:W-:Y:S01]  /*2bb0*/  CS2R R92, SRZ ;  /* 0x00000000005c7805 */ /* 0x000fe2000001ff00 */
[----:B------:R4:W-:Y:S01]  /*2bc0*/  MUFU.EX2 R13, R98 ;  /* 0x00000062000d7308 */ /* 0x0009e20000000800 */
[----:B------:R-:W-:-:S02]  /*2bd0*/  FMNMX.FTZ R29, R44, R25, !PT ;  /* 0x000000192c1d7209 */ /* 0x000fc40007810000 */
[----:B------:R-:W-:Y:S02]  /*2be0*/  CS2R R90, SRZ ;  /* 0x00000000005a7805 */ /* 0x000fe4000001ff00 */
[----:B------:R-:W-:-:S03]  /*2bf0*/  FMNMX.FTZ R29, R70, R29, !PT ;  /* 0x0000001d461d7209 */ /* 0x000fc60007810000 */
[----:B------:R-:W-:Y:S01]  /*2c00*/  MUFU.EX2 R172, R172 ;  /* 0x000000ac00ac7308 */ /* 0x000fe20000000800 */
[----:B------:R-:W-:Y:S02]  /*2c10*/  FMNMX.FTZ R29, R48, R29, !PT ;  /* 0x0000001d301d7209 */ /* 0x000fe40007810000 */
[----:B----4-:R-:W-:Y:S02]  /*2c20*/  CS2R R98, SRZ ;  /* 0x0000000000627805 */ /* 0x010fe4000001ff00 */
[----:B------:R-:W-:-:S03]  /*2c30*/  FMNMX.FTZ R29, R74, R29, !PT ;  /* 0x0000001d4a1d7209 */ /* 0x000fc60007810000 */
[----:B------:R4:W-:Y:S01]  /*2c40*/  MUFU.EX2 R15, R102 ;  /* 0x00000066000f7308 */ /* 0x0009e20000000800 */
[----:B------:R-:W-:-:S04]  /*2c50*/  FMNMX.FTZ R31, R52, R29, !PT ;  /* 0x0000001d341f7209 */ /* 0x000fc80007810000 */
        /* <DEDUP_REMOVED lines=9> */
[----:B------:R-:W-:Y:S01]  /*2cf0*/  FMNMX.FTZ R8, R88, R33, !PT ;  /* 0x0000002158087209 */ /* 0x000fe20007810000 */
[----:B------:R-:W-:Y:S01]  /*2d00*/  FFMA.FTZ R33, R118, R3, -R43 ;  /* 0x0000000376217223 */ /* 0x000fe2000001082b */
[----:B------:R-:W-:Y:S02]  /*2d10*/  CS2R R118, SRZ ;  /* 0x0000000000767805 */ /* 0x000fe4000001ff00 */
[----:B----4-:R-:W-:Y:S01]  /*2d20*/  CS2R R106, SRZ ;  /* 0x00000000006a7805 */ /* 0x010fe2000001ff00 */
[----:B------:R-:W4:Y:S02]  /*2d30*/  SHFL.BFLY PT, R39, R8, 0x2, 0x1f ;  /* 0x0c401f0008277f89 */ /* 0x000f2400000e0000 */
[----:B------:R0:W-:Y:S08]  /*2d40*/  MUFU.EX2 R25, R110 ;  /* 0x0000006e00197308 */ /* 0x0001f00000000800 */
[----:B------:R-:W-:Y:S01]  /*2d50*/  MUFU.EX2 R170, R170 ;  /* 0x000000aa00aa7308 */ /* 0x000fe20000000800 */
[----:B0-----:R-:W-:-:S07]  /*2d60*/  CS2R R110, SRZ ;  /* 0x00000000006e7805 */ /* 0x001fce000001ff00 */
[----:B------:R0:W-:Y:S01]  /*2d70*/  MUFU.EX2 R29, R114 ;  /* 0x00000072001d7308 */ /* 0x0001e20000000800 */
[----:B----4-:R-:W-:Y:S01]  /*2d80*/  FMNMX.FTZ R41, R8, R39, !PT ;  /* 0x0000002708297209 */ /* 0x010fe20007810000 */
[----:B------:R-:W-:-:S06]  /*2d90*/  FFMA.FTZ R39, R124, R3, -R43 ;  /* 0x000000037c277223 */ /* 0x000fcc000001082b */
[----:B------:R-:W-:Y:S01]  /*2da0*/  MUFU.EX2 R152, R152 ;  /* 0x0000009800987308 */ /* 0x000fe20000000800 */
[----:B------:R-:W-:Y:S01]  /*2db0*/  FFMA.FTZ R43, R132, R3, -R43 ;  /* 0x00000003842b7223 */ /* 0x000fe2000001082b */
[----:B------:R-:W-:Y:S01]  /*2dc0*/  CS2R R132, SRZ ;  /* 0x0000000000847805 */ /* 0x000fe2000001ff00 */
[----:B------:R-:W4:Y:S01]  /*2dd0*/  SHFL.BFLY PT, R8, R41, 0x1, 0x1f ;  /* 0x0c201f0029087f89 */ /* 0x000f2200000e0000 */
[----:B------:R-:W-:Y:S02]  /*2de0*/  CS2R R124, SRZ ;  /* 0x00000000007c7805 */ /* 0x000fe4000001ff00 */
[----:B0-----:R-:W-:Y:S02]  /*2df0*/  CS2R R114, SRZ ;  /* 0x0000000000727805 */ /* 0x001fe4000001ff00 */
[----:B------:R0:W-:Y:S08]  /*2e00*/  MUFU.EX2 R31, R116 ;  /* 0x00000074001f7308 */ /* 0x0001f00000000800 */
[----:B------:R-:W-:Y:S01]  /*2e10*/  MUFU.EX2 R154, R154 ;  /* 0x0000009a009a7308 */ /* 0x000fe20000000800 */
[----:B0-----:R-:W-:-:S07]  /*2e20*/  CS2R R116, SRZ ;  /* 0x0000000000747805 */ /* 0x001fce000001ff00 */
[----:B------:R-:W-:Y:S01]  /*2e30*/  MUFU.EX2 R33, R33 ;  /* 0x0000002100217308 */ /* 0x000fe20000000800 */
[----:B----4-:R-:W-:-:S04]  /*2e40*/  FMNMX.FTZ R8, R41, R8, !PT ;  /* 0x0000000829087209 */ /* 0x010fc80007810000 */
[C---:B------:R-:W-:Y:S01]  /*2e50*/  FSETP.NEU.FTZ.AND P1, PT, R8.reuse, -INF , PT ;  /* 0xff8000000800780b */ /* 0x040fe20003f3d000 */
[----:B------:R-:W-:Y:S02]  /*2e60*/  FMUL.FTZ R47, R8, R3 ;  /* 0x00000003082f7220 */ /* 0x000fe40000410000 */
[----:B------:R-:W-:Y:S03]  /*2e70*/  MUFU.EX2 R156, R156 ;  /* 0x0000009c009c7308 */ /* 0x000fe60000000800 */
[----:B------:R-:W-:Y:S02]  /*2e80*/  FSEL R47, R47, RZ, P1 ;  /* 0x000000ff2f2f7208 */ /* 0x000fe40000800000 */
[----:B------:R-:W-:-:S03]  /*2e90*/  ISETP.NE.AND P1, PT, R16, RZ, PT ;  /* 0x000000ff1000720c */ /* 0x000fc60003f25270 */
        /* <DEDUP_REMOVED lines=16> */
[----:B------:R1:W-:Y:S01]  /*2fa0*/  MUFU.EX2 R183, R10 ;  /* 0x0000000a00b77308 */ /* 0x0003e20000000800 */
[----:B0-----:R-:W-:Y:S01]  /*2fb0*/  FADD.FTZ R27, R180, R7 ;  /* 0x00000007b41b7221 */ /* 0x001fe20000010000 */
[-CC-:B------:R-:W-:Y:S01]  /*2fc0*/  FFMA.FTZ R54, R54, R3.reuse, -R47.reuse ;  /* 0x0000000336367223 */ /* 0x180fe2000001082f */
[-CC-:B------:R-:W-:Y:S01]  /*2fd0*/  FFMA.FTZ R32, R32, R3.reuse, -R47.reuse ;  /* 0x0000000320207223 */ /* 0x180fe2000001082f */
[-CC-:B------:R-:W-:Y:S01]  /*2fe0*/  FFMA.FTZ R58, R58, R3.reuse, -R47.reuse ;  /* 0x000000033a3a7223 */ /* 0x180fe2000001082f */
[-CC-:B------:R-:W-:Y:S01]  /*2ff0*/  FFMA.FTZ R36, R36, R3.reuse, -R47.reuse ;  /* 0x0000000324247223 */ /* 0x180fe2000001082f */
[-CC-:B------:R-:W-:Y:S01]  /*3000*/  FFMA.FTZ R62, R62, R3.reuse, -R47.reuse ;  /* 0x000000033e3e7223 */ /* 0x180fe2000001082f */
[-C--:B------:R-:W-:Y:S01]  /*3010*/  FFMA.FTZ R40, R40, R3.reuse, -R47 ;  /* 0x0000000328287223 */ /* 0x080fe2000001082f */
[----:B------:R-:W0:Y:S01]  /*3020*/  MUFU.EX2 R26, R26 ;  /* 0x0000001a001a7308 */ /* 0x000e220000000800 */
[----:B-1----:R-:W-:Y:S01]  /*3030*/  FADD.FTZ R10, R182, R27 ;  /* 0x0000001bb60a7221 */ /* 0x002fe20000010000 */
[-CC-:B------:R-:W-:Y:S01]  /*3040*/  FFMA.FTZ R66, R66, R3.reuse, -R47.reuse ;  /* 0x0000000342427223 */ /* 0x180fe2000001082f */
[-CC-:B------:R-:W-:Y:S01]  /*3050*/  FFMA.FTZ R44, R44, R3.reuse, -R47.reuse ;  /* 0x000000032c2c7223 */ /* 0x180fe2000001082f */
[-CC-:B------:R-:W-:Y:S01]  /*3060*/  FFMA.FTZ R70, R70, R3.reuse, -R47.reuse ;  /* 0x0000000346467223 */ /* 0x180fe2000001082f */
[----:B--2---:R-:W-:Y:S01]  /*3070*/  FADD.FTZ R27, R9, R10 ;  /* 0x0000000a091b7221 */ /* 0x004fe20000010000 */
[----:B------:R-:W-:Y:S01]  /*3080*/  F2FP.F16.F32.PACK_AB R180, R7, R180 ;  /* 0x000000b407b4723e */ /* 0x000fe200000000ff */
[-C--:B------:R-:W-:Y:S01]  /*3090*/  FFMA.FTZ R48, R48, R3.reuse, -R47 ;  /* 0x0000000330307223 */ /* 0x080fe2000001082f */
[----:B------:R-:W1:Y:S01]  /*30a0*/  MUFU.EX2 R30, R30 ;  /* 0x0000001e001e7308 */ /* 0x000e620000000800 */
[----:B---3--:R-:W-:Y:S01]  /*30b0*/  FADD.FTZ R10, R176, R27 ;  /* 0x0000001bb00a7221 */ /* 0x008fe20000010000 */
[----:B------:R-:W-:Y:S01]  /*30c0*/  F2FP.F16.F32.PACK_AB R182, R9, R182 ;  /* 0x000000b609b6723e */ /* 0x000fe200000000ff */
[-CC-:B------:R-:W-:Y:S01]  /*30d0*/  FFMA.FTZ R74, R74, R3.reuse, -R47.reuse ;  /* 0x000000034a4a7223 */ /* 0x180fe2000001082f */
[-CC-:B------:R-:W-:Y:S01]  /*30e0*/  FFMA.FTZ R52, R52, R3.reuse, -R47.reuse ;  /* 0x0000000334347223 */ /* 0x180fe2000001082f */
[----:B-----5:R-:W-:Y:S01]  /*30f0*/  FADD.FTZ R27, R11, R10 ;  /* 0x0000000a0b1b7221 */ /* 0x020fe20000010000 */
[-CC-:B------:R-:W-:Y:S01]  /*3100*/  FFMA.FTZ R78, R78, R3.reuse, -R47.reuse ;  /* 0x000000034e4e7223 */ /* 0x180fe2000001082f */
[-C--:B------:R-:W-:Y:S01]  /*3110*/  FFMA.FTZ R80, R80, R3.reuse, -R47 ;  /* 0x0000000350507223 */ /* 0x080fe2000001082f */
[----:B------:R-:W2:Y:S01]  /*3120*/  MUFU.EX2 R34, R34 ;  /* 0x0000002200227308 */ /* 0x000ea20000000800 */
[----:B------:R-:W-:Y:S01]  /*3130*/  FADD.FTZ R10, R178, R27 ;  /* 0x0000001bb20a7221 */ /* 0x000fe20000010000 */
[----:B0-----:R-:W-:Y:S01]  /*3140*/  FADD.FTZ R27, R26, R181 ;  /* 0x000000b51a1b7221 */ /* 0x001fe20000010000 */
[-CC-:B------:R-:W-:Y:S01]  /*3150*/  FFMA.FTZ R82, R82, R3.reuse, -R47.reuse ;  /* 0x0000000352527223 */ /* 0x180fe2000001082f */
[-CC-:B------:R-:W-:Y:S01]  /*3160*/  FFMA.FTZ R56, R56, R3.reuse, -R47.reuse ;  /* 0x0000000338387223 */ /* 0x180fe2000001082f */
[----:B------:R-:W-:Y:S01]  /*3170*/  FADD.FTZ R49, R13, R10 ;  /* 0x0000000a0d317221 */ /* 0x000fe20000010000 */
[-CC-:B------:R-:W-:Y:S01]  /*3180*/  FFMA.FTZ R86, R86, R3.reuse, -R47.reuse ;  /* 0x0000000356567223 */ /* 0x180fe2000001082f */
[----:B------:R-:W-:Y:S01]  /*3190*/  FFMA.FTZ R47, R88, R3, -R47 ;  /* 0x00000003582f7223 */ /* 0x000fe2000001082f */
[----:B------:R0:W3:Y:S01]  /*31a0*/  MUFU.EX2 R177, R12 ;  /* 0x0000000c00b17308 */ /* 0x0000e20000000800 */
[----:B-1----:R-:W-:Y:S01]  /*31b0*/  FADD.FTZ R10, R30, R27 ;  /* 0x0000001b1e0a7221 */ /* 0x002fe20000010000 */
[----:B------:R-:W-:-:S02]  /*31c0*/  F2FP.F16.F32.PACK_AB R176, R11, R176 ;  /* 0x000000b00bb0723e */ /* 0x000fc400000000ff */
[----:B------:R-:W-:Y:S02]  /*31d0*/  CS2R R88, SRZ ;  /* 0x0000000000587805 */ /* 0x000fe4000001ff00 */
[----:B------:R-:W-:Y:S01]  /*31e0*/  F2FP.F16.F32.PACK_AB R178, R13, R178 ;  /* 0x000000b20db2723e */ /* 0x000fe200000000ff */
[----:B------:R-:W-:Y:S01]  /*31f0*/  FADD.FTZ R27, R183, R10 ;  /* 0x0000000ab71b7221 */ /* 0x000fe20000010000 */
[----:B------:R-:W-:Y:S01]  /*3200*/  F2FP.F16.F32.PACK_AB R181, R181, R26 ;  /* 0x0000001ab5b5723e */ /* 0x000fe200000000ff */
[----:B------:R-:W1:Y:S01]  /*3210*/  MUFU.EX2 R38, R38 ;  /* 0x0000002600267308 */ /* 0x000e620000000800 */
[----:B0-----:R-:W-:Y:S01]  /*3220*/  FADD.FTZ R12, R172, R49 ;  /* 0x00000031ac0c7221 */ /* 0x001fe20000010000 */
[----:B--2---:R-:W-:Y:S01]  /*3230*/  FADD.FTZ R10, R34, R27 ;  /* 0x0000001b220a7221 */ /* 0x004fe20000010000 */
[C---:B------:R-:W-:Y:S02]  /*3240*/  F2FP.F16.F32.PACK_AB R172, R15.reuse, R172 ;  /* 0x000000ac0fac723e */ /* 0x040fe400000000ff */
[----:B------:R-:W-:Y:S01]  /*3250*/  FADD.FTZ R49, R15, R12 ;  /* 0x0000000c0f317221 */ /* 0x000fe20000010000 */
[----:B------:R-:W-:-:S02]  /*3260*/  F2FP.F16.F32.PACK_AB R183, R183, R30 ;  /* 0x0000001eb7b7723e */ /* 0x000fc400000000ff */
[----:B------:R-:W0:Y:S01]  /*3270*/  MUFU.EX2 R179, R14 ;  /* 0x0000000e00b37308 */ /* 0x000e220000000800 */
[----:B------:R-:W-:Y:S01]  /*3280*/  FADD.FTZ R12, R174, R49 ;  /* 0x00000031ae0c7221 */ /* 0x000fe20000010000 */
[----:B---3--:R-:W-:Y:S01]  /*3290*/  FADD.FTZ R27, R177, R10 ;  /* 0x0000000ab11b7221 */ /* 0x008fe20000010000 */
[C---:B------:R-:W-:Y:S02]  /*32a0*/  F2FP.F16.F32.PACK_AB R174, R21.reuse, R174 ;  /* 0x000000ae15ae723e */ /* 0x040fe400000000ff */
[----:B------:R-:W-:Y:S01]  /*32b0*/  FADD.FTZ R49, R21, R12 ;  /* 0x0000000c15317221 */ /* 0x000fe20000010000 */
[----:B------:R-:W-:Y:S02]  /*32c0*/  F2FP.F16.F32.PACK_AB R177, R177, R34 ;  /* 0x00000022b1b1723e */ /* 0x000fe400000000ff */
[----:B------:R-:W2:Y:S01]  /*32d0*/  MUFU.EX2 R42, R42 ;  /* 0x0000002a002a7308 */ /* 0x000ea20000000800 */
[----:B-1----:R-:W-:Y:S01]  /*32e0*/  FADD.FTZ R10, R38, R27 ;  /* 0x0000001b260a7221 */ /* 0x002fe20000010000 */
[----:B------:R-:W-:-:S02]  /*32f0*/  @P1 VIADD R27, R6, 0x34840 ;  /* 0x00034840061b1836 */ /* 0x000fc40000000000 */
[----:B------:R-:W-:Y:S01]  /*3300*/  FADD.FTZ R12, R168, R49 ;  /* 0x00000031a80c7221 */ /* 0x000fe20000010000 */
[----:B------:R-:W-:-:S03]  /*3310*/  F2FP.F16.F32.PACK_AB R168, R25, R168 ;  /* 0x000000a819a8723e */ /* 0x000fc600000000ff */
[----:B------:R-:W-:Y:S01]  /*3320*/  FADD.FTZ R51, R25, R12 ;  /* 0x0000000c19337221 */ /* 0x000fe20000010000 */
[----:B------:R-:W1:Y:S01]  /*3330*/  MUFU.EX2 R173, R20 ;  /* 0x0000001400ad7308 */ /* 0x000e620000000800 */
[----:B0-----:R-:W-:Y:S01]  /*3340*/  FADD.FTZ R49, R179, R10 ;  /* 0x0000000ab3317221 */ /* 0x001fe20000010000 */
[----:B------:R-:W-:Y:S01]  /*3350*/  @P1 PRMT R27, R18, 0x654, R27 ;  /* 0x00000654121b1816 */ /* 0x000fe2000000001b */
[----:B------:R-:W-:Y:S01]  /*3360*/  FADD.FTZ R10, R170, R51 ;  /* 0x00000033aa0a7221 */ /* 0x000fe20000010000 */
[----:B------:R-:W-:Y:S02]  /*3370*/  F2FP.F16.F32.PACK_AB R170, R29, R170 ;  /* 0x000000aa1daa723e */ /* 0x000fe400000000ff */
[----:B------:R1:W-:Y:S01]  /*3380*/  @P1 SYNCS.ARRIVE.TRANS64.RED.A1T0 RZ, [R27+URZ], RZ ;  /* 0x000000ff1bff19a7 */ /* 0x0003e2000810043f */
[----:B------:R-:W-:Y:S01]  /*3390*/  F2FP.F16.F32.PACK_AB R179, R179, R38 ;  /* 0x00000026b3b3723e */ /* 0x000fe200000000ff */
[----:B------:R-:W0:Y:S01]  /*33a0*/  MUFU.EX2 R46, R46 ;  /* 0x0000002e002e7308 */ /* 0x000e220000000800 */
[----:B--2---:R-:W-:Y:S01]  /*33b0*/  FADD.FTZ R6, R42, R49 ;  /* 0x000000312a067221 */ /* 0x004fe20000010000 */
[----:B------:R-:W-:-:S04]  /*33c0*/  FADD.FTZ R49, R29, R10 ;  /* 0x0000000a1d317221 */ /* 0x000fc80000010000 */
[----:B------:R-:W-:Y:S01]  /*33d0*/  FADD.FTZ R10, R152, R49 ;  /* 0x00000031980a7221 */ /* 0x000fe20000010000 */
[----:B------:R-:W-:Y:S01]  /*33e0*/  F2FP.F16.F32.PACK_AB R152, R31, R152 ;  /* 0x000000981f98723e */ /* 0x000fe200000000ff */
[----:B------:R-:W2:Y:S01]  /*33f0*/  MUFU.EX2 R175, R24 ;  /* 0x0000001800af7308 */ /* 0x000ea20000000800 */
[----:B-1----:R-:W-:Y:S01]  /*3400*/  FADD.FTZ R27, R173, R6 ;  /* 0x00000006ad1b7221 */ /* 0x002fe20000010000 */
[----:B------:R-:W-:Y:S01]  /*3410*/  FADD.FTZ R49, R31, R10 ;  /* 0x0000000a1f317221 */ /* 0x000fe20000010000 */
[----:B------:R-:W-:-:S03]  /*3420*/  F2FP.F16.F32.PACK_AB R173, R173, R42 ;  /* 0x0000002aadad723e */ /* 0x000fc600000000ff */
[----:B------:R-:W-:Y:S01]  /*3430*/  FADD.FTZ R10, R154, R49 ;  /* 0x000000319a0a7221 */ /* 0x000fe20000010000 */
[C---:B------:R-:W-:Y:S01]  /*3440*/  F2FP.F16.F32.PACK_AB R154, R33.reuse, R154 ;  /* 0x0000009a219a723e */ /* 0x040fe200000000ff */
[----:B------:R-:W1:Y:S01]  /*3450*/  MUFU.EX2 R50, R50 ;  /* 0x0000003200327308 */ /* 0x000e620000000800 */
[----:B0-----:R-:W-:Y:S01]  /*3460*/  FADD.FTZ R6, R46, R27 ;  /* 0x0000001b2e067221 */ /* 0x001fe20000010000 */
[----:B------:R-:W-:-:S04]  /*3470*/  FADD.FTZ R49, R33, R10 ;  /* 0x0000000a21317221 */ /* 0x000fc80000010000 */
[----:B------:R-:W-:Y:S01]  /*3480*/  FADD.FTZ R10, R156, R49 ;  /* 0x000000319c0a7221 */ /* 0x000fe20000010000 */
[----:B------:R-:W-:Y:S01]  /*3490*/  F2FP.F16.F32.PACK_AB R156, R35, R156 ;  /* 0x0000009c239c723e */ /* 0x000fe200000000ff */
[----:B------:R-:W0:Y:S01]  /*34a0*/  MUFU.EX2 R169, R28 ;  /* 0x0000001c00a97308 */ /* 0x000e220000000800 */
[----:B--2---:R-:W-:Y:S01]  /*34b0*/  FADD.FTZ R27, R175, R6 ;  /* 0x00000006af1b7221 */ /* 0x004fe20000010000 */
[----:B------:R-:W-:Y:S01]  /*34c0*/  FADD.FTZ R49, R35, R10 ;  /* 0x0000000a23317221 */ /* 0x000fe20000010000 */
[----:B------:R-:W-:-:S05]  /*34d0*/  F2FP.F16.F32.PACK_AB R175, R175, R46 ;  /* 0x0000002eafaf723e */ /* 0x000fca00000000ff */
[----:B------:R-:W2:Y:S01]  /*34e0*/  MUFU.EX2 R54, R54 ;  /* 0x0000003600367308 */ /* 0x000ea20000000800 */
[----:B-1----:R-:W-:-:S07]  /*34f0*/  FADD.FTZ R6, R50, R27 ;  /* 0x0000001b32067221 */ /* 0x002fce0000010000 */
[----:B------:R-:W1:Y:S01]  /*3500*/  MUFU.EX2 R171, R32 ;  /* 0x0000002000ab7308 */ /* 0x000e620000000800 */
[C---:B0-----:R-:W-:Y:S01]  /*3510*/  FADD.FTZ R27, R169.reuse, R6 ;  /* 0x00000006a91b7221 */ /* 0x041fe20000010000 */
[----:B------:R-:W-:-:S06]  /*3520*/  F2FP.F16.F32.PACK_AB R169, R169, R50 ;  /* 0x00000032a9a9723e */ /* 0x000fcc00000000ff */
[----:B------:R-:W0:Y:S01]  /*3530*/  MUFU.EX2 R58, R58 ;  /* 0x0000003a003a7308 */ /* 0x000e220000000800 */
[----:B--2---:R-:W-:-:S07]  /*3540*/  FADD.FTZ R6, R54, R27 ;  /* 0x0000001b36067221 */ /* 0x004fce0000010000 */
[----:B------:R-:W2:Y:S01]  /*3550*/  MUFU.EX2 R158, R158 ;  /* 0x0000009e009e7308 */ /* 0x000ea20000000800 */
[C---:B-1----:R-:W-:Y:S01]  /*3560*/  FADD.FTZ R27, R171.reuse, R6 ;  /* 0x00000006ab1b7221 */ /* 0x042fe20000010000 */
[----:B------:R-:W-:-:S06]  /*3570*/  F2FP.F16.F32.PACK_AB R171, R171, R54 ;  /* 0x00000036abab723e */ /* 0x000fcc00000000ff */
[----:B------:R-:W1:Y:S01]  /*3580*/  MUFU.EX2 R153, R36 ;  /* 0x0000002400997308 */ /* 0x000e620000000800 */
[----:B0-----:R-:W-:-:S07]  /*3590*/  FADD.FTZ R6, R58, R27 ;  /* 0x0000001b3a067221 */ /* 0x001fce0000010000 */
[----:B------:R-:W0:Y:S01]  /*35a0*/  MUFU.EX2 R37, R37 ;  /* 0x0000002500257308 */ /* 0x000e220000000800 */
[----:B--2---:R-:W-:-:S07]  /*35b0*/  FADD.FTZ R10, R158, R49 ;  /* 0x000000319e0a7221 */ /* 0x004fce0000010000 */
[----:B------:R-:W2:Y:S01]  /*35c0*/  MUFU.EX2 R62, R62 ;  /* 0x0000003e003e7308 */ /* 0x000ea20000000800 */
[C---:B-1----:R-:W-:Y:S01]  /*35d0*/  FADD.FTZ R7, R153.reuse, R6 ;  /* 0x0000000699077221 */ /* 0x042fe20000010000 */
[----:B------:R-:W-:-:S06]  /*35e0*/  F2FP.F16.F32.PACK_AB R153, R153, R58 ;  /* 0x0000003a9999723e */ /* 0x000fcc00000000ff */
[----:B------:R-:W1:Y:S01]  /*35f0*/  MUFU.EX2 R160, R160 ;  /* 0x000000a000a07308 */ /* 0x000e620000000800 */
[C---:B0-----:R-:W-:Y:S01]  /*3600*/  FADD.FTZ R9, R37.reuse, R10 ;  /* 0x0000000a25097221 */ /* 0x041fe20000010000 */
[----:B------:R-:W-:-:S06]  /*3610*/  F2FP.F16.F32.PACK_AB R158, R37, R158 ;  /* 0x0000009e259e723e */ /* 0x000fcc00000000ff */
[----:B------:R-:W0:Y:S01]  /*3620*/  MUFU.EX2 R155, R40 ;  /* 0x00000028009b7308 */ /* 0x000e220000000800 */
[----:B--2---:R-:W-:-:S07]  /*3630*/  FADD.FTZ R6, R62, R7 ;  /* 0x000000073e067221 */ /* 0x004fce0000010000 */
[----:B------:R-:W2:Y:S01]  /*3640*/  MUFU.EX2 R39, R39 ;  /* 0x0000002700277308 */ /* 0x000ea20000000800 */
[----:B-1----:R-:W-:-:S07]  /*3650*/  FADD.FTZ R10, R160, R9 ;  /* 0x00000009a00a7221 */ /* 0x002fce0000010000 */
[----:B------:R-:W1:Y:S01]  /*3660*/  MUFU.EX2 R66, R66 ;  /* 0x0000004200427308 */ /* 0x000e620000000800 */
[C---:B0-----:R-:W-:Y:S01]  /*3670*/  FADD.FTZ R7, R155.reuse, R6 ;  /* 0x000000069b077221 */ /* 0x041fe20000010000 */
[----:B------:R-:W-:-:S06]  /*3680*/  F2FP.F16.F32.PACK_AB R155, R155, R62 ;  /* 0x0000003e9b9b723e */ /* 0x000fcc00000000ff */
[----:B------:R-:W0:Y:S01]  /*3690*/  MUFU.EX2 R76, R76 ;  /* 0x0000004c004c7308 */ /* 0x000e220000000800 */
[C---:B--2---:R-:W-:Y:S01]  /*36a0*/  FADD.FTZ R9, R39.reuse, R10 ;  /* 0x0000000a27097221 */ /* 0x044fe20000010000 */
[----:B------:R-:W-:-:S06]  /*36b0*/  F2FP.F16.F32.PACK_AB R160, R39, R160 ;  /* 0x000000a027a0723e */ /* 0x000fcc00000000ff */
[----:B------:R-:W2:Y:S01]  /*36c0*/  MUFU.EX2 R157, R44 ;  /* 0x0000002c009d7308 */ /* 0x000ea20000000800 */
[----:B-1----:R-:W-:-:S07]  /*36d0*/  FADD.FTZ R6, R66, R7 ;  /* 0x0000000742067221 */ /* 0x002fce0000010000 */
[----:B------:R1:W3:Y:S01]  /*36e0*/  MUFU.EX2 R45, R126 ;  /* 0x0000007e002d7308 */ /* 0x0002e20000000800 */
[----:B0-----:R-:W-:-:S07]  /*36f0*/  FADD.FTZ R10, R76, R9 ;  /* 0x000000094c0a7221 */ /* 0x001fce0000010000 */
[----:B------:R-:W0:Y:S01]  /*3700*/  MUFU.EX2 R70, R70 ;  /* 0x0000004600467308 */ /* 0x000e220000000800 */
[C---:B--2---:R-:W-:Y:S01]  /*3710*/  FADD.FTZ R7, R157.reuse, R6 ;  /* 0x000000069d077221 */ /* 0x044fe20000010000 */
[----:B------:R-:W-:Y:S02]  /*3720*/  F2FP.F16.F32.PACK_AB R157, R157, R66 ;  /* 0x000000429d9d723e */ /* 0x000fe400000000ff */
[----:B-1----:R-:W-:-:S04]  /*3730*/  CS2R R126, SRZ ;  /* 0x00000000007e7805 */ /* 0x002fc8000001ff00 */
        /* <DEDUP_REMOVED lines=9> */
[----:B------:R-:W-:Y:S02]  /*37d0*/  F2FP.F16.F32.PACK_AB R159, R159, R70 ;  /* 0x000000469f9f723e */ /* 0x000fe400000000ff */
[----:B0-----:R-:W-:-:S04]  /*37e0*/  CS2R R130, SRZ ;  /* 0x0000000000827805 */ /* 0x001fc8000001ff00 */
[----:B------:R-:W0:Y:S01]  /*37f0*/  MUFU.EX2 R84, R84 ;  /* 0x0000005400547308 */ /* 0x000e220000000800 */
[C---:B---3--:R-:W-:Y:S01]  /*3800*/  FADD.FTZ R9, R41.reuse, R10 ;  /* 0x0000000a29097221 */ /* 0x048fe20000010000 */
[----:B------:R-:W-:Y:S02]  /*3810*/  F2FP.F16.F32.PACK_AB R164, R41, R128 ;  /* 0x0000008029a4723e */ /* 0x000fe400000000ff */
[----:B------:R-:W-:-:S04]  /*3820*/  CS2R R128, SRZ ;  /* 0x0000000000807805 */ /* 0x000fc8000001ff00 */
[----:B------:R-:W2:Y:S01]  /*3830*/  MUFU.EX2 R161, R52 ;  /* 0x0000003400a17308 */ /* 0x000ea20000000800 */
[----:B-1----:R-:W-:-:S07]  /*3840*/  FADD.FTZ R6, R74, R7 ;  /* 0x000000074a067221 */ /* 0x002fce0000010000 */
[----:B------:R-:W1:Y:S01]  /*3850*/  MUFU.EX2 R78, R78 ;  /* 0x0000004e004e7308 */ /* 0x000e620000000800 */
[----:B0-----:R-:W-:-:S07]  /*3860*/  FADD.FTZ R10, R84, R9 ;  /* 0x00000009540a7221 */ /* 0x001fce0000010000 */
[----:B------:R-:W0:Y:S01]  /*3870*/  MUFU.EX2 R163, R80 ;  /* 0x0000005000a37308 */ /* 0x000e220000000800 */
[C---:B--2---:R-:W-:Y:S01]  /*3880*/  FADD.FTZ R9, R161.reuse, R6 ;  /* 0x00000006a1097221 */ /* 0x044fe20000010000 */
[----:B------:R-:W-:-:S06]  /*3890*/  F2FP.F16.F32.PACK_AB R161, R161, R74 ;  /* 0x0000004aa1a1723e */ /* 0x000fcc00000000ff */
        /* <DEDUP_REMOVED lines=11> */
[----:B0-----:R-:W-:Y:S01]  /*3950*/  FADD.FTZ R6, R86, R9 ;  /* 0x0000000956067221 */ /* 0x001fe20000010000 */
[----:B------:R-:W-:Y:S02]  /*3960*/  IMAD.MOV.U32 R9, RZ, RZ, 0x3f800000 ;  /* 0x3f800000ff097424 */ /* 0x000fe400078e00ff */
[C---:B--2---:R-:W-:Y:S01]  /*3970*/  FADD.FTZ R7, R43.reuse, R10 ;  /* 0x0000000a2b077221 */ /* 0x044fe20000010000 */
[----:B------:R-:W-:Y:S01]  /*3980*/  F2FP.F16.F32.PACK_AB R166, R43, R84 ;  /* 0x000000542ba6723e */ /* 0x000fe200000000ff */
[----:B------:R-:W-:Y:S02]  /*3990*/  IMAD.MOV.U32 R10, RZ, RZ, 0x3f800000 ;  /* 0x3f800000ff0a7424 */ /* 0x000fe400078e00ff */
[C---:B-1----:R-:W-:Y:S01]  /*39a0*/  FADD.FTZ R6, R47.reuse, R6 ;  /* 0x000000062f067221 */ /* 0x042fe20000010000 */
[----:B------:R-:W-:Y:S01]  /*39b0*/  F2FP.F16.F32.PACK_AB R167, R47, R86 ;  /* 0x000000562fa7723e */ /* 0x000fe200000000ff */
[----:B------:R-:W-:Y:S06]  /*39c0*/  @!P2 BRA `(.L_x_191) ;  /* 0x000000200080a947 */ /* 0x000fec0003800000 */
[----:B------:R-:W-:Y:S01]  /*39d0*/  VIADD R197, R197, 0xfffffffe ;  /* 0xfffffffec5c57836 */ /* 0x000fe20000000000 */
[----:B------:R-:W-:Y:S01]  /*39e0*/  UMOV UR4, UR37 ;  /* 0x0000002500047c82 */ /* 0x000fe20008000000 */
[----:B------:R-:W-:Y:S01]  /*39f0*/  IMAD.MOV.U32 R13, RZ, RZ, R8 ;  /* 0x000000ffff0d7224 */ /* 0x000fe200078e0008 */
[----:B------:R-:W-:Y:S01]  /*3a00*/  UMOV UR5, UR36 ;  /* 0x0000002400057c82 */ /* 0x000fe20008000000 */
[----:B------:R-:W-:Y:S02]  /*3a10*/  IMAD.MOV.U32 R11, RZ, RZ, R0 ;  /* 0x000000ffff0b7224 */ /* 0x000fe400078e0000 */
[----:B------:R-:W-:Y:S02]  /*3a20*/  IMAD.MOV.U32 R9, RZ, RZ, 0x3f800000 ;  /* 0x3f800000ff097424 */ /* 0x000fe400078e00ff */
[----:B------:R-:W-:-:S07]  /*3a30*/  IMAD.MOV.U32 R151, RZ, RZ, RZ ;  /* 0x000000ffff977224 */ /* 0x000fce00078e00ff */
.L_x_202:
[----:B------:R-:W-:-:S04]  /*3a40*/  UIADD3 UR6, UR5, 0x1, URZ ;  /* 0x0000000105067890 */ /* 0x000fc8000fffe03f */
[----:B------:R-:W-:-:S04]  /*3a50*/  UISETP.NE.AND UP0, UPT, UR6, 0x2, UPT ;  /* 0x000000020600788c */ /* 0x000fc8000bf05270 */
[----:B------:R-:W-:Y:S02]  /*3a60*/  USEL UR37, URZ, 0x1, UP0 ;  /* 0x000000013f257887 */ /* 0x000fe40008000000 */
[----:B------:R-:W-:Y:S02]  /*3a70*/  USEL UR36, UR6, URZ, UP0 ;  /* 0x0000003f06247287 */ /* 0x000fe40008000000 */
[----:B------:R-:W-:Y:S01]  /*3a80*/  ULOP3.LUT UR37, UR4, UR37, URZ, 0x3c, !UPT ;  /* 0x0000002504257292 */ /* 0x000fe2000f8e3c3f */
[----:B------:R-:W-:Y:S11]  /*3a90*/  @!P0 BRA `(.L_x_192) ;  /* 0x0000000000048947 */ /* 0x000ff60003800000 */
[----:B------:R-:W-:Y:S01]  /*3aa0*/  BPT.TRAP 0x1 ;  /* 0x000000040000795c */ /* 0x000fe20000300000 */
.L_x_192:
        /* <DEDUP_REMOVED lines=9> */
.L_x_193:
[----:B-1----:R-:W-:Y:S05]  /*3b40*/  @P1 BRA `(.L_x_194) ;  /* 0x0000000000081947 */ /* 0x002fea0003800000 */
[----:B------:R-:W1:Y:S02]  /*3b50*/  SYNCS.PHASECHK.TRANS64.TRYWAIT P1, [UR7+0x34830], R0 ;  /* 0x03483000ff0075a7 */ /* 0x000e640008020147 */
[----:B-1----:R-:W-:Y:S05]  /*3b60*/  @!P1 BRA `(.L_x_195) ;  /* 0x0000008800f89947 */ /* 0x002fea0003800000 */
.L_x_194:
        /* <DEDUP_REMOVED lines=137> */
.L_x_196:
[----:B------:R-:W-:Y:S01]  /*4400*/  ULEA UR14, UR5, UR6, 0x3 ;  /* 0x00000006050e7291 */ /* 0x000fe2000f8e183f */
[----:B01----:R-:W-:-:S05]  /*4410*/  IMAD.U32 R0, RZ, RZ, UR4 ;  /* 0x00000004ff007e24 */ /* 0x003fca000f8e00ff */
[----:B------:R-:W-:-:S04]  /*4420*/  SHF.L.U32 R0, R0, 0x1f, RZ ;  /* 0x0000001f00007819 */ /* 0x000fc800000006ff */
[----:B------:R0:W1:Y:S01]  /*4430*/  SYNCS.PHASECHK.TRANS64.TRYWAIT P1, [UR14+0x34850], R0 ;  /* 0x03485000ff0075a7 */ /* 0x000062000802014e */
[----:B------:R-:W-:Y:S05]  /*4440*/  @!P0 BRA `(.L_x_197) ;  /* 0x0000000000048947 */ /* 0x000fea0003800000 */
[----:B------:R-:W-:Y:S01]  /*4450*/  BPT.TRAP 0x1 ;  /* 0x000000040000795c */ /* 0x000fe20000300000 */
.L_x_197:
[----:B-1----:R-:W-:Y:S05]  /*4460*/  @P1 BRA `(.L_x_198) ;  /* 0x0000000000081947 */ /* 0x002fea0003800000 */
[----:B------:R-:W1:Y:S02]  /*4470*/  SYNCS.PHASECHK.TRANS64.TRYWAIT P1, [UR14+0x34850], R0 ;  /* 0x03485000ff0075a7 */ /* 0x000e64000802014e */
[----:B-1----:R-:W-:Y:S05]  /*4480*/  @!P1 BRA `(.L_x_199) ;  /* 0x0000008000c89947 */ /* 0x002fea0003800000 */
.L_x_198:
[----:B------:R-:W-:Y:S01]  /*4490*/  UIADD3 UR6, UR6, 0x400, URZ ;  /* 0x0000040006067890 */ /* 0x000fe2000fffe03f */
[----:B------:R-:W-:Y:S01]  /*44a0*/  WARPGROUP.ARRIVE ;  /* 0x00000000000079c5 */ /* 0x000fe20000000000 */
[----:B------:R-:W-:Y:S02]  /*44b0*/  UMOV UR11, 0x40000040 ;  /* 0x40000040000b7882 */ /* 0x000fe40000000000 */
[----:B------:R-:W-:-:S04]  /*44c0*/  USHF.R.U32.HI UR6, URZ, 0x4, UR6 ;  /* 0x000000043f067899 */ /* 0x000fc80008011606 */
[----:B------:R-:W-:-:S04]  /*44d0*/  ULOP3.LUT UR6, UR6, 0x3fff, URZ, 0xc0, !UPT ;  /* 0x00003fff06067892 */ /* 0x000fc8000f8ec03f */
[----:B------:R-:W-:-:S04]  /*44e0*/  ULOP3.LUT UR4, UR6, 0x4000000, URZ, 0xfc, !UPT ;  /* 0x0400000006047892 */ /* 0x000fc8000f8efc3f */
[----:B------:R-:W-:-:S07]  /*44f0*/  ULEA UR4, UR5, UR4, 0xb ;  /* 0x0000000405047291 */ /* 0x000fce000f8e583f */
[----:B------:R-:W-:Y:S02]  /*4500*/  UMOV UR10, UR4 ;  /* 0x00000004000a7c82 */ /* 0x000fe40008000000 */
        /* <DEDUP_REMOVED lines=33> */
[----:B------:R-:W-:Y:S01]  /*4720*/  UMOV UR11, 0x40000040 ;  /* 0x40000040000b7882 */ /* 0x000fe20000000000 */
[----:B------:R-:W-:Y:S02]  /*4730*/  WARPGROUP.DEPBAR.LE gsb0, 0x0 ;  /* 0x00008000000079c5 */ /* 0x000fe40000010000 */
[----:B------:R-:W-:-:S07]  /*4740*/  WARPGROUP.ARRIVE ;  /* 0x00000000000079c5 */ /* 0x000fce0000000000 */
[----:B------:R-:W-:Y:S03]  /*4750*/  HGMMA.64x128x16.F32 R88, R164, gdesc[UR8].tnspB, R88, gsb0 ;  /* 0x41e00008a4587df0 */ /* 0x000fe60008000858 */
[----:B------:R-:W-:Y:S02]  /*4760*/  WARPGROUP.DEPBAR.LE gsb0, 0x0 ;  /* 0x00008000000079c5 */ /* 0x000fe40000010000 */
[----:B------:R-:W-:Y:S05]  /*4770*/  @!P0 BRA `(.L_x_200) ;  /* 0x0000000000048947 */ /* 0x000fea0003800000 */
[----:B------:R-:W-:Y:S01]  /*4780*/  BPT.TRAP 0x1 ;  /* 0x000000040000795c */ /* 0x000fe20000300000 */
.L_x_200:
[----:B01----:R-:W-:Y:S02]  /*4790*/  FMNMX.FTZ R0, R24, R11, !PT ;  /* 0x0000000b18007209 */ /* 0x003fe40007810000 */
[----:B------:R-:W-:Y:S02]  /*47a0*/  FMNMX.FTZ R8, R26, R13, !PT ;  /* 0x0000000d1a087209 */ /* 0x000fe40007810000 */
[----:B------:R-:W-:Y:S02]  /*47b0*/  FMNMX.FTZ R3, R25, R0, !PT ;  /* 0x0000000019037209 */ /* 0x000fe40007810000 */
[----:B------:R-:W-:Y:S02]  /*47c0*/  FMNMX.FTZ R9, R27, R8, !PT ;  /* 0x000000081b097209 */ /* 0x000fe40007810000 */
[----:B------:R-:W-:Y:S02]  /*47d0*/  FMNMX.FTZ R0, R28, R3, !PT ;  /* 0x000000031c007209 */ /* 0x000fe40007810000 */
[----:B------:R-:W-:-:S02]  /*47e0*/  FMNMX.FTZ R8, R30, R9, !PT ;  /* 0x000000091e087209 */ /* 0x000fc40007810000 */
[----:B------:R-:W-:Y:S02]  /*47f0*/  FMNMX.FTZ R3, R29, R0, !PT ;  /* 0x000000001d037209 */ /* 0x000fe40007810000 */
        /* <DEDUP_REMOVED lines=57> */
[----:B------:R-:W-:Y:S01]  /*4b90*/  ISETP.NE.AND P1, PT, R16, RZ, PT ;  /* 0x000000ff1000720c */ /* 0x000fe20003f25270 */
[----:B------:R-:W0:Y:S04]  /*4ba0*/  SHFL.BFLY PT, R0, R9, 0x2, 0x1f ;  /* 0x0c401f0009007f89 */ /* 0x000e2800000e0000 */
[----:B------:R-:W1:Y:S01]  /*4bb0*/  SHFL.BFLY PT, R3, R10, 0x2, 0x1f ;  /* 0x0c401f000a037f89 */ /* 0x000e6200000e0000 */
[----:B0-----:R-:W-:-:S02]  /*4bc0*/  FMNMX.FTZ R12, R9, R0, !PT ;  /* 0x00000000090c7209 */ /* 0x001fc40007810000 */
[----:B-1----:R-:W-:-:S03]  /*4bd0*/  FMNMX.FTZ R14, R10, R3, !PT ;  /* 0x000000030a0e7209 */ /* 0x002fc60007810000 */
[----:B------:R-:W0:Y:S01]  /*4be0*/  SHFL.BFLY PT, R15, R12, 0x1, 0x1f ;  /* 0x0c201f000c0f7f89 */ /* 0x000e2200000e0000 */
[----:B------:R-:W1:Y:S03]  /*4bf0*/  LDC R3, c[0x0][0x988] ;  /* 0x00026200ff037b82 */ /* 0x000e660000000800 */
[----:B------:R-:W2:Y:S01]  /*4c00*/  SHFL.BFLY PT, R21, R14, 0x1, 0x1f ;  /* 0x0c201f000e157f89 */ /* 0x000ea200000e0000 */
[----:B0-----:R-:W-:Y:S02]  /*4c10*/  FMNMX.FTZ R0, R12, R15, !PT ;  /* 0x0000000f0c007209 */ /* 0x001fe40007810000 */
[----:B--2---:R-:W-:-:S03]  /*4c20*/  FMNMX.FTZ R8, R14, R21, !PT ;  /* 0x000000150e087209 */ /* 0x004fc60007810000 */
[CC--:B-1----:R-:W-:Y:S01]  /*4c30*/  FMUL.FTZ R198, R0.reuse, R3.reuse ;  /* 0x0000000300c67220 */ /* 0x0c2fe20000410000 */
[----:B------:R-:W-:Y:S01]  /*4c40*/  FADD.FTZ R20, -R0, R11 ;  /* 0x0000000b00147221 */ /* 0x000fe20000010100 */
[CC--:B------:R-:W-:Y:S01]  /*4c50*/  FMUL.FTZ R12, R8.reuse, R3.reuse ;  /* 0x00000003080c7220 */ /* 0x0c0fe20000410000 */
[----:B------:R-:W-:Y:S01]  /*4c60*/  FADD.FTZ R152, -R8, R13 ;  /* 0x0000000d08987221 */ /* 0x000fe20000010100 */
[-C--:B------:R-:W-:Y:S01]  /*4c70*/  FFMA.FTZ R11, R24, R3.reuse, -R198 ;  /* 0x00000003180b7223 */ /* 0x080fe200000108c6 */
[-C--:B------:R-:W-:Y:S01]  /*4c80*/  FMUL.FTZ R20, R20, R3.reuse ;  /* 0x0000000314147220 */ /* 0x080fe20000410000 */
[-C--:B------:R-:W-:Y:S01]  /*4c90*/  FFMA.FTZ R14, R26, R3.reuse, -R12 ;  /* 0x000000031a0e7223 */ /* 0x080fe2000001080c */
[-C--:B------:R-:W-:Y:S01]  /*4ca0*/  FMUL.FTZ R152, R152, R3.reuse ;  /* 0x0000000398987220 */ /* 0x080fe20000410000 */
[-C--:B------:R-:W-:Y:S01]  /*4cb0*/  FFMA.FTZ R180, R25, R3.reuse, -R198 ;  /* 0x0000000319b47223 */ /* 0x080fe200000108c6 */
[-C--:B------:R-:W-:Y:S01]  /*4cc0*/  FFMA.FTZ R181, R27, R3.reuse, -R12 ;  /* 0x000000031bb57223 */ /* 0x080fe2000001080c */
[----:B------:R0:W-:Y:S01]  /*4cd0*/  MUFU.EX2 R10, R20 ;  /* 0x00000014000a7308 */ /* 0x0001e20000000800 */
[-C--:B------:R-:W-:Y:S01]  /*4ce0*/  FFMA.FTZ R182, R28, R3.reuse, -R198 ;  /* 0x000000031cb67223 */ /* 0x080fe200000108c6 */
[-C--:B------:R-:W-:Y:S01]  /*4cf0*/  FFMA.FTZ R183, R30, R3.reuse, -R12 ;  /* 0x000000031eb77223 */ /* 0x080fe2000001080c */
[-CC-:B------:R-:W-:Y:S01]  /*4d00*/  FFMA.FTZ R13, R29, R3.reuse, -R198.reuse ;  /* 0x000000031d0d7223 */ /* 0x180fe200000108c6 */
[-C--:B------:R-:W-:Y:S01]  /*4d10*/  FFMA.FTZ R176, R32, R3.reuse, -R198 ;  /* 0x0000000320b07223 */ /* 0x080fe200000108c6 */
[-C--:B------:R-:W-:Y:S01]  /*4d20*/  FFMA.FTZ R177, R34, R3.reuse, -R12 ;  /* 0x0000000322b17223 */ /* 0x080fe2000001080c */
[-C--:B------:R-:W-:Y:S01]  /*4d30*/  FFMA.FTZ R15, R33, R3.reuse, -R198 ;  /* 0x00000003210f7223 */ /* 0x080fe200000108c6 */
[-CC-:B------:R-:W-:Y:S01]  /*4d40*/  FFMA.FTZ R24, R35, R3.reuse, -R12.reuse ;  /* 0x0000000323187223 */ /* 0x180fe2000001080c */
[----:B------:R-:W1:Y:S01]  /*4d50*/  MUFU.EX2 R11, R11 ;  /* 0x0000000b000b7308 */ /* 0x000e620000000800 */
[-C--:B0-----:R-:W-:Y:S01]  /*4d60*/  FFMA.FTZ R20, R31, R3.reuse, -R12 ;  /* 0x000000031f147223 */ /* 0x081fe2000001080c */
[-C--:B------:R-:W-:Y:S01]  /*4d70*/  FFMA.FTZ R178, R36, R3.reuse, -R198 ;  /* 0x0000000324b27223 */ /* 0x080fe200000108c6 */
[-C--:B------:R-:W-:Y:S01]  /*4d80*/  FFMA.FTZ R179, R38, R3.reuse, -R12 ;  /* 0x0000000326b37223 */ /* 0x080fe2000001080c */
[-C--:B------:R-:W-:Y:S01]  /*4d90*/  FFMA.FTZ R21, R37, R3.reuse, -R198 ;  /* 0x0000000325157223 */ /* 0x080fe200000108c6 */
[-C--:B------:R-:W-:Y:S01]  /*4da0*/  FFMA.FTZ R26, R39, R3.reuse, -R12 ;  /* 0x00000003271a7223 */ /* 0x080fe2000001080c */
[-C--:B------:R-:W-:Y:S01]  /*4db0*/  FFMA.FTZ R172, R40, R3.reuse, -R198 ;  /* 0x0000000328ac7223 */ /* 0x080fe200000108c6 */
[-C--:B------:R-:W-:Y:S01]  /*4dc0*/  FFMA.FTZ R173, R42, R3.reuse, -R12 ;  /* 0x000000032aad7223 */ /* 0x080fe2000001080c */
[----:B------:R0:W-:Y:S01]  /*4dd0*/  MUFU.EX2 R9, R152 ;  /* 0x0000009800097308 */ /* 0x0001e20000000800 */
[-C--:B------:R-:W-:Y:S01]  /*4de0*/  FFMA.FTZ R25, R41, R3.reuse, -R198 ;  /* 0x0000000329197223 */ /* 0x080fe200000108c6 */
[-C--:B------:R-:W-:Y:S01]  /*4df0*/  FFMA.FTZ R28, R43, R3.reuse, -R12 ;  /* 0x000000032b1c7223 */ /* 0x080fe2000001080c */
[-C--:B------:R-:W-:Y:S01]  /*4e00*/  FFMA.FTZ R174, R44, R3.reuse, -R198 ;  /* 0x000000032cae7223 */ /* 0x080fe200000108c6 */
[-C--:B------:R-:W-:Y:S01]  /*4e10*/  FFMA.FTZ R175, R46, R3.reuse, -R12 ;  /* 0x000000032eaf7223 */ /* 0x080fe2000001080c */
[-C--:B------:R-:W-:Y:S01]  /*4e20*/  FFMA.FTZ R29, R45, R3.reuse, -R198 ;  /* 0x000000032d1d7223 */ /* 0x080fe200000108c6 */
[-C--:B------:R-:W-:Y:S01]  /*4e30*/  FFMA.FTZ R30, R47, R3.reuse, -R12 ;  /* 0x000000032f1e7223 */ /* 0x080fe2000001080c */
[----:B------:R-:W-:Y:S01]  /*4e40*/  FFMA.FTZ R168, R48, R3, -R198 ;  /* 0x0000000330a87223 */ /* 0x000fe200000108c6 */
[----:B------:R-:W2:Y:S01]  /*4e50*/  MUFU.EX2 R14, R14 ;  /* 0x0000000e000e7308 */ /* 0x000ea20000000800 */
[----:B-1----:R-:W-:Y:S01]  /*4e60*/  FFMA.FTZ R7, R10, R7, R11 ;  /* 0x000000070a077223 */ /* 0x002fe2000001000b */
[-C--:B------:R-:W-:Y:S01]  /*4e70*/  FFMA.FTZ R169, R50, R3.reuse, -R12 ;  /* 0x0000000332a97223 */ /* 0x080fe2000001080c */
[-C--:B------:R-:W-:Y:S01]  /*4e80*/  FFMA.FTZ R33, R49, R3.reuse, -R198 ;  /* 0x0000000331217223 */ /* 0x080fe200000108c6 */
[-C--:B------:R-:W-:Y:S01]  /*4e90*/  FFMA.FTZ R32, R51, R3.reuse, -R12 ;  /* 0x0000000333207223 */ /* 0x080fe2000001080c */
[-C--:B------:R-:W-:Y:S01]  /*4ea0*/  FFMA.FTZ R170, R52, R3.reuse, -R198 ;  /* 0x0000000334aa7223 */ /* 0x080fe200000108c6 */
[-C--:B------:R-:W-:Y:S01]  /*4eb0*/  FFMA.FTZ R171, R54, R3.reuse, -R12 ;  /* 0x0000000336ab7223 */ /* 0x080fe2000001080c */
[-C--:B------:R-:W-:Y:S01]  /*4ec0*/  FFMA.FTZ R37, R53, R3.reuse, -R198 ;  /* 0x0000000335257223 */ /* 0x080fe200000108c6 */
[----:B------:R-:W1:Y:S01]  /*4ed0*/  MUFU.EX2 R180, R180 ;  /* 0x000000b400b47308 */ /* 0x000e620000000800 */
[-C--:B------:R-:W-:Y:S01]  /*4ee0*/  FFMA.FTZ R34, R55, R3.reuse, -R12 ;  /* 0x0000000337227223 */ /* 0x080fe2000001080c */
[-C--:B0-----:R-:W-:Y:S01]  /*4ef0*/  FFMA.FTZ R152, R56, R3.reuse, -R198 ;  /* 0x0000000338987223 */ /* 0x081fe200000108c6 */
[-C--:B------:R-:W-:Y:S01]  /*4f00*/  FFMA.FTZ R153, R58, R3.reuse, -R12 ;  /* 0x000000033a997223 */ /* 0x080fe2000001080c */
[-C--:B------:R-:W-:Y:S01]  /*4f10*/  FFMA.FTZ R41, R57, R3.reuse, -R198 ;  /* 0x0000000339297223 */ /* 0x080fe200000108c6 */
[-C--:B------:R-:W-:Y:S01]  /*4f20*/  FFMA.FTZ R36, R59, R3.reuse, -R12 ;  /* 0x000000033b247223 */ /* 0x080fe2000001080c */
[-C--:B------:R-:W-:Y:S01]  /*4f30*/  FFMA.FTZ R154, R60, R3.reuse, -R198 ;  /* 0x000000033c9a7223 */ /* 0x080fe200000108c6 */
[-C--:B------:R-:W-:Y:S01]  /*4f40*/  FFMA.FTZ R155, R62, R3.reuse, -R12 ;  /* 0x000000033e9b7223 */ /* 0x080fe2000001080c */
[----:B------:R-:W0:Y:S01]  /*4f50*/  MUFU.EX2 R181, R181 ;  /* 0x000000b500b57308 */ /* 0x000e220000000800 */
[----:B--2---:R-:W-:Y:S01]  /*4f60*/  FFMA.FTZ R6, R9, R6, R14 ;  /* 0x0000000609067223 */ /* 0x004fe2000001000e */
[-C--:B------:R-:W-:Y:S01]  /*4f70*/  FFMA.FTZ R45, R61, R3.reuse, -R198 ;  /* 0x000000033d2d7223 */ /* 0x080fe200000108c6 */
[-C--:B------:R-:W-:Y:S01]  /*4f80*/  FFMA.FTZ R38, R63, R3.reuse, -R12 ;  /* 0x000000033f267223 */ /* 0x080fe2000001080c */
[-C--:B------:R-:W-:Y:S01]  /*4f90*/  FFMA.FTZ R156, R64, R3.reuse, -R198 ;  /* 0x00000003409c7223 */ /* 0x080fe200000108c6 */
[-C--:B------:R-:W-:Y:S01]  /*4fa0*/  FFMA.FTZ R157, R66, R3.reuse, -R12 ;  /* 0x00000003429d7223 */ /* 0x080fe2000001080c */
[-CC-:B------:R-:W-:Y:S01]  /*4fb0*/  FFMA.FTZ R49, R65, R3.reuse, -R198.reuse ;  /* 0x0000000341317223 */ /* 0x180fe200000108c6 */
[-C--:B------:R-:W-:Y:S01]  /*4fc0*/  FFMA.FTZ R158, R68, R3.reuse, -R198 ;  /* 0x00000003449e7223 */ /* 0x080fe200000108c6 */
[----:B------:R-:W2:Y:S01]  /*4fd0*/  MUFU.EX2 R182, R182 ;  /* 0x000000b600b67308 */ /* 0x000ea20000000800 */
[----:B-1----:R-:W-:Y:S01]  /*4fe0*/  FADD.FTZ R7, R180, R7 ;  /* 0x00000007b4077221 */ /* 0x002fe20000010000 */
[-C--:B------:R-:W-:Y:S01]  /*4ff0*/  FFMA.FTZ R159, R70, R3.reuse, -R12 ;  /* 0x00000003469f7223 */ /* 0x080fe2000001080c */
[-CC-:B------:R-:W-:Y:S01]  /*5000*/  FFMA.FTZ R53, R69, R3.reuse, -R198.reuse ;  /* 0x0000000345357223 */ /* 0x180fe200000108c6 */
[-C--:B------:R-:W-:Y:S01]  /*5010*/  FFMA.FTZ R160, R72, R3.reuse, -R198 ;  /* 0x0000000348a07223 */ /* 0x080fe200000108c6 */
[-C--:B------:R-:W-:Y:S01]  /*5020*/  FFMA.FTZ R161, R74, R3.reuse, -R12 ;  /* 0x000000034aa17223 */ /* 0x080fe2000001080c */
[-C--:B------:R-:W-:Y:S01]  /*5030*/  FFMA.FTZ R57, R73, R3.reuse, -R198 ;  /* 0x0000000349397223 */ /* 0x080fe200000108c6 */
[-C--:B------:R-:W-:Y:S01]  /*5040*/  FFMA.FTZ R75, R75, R3.reuse, -R12 ;  /* 0x000000034b4b7223 */ /* 0x080fe2000001080c */
[----:B------:R-:W1:Y:S01]  /*5050*/  MUFU.EX2 R183, R183 ;  /* 0x000000b700b77308 */ /* 0x000e620000000800 */
[----:B0-----:R-:W-:Y:S01]  /*5060*/  FADD.FTZ R6, R181, R6 ;  /* 0x00000006b5067221 */ /* 0x001fe20000010000 */
[-C--:B------:R-:W-:Y:S01]  /*5070*/  FFMA.FTZ R162, R76, R3.reuse, -R198 ;  /* 0x000000034ca27223 */ /* 0x080fe200000108c6 */
[-C--:B------:R-:W-:Y:S01]  /*5080*/  FFMA.FTZ R78, R78, R3.reuse, -R12 ;  /* 0x000000034e4e7223 */ /* 0x080fe2000001080c */
[-C--:B------:R-:W-:Y:S01]  /*5090*/  FFMA.FTZ R61, R77, R3.reuse, -R198 ;  /* 0x000000034d3d7223 */ /* 0x080fe200000108c6 */
[-C--:B------:R-:W-:Y:S01]  /*50a0*/  FFMA.FTZ R79, R79, R3.reuse, -R12 ;  /* 0x000000034f4f7223 */ /* 0x080fe2000001080c */
[-C--:B------:R-:W-:Y:S01]  /*50b0*/  FFMA.FTZ R164, R80, R3.reuse, -R198 ;  /* 0x0000000350a47223 */ /* 0x080fe200000108c6 */
[-C--:B------:R-:W-:Y:S01]  /*50c0*/  FFMA.FTZ R82, R82, R3.reuse, -R12 ;  /* 0x0000000352527223 */ /* 0x080fe2000001080c */
[----:B------:R-:W0:Y:S01]  /*50d0*/  MUFU.EX2 R13, R13 ;  /* 0x0000000d000d7308 */ /* 0x000e220000000800 */
[----:B--2---:R-:W-:Y:S01]  /*50e0*/  FADD.FTZ R40, R182, R7 ;  /* 0x00000007b6287221 */ /* 0x004fe20000010000 */
[-C--:B------:R-:W-:Y:S01]  /*50f0*/  FFMA.FTZ R65, R81, R3.reuse, -R198 ;  /* 0x0000000351417223 */ /* 0x080fe200000108c6 */
[-C--:B------:R-:W-:Y:S01]  /*5100*/  FFMA.FTZ R83, R83, R3.reuse, -R12 ;  /* 0x0000000353537223 */ /* 0x080fe2000001080c */
[-C--:B------:R-:W-:Y:S01]  /*5110*/  FFMA.FTZ R166, R84, R3.reuse, -R198 ;  /* 0x0000000354a67223 */ /* 0x080fe200000108c6 */
[-C--:B------:R-:W-:Y:S01]  /*5120*/  FFMA.FTZ R86, R86, R3.reuse, -R12 ;  /* 0x0000000356567223 */ /* 0x080fe2000001080c */
[----:B------:R-:W-:-:S02]  /*5130*/  FFMA.FTZ R69, R85, R3, -R198 ;  /* 0x0000000355457223 */ /* 0x000fc400000108c6 */
[----:B------:R-:W2:Y:S01]  /*5140*/  MUFU.EX2 R20, R20 ;  /* 0x0000001400147308 */ /* 0x000ea20000000800 */
[----:B-1----:R-:W-:-:S07]  /*5150*/  FADD.FTZ R7, R183, R6 ;  /* 0x00000006b7077221 */ /* 0x002fce0000010000 */
[----:B------:R-:W1:Y:S01]  /*5160*/  MUFU.EX2 R176, R176 ;  /* 0x000000b000b07308 */ /* 0x000e620000000800 */
[----:B0-----:R-:W-:-:S07]  /*5170*/  FADD.FTZ R27, R13, R40 ;  /* 0x000000280d1b7221 */ /* 0x001fce0000010000 */
[----:B------:R-:W0:Y:S01]  /*5180*/  MUFU.EX2 R177, R177 ;  /* 0x000000b100b17308 */ /* 0x000e220000000800 */
[----:B--2---:R-:W-:-:S07]  /*5190*/  FADD.FTZ R6, R20, R7 ;  /* 0x0000000714067221 */ /* 0x004fce0000010000 */
[----:B------:R-:W2:Y:S01]  /*51a0*/  MUFU.EX2 R15, R15 ;  /* 0x0000000f000f7308 */ /* 0x000ea20000000800 */
[----:B-1----:R-:W-:-:S07]  /*51b0*/  FADD.FTZ R40, R176, R27 ;  /* 0x0000001bb0287221 */ /* 0x002fce0000010000 */
[----:B------:R-:W1:Y:S01]  /*51c0*/  MUFU.EX2 R24, R24 ;  /* 0x0000001800187308 */ /* 0x000e620000000800 */
[----:B0-----:R-:W-:-:S07]  /*51d0*/  FADD.FTZ R7, R177, R6 ;  /* 0x00000006b1077221 */ /* 0x001fce0000010000 */
[----:B------:R-:W0:Y:S01]  /*51e0*/  MUFU.EX2 R178, R178 ;  /* 0x000000b200b27308 */ /* 0x000e220000000800 */
[----:B--2---:R-:W-:Y:S01]  /*51f0*/  FADD.FTZ R27, R15, R40 ;  /* 0x000000280f1b7221 */ /* 0x004fe20000010000 */
[----:B------:R-:W-:-:S06]  /*5200*/  FFMA.FTZ R40, R67, R3, -R12 ;  /* 0x0000000343287223 */ /* 0x000fcc000001080c */
        /* <DEDUP_REMOVED lines=15> */
[----:B0-----:R-:W-:Y:S01]  /*5300*/  FADD.FTZ R27, R25, R42 ;  /* 0x0000002a191b7221 */ /* 0x001fe20000010000 */
[-CC-:B------:R-:W-:Y:S01]  /*5310*/  FFMA.FTZ R42, R71, R3.reuse, -R12.reuse ;  /* 0x00000003472a7223 */ /* 0x180fe2000001080c */
[----:B------:R-:W-:-:S05]  /*5320*/  FFMA.FTZ R12, R87, R3, -R12 ;  /* 0x00000003570c7223 */ /* 0x000fca000001080c */
        /* <DEDUP_REMOVED lines=57> */
[----:B-1----:R-:W-:Y:S01]  /*56c0*/  FADD.FTZ R6, R42, R7 ;  /* 0x000000072a067221 */ /* 0x002fe20000010000 */
[----:B------:R-:W-:-:S04]  /*56d0*/  IMAD.U32 R7, RZ, RZ, UR7 ;  /* 0x00000007ff077e24 */ /* 0x000fc8000f8e00ff */
[----:B------:R-:W-:Y:S02]  /*56e0*/  @P1 VIADD R7, R7, 0x34840 ;  /* 0x0003484007071836 */ /* 0x000fe40000000000 */
[----:B------:R-:W1:Y:S01]  /*56f0*/  MUFU.EX2 R57, R57 ;  /* 0x0000003900397308 */ /* 0x000e620000000800 */
[----:B0-----:R-:W-:Y:S02]  /*5700*/  FADD.FTZ R44, R160, R27 ;  /* 0x0000001ba02c7221 */ /* 0x001fe40000010000 */
[----:B------:R-:W-:-:S04]  /*5710*/  @P1 PRMT R7, R18, 0x654, R7 ;  /* 0x0000065412071816 */ /* 0x000fc80000000007 */
[----:B------:R0:W-:Y:S01]  /*5720*/  @P1 SYNCS.ARRIVE.TRANS64.RED.A1T0 RZ, [R7+URZ], RZ ;  /* 0x000000ff07ff19a7 */ /* 0x0001e2000810043f */
[----:B------:R-:W3:Y:S01]  /*5730*/  MUFU.EX2 R75, R75 ;  /* 0x0000004b004b7308 */ /* 0x000ee20000000800 */
[----:B--2---:R-:W-:-:S07]  /*5740*/  FADD.FTZ R6, R161, R6 ;  /* 0x00000006a1067221 */ /* 0x004fce0000010000 */
[----:B------:R-:W2:Y:S01]  /*5750*/  MUFU.EX2 R162, R162 ;  /* 0x000000a200a27308 */ /* 0x000ea20000000800 */
[----:B-1----:R-:W-:-:S07]  /*5760*/  FADD.FTZ R27, R57, R44 ;  /* 0x0000002c391b7221 */ /* 0x002fce0000010000 */
[----:B------:R-:W1:Y:S01]  /*5770*/  MUFU.EX2 R163, R78 ;  /* 0x0000004e00a37308 */ /* 0x000e620000000800 */
[----:B---3--:R-:W-:-:S07]  /*5780*/  FADD.FTZ R6, R75, R6 ;  /* 0x000000064b067221 */ /* 0x008fce0000010000 */
        /* <DEDUP_REMOVED lines=20> */
[----:B-1----:R-:W-:-:S03]  /*58d0*/  FADD.FTZ R7, R69, R44 ;  /* 0x0000002c45077221 */ /* 0x002fc60000010000 */
[----:B0-----:R-:W-:Y:S01]  /*58e0*/  FADD.FTZ R6, R27, R6 ;  /* 0x000000061b067221 */ /* 0x001fe20000010000 */
[----:B------:R-:W-:Y:S06]  /*58f0*/  @!P0 BRA `(.L_x_201) ;  /* 0x0000000000048947 */ /* 0x000fec0003800000 */
[----:B------:R-:W-:Y:S01]  /*5900*/  BPT.TRAP 0x1 ;  /* 0x000000040000795c */ /* 0x000fe20000300000 */
.L_x_201:
[----:B------:R-:W-:Y:S01]  /*5910*/  ISETP.NE.AND P1, PT, R2, RZ, PT ;  /* 0x000000ff0200720c */ /* 0x000fe20003f25270 */
[----:B------:R-:W-:Y:S01]  /*5920*/  IMAD.U32 R12, RZ, RZ, UR14 ;  /* 0x0000000eff0c7e24 */ /* 0x000fe2000f8e00ff */
[----:B------:R-:W-:Y:S01]  /*5930*/  UMOV UR4, UR37 ;  /* 0x0000002500047c82 */ /* 0x000fe20008000000 */
[----:B------:R-:W-:Y:S01]  /*5940*/  UMOV UR5, UR36 ;  /* 0x0000002400057c82 */ /* 0x000fe20008000000 */
[----:B------:R-:W-:Y:S01]  /*5950*/  F2FP.F16.F32.PACK_AB R180, R180, R11 ;  /* 0x0000000bb4b4723e */ /* 0x000fe200000000ff */
[----:B------:R-:W-:Y:S01]  /*5960*/  IMAD.MOV.U32 R11, RZ, RZ, R0 ;  /* 0x000000ffff0b7224 */ /* 0x000fe200078e0000 */
[----:B------:R-:W-:Y:S01]  /*5970*/  F2FP.F16.F32.PACK_AB R182, R13, R182 ;  /* 0x000000b60db6723e */ /* 0x000fe200000000ff */
[----:B------:R-:W-:Y:S01]  /*5980*/  IMAD.MOV.U32 R13, RZ, RZ, R8 ;  /* 0x000000ffff0d7224 */ /* 0x000fe200078e0008 */
[----:B------:R-:W-:Y:S02]  /*5990*/  F2FP.F16.F32.PACK_AB R181, R181, R14 ;  /* 0x0000000eb5b5723e */ /* 0x000fe400000000ff */
[----:B------:R-:W-:-:S02]  /*59a0*/  F2FP.F16.F32.PACK_AB R183, R20, R183 ;  /* 0x000000b714b7723e */ /* 0x000fc400000000ff */
[----:B------:R-:W-:Y:S01]  /*59b0*/  F2FP.F16.F32.PACK_AB R176, R15, R176 ;  /* 0x000000b00fb0723e */ /* 0x000fe200000000ff */
[----:B------:R-:W-:Y:S01]  /*59c0*/  @P1 VIADD R12, R12, 0x34860 ;  /* 0x000348600c0c1836 */ /* 0x000fe20000000000 */
[----:B------:R-:W-:Y:S02]  /*59d0*/  F2FP.F16.F32.PACK_AB R177, R24, R177 ;  /* 0x000000b118b1723e */ /* 0x000fe400000000ff */
[----:B------:R-:W-:Y:S02]  /*59e0*/  F2FP.F16.F32.PACK_AB R178, R21, R178 ;  /* 0x000000b215b2723e */ /* 0x000fe400000000ff */
[----:B------:R-:W-:Y:S02]  /*59f0*/  @P1 PRMT R12, R17, 0x654, R12 ;  /* 0x00000654110c1816 */ /* 0x000fe4000000000c */
[----:B------:R-:W-:Y:S02]  /*5a00*/  F2FP.F16.F32.PACK_AB R179, R26, R179 ;  /* 0x000000b31ab3723e */ /* 0x000fe400000000ff */
[----:B------:R0:W-:Y:S01]  /*5a10*/  @P1 SYNCS.ARRIVE.TRANS64.RED.A1T0 RZ, [R12+URZ], RZ ;  /* 0x000000ff0cff19a7 */ /* 0x0001e2000810043f */
[C---:B------:R-:W-:Y:S01]  /*5a20*/  ISETP.GT.AND P1, PT, R197.reuse, RZ, PT ;  /* 0x000000ffc500720c */ /* 0x040fe20003f24270 */
[----:B------:R-:W-:Y:S01]  /*5a30*/  VIADD R197, R197, 0xffffffff ;  /* 0xffffffffc5c57836 */ /* 0x000fe20000000000 */
[----:B------:R-:W-:-:S02]  /*5a40*/  F2FP.F16.F32.PACK_AB R172, R25, R172 ;  /* 0x000000ac19ac723e */ /* 0x000fc400000000ff */
[----:B------:R-:W-:Y:S02]  /*5a50*/  F2FP.F16.F32.PACK_AB R173, R28, R173 ;  /* 0x000000ad1cad723e */ /* 0x000fe400000000ff */
[----:B------:R-:W-:Y:S02]  /*5a60*/  F2FP.F16.F32.PACK_AB R174, R29, R174 ;  /* 0x000000ae1dae723e */ /* 0x000fe400000000ff */
[----:B------:R-:W-:Y:S02]  /*5a70*/  F2FP.F16.F32.PACK_AB R175, R30, R175 ;  /* 0x000000af1eaf723e */ /* 0x000fe400000000ff */
[----:B------:R-:W-:Y:S02]  /*5a80*/  F2FP.F16.F32.PACK_AB R168, R33, R168 ;  /* 0x000000a821a8723e */ /* 0x000fe400000000ff */
[----:B------:R-:W-:Y:S02]  /*5a90*/  F2FP.F16.F32.PACK_AB R169, R32, R169 ;  /* 0x000000a920a9723e */ /* 0x000fe400000000ff */
        /* <DEDUP_REMOVED lines=17> */
[----:B------:R-:W-:Y:S01]  /*5bb0*/  F2FP.F16.F32.PACK_AB R167, R27, R167 ;  /* 0x000000a71ba7723e */ /* 0x000fe200000000ff */
[----:B0-----:R-:W-:Y:S06]  /*5bc0*/  @P1 BRA `(.L_x_202) ;  /* 0xffffffdc009c1947 */ /* 0x001fec000383ffff */
.L_x_191:
        /* <DEDUP_REMOVED lines=67> */
.L_x_203:
        /* <DEDUP_REMOVED lines=9> */
.L_x_204:
[----:B-1----:R-:W-:Y:S05]  /*6090*/  @P1 BRA `(.L_x_205) ;  /* 0x0000000000081947 */ /* 0x002fea0003800000 */
[----:B------:R-:W1:Y:S02]  /*60a0*/  SYNCS.PHASECHK.TRANS64.TRYWAIT P1, [UR9+0x34850], R4 ;  /* 0x03485004ff0075a7 */ /* 0x000e640008020149 */
[----:B-1----:R-:W-:Y:S05]  /*60b0*/  @!P1 BRA `(.L_x_206) ;  /* 0x0000006400d49947 */ /* 0x002fea0003800000 */
.L_x_205:
[----:B------:R-:W-:Y:S01]  /*60c0*/  UIADD3 UR5, UR4, 0x400, URZ ;  /* 0x0000040004057890 */ /* 0x000fe2000fffe03f */
[----:B------:R-:W-:Y:S01]  /*60d0*/  WARPGROUP.ARRIVE ;  /* 0x00000000000079c5 */ /* 0x000fe20000000000 */
[----:B------:R-:W-:Y:S01]  /*60e0*/  UMOV UR7, 0x40000040 ;  /* 0x4000004000077882 */ /* 0x000fe20000000000 */
[----:B------:R-:W-:Y:S01]  /*60f0*/  UMOV UR11, 0x40000040 ;  /* 0x40000040000b7882 */ /* 0x000fe20000000000 */
[----:B------:R-:W-:Y:S01]  /*6100*/  USHF.R.U32.HI UR5, URZ, 0x4, UR5 ;  /* 0x000000043f057899 */ /* 0x000fe20008011605 */
[----:B01----:R-:W0:Y:S01]  /*6110*/  SHFL.BFLY PT, R4, R7, 0x2, 0x1f ;  /* 0x0c401f0007047f89 */ /* 0x003e2200000e0000 */
[----:B------:R-:W-:Y:S02]  /*6120*/  IMAD.MOV.U32 R89, RZ, RZ, -0x800000 ;  /* 0xff800000ff597424 */ /* 0x000fe400078e00ff */
[----:B------:R-:W-:Y:S01]  /*6130*/  ULOP3.LUT UR5, UR5, 0x3fff, URZ, 0xc0, !UPT ;  /* 0x00003fff05057892 */ /* 0x000fe2000f8ec03f */
[----:B------:R-:W1:Y:S01]  /*6140*/  SHFL.BFLY PT, R5, R6, 0x2, 0x1f ;  /* 0x0c401f0006057f89 */ /* 0x000e6200000e0000 */
[----:B------:R-:W-:-:S02]  /*6150*/  IMAD.MOV.U32 R88, RZ, RZ, -0x800000 ;  /* 0xff800000ff587424 */ /* 0x000fc400078e00ff */
[----:B------:R-:W-:-:S04]  /*6160*/  ULOP3.LUT UR5, UR5, 0x4000000, URZ, 0xfc, !UPT ;  /* 0x0400000005057892 */ /* 0x000fc8000f8efc3f */
[----:B------:R-:W-:-:S04]  /*6170*/  ULEA UR6, UR36, UR5, 0xb ;  /* 0x0000000524067291 */ /* 0x000fc8000f8e583f */
[----:B------:R-:W-:-:S05]  /*6180*/  UIADD3 UR8, UR6, 0x80, URZ ;  /* 0x0000008006087890 */ /* 0x000fca000fffe03f */
[----:B------:R-:W-:Y:S01]  /*6190*/  HGMMA.64x128x16.F32 R24, R180, gdesc[UR4].tnspB, R24, gsb0 ;  /* 0x41e00004b4187df0 */ /* 0x000fe20008000818 */
[----:B------:R-:W-:Y:S01]  /*61a0*/  UMOV UR7, 0x40000040 ;  /* 0x4000004000077882 */ /* 0x000fe20000000000 */
[----:B------:R-:W-:Y:S01]  /*61b0*/  UMOV UR10, UR8 ;  /* 0x00000008000a7c82 */ /* 0x000fe20008000000 */
[----:B------:R-:W-:Y:S01]  /*61c0*/  UIADD3 UR8, UR6, 0x100, URZ ;  /* 0x0000010006087890 */ /* 0x000fe2000fffe03f */
[----:B0-----:R-:W-:Y:S01]  /*61d0*/  FADD.FTZ R4, R4, R7 ;  /* 0x0000000704047221 */ /* 0x001fe20000010000 */
[----:B-1----:R-:W-:-:S04]  /*61e0*/  FADD.FTZ R9, R5, R6 ;  /* 0x0000000605097221 */ /* 0x002fc80000010000 */
[----:B------:R-:W0:Y:S04]  /*61f0*/  SHFL.BFLY PT, R5, R4, 0x1, 0x1f ;  /* 0x0c201f0004057f89 */ /* 0x000e2800000e0000 */
[----:B------:R-:W1:Y:S01]  /*6200*/  SHFL.BFLY PT, R10, R9, 0x1, 0x1f ;  /* 0x0c201f00090a7f89 */ /* 0x000e6200000e0000 */
[----:B0-----:R-:W-:Y:S01]  /*6210*/  FADD.FTZ R12, R4, R5 ;  /* 0x00000005040c7221 */ /* 0x001fe20000010000 */
[----:B------:R-:W-:Y:S02]  /*6220*/  IMAD.MOV.U32 R5, RZ, RZ, RZ ;  /* 0x000000ffff057224 */ /* 0x000fe400078e00ff */
[----:B-1----:R-:W-:Y:S02]  /*6230*/  FADD.FTZ R13, R9, R10 ;  /* 0x0000000a090d7221 */ /* 0x002fe40000010000 */
[----:B------:R-:W-:Y:S01]  /*6240*/  FSETP.NE.FTZ.AND P1, PT, R12, RZ, PT ;  /* 0x000000ff0c00720b */ /* 0x000fe20003f35000 */
[----:B------:R-:W-:-:S02]  /*6250*/  IMAD.MOV.U32 R10, RZ, RZ, RZ ;  /* 0x000000ffff0a7224 */ /* 0x000fc400078e00ff */
[----:B------:R-:W-:-:S10]  /*6260*/  FSETP.NE.FTZ.AND P2, PT, R13, RZ, PT ;  /* 0x000000ff0d00720b */ /* 0x000fd40003f55000 */
[----:B------:R-:W0:Y:S01]  /*6270*/  @P1 MUFU.LG2 R6, R12 ;  /* 0x0000000c00061308 */ /* 0x000e220000000c00 */
[C---:B------:R-:W-:Y:S02]  /*6280*/  @P1 FMUL.FTZ R7, R3.reuse, 0.69314718246459960938 ;  /* 0x3f31721803071820 */ /* 0x040fe40000410000 */
[----:B------:R-:W-:-:S05]  /*6290*/  @P2 FMUL.FTZ R4, R3, 0.69314718246459960938 ;  /* 0x3f31721803042820 */ /* 0x000fca0000410000 */
[----:B------:R-:W1:Y:S08]  /*62a0*/  @P2 MUFU.LG2 R11, R13 ;  /* 0x0000000d000b2308 */ /* 0x000e700000000c00 */
[----:B------:R2:W3:Y:S01]  /*62b0*/  @P1 MUFU.RCP R5, R12 ;  /* 0x0000000c00051308 */ /* 0x0004e20000001000 */
[----:B0-----:R-:W-:-:S04]  /*62c0*/  @P1 FMUL.FTZ R6, R6, 0.69314718246459960938 ;  /* 0x3f31721806061820 */ /* 0x001fc80000410000 */
[----:B------:R-:W-:-:S03]  /*62d0*/  @P1 FFMA.FTZ R89, R7, R0, R6 ;  /* 0x0000000007591223 */ /* 0x000fc60000010006 */
[----:B------:R2:W0:Y:S01]  /*62e0*/  @P2 MUFU.RCP R10, R13 ;  /* 0x0000000d000a2308 */ /* 0x0004220000001000 */
[----:B-1----:R-:W-:-:S04]  /*62f0*/  @P2 FMUL.FTZ R11, R11, 0.69314718246459960938 ;  /* 0x3f3172180b0b2820 */ /* 0x002fc80000410000 */
[----:B------:R-:W-:Y:S01]  /*6300*/  @P2 FFMA.FTZ R88, R4, R8, R11 ;  /* 0x0000000804582223 */ /* 0x000fe2000001000b */
[----:B------:R-:W-:Y:S02]  /*6310*/  WARPGROUP.DEPBAR.LE gsb0, 0x0 ;  /* 0x00008000000079c5 */ /* 0x000fe40000010000 */
[----:B------:R-:W-:-:S06]  /*6320*/  WARPGROUP.ARRIVE ;  /* 0x00000000000079c5 */ /* 0x000fcc0000000000 */
[----:B------:R-:W-:Y:S01]  /*6330*/  HGMMA.64x128x16.F32 R24, R176, gdesc[UR8].tnspB, R24, gsb0 ;  /* 0x41e00008b0187df0 */ /* 0x000fe20008000818 */
[----:B------:R-:W-:Y:S01]  /*6340*/  UMOV UR10, UR8 ;  /* 0x00000008000a7c82 */ /* 0x000fe20008000000 */
[----:B------:R-:W-:Y:S01]  /*6350*/  UMOV UR11, 0x40000040 ;  /* 0x40000040000b7882 */ /* 0x000fe20000000000 */
[----:B------:R-:W-:Y:S01]  /*6360*/  UIADD3 UR8, UR6, 0x180, URZ ;  /* 0x0000018006087890 */ /* 0x000fe2000fffe03f */
        /* <DEDUP_REMOVED lines=17> */
[----:B------:R-:W-:Y:S02]  /*6480*/  UIADD3 UR8, UR6, 0x300, URZ ;  /* 0x0000030006087890 */ /* 0x000fe4000fffe03f */
        /* <DEDUP_REMOVED lines=10> */
[----:B------:R-:W-:-:S07]  /*6530*/  WARPGROUP.ARRIVE ;  /* 0x00000000000079c5 */ /* 0x000fce0000000000 */
[----:B------:R-:W-:Y:S03]  /*6540*/  HGMMA.64x128x16.F32 R24, R164, gdesc[UR4].tnspB, R24, gsb0 ;  /* 0x41e00004a4187df0 */ /* 0x000fe60008000818 */
[----:B------:R-:W-:Y:S02]  /*6550*/  WARPGROUP.DEPBAR.LE gsb0, 0x0 ;  /* 0x00008000000079c5 */ /* 0x000fe40000010000 */
[----:B0-23--:R-:W-:Y:S05]  /*6560*/  @!P0 BRA `(.L_x_207) ;  /* 0x0000000000048947 */ /* 0x00dfea0003800000 */
[----:B------:R-:W-:Y:S01]  /*6570*/  BPT.TRAP 0x1 ;  /* 0x000000040000795c */ /* 0x000fe20000300000 */
.L_x_207:
[----:B------:R-:W0:Y:S01]  /*6580*/  S2UR UR5, SR_SWINHI ;  /* 0x00000000000579c3 */ /* 0x000e220000002f00 */
[----:B------:R-:W-:Y:S01]  /*6590*/  ISETP.NE.AND P1, PT, R2, RZ, PT ;  /* 0x000000ff0200720c */ /* 0x000fe20003f25270 */
[----:B------:R-:W-:Y:S02]  /*65a0*/  IMAD.U32 R0, RZ, RZ, UR9 ;  /* 0x00000009ff007e24 */ /* 0x000fe4000f8e00ff */
        /* <DEDUP_REMOVED lines=11> */
[----:B------:R-:W-:-:S02]  /*6660*/  @P1 VIADD R0, R0, 0x34860 ;  /* 0x0003486000001836 */ /* 0x000fc40000000000 */
        /* <DEDUP_REMOVED lines=9> */
[----:B------:R-:W-:Y:S01]  /*6700*/  UMOV UR6, UR4 ;  /* 0x0000000400067c82 */ /* 0x000fe20008000000 */
[----:B0-----:R-:W-:Y:S01]  /*6710*/  UMOV UR7, UR5 ;  /* 0x0000000500077c82 */ /* 0x001fe20008000000 */
[----:B------:R-:W-:Y:S01]  /*6720*/  FMUL.FTZ R65, R65, R5 ;  /* 0x0000000541417220 */ /* 0x000fe20000410000 */
[----:B------:R-:W-:-:S02]  /*6730*/  IMAD.U32 R36, RZ, RZ, UR6 ;  /* 0x00000006ff247e24 */ /* 0x000fc4000f8e00ff */
[-C--:B------:R-:W-:Y:S01]  /*6740*/  FMUL.FTZ R64, R64, R5.reuse ;  /* 0x0000000540407220 */ /* 0x080fe20000410000 */
        /* <DEDUP_REMOVED lines=11> */
[----:B------:R-:W-:Y:S01]  /*6800*/  IMAD.WIDE R4, R193, 0x2, R36 ;  /* 0x00000002c1047825 */ /* 0x000fe200078e0224 */
[----:B------:R-:W-:-:S03]  /*6810*/  @P1 PRMT R0, R17, 0x654, R0 ;  /* 0x0000065411001816 */ /* 0x000fc60000000000 */
[-C--:B------:R-:W-:Y:S01]  /*6820*/  FMUL.FTZ R98, R42, R10.reuse ;  /* 0x0000000a2a627220 */ /* 0x080fe20000410000 */
[-C--:B------:R-:W-:Y:S01]  /*6830*/  FMUL.FTZ R103, R35, R10.reuse ;  /* 0x0000000a23677220 */ /* 0x080fe20000410000 */
[-C--:B------:R-:W-:Y:S01]  /*6840*/  FMUL.FTZ R27, R27, R10.reuse ;  /* 0x0000000a1b1b7220 */ /* 0x080fe20000410000 */
[----:B------:R0:W-:Y:S01]  /*6850*/  @P1 SYNCS.ARRIVE.TRANS64.RED.A1T0 RZ, [R0+URZ], RZ ;  /* 0x000000ff00ff19a7 */ /* 0x0001e2000810043f */
[----:B------:R-:W-:Y:S01]  /*6860*/  IADD3 R99, P1, R4, 0x4040, RZ ;  /* 0x0000404004637810 */ /* 0x000fe20007f3e0ff */
[-C--:B------:R-:W-:Y:S01]  /*6870*/  FMUL.FTZ R100, R26, R10.reuse ;  /* 0x0000000a1a647220 */ /* 0x080fe20000410000 */
[C---:B------:R-:W-:Y:S01]  /*6880*/  IADD3 R33, P3, R4.reuse, 0x4000, RZ ;  /* 0x0000400004217810 */ /* 0x040fe20007f7e0ff */
[-C--:B------:R-:W-:Y:S01]  /*6890*/  FMUL.FTZ R31, R31, R10.reuse ;  /* 0x0000000a1f1f7220 */ /* 0x080fe20000410000 */
[----:B------:R-:W-:Y:S01]  /*68a0*/  IADD3 R13, P6, R4, 0x20, RZ ;  /* 0x00000020040d7810 */ /* 0x000fe20007fde0ff */
[-C--:B------:R-:W-:Y:S01]  /*68b0*/  FMUL.FTZ R104, R30, R10.reuse ;  /* 0x0000000a1e687220 */ /* 0x080fe20000410000 */
[----:B------:R-:W-:Y:S01]  /*68c0*/  LOP3.LUT R8, R33, 0x380, RZ, 0xc0, !PT ;  /* 0x0000038021087812 */ /* 0x000fe200078ec0ff */
[-C--:B------:R-:W-:Y:S01]  /*68d0*/  FMUL.FTZ R106, R34, R10.reuse ;  /* 0x0000000a226a7220 */ /* 0x080fe20000410000 */
[----:B0-----:R-:W-:Y:S01]  /*68e0*/  LOP3.LUT R0, R99, 0x380, RZ, 0xc0, !PT ;  /* 0x0000038063007812 */ /* 0x001fe200078ec0ff */
[-C--:B------:R-:W-:Y:S01]  /*68f0*/  FMUL.FTZ R102, R39, R10.reuse ;  /* 0x0000000a27667220 */ /* 0x080fe20000410000 */
[----:B------:R-:W-:Y:S01]  /*6900*/  IADD3 R35, P2, R4, 0x4020, RZ ;  /* 0x0000402004237810 */ /* 0x000fe20007f5e0ff */
[-C--:B------:R-:W-:Y:S01]  /*6910*/  FMUL.FTZ R105, R38, R10.reuse ;  /* 0x0000000a26697220 */ /* 0x080fe20000410000 */
[----:B------:R-:W-:Y:S01]  /*6920*/  SHF.R.U64 R0, R0, 0x3, RZ ;  /* 0x0000000300007819 */ /* 0x000fe200000012ff */
[-C--:B------:R-:W-:Y:S01]  /*6930*/  FMUL.FTZ R97, R43, R10.reuse ;  /* 0x0000000a2b617220 */ /* 0x080fe20000410000 */
[----:B------:R-:W-:Y:S01]  /*6940*/  SHF.R.U64 R8, R8, 0x3, RZ ;  /* 0x0000000308087819 */ /* 0x000fe200000012ff */
[-C--:B------:R-:W-:Y:S01]  /*6950*/  FMUL.FTZ R47, R47, R10.reuse ;  /* 0x0000000a2f2f7220 */ /* 0x080fe20000410000 */
[----:B------:R-:W-:Y:S01]  /*6960*/  LOP3.LUT R42, R0, R99, RZ, 0x3c, !PT ;  /* 0x00000063002a7212 */ /* 0x000fe200078e3cff */
[-C--:B------:R-:W-:Y:S01]  /*6970*/  FMUL.FTZ R46, R46, R10.reuse ;  /* 0x0000000a2e2e7220 */ /* 0x080fe20000410000 */
[----:B------:R-:W-:Y:S01]  /*6980*/  LOP3.LUT R0, R13, 0x380, RZ, 0xc0, !PT ;  /* 0x000003800d007812 */ /* 0x000fe200078ec0ff */
[-C--:B------:R-:W-:Y:S01]  /*6990*/  FMUL.FTZ R51, R51, R10.reuse ;  /* 0x0000000a33337220 */ /* 0x080fe20000410000 */
[----:B------:R-:W-:Y:S01]  /*69a0*/  IADD3 R29, P4, R4, 0x60, RZ ;  /* 0x00000060041d7810 */ /* 0x000fe20007f9e0ff */
[-C--:B------:R-:W-:Y:S01]  /*69b0*/  FMUL.FTZ R50, R50, R10.reuse ;  /* 0x0000000a32327220 */ /* 0x080fe20000410000 */
[----:B------:R-:W-:Y:S01]  /*69c0*/  SHF.R.U64 R0, R0, 0x3, RZ ;  /* 0x0000000300007819 */ /* 0x000fe200000012ff */
[-C--:B------:R-:W-:Y:S01]  /*69d0*/  FMUL.FTZ R55, R55, R10.reuse ;  /* 0x0000000a37377220 */ /* 0x080fe20000410000 */
[----:B------:R-:W-:Y:S01]  /*69e0*/  IADD3 R21, P5, R4, 0x40, RZ ;  /* 0x0000004004157810 */ /* 0x000fe20007fbe0ff */
        /* <DEDUP_REMOVED lines=17> */
[----:B------:R-:W-:Y:S01]  /*6b00*/  LOP3.LUT R10, R35, 0x380, RZ, 0xc0, !PT ;  /* 0x00000380230a7812 */ /* 0x000fe200078ec0ff */
[----:B------:R-:W0:Y:S01]  /*6b10*/  LDC R108, c[0x0][0xc38] ;  /* 0x00030e00ff6c7b82 */ /* 0x000e220000000800 */
[----:B------:R-:W-:Y:S01]  /*6b20*/  LOP3.LUT R38, R8, R33, RZ, 0x3c, !PT ;  /* 0x0000002108267212 */ /* 0x000fe200078e3cff */
[----:B------:R-:W-:Y:S01]  /*6b30*/  IMAD.X R43, RZ, RZ, R5, P1 ;  /* 0x000000ffff2b7224 */ /* 0x000fe200008e0605 */
[----:B------:R-:W-:Y:S01]  /*6b40*/  LOP3.LUT R14, R0, R13, RZ, 0x3c, !PT ;  /* 0x0000000d000e7212 */ /* 0x000fe200078e3cff */
[----:B------:R-:W-:Y:S01]  /*6b50*/  IMAD R9, R186, 0x40, R19 ;  /* 0x00000040ba097824 */ /* 0x000fe200078e0213 */
[----:B------:R-:W-:Y:S01]  /*6b60*/  LOP3.LUT R8, R29, 0x380, RZ, 0xc0, !PT ;  /* 0x000003801d087812 */ /* 0x000fe200078ec0ff */
[----:B------:R-:W-:Y:S01]  /*6b70*/  IMAD.X R15, RZ, RZ, R5, P6 ;  /* 0x000000ffff0f7224 */ /* 0x000fe200030e0605 */
[----:B------:R-:W-:Y:S01]  /*6b80*/  LOP3.LUT R0, R21, 0x380, RZ, 0xc0, !PT ;  /* 0x0000038015007812 */ /* 0x000fe200078ec0ff */
[----:B------:R-:W-:Y:S01]  /*6b90*/  IMAD.WIDE R36, R9, 0x2, R36 ;  /* 0x0000000209247825 */ /* 0x000fe200078e0224 */
[----:B------:R-:W-:Y:S01]  /*6ba0*/  SHF.R.U64 R10, R10, 0x3, RZ ;  /* 0x000000030a0a7819 */ /* 0x000fe200000012ff */
[----:B------:R-:W-:Y:S01]  /*6bb0*/  UIADD3 UR5, -UR39, URZ, URZ ;  /* 0x0000003f27057290 */ /* 0x000fe2000fffe13f */
[----:B------:R-:W-:Y:S01]  /*6bc0*/  SHF.R.U64 R8, R8, 0x3, RZ ;  /* 0x0000000308087819 */ /* 0x000fe200000012ff */
[----:B------:R-:W-:Y:S01]  /*6bd0*/  ULDC UR10, c[0x0][0xc44] ;  /* 0x00031100000a7ab9 */ /* 0x000fe20000000800 */
[----:B------:R-:W-:Y:S01]  /*6be0*/  SHF.R.U64 R0, R0, 0x3, RZ ;  /* 0x0000000300007819 */ /* 0x000fe200000012ff */
[--C-:B------:R-:W-:Y:S01]  /*6bf0*/  IMAD.X R41, RZ, RZ, R5.reuse, P2 ;  /* 0x000000ffff297224 */ /* 0x100fe200010e0605 */
[----:B------:R-:W-:Y:S01]  /*6c00*/  LOP3.LUT R40, R10, R35, RZ, 0x3c, !PT ;  /* 0x000000230a287212 */ /* 0x000fe200078e3cff */
[--C-:B------:R-:W-:Y:S01]  /*6c10*/  IMAD.X R39, RZ, RZ, R5.reuse, P3 ;  /* 0x000000ffff277224 */ /* 0x100fe200018e0605 */
[----:B------:R-:W-:Y:S01]  /*6c20*/  LOP3.LUT R10, R8, R29, RZ, 0x3c, !PT ;  /* 0x0000001d080a7212 */ /* 0x000fe200078e3cff */
[----:B------:R-:W-:Y:S01]  /*6c30*/  IMAD.X R11, RZ, RZ, R5, P4 ;  /* 0x000000ffff0b7224 */ /* 0x000fe200020e0605 */
[----:B------:R-:W-:Y:S01]  /*6c40*/  LOP3.LUT R8, R0, R21, RZ, 0x3c, !PT ;  /* 0x0000001500087212 */ /* 0x000fe200078e3cff */
[----:B------:R-:W-:Y:S01]  /*6c50*/  ULDC.64 UR8, c[0x0][0xb90] ;  /* 0x0002e40000087ab9 */ /* 0x000fe20000000a00 */
[----:B------:R-:W1:Y:S01]  /*6c60*/  LDC R0, c[0x0][0xbe8] ;  /* 0x0002fa00ff007b82 */ /* 0x000e620000000800 */
[----:B------:R-:W-:-:S02]  /*6c70*/  R2UR UR13, R189 ;  /* 0x00000000bd0d72ca */ /* 0x000fc400000e0000 */
[----:B------:R-:W-:Y:S02]  /*6c80*/  R2UR UR12, R188 ;  /* 0x00000000bc0c72ca */ /* 0x000fe400000e0000 */
[C---:B------:R-:W-:Y:S02]  /*6c90*/  IADD3 R45, P0, R4.reuse, 0x4060, RZ ;  /* 0x00004060042d7810 */ /* 0x040fe40007f1e0ff */
[----:B------:R-:W-:Y:S02]  /*6ca0*/  LOP3.LUT R9, R4, 0x380, RZ, 0xc0, !PT ;  /* 0x0000038004097812 */ /* 0x000fe400078ec0ff */
[----:B------:R-:W-:Y:S02]  /*6cb0*/  LOP3.LUT R44, R45, 0x380, RZ, 0xc0, !PT ;  /* 0x000003802d2c7812 */ /* 0x000fe400078ec0ff */
[----:B------:R-:W-:Y:S02]  /*6cc0*/  SHF.R.U64 R9, R9, 0x3, RZ ;  /* 0x0000000309097819 */ /* 0x000fe400000012ff */
[----:B------:R-:W-:Y:S01]  /*6cd0*/  SHF.R.U64 R44, R44, 0x3, RZ ;  /* 0x000000032c2c7819 */ /* 0x000fe200000012ff */
[----:B------:R-:W-:Y:S01]  /*6ce0*/  IMAD R99, RZ, RZ, -UR13 ;  /* 0x8000000dff637e24 */ /* 0x000fe2000f8e02ff */
[----:B------:R-:W-:Y:S01]  /*6cf0*/  IADD3 R21, P6, R36, 0x1000, RZ ;  /* 0x0000100024157810 */ /* 0x000fe20007fde0ff */
[----:B------:R-:W-:Y:S01]  /*6d00*/  UIMAD UR10, UR10, UR5, UR13 ;  /* 0x000000050a0a72a4 */ /* 0x000fe2000f8e020d */
[----:B------:R-:W-:Y:S01]  /*6d10*/  LOP3.LUT R4, R9, R4, RZ, 0x3c, !PT ;  /* 0x0000000409047212 */ /* 0x000fe200078e3cff */
[----:B0-----:R-:W-:Y:S01]  /*6d20*/  IMAD R99, R108, R99, UR12 ;  /* 0x0000000c6c637e24 */ /* 0x001fe2000f8e0263 */
[----:B------:R-:W-:Y:S01]  /*6d30*/  LOP3.LUT R44, R44, R45, RZ, 0x3c, !PT ;  /* 0x0000002d2c2c7212 */ /* 0x000fe200078e3cff */
[--C-:B------:R-:W-:Y:S01]  /*6d40*/  IMAD.X R45, RZ, RZ, R5.reuse, P0 ;  /* 0x000000ffff2d7224 */ /* 0x100fe200000e0605 */
[----:B------:R-:W-:Y:S01]  /*6d50*/  LOP3.LUT R34, R21, 0x380, RZ, 0xc0, !PT ;  /* 0x0000038015227812 */ /* 0x000fe200078ec0ff */
[----:B------:R-:W-:Y:S01]  /*6d60*/  IMAD.X R9, RZ, RZ, R5, P5 ;  /* 0x000000ffff097224 */ /* 0x000fe200028e0605 */
[----:B------:R-:W-:Y:S01]  /*6d70*/  MOV R110, R4 ;  /* 0x00000004006e7202 */ /* 0x000fe20000000f00 */
[----:B------:R-:W-:Y:S01]  /*6d80*/  USHF.R.S32.HI UR11, URZ, 0x1f, UR10 ;  /* 0x0000001f3f0b7899 */ /* 0x000fe2000801140a */
[----:B-1----:R-:W-:Y:S01]  /*6d90*/  ISETP.NE.AND P1, PT, R0, 0x1, PT ;  /* 0x000000010000780c */ /* 0x002fe20003f25270 */
[----:B------:R-:W-:Y:S01]  /*6da0*/  IMAD R111, R99, 0x80, R192 ;  /* 0x00000080636f7824 */ /* 0x000fe200078e02c0 */
[----:B------:R-:W-:Y:S01]  /*6db0*/  F2FP.F16.F32.PACK_AB R5, R27, R100 ;  /* 0x000000641b05723e */ /* 0x000fe200000000ff */
[----:B------:R-:W-:Y:S01]  /*6dc0*/  UIMAD UR5, UR11, UR8, URZ ;  /* 0x000000080b0572a4 */ /* 0x000fe2000f8e023f */
[----:B------:R-:W0:Y:S01]  /*6dd0*/  LDC.64 R100, c[0x0][0xb98] ;  /* 0x0002e600ff647b82 */ /* 0x000e220000000a00 */
[----:B------:R-:W-:Y:S01]  /*6de0*/  SHF.R.U64 R34, R34, 0x3, RZ ;  /* 0x0000000322227819 */ /* 0x000fe200000012ff */
[----:B------:R-:W-:Y:S01]  /*6df0*/  UIMAD.WIDE.U32 UR6, UR10, UR8, URZ ;  /* 0x000000080a0672a5 */ /* 0x000fe2000f8e003f */
[----:B------:R-:W-:Y:S01]  /*6e00*/  F2FP.F16.F32.PACK_AB R6, R6, R7 ;  /* 0x000000070606723e */ /* 0x000fe200000000ff */
[----:B------:R-:W-:Y:S01]  /*6e10*/  UIMAD UR5, UR10, UR9, UR5 ;  /* 0x000000090a0572a4 */ /* 0x000fe2000f8e0205 */
[----:B------:R-:W-:Y:S01]  /*6e20*/  LOP3.LUT R34, R34, R21, RZ, 0x3c, !PT ;  /* 0x0000001522227212 */ /* 0x000fe200078e3cff */
[----:B------:R-:W-:Y:S01]  /*6e30*/  USHF.R.S32.HI UR12, URZ, 0x1f, UR39 ;  /* 0x0000001f3f0c7899 */ /* 0x000fe20008011427 */
[C---:B------:R-:W-:Y:S01]  /*6e40*/  IADD3 R21, P0, R36.reuse, 0x6000, RZ ;  /* 0x0000600024157810 */ /* 0x040fe20007f1e0ff */
[----:B------:R-:W-:Y:S01]  /*6e50*/  UIADD3 UR5, UR7, UR5, URZ ;  /* 0x0000000507057290 */ /* 0x000fe2000fffe03f */
[----:B------:R-:W1:Y:S01]  /*6e60*/  @P1 LDC R108, c[0x0][0xbec] ;  /* 0x0002fb00ff6c1b82 */ /* 0x000e620000000800 */
[----:B------:R-:W-:Y:S01]  /*6e70*/  F2FP.F16.F32.PACK_AB R7, R31, R104 ;  /* 0x000000681f07723e */ /* 0x000fe200000000ff */
[----:B------:R-:W-:Y:S01]  /*6e80*/  IMAD.U32 R13, RZ, RZ, UR7 ;  /* 0x00000007ff0d7e24 */ /* 0x000fe2000f8e00ff */
[----:B------:R-:W-:Y:S01]  /*6e90*/  MOV R104, R44 ;  /* 0x0000002c00687202 */ /* 0x000fe20000000f00 */
[----:B------:R-:W-:Y:S01]  /*6ea0*/  IMAD.MOV.U32 R45, RZ, RZ, R111 ;  /* 0x000000ffff2d7224 */ /* 0x000fe200078e006f */
[----:B------:R-:W-:Y:S01]  /*6eb0*/  LOP3.LUT R20, R21, 0x380, RZ, 0xc0, !PT ;  /* 0x0000038015147812 */ /* 0x000fe200078ec0ff */
[----:B------:R-:W-:Y:S01]  /*6ec0*/  IMAD.U32 R12, RZ, RZ, UR6 ;  /* 0x00000006ff0c7e24 */ /* 0x000fe2000f8e00ff */
[C---:B------:R-:W-:Y:S01]  /*6ed0*/  IADD3 R35, P4, R36.reuse, 0x3000, RZ ;  /* 0x0000300024237810 */ /* 0x040fe20007f9e0ff */
[----:B------:R-:W2:Y:S01]  /*6ee0*/  @P1 LDC R109, c[0x0][0xbf0] ;  /* 0x0002fc00ff6d1b82 */ /* 0x000ea20000000800 */
[----:B------:R-:W-:Y:S01]  /*6ef0*/  IADD3 R33, P5, R36, 0x2000, RZ ;  /* 0x0000200024217810 */ /* 0x000fe20007fbe0ff */
[----:B------:R-:W-:Y:S01]  /*6f00*/  IMAD.U32 R13, RZ, RZ, UR5 ;  /* 0x00000005ff0d7e24 */ /* 0x000fe2000f8e00ff */
[----:B------:R-:W-:Y:S01]  /*6f10*/  SHF.R.U64 R20, R20, 0x3, RZ ;  /* 0x0000000314147819 */ /* 0x000fe200000012ff */
[----:B------:R-:W-:Y:S01]  /*6f20*/  ULDC.64 UR6, c[0x0][0xb88] ;  /* 0x0002e20000067ab9 */ /* 0x000fe20000000a00 */
[----:B------:R-:W-:Y:S01]  /*6f30*/  LOP3.LUT R30, R35, 0x380, RZ, 0xc0, !PT ;  /* 0x00000380231e7812 */ /* 0x000fe200078ec0ff */
[----:B------:R-:W-:Y:S01]  /*6f40*/  ULDC UR5, c[0x0][0xa88] ;  /* 0x0002a20000057ab9 */ /* 0x000fe20000000800 */
[----:B------:R-:W-:Y:S01]  /*6f50*/  LOP3.LUT R32, R33, 0x380, RZ, 0xc0, !PT ;  /* 0x0000038021207812 */ /* 0x000fe200078ec0ff */
[----:B0-----:R-:W-:Y:S01]  /*6f60*/  IMAD.WIDE.U32 R12, R100, UR39, R12 ;  /* 0x00000027640c7c25 */ /* 0x001fe2000f8e000c */
[----:B------:R-:W-:Y:S01]  /*6f70*/  F2FP.F16.F32.PACK_AB R4, R25, R24 ;  /* 0x000000181904723e */ /* 0x000fe200000000ff */
[----:B------:R-:W-:Y:S01]  /*6f80*/  BAR.SYNC.DEFER_BLOCKING 0x1, 0x100 ;  /* 0x0044000000007b1d */ /* 0x000fe20000010000 */
[----:B------:R-:W-:Y:S01]  /*6f90*/  LOP3.LUT R20, R20, R21, RZ, 0x3c, !PT ;  /* 0x0000001514147212 */ /* 0x000fe200078e3cff */
[----:B------:R-:W-:Y:S01]  /*6fa0*/  IMAD.X R31, RZ, RZ, R37, P4 ;  /* 0x000000ffff1f7224 */ /* 0x000fe200020e0625 */
[----:B------:R-:W-:-:S02]  /*6fb0*/  LOP3.LUT R21, R36, 0x380, RZ, 0xc0, !PT ;  /* 0x0000038024157812 */ /* 0x000fc400078ec0ff */
[----:B------:R-:W-:Y:S01]  /*6fc0*/  SHF.R.U64 R30, R30, 0x3, RZ ;  /* 0x000000031e1e7819 */ /* 0x000fe200000012ff */
[----:B-1----:R-:W-:Y:S01]  /*6fd0*/  @P1 IMAD.HI.U32 R44, R111, R108, RZ ;  /* 0x0000006c6f2c1227 */ /* 0x002fe200078e00ff */
[----:B------:R-:W-:Y:S01]  /*6fe0*/  SHF.R.U64 R32, R32, 0x3, RZ ;  /* 0x0000000320207819 */ /* 0x000fe200000012ff */
[----:B------:R-:W-:Y:S01]  /*6ff0*/  ULDC.64 UR8, c[0x0][0xae8] ;  /* 0x0002ba0000087ab9 */ /* 0x000fe20000000a00 */
[----:B------:R-:W-:Y:S02]  /*7000*/  SHF.R.U64 R21, R21, 0x3, RZ ;  /* 0x0000000315157819 */ /* 0x000fe400000012ff */
[----:B------:R-:W-:Y:S01]  /*7010*/  LOP3.LUT R30, R30, R35, RZ, 0x3c, !PT ;  /* 0x000000231e1e7212 */ /* 0x000fe200078e3cff */
[----:B------:R-:W-:Y:S01]  /*7020*/  IMAD.X R35, RZ, RZ, R37, P6 ;  /* 0x000000ffff237224 */ /* 0x000fe200030e0625 */
[----:B------:R-:W-:Y:S02]  /*7030*/  LOP3.LUT R32, R32, R33, RZ, 0x3c, !PT ;  /* 0x0000002120207212 */ /* 0x000fe400078e3cff */
[----:B--2---:R-:W-:-:S02]  /*7040*/  @P1 SHF.R.U32.HI R45, RZ, R109, R44 ;  /* 0x0000006dff2d1219 */ /* 0x004fc4000001162c */
[----:B------:R-:W-:Y:S02]  /*7050*/  MOV R109, R38 ;  /* 0x00000026006d7202 */ /* 0x000fe40000000f00 */
[C---:B------:R-:W-:Y:S01]  /*7060*/  IADD3 R33, P3, R36.reuse, 0x4000, RZ ;  /* 0x0000400024217810 */ /* 0x040fe20007f7e0ff */
[----:B------:R-:W-:Y:S01]  /*7070*/  IMAD.MOV R39, RZ, RZ, -R45 ;  /* 0x000000ffff277224 */ /* 0x000fe200078e0a2d */
[C---:B------:R-:W-:Y:S02]  /*7080*/  IADD3 R29, P2, R36.reuse, 0x5000, RZ ;  /* 0x00005000241d7810 */ /* 0x040fe40007f5e0ff */
[----:B------:R-:W-:Y:S01]  /*7090*/  IADD3 R107, P6, R36, 0x7000, RZ ;  /* 0x00007000246b7810 */ /* 0x000fe20007fde0ff */
[----:B------:R0:W-:Y:S01]  /*70a0*/  STSM.16.M88.4 [R110], R4 ;  /* 0x000000046e007844 */ /* 0x0001e20000000200 */
[----:B------:R-:W-:Y:S01]  /*70b0*/  LOP3.LUT R36, R21, R36, RZ, 0x3c, !PT ;  /* 0x0000002415247212 */ /* 0x000fe200078e3cff */
[--C-:B------:R-:W-:Y:S01]  /*70c0*/  IMAD.X R21, RZ, RZ, R37.reuse, P0 ;  /* 0x000000ffff157224 */ /* 0x100fe200000e0625 */
[----:B------:R-:W-:Y:S01]  /*70d0*/  IADD3 R12, P0, R45, R12, RZ ;  /* 0x0000000c2d0c7210 */ /* 0x000fe20007f1e0ff */
[--C-:B------:R-:W-:Y:S01]  /*70e0*/  IMAD.X R27, RZ, RZ, R37.reuse, P2 ;  /* 0x000000ffff1b7224 */ /* 0x100fe200010e0625 */
[----:B------:R-:W-:Y:S01]  /*70f0*/  LOP3.LUT R26, R29, 0x380, RZ, 0xc0, !PT ;  /* 0x000003801d1a7812 */ /* 0x000fe200078ec0ff */
[----:B------:R-:W-:Y:S01]  /*7100*/  IMAD.X R25, RZ, RZ, R37, P6 ;  /* 0x000000ffff197224 */ /* 0x000fe200030e0625 */
[----:B------:R-:W-:-:S02]  /*7110*/  MOV R15, R14 ;  /* 0x0000000e000f7202 */ /* 0x000fc40000000f00 */
[----:B------:R-:W-:Y:S02]  /*7120*/  SHF.R.U64 R26, R26, 0x3, RZ ;  /* 0x000000031a1a7819 */ /* 0x000fe400000012ff */
[----:B------:R-:W-:Y:S01]  /*7130*/  MOV R108, R40 ;  /* 0x00000028006c7202 */ /* 0x000fe20000000f00 */
[----:B------:R-:W-:Y:S01]  /*7140*/  IMAD R40, R99, 0x80, R191 ;  /* 0x0000008063287824 */ /* 0x000fe200078e02bf */
[----:B------:R-:W-:Y:S02]  /*7150*/  MOV R14, R8 ;  /* 0x00000008000e7202 */ /* 0x000fe40000000f00 */
[----:B------:R-:W-:Y:S01]  /*7160*/  F2FP.F16.F32.PACK_AB R8, R3, R92 ;  /* 0x0000005c0308723e */ /* 0x000fe200000000ff */
[----:B0-----:R-:W-:Y:S01]  /*7170*/  IMAD R4, R100, UR12, RZ ;  /* 0x0000000c64047c24 */ /* 0x001fe2000f8e02ff */
[----:B------:R-:W-:Y:S01]  /*7180*/  MOV R110, R10 ;  /* 0x0000000a006e7202 */ /* 0x000fe20000000f00 */
[C---:B------:R-:W-:Y:S01]  /*7190*/  IMAD R11, R0.reuse, R39, R111 ;  /* 0x00000027000b7224 */ /* 0x040fe200078e026f */
[----:B------:R-:W-:Y:S01]  /*71a0*/  SHF.R.S32.HI R39, RZ, 0x1f, R45 ;  /* 0x0000001fff277819 */ /* 0x000fe2000001142d */
[----:B------:R-:W-:Y:S01]  /*71b0*/  IMAD R101, R101, UR39, R4 ;  /* 0x0000002765657c24 */ /* 0x000fe2000f8e0204 */
[----:B------:R-:W-:Y:S01]  /*71c0*/  F2FP.F16.F32.PACK_AB R4, R95, R96 ;  /* 0x000000605f04723e */ /* 0x000fe200000000ff */
[----:B------:R-:W-:Y:S01]  /*71d0*/  IMAD R3, R0, UR5, RZ ;  /* 0x0000000500037c24 */ /* 0x000fe2000f8e02ff */
[----:B------:R-:W-:-:S02]  /*71e0*/  SHF.R.S32.HI R10, RZ, 0x1f, R11 ;  /* 0x0000001fff0a7819 */ /* 0x000fc4000001140b */
[----:B------:R-:W-:Y:S02]  /*71f0*/  IADD3.X R13, R39, R13, R101, P0, !PT ;  /* 0x0000000d270d7210 */ /* 0x000fe400007fe465 */
[----:B------:R-:W-:Y:S01]  /*7200*/  F2FP.F16.F32.PACK_AB R5, R103, R106 ;  /* 0x0000006a6705723e */ /* 0x000fe200000000ff */
[----:B------:R-:W-:Y:S01]  /*7210*/  IMAD R10, R10, UR6, RZ ;  /* 0x000000060a0a7c24 */ /* 0x000fe2000f8e02ff */
[----:B------:R-:W-:Y:S01]  /*7220*/  F2FP.F16.F32.PACK_AB R6, R93, R94 ;  /* 0x0000005e5d06723e */ /* 0x000fe200000000ff */
[C---:B------:R-:W-:Y:S01]  /*7230*/  IMAD.WIDE.U32 R12, R11.reuse, UR6, R12 ;  /* 0x000000060b0c7c25 */ /* 0x040fe2000f8e000c */
[----:B------:R-:W-:Y:S02]  /*7240*/  F2FP.F16.F32.PACK_AB R7, R102, R105 ;  /* 0x000000696607723e */ /* 0x000fe400000000ff */
[----:B------:R-:W-:Y:S01]  /*7250*/  LOP3.LUT R26, R26, R29, RZ, 0x3c, !PT ;  /* 0x0000001d1a1a7212 */ /* 0x000fe200078e3cff */
[----:B------:R-:W-:Y:S01]  /*7260*/  IMAD R39, R11, UR7, R10 ;  /* 0x000000070b277c24 */ /* 0x000fe2000f8e020a */
[----:B------:R-:W-:Y:S01]  /*7270*/  ULDC.64 UR6, c[0x0][0xb50] ;  /* 0x0002d40000067ab9 */ /* 0x000fe20000000a00 */
[----:B------:R0:W-:Y:S01]  /*7280*/  STSM.16.M88.4 [R15], R4 ;  /* 0x000000040f007844 */ /* 0x0001e20000000200 */
[----:B------:R-:W-:Y:S01]  /*7290*/  LOP3.LUT R24, R107, 0x380, RZ, 0xc0, !PT ;  /* 0x000003806b187812 */ /* 0x000fe200078ec0ff */
[----:B------:R-:W-:Y:S01]  /*72a0*/  IMAD.X R29, RZ, RZ, R37, P3 ;  /* 0x000000ffff1d7224 */ /* 0x000fe200018e0625 */
[----:B------:R-:W-:-:S02]  /*72b0*/  LOP3.LUT P0, RZ, R187, 0x3, RZ, 0xc0, !PT ;  /* 0x00000003bbff7812 */ /* 0x000fc4000780c0ff */
[----:B------:R-:W-:Y:S02]  /*72c0*/  F2FP.F16.F32.PACK_AB R9, R97, R98 ;  /* 0x000000626109723e */ /* 0x000fe400000000ff */
[----:B------:R-:W-:Y:S02]  /*72d0*/  F2FP.F16.F32.PACK_AB R10, R90, R91 ;  /* 0x0000005b5a0a723e */ /* 0x000fe400000000ff */
[----:B------:R-:W-:Y:S02]  /*72e0*/  F2FP.F16.F32.PACK_AB R11, R47, R46 ;  /* 0x0000002e2f0b723e */ /* 0x000fe400000000ff */
[----:B------:R-:W-:Y:S02]  /*72f0*/  LEA R38, P3, R12, UR6, 0x2 ;  /* 0x000000060c267c11 */ /* 0x000fe4000f8610ff */
[----:B------:R-:W-:Y:S01]  /*7300*/  SHF.R.U64 R24, R24, 0x3, RZ ;  /* 0x0000000318187819 */ /* 0x000fe200000012ff */
[----:B------:R1:W-:Y:S01]  /*7310*/  STSM.16.M88.4 [R14], R8 ;  /* 0x000000080e007844 */ /* 0x0003e20000000200 */
[CC--:B------:R-:W-:Y:S01]  /*7320*/  ISETP.GE.OR P2, PT, R40.reuse, R3.reuse, P0 ;  /* 0x000000032800720c */ /* 0x0c0fe20000746670 */
[----:B0-----:R-:W-:Y:S01]  /*7330*/  VIADD R4, R40, 0x8 ;  /* 0x0000000828047836 */ /* 0x001fe20000000000 */
[----:B------:R-:W-:Y:S01]  /*7340*/  F2FP.F16.F32.PACK_AB R6, R53, R52 ;  /* 0x000000343506723e */ /* 0x000fe200000000ff */
[----:B------:R-:W-:Y:S01]  /*7350*/  IMAD.IADD R5, R13, 0x1, R39 ;  /* 0x000000010d057824 */ /* 0x000fe200078e0227 */
[----:B------:R-:W-:Y:S01]  /*7360*/  F2FP.F16.F32.PACK_AB R7, R55, R54 ;  /* 0x000000363707723e */ /* 0x000fe200000000ff */
[----:B------:R-:W-:Y:S01]  /*7370*/  SHFL.IDX PT, R90, R38, RZ, 0x1c1f ;  /* 0x001c1fff265a7589 */ /* 0x000fe200000e0000 */
[----:B------:R-:W-:-:S02]  /*7380*/  ISETP.GE.OR P0, PT, R4, R3, P0 ;  /* 0x000000030400720c */ /* 0x000fc40000706670 */
[----:B------:R-:W-:Y:S02]  /*7390*/  LEA.HI.X R39, R12, UR7, R5, 0x2, P3 ;  /* 0x000000070c277c11 */ /* 0x000fe400098f1405 */
[----:B------:R-:W-:Y:S02]  /*73a0*/  F2FP.F16.F32.PACK_AB R4, R49, R48 ;  /* 0x000000303104723e */ /* 0x000fe400000000ff */
[----:B------:R-:W-:Y:S01]  /*73b0*/  F2FP.F16.F32.PACK_AB R5, R51, R50 ;  /* 0x000000323305723e */ /* 0x000fe200000000ff */
[----:B------:R-:W0:Y:S01]  /*73c0*/  SHFL.IDX PT, R91, R39, RZ, 0x1c1f ;  /* 0x001c1fff275b7589 */ /* 0x000e2200000e0000 */
[----:B------:R-:W-:Y:S02]  /*73d0*/  F2FP.F16.F32.PACK_AB R12, R57, R56 ;  /* 0x00000038390c723e */ /* 0x000fe400000000ff */
[----:B------:R-:W-:Y:S01]  /*73e0*/  F2FP.F16.F32.PACK_AB R13, R59, R58 ;  /* 0x0000003a3b0d723e */ /* 0x000fe200000000ff */
[----:B------:R-:W-:Y:S01]  /*73f0*/  STSM.16.M88.4 [R110], R4 ;  /* 0x000000046e007844 */ /* 0x000fe20000000200 */
[----:B-1----:R-:W-:Y:S01]  /*7400*/  F2FP.F16.F32.PACK_AB R14, R61, R60 ;  /* 0x0000003c3d0e723e */ /* 0x002fe200000000ff */
[----:B------:R-:W1:Y:S01]  /*7410*/  @P1 LDC R59, c[0x0][0xbec] ;  /* 0x0002fb00ff3b1b82 */ /* 0x000e620000000800 */
[----:B------:R-:W-:Y:S01]  /*7420*/  F2FP.F16.F32.PACK_AB R15, R63, R62 ;  /* 0x0000003e3f0f723e */ /* 0x000fe200000000ff */
[----:B------:R-:W-:Y:S01]  /*7430*/  SHFL.IDX PT, R56, R38, 0x1, 0x1c1f ;  /* 0x003c1f0026387f89 */ /* 0x000fe200000e0000 */
[----:B------:R-:W-:-:S02]  /*7440*/  F2FP.F16.F32.PACK_AB R72, R73, R72 ;  /* 0x000000484948723e */ /* 0x000fc400000000ff */
[----:B------:R-:W-:Y:S01]  /*7450*/  LOP3.LUT R24, R24, R107, RZ, 0x3c, !PT ;  /* 0x0000006b18187212 */ /* 0x000fe200078e3cff */
[----:B------:R-:W-:Y:S01]  /*7460*/  STSM.16.M88.4 [R109], R12 ;  /* 0x0000000c6d007844 */ /* 0x000fe20000000200 */
[----:B------:R-:W-:Y:S01]  /*7470*/  F2FP.F16.F32.PACK_AB R8, R65, R64 ;  /* 0x000000404108723e */ /* 0x000fe200000000ff */
[----:B------:R-:W2:Y:S01]  /*7480*/  @P1 LDC R58, c[0x0][0xbf0] ;  /* 0x0002fc00ff3a1b82 */ /* 0x000ea20000000800 */
[----:B------:R-:W-:Y:S01]  /*7490*/  F2FP.F16.F32.PACK_AB R9, R67, R66 ;  /* 0x000000424309723e */ /* 0x000fe200000000ff */
[----:B------:R-:W3:Y:S01]  /*74a0*/  SHFL.IDX PT, R57, R39, 0x1, 0x1c1f ;  /* 0x003c1f0027397f89 */ /* 0x000ee200000e0000 */
[----:B------:R-:W-:Y:S02]  /*74b0*/  F2FP.F16.F32.PACK_AB R10, R69, R68 ;  /* 0x00000044450a723e */ /* 0x000fe400000000ff */
[----:B------:R-:W-:Y:S02]  /*74c0*/  F2FP.F16.F32.PACK_AB R11, R71, R70 ;  /* 0x00000046470b723e */ /* 0x000fe400000000ff */
[----:B------:R-:W-:-:S02]  /*74d0*/  F2FP.F16.F32.PACK_AB R73, R75, R74 ;  /* 0x0000004a4b49723e */ /* 0x000fc400000000ff */
[----:B------:R-:W-:Y:S01]  /*74e0*/  F2FP.F16.F32.PACK_AB R80, R81, R80 ;  /* 0x000000505150723e */ /* 0x000fe200000000ff */
[----:B------:R-:W-:Y:S01]  /*74f0*/  STSM.16.M88.4 [R108], R8 ;  /* 0x000000086c007844 */ /* 0x000fe20000000200 */
[----:B------:R-:W-:Y:S02]  /*7500*/  MOV R107, R42 ;  /* 0x0000002a006b7202 */ /* 0x000fe40000000f00 */
[----:B------:R-:W-:Y:S02]  /*7510*/  F2FP.F16.F32.PACK_AB R74, R77, R76 ;  /* 0x0000004c4d4a723e */ /* 0x000fe400000000ff */
[----:B------:R-:W-:Y:S02]  /*7520*/  F2FP.F16.F32.PACK_AB R75, R79, R78 ;  /* 0x0000004e4f4b723e */ /* 0x000fe400000000ff */
[----:B------:R-:W-:Y:S02]  /*7530*/  F2FP.F16.F32.PACK_AB R81, R83, R82 ;  /* 0x000000525351723e */ /* 0x000fe400000000ff */
[----:B------:R-:W-:Y:S01]  /*7540*/  F2FP.F16.F32.PACK_AB R82, R85, R84 ;  /* 0x000000545552723e */ /* 0x000fe200000000ff */
[----:B------:R-:W-:Y:S01]  /*7550*/  STSM.16.M88.4 [R107], R72 ;  /* 0x000000486b007844 */ /* 0x000fe20000000200 */
[----:B------:R-:W-:-:S02]  /*7560*/  F2FP.F16.F32.PACK_AB R83, R87, R86 ;  /* 0x000000565753723e */ /* 0x000fc400000000ff */
[----:B------:R-:W-:Y:S02]  /*7570*/  LOP3.LUT R28, R33, 0x380, RZ, 0xc0, !PT ;  /* 0x00000380211c7812 */ /* 0x000fe400078ec0ff */
[----:B------:R-:W-:Y:S01]  /*7580*/  R2UR UR13, R184 ;  /* 0x00000000b80d72ca */ /* 0x000fe200000e0000 */
[----:B------:R-:W-:Y:S01]  /*7590*/  STSM.16.M88.4 [R104], R80 ;  /* 0x0000005068007844 */ /* 0x000fe20000000200 */
[----:B------:R-:W-:Y:S01]  /*75a0*/  UIMAD UR5, UR11, UR8, URZ ;  /* 0x000000080b0572a4 */ /* 0x000fe2000f8e023f */
[----:B------:R-:W-:Y:S01]  /*75b0*/  SHF.R.U64 R28, R28, 0x3, RZ ;  /* 0x000000031c1c7819 */ /* 0x000fe200000012ff */
[----:B------:R-:W-:Y:S01]  /*75c0*/  BAR.SYNC.DEFER_BLOCKING 0x1, 0x100 ;  /* 0x0044000000007b1d */ /* 0x000fe20000010000 */
[----:B------:R-:W-:Y:S02]  /*75d0*/  UIMAD.WIDE.U32 UR6, UR10, UR8, URZ ;  /* 0x000000080a0672a5 */ /* 0x000fe4000f8e003f */
[----:B------:R-:W-:Y:S01]  /*75e0*/  LOP3.LUT R28, R28, R33, RZ, 0x3c, !PT ;  /* 0x000000211c1c7212 */ /* 0x000fe200078e3cff */
[----:B------:R-:W-:Y:S01]  /*75f0*/  UIMAD UR5, UR10, UR9, UR5 ;  /* 0x000000090a0572a4 */ /* 0x000fe2000f8e0205 */
[----:B------:R-:W-:-:S02]  /*7600*/  IMAD.X R33, RZ, RZ, R37, P5 ;  /* 0x000000ffff217224 */ /* 0x000fc400028e0625 */
[----:B------:R-:W-:Y:S01]  /*7610*/  ULDC.64 UR8, c[0x0][0xaf0] ;  /* 0x0002bc0000087ab9 */ /* 0x000fe20000000a00 */
[----:B------:R-:W-:Y:S01]  /*7620*/  UIADD3 UR7, UR7, UR5, URZ ;  /* 0x0000000507077290 */ /* 0x000fe2000fffe03f */
[----:B0-----:R-:W-:Y:S01]  /*7630*/  @!P2 ST.E desc[UR60][R90.64], R89 ;  /* 0x000000595a00a985 */ /* 0x001fe2000c10193c */
[----:B------:R-:W-:Y:S02]  /*7640*/  UIADD3 UR4, UR4, 0x34820, URZ ;  /* 0x0003482004047890 */ /* 0x000fe4000fffe03f */
[----:B------:R-:W-:Y:S01]  /*7650*/  UIADD3 UR36, UR36, 0x1, URZ ;  /* 0x0000000124247890 */ /* 0x000fe2000fffe03f */
[----:B---3--:R0:W-:Y:S01]  /*7660*/  @!P0 ST.E desc[UR60][R56.64], R88 ;  /* 0x0000005838008985 */ /* 0x0081e2000c10193c */
[----:B------:R-:W-:-:S03]  /*7670*/  ULDC.64 UR10, c[0x0][0xa80] ;  /* 0x0002a000000a7ab9 */ /* 0x000fc60000000a00 */
[----:B------:R3:W5:Y:S04]  /*7680*/  LD.E.128 R44, desc[UR60][R34.64] ;  /* 0x0000003c222c7980 */ /* 0x000768000c101d00 */
[----:B------:R1:W5:Y:S01]  /*7690*/  LD.E.128 R12, desc[UR60][R20.64] ;  /* 0x0000003c140c7980 */ /* 0x000362000c101d00 */
[----:B0-----:R-:W-:Y:S01]  /*76a0*/  IMAD R56, R23, 0x20, R186 ;  /* 0x0000002017387824 */ /* 0x001fe200078e02ba */
[----:B------:R-:W-:Y:S01]  /*76b0*/  UIMAD UR5, UR12, UR8, URZ ;  /* 0x000000080c0572a4 */ /* 0x000fe2000f8e023f */
[----:B---3--:R-:W0:Y:S01]  /*76c0*/  LDC.64 R34, c[0x0][0xae0] ;  /* 0x0002b800ff227b82 */ /* 0x008e220000000a00 */
[----:B------:R3:W5:Y:S01]  /*76d0*/  LD.E.128 R8, desc[UR60][R24.64] ;  /* 0x0000003c18087980 */ /* 0x000762000c101d00 */
[----:B------:R-:W-:Y:S01]  /*76e0*/  IMAD R56, R99, 0x80, R56 ;  /* 0x0000008063387824 */ /* 0x000fe200078e0238 */
[----:B------:R-:W-:-:S02]  /*76f0*/  UIMAD.WIDE.U32 UR6, UR39, UR8, UR6 ;  /* 0x00000008270672a5 */ /* 0x000fc4000f8e0006 */
[----:B------:R-:W5:Y:S01]  /*7700*/  LD.E.128 R36, desc[UR60][R36.64] ;  /* 0x0000003c24247980 */ /* 0x000f62000c101d00 */
[----:B-1----:R-:W-:-:S03]  /*7710*/  @P1 IMAD.HI.U32 R21, R56, R59, RZ ;  /* 0x0000003b38151227 */ /* 0x002fc600078e00ff */
[----:B------:R-:W5:Y:S01]  /*7720*/  LD.E.128 R40, desc[UR60][R32.64] ;  /* 0x0000003c20287980 */ /* 0x000f62000c101d00 */
[----:B------:R-:W-:Y:S01]  /*7730*/  IMAD.MOV.U32 R20, RZ, RZ, R56 ;  /* 0x000000ffff147224 */ /* 0x000fe200078e0038 */
[----:B--2---:R-:W-:Y:S01]  /*7740*/  @P1 SHF.R.U32.HI R20, RZ, R58, R21 ;  /* 0x0000003aff141219 */ /* 0x004fe20000011615 */
[----:B------:R-:W-:Y:S01]  /*7750*/  UIMAD UR5, UR39, UR9, UR5 ;  /* 0x00000009270572a4 */ /* 0x000fe2000f8e0205 */
[----:B------:R-:W5:Y:S02]  /*7760*/  LD.E.128 R4, desc[UR60][R30.64] ;  /* 0x0000003c1e047980 */ /* 0x000f64000c101d00 */
[--C-:B------:R-:W-:Y:S01]  /*7770*/  SHF.R.S32.HI R21, RZ, 0x1f, R20.reuse ;  /* 0x0000001fff157819 */ /* 0x100fe20000011414 */
[----:B---3--:R-:W-:Y:S01]  /*7780*/  IMAD.MOV R25, RZ, RZ, -R20 ;  /* 0x000000ffff197224 */ /* 0x008fe200078e0a14 */
[----:B------:R-:W-:Y:S01]  /*7790*/  UIADD3 UR7, UR7, UR5, URZ ;  /* 0x0000000507077290 */ /* 0x000fe2000fffe03f */
[----:B------:R-:W5:Y:S01]  /*77a0*/  LD.E.128 R52, desc[UR60][R28.64] ;  /* 0x0000003c1c347980 */ /* 0x000f62000c101d00 */
[----:B------:R-:W-:Y:S01]  /*77b0*/  ULDC.64 UR8, c[0x0][0xad8] ;  /* 0x0002b60000087ab9 */ /* 0x000fe20000000a00 */
[----:B------:R-:W-:-:S02]  /*77c0*/  IMAD R25, R0, R25, R56 ;  /* 0x0000001900197224 */ /* 0x000fc400078e0238 */
[----:B------:R1:W5:Y:S01]  /*77d0*/  LD.E.128 R48, desc[UR60][R26.64] ;  /* 0x0000003c1a307980 */ /* 0x000362000c101d00 */
[----:B0-----:R-:W-:Y:S01]  /*77e0*/  IMAD R21, R21, R34, RZ ;  /* 0x0000002215157224 */ /* 0x001fe200078e02ff */
[----:B------:R-:W-:Y:S01]  /*77f0*/  @!PT LDS RZ, [RZ] ;  /* 0x00000000fffff984 */ /* 0x000fe20000000800 */
[----:B------:R-:W-:Y:S01]  /*7800*/  @!PT LDS RZ, [RZ] ;  /* 0x00000000fffff984 */ /* 0x000fe20000000800 */
[----:B------:R-:W-:Y:S01]  /*7810*/  @!PT LDS RZ, [RZ] ;  /* 0x00000000fffff984 */ /* 0x000fe20000000800 */
[----:B------:R-:W-:Y:S01]  /*7820*/  @!PT LDS RZ, [RZ] ;  /* 0x00000000fffff984 */ /* 0x000fe20000000800 */
[----:B------:R0:W-:Y:S06]  /*7830*/  MEMBAR.ALL.CTA ;  /* 0x0000000000007992 */ /* 0x0001ec0000008000 */
[----:B0-----:R-:W0:Y:S01]  /*7840*/  FENCE.VIEW.ASYNC.S ;  /* 0x00000000000073c6 */ /* 0x001e220000000000 */
[----:B------:R-:W-:Y:S01]  /*7850*/  SHF.R.S32.HI R0, RZ, 0x1f, R25 ;  /* 0x0000001fff007819 */ /* 0x000fe20000011419 */
[----:B-1----:R-:W-:-:S02]  /*7860*/  IMAD R27, R20, R35, R21 ;  /* 0x00000023141b7224 */ /* 0x002fc400078e0215 */
[----:B------:R-:W-:-:S04]  /*7870*/  IMAD.WIDE.U32 R20, R20, R34, UR6 ;  /* 0x0000000614147e25 */ /* 0x000fc8000f8e0022 */
[----:B------:R-:W-:Y:S02]  /*7880*/  IMAD.IADD R21, R21, 0x1, R27 ;  /* 0x0000000115157824 */ /* 0x000fe400078e021b */
[----:B------:R-:W-:Y:S02]  /*7890*/  IMAD R0, R0, UR8, RZ ;  /* 0x0000000800007c24 */ /* 0x000fe4000f8e02ff */
[----:B------:R-:W-:Y:S01]  /*78a0*/  IMAD R30, R99, 0x80, R186 ;  /* 0x00000080631e7824 */ /* 0x000fe200078e02ba */
[----:B------:R-:W-:Y:S01]  /*78b0*/  ULDC UR5, c[0x0][0xc] ;  /* 0x0000030000057ab9 */ /* 0x000fe20000000800 */
[C---:B------:R-:W-:Y:S02]  /*78c0*/  IMAD R27, R25.reuse, UR9, R0 ;  /* 0x00000009191b7c24 */ /* 0x040fe4000f8e0200 */
[----:B------:R-:W-:Y:S01]  /*78d0*/  IMAD.WIDE.U32 R20, R25, UR8, R20 ;  /* 0x0000000819147c25 */ /* 0x000fe2000f8e0014 */
[----:B------:R-:W-:Y:S01]  /*78e0*/  ISETP.GE.AND P1, PT, R30, R3, PT ;  /* 0x000000031e00720c */ /* 0x000fe20003f26270 */
[----:B------:R-:W-:Y:S01]  /*78f0*/  UMOV UR6, 0x1 ;  /* 0x0000000100067882 */ /* 0x000fe20000000000 */
[----:B------:R-:W-:Y:S01]  /*7900*/  UIADD3 UR13, UR5, UR13, URZ ;  /* 0x0000000d050d7290 */ /* 0x000fe2000fffe03f */
[----:B------:R-:W-:Y:S01]  /*7910*/  IMAD.IADD R21, R21, 0x1, R27 ;  /* 0x0000000115157824 */ /* 0x000fe200078e021b */
[----:B------:R-:W-:Y:S01]  /*7920*/  UPRMT UR5, URZ, 0x654, UR4 ;  /* 0x000006543f057896 */ /* 0x000fe20008000004 */
[----:B------:R-:W-:Y:S01]  /*7930*/  LEA R28, P0, R20, UR10, 0x1 ;  /* 0x0000000a141c7c11 */ /* 0x000fe2000f8008ff */
[----:B------:R-:W-:Y:S01]  /*7940*/  UPRMT UR4, UR6, 0x654, UR4 ;  /* 0x0000065406047896 */ /* 0x000fe20008000004 */
[----:B------:R-:W-:Y:S01]  /*7950*/  VIADD R0, R30, 0x20 ;  /* 0x000000201e007836 */ /* 0x000fe20000000000 */
[----:B------:R-:W-:Y:S01]  /*7960*/  UISETP.NE.AND UP0, UPT, UR36, 0x2, UPT ;  /* 0x000000022400788c */ /* 0x000fe2000bf05270 */
[----:B------:R-:W-:-:S03]  /*7970*/  LEA.HI.X R29, R20, UR11, R21, 0x1, P0 ;  /* 0x0000000b141d7c11 */ /* 0x000fc600080f0c15 */
[----:B------:R-:W-:Y:S01]  /*7980*/  USEL UR6, URZ, 0x1, UP0 ;  /* 0x000000013f067887 */ /* 0x000fe20008000000 */
[-C--:B------:R-:W-:Y:S01]  /*7990*/  ISETP.GE.AND P3, PT, R0, R3.reuse, PT ;  /* 0x000000030000720c */ /* 0x080fe20003f66270 */
[----:B------:R-:W-:Y:S01]  /*79a0*/  VIADD R0, R30, 0x40 ;  /* 0x000000401e007836 */ /* 0x000fe20000000000 */
[----:B0-----:R-:W-:Y:S01]  /*79b0*/  SYNCS.ARRIVE.TRANS64.RED.A1T0 RZ, [UR5], RZ ;  /* 0x000000ffffff79a7 */ /* 0x001fe20008100405 */
[----:B------:R-:W-:Y:S01]  /*79c0*/  IMAD.U32 R184, RZ, RZ, UR13 ;  /* 0x0000000dffb87e24 */ /* 0x000fe2000f8e00ff */
[----:B------:R-:W-:Y:S01]  /*79d0*/  USEL UR36, UR36, URZ, UP0 ;  /* 0x0000003f24247287 */ /* 0x000fe20008000000 */
[----:B------:R0:W1:Y:S01]  /*79e0*/  SHFL.IDX PT, R26, R28, RZ, 0x181f ;  /* 0x00181fff1c1a7589 */ /* 0x00006200000e0000 */
[----:B------:R-:W-:Y:S01]  /*79f0*/  ULOP3.LUT UR37, UR37, UR6, URZ, 0x3c, !UPT ;  /* 0x0000000625257292 */ /* 0x000fe2000f8e3c3f */
[----:B------:R-:W-:Y:S02]  /*7a00*/  BSSY B0, `(.L_x_208) ;  /* 0x000000d000007945 */ /* 0x000fe40003800000 */
[----:B------:R0:W2:Y:S01]  /*7a10*/  SHFL.IDX PT, R27, R29, RZ, 0x181f ;  /* 0x00181fff1d1b7589 */ /* 0x0000a200000e0000 */
[----:B------:R-:W-:Y:S01]  /*7a20*/  SYNCS.ARRIVE.TRANS64.RED.A1T0 RZ, [UR4], RZ ;  /* 0x000000ffffff79a7 */ /* 0x000fe20008100404 */
[----:B------:R-:W-:Y:S01]  /*7a30*/  ISETP.GE.AND P0, PT, R0, R3, PT ;  /* 0x000000030000720c */ /* 0x000fe20003f06270 */
[----:B------:R-:W-:-:S12]  /*7a40*/  @P1 BRA `(.L_x_209) ;  /* 0x0000000000201947 */ /* 0x000fd80003800000 */
[----:B------:R-:W-:Y:S02]  /*7a50*/  ULDC UR4, c[0x0][0xac8] ;  /* 0x0002b20000047ab9 */ /* 0x000fe40000000800 */
[----:B------:R-:W-:Y:S02]  /*7a60*/  ISETP.GE.AND P2, PT, R22, UR4, PT ;  /* 0x0000000416007c0c */ /* 0x000fe4000bf46270 */
[----:B------:R-:W-:-:S11]  /*7a70*/  ISETP.GE.AND P1, PT, R19, UR4, PT ;  /* 0x0000000413007c0c */ /* 0x000fd6000bf26270 */
[C---:B-1----:R-:W-:Y:S02]  /*7a80*/  @!P2 LEA R24, P4, R22.reuse, R26, 0x1 ;  /* 0x0000001a1618a211 */ /* 0x042fe400078808ff */
[----:B--2---:R-:W-:Y:S02]  /*7a90*/  @!P1 IMAD.WIDE R20, R19, 0x2, R26 ;  /* 0x0000000213149825 */ /* 0x004fe400078e021a */
[----:B------:R-:W-:-:S03]  /*7aa0*/  @!P2 LEA.HI.X R25, R22, R27, R196, 0x1, P4 ;  /* 0x0000001b1619a211 */ /* 0x000fc600020f0cc4 */
[----:B-----5:R3:W-:Y:S04]  /*7ab0*/  @!P1 ST.E.128 desc[UR60][R20.64], R36 ;  /* 0x0000002414009985 */ /* 0x0207e8000c101d3c */
[----:B------:R3:W-:Y:S02]  /*7ac0*/  @!P2 ST.E.128 desc[UR60][R24.64], R52 ;  /* 0x000000341800a985 */ /* 0x0007e4000c101d3c */
.L_x_209:
[----:B------:R-:W-:Y:S05]  /*7ad0*/  BSYNC B0 ;  /* 0x0000000000007941 */ /* 0x000fea0003800000 */
.L_x_208:
[----:B--2---:R2:W4:Y:S01]  /*7ae0*/  SHFL.IDX PT, R27, R29, 0x1, 0x181f ;  /* 0x00381f001d1b7f89 */ /* 0x00452200000e0000 */
[----:B------:R-:W-:Y:S03]  /*7af0*/  BSSY B0, `(.L_x_210) ;  /* 0x000000b000007945 */ /* 0x000fe60003800000 */
[----:B-1----:R2:W1:Y:S01]  /*7b00*/  SHFL.IDX PT, R26, R28, 0x1, 0x181f ;  /* 0x00381f001c1a7f89 */ /* 0x00246200000e0000 */
[----:B------:R-:W-:Y:S05]  /*7b10*/  @P3 BRA `(.L_x_211) ;  /* 0x0000000000203947 */ /* 0x000fea0003800000 */
[----:B------:R-:W-:Y:S02]  /*7b20*/  ULDC UR4, c[0x0][0xac8] ;  /* 0x0002b20000047ab9 */ /* 0x000fe40000000800 */
[----:B------:R-:W-:Y:S02]  /*7b30*/  ISETP.GE.AND P3, PT, R22, UR4, PT ;  /* 0x0000000416007c0c */ /* 0x000fe4000bf66270 */
[----:B------:R-:W-:-:S11]  /*7b40*/  ISETP.GE.AND P2, PT, R19, UR4, PT ;  /* 0x0000000413007c0c */ /* 0x000fd6000bf46270 */
[C---:B-1-3--:R-:W-:Y:S02]  /*7b50*/  @!P3 LEA R24, P1, R22.reuse, R26, 0x1 ;  /* 0x0000001a1618b211 */ /* 0x04afe400078208ff */
[----:B----4-:R-:W-:Y:S02]  /*7b60*/  @!P2 IMAD.WIDE R20, R19, 0x2, R26 ;  /* 0x000000021314a825 */ /* 0x010fe400078e021a */
[----:B------:R-:W-:-:S03]  /*7b70*/  @!P3 LEA.HI.X R25, R22, R27, R196, 0x1, P1 ;  /* 0x0000001b1619b211 */ /* 0x000fc600008f0cc4 */
[----:B-----5:R1:W-:Y:S04]  /*7b80*/  @!P2 ST.E.128 desc[UR60][R20.64], R44 ;  /* 0x0000002c1400a985 */ /* 0x0203e8000c101d3c */
[----:B------:R1:W-:Y:S02]  /*7b90*/  @!P3 ST.E.128 desc[UR60][R24.64], R48 ;  /* 0x000000301800b985 */ /* 0x0003e4000c101d3c */
.L_x_211:
[----:B------:R-:W-:Y:S05]  /*7ba0*/  BSYNC B0 ;  /* 0x0000000000007941 */ /* 0x000fea0003800000 */
.L_x_210:
[----:B----4-:R4:W0:Y:S01]  /*7bb0*/  SHFL.IDX PT, R27, R29, 0x2, 0x181f ;  /* 0x00581f001d1b7f89 */ /* 0x01082200000e0000 */
[----:B------:R-:W-:Y:S03]  /*7bc0*/  BSSY B0, `(.L_x_212) ;  /* 0x000000b000007945 */ /* 0x000fe60003800000 */
[----:B-1----:R4:W1:Y:S01]  /*7bd0*/  SHFL.IDX PT, R26, R28, 0x2, 0x181f ;  /* 0x00581f001c1a7f89 */ /* 0x00286200000e0000 */
[----:B------:R-:W-:Y:S05]  /*7be0*/  @P0 BRA `(.L_x_213) ;  /* 0x0000000000200947 */ /* 0x000fea0003800000 */
[----:B------:R-:W-:Y:S02]  /*7bf0*/  ULDC UR4, c[0x0][0xac8] ;  /* 0x0002b20000047ab9 */ /* 0x000fe40000000800 */
[----:B------:R-:W-:Y:S02]  /*7c00*/  ISETP.GE.AND P2, PT, R22, UR4, PT ;  /* 0x0000000416007c0c */ /* 0x000fe4000bf46270 */
[----:B------:R-:W-:-:S11]  /*7c10*/  ISETP.GE.AND P1, PT, R19, UR4, PT ;  /* 0x0000000413007c0c */ /* 0x000fd6000bf26270 */
[C---:B-1-3--:R-:W-:Y:S02]  /*7c20*/  @!P2 LEA R24, P0, R22.reuse, R26, 0x1 ;  /* 0x0000001a1618a211 */ /* 0x04afe400078008ff */
[----:B0-----:R-:W-:Y:S02]  /*7c30*/  @!P1 IMAD.WIDE R20, R19, 0x2, R26 ;  /* 0x0000000213149825 */ /* 0x001fe400078e021a */
[----:B------:R-:W-:-:S03]  /*7c40*/  @!P2 LEA.HI.X R25, R22, R27, R196, 0x1, P0 ;  /* 0x0000001b1619a211 */ /* 0x000fc600000f0cc4 */
[----:B-----5:R0:W-:Y:S04]  /*7c50*/  @!P1 ST.E.128 desc[UR60][R20.64], R40 ;  /* 0x0000002814009985 */ /* 0x0201e8000c101d3c */
[----:B------:R0:W-:Y:S02]  /*7c60*/  @!P2 ST.E.128 desc[UR60][R24.64], R12 ;  /* 0x0000000c1800a985 */ /* 0x0001e4000c101d3c */
.L_x_213:
[----:B------:R-:W-:Y:S05]  /*7c70*/  BSYNC B0 ;  /* 0x0000000000007941 */ /* 0x000fea0003800000 */
.L_x_212:
[----:B------:R-:W-:Y:S01]  /*7c80*/  VIADD R0, R30, 0x60 ;  /* 0x000000601e007836 */ /* 0x000fe20000000000 */
[----:B0--3--:R0:W3:Y:S01]  /*7c90*/  SHFL.IDX PT, R21, R29, 0x3, 0x181f ;  /* 0x00781f001d157f89 */ /* 0x0090e200000e0000 */
[----:B------:R-:W-:Y:S01]  /*7ca0*/  BSSY B0, `(.L_x_214) ;  /* 0x000000d000007945 */ /* 0x000fe20003800000 */
[----:B------:R-:W-:Y:S02]  /*7cb0*/  VIADD R185, R185, 0x1 ;  /* 0x00000001b9b97836 */ /* 0x000fe40000000000 */
[----:B------:R-:W-:Y:S01]  /*7cc0*/  ISETP.GE.AND P0, PT, R0, R3, PT ;  /* 0x000000030000720c */ /* 0x000fe20003f06270 */
[----:B------:R0:W0:-:S12]  /*7cd0*/  SHFL.IDX PT, R20, R28, 0x3, 0x181f ;  /* 0x00781f001c147f89 */ /* 0x00001800000e0000 */
[----:B------:R-:W-:Y:S05]  /*7ce0*/  @P0 BRA `(.L_x_215) ;  /* 0x0000000000200947 */ /* 0x000fea0003800000 */
[----:B------:R-:W-:Y:S02]  /*7cf0*/  ULDC UR4, c[0x0][0xac8] ;  /* 0x0002b20000047ab9 */ /* 0x000fe40000000800 */
[----:B------:R-:W-:Y:S02]  /*7d00*/  ISETP.GE.AND P2, PT, R22, UR4, PT ;  /* 0x0000000416007c0c */ /* 0x000fe4000bf46270 */
[----:B------:R-:W-:-:S11]  /*7d10*/  ISETP.GE.AND P1, PT, R19, UR4, PT ;  /* 0x0000000413007c0c */ /* 0x000fd6000bf26270 */
[C---:B0----5:R-:W-:Y:S02]  /*7d20*/  @!P2 LEA R14, P0, R22.reuse, R20, 0x1 ;  /* 0x00000014160ea211 */ /* 0x061fe400078008ff */
[----:B---3--:R-:W-:Y:S02]  /*7d30*/  @!P1 IMAD.WIDE R12, R19, 0x2, R20 ;  /* 0x00000002130c9825 */ /* 0x008fe400078e0214 */
[----:B------:R-:W-:-:S03]  /*7d40*/  @!P2 LEA.HI.X R15, R22, R21, R196, 0x1, P0 ;  /* 0x00000015160fa211 */ /* 0x000fc600000f0cc4 */
[----:B------:R0:W-:Y:S04]  /*7d50*/  @!P1 ST.E.128 desc[UR60][R12.64], R4 ;  /* 0x000000040c009985 */ /* 0x0001e8000c101d3c */
[----:B------:R0:W-:Y:S02]  /*7d60*/  @!P2 ST.E.128 desc[UR60][R14.64], R8 ;  /* 0x000000080e00a985 */ /* 0x0001e4000c101d3c */
.L_x_215:
[----:B------:R-:W-:Y:S05]  /*7d70*/  BSYNC B0 ;  /* 0x0000000000007941 */ /* 0x000fea0003800000 */
.L_x_214:
[----:B------:R-:W1:Y:S01]  /*7d80*/  LDC R0, c[0x0][0xc34] ;  /* 0x00030d00ff007b82 */ /* 0x000e620000000800 */
[----:B------:R-:W-:-:S13]  /*7d90*/  R2UR UR4, R184 ;  /* 0x00000000b80472ca */ /* 0x000fda00000e0000 */
[----:B-1----:R-:W-:-:S13]  /*7da0*/  ISETP.LE.AND P0, PT, R0, UR4, PT ;  /* 0x0000000400007c0c */ /* 0x002fda000bf03270 */
[----:B------:R-:W-:Y:S05]  /*7db0*/  @!P0 BRA `(.L_x_216) ;  /* 0xffffff9400448947 */ /* 0x000fea000383ffff */
[----:B------:R-:W-:Y:S05]  /*7dc0*/  EXIT ;  /* 0x000000000000794d */ /* 0x000fea0003800000 */
.L_x_182:
[----:B------:R-:W-:-:S08]  /*7dd0*/  NOP ;  /* 0x0000000000007918 */ /* 0x000fd00000000000 */
[----:B0-----:R-:W0:-:S00]  /*7de0*/  USETMAXREG.DEALLOC.CTAPOOL 0x18 ;  /* 0x00000018000079c8 */ /* 0x001e0000080e0500 */
[----:B------:R-:W1:Y:S01]  /*7df0*/  S2UR UR4, SR_CTAID.X ;  /* 0x00000000000479c3 */ /* 0x000e620000002500 */
[----:B0-----:R-:W-:Y:S02]  /*7e00*/  IMAD.MOV.U32 R3, RZ, RZ, 0x1 ;  /* 0x00000001ff037424 */ /* 0x001fe400078e00ff */
[----:B------:R-:W-:-:S03]  /*7e10*/  IMAD.MOV.U32 R19, RZ, RZ, RZ ;  /* 0x000000ffff137224 */ /* 0x000fc600078e00ff */
[----:B------:R0:W-:Y:S02]  /*7e20*/  STL [R1], R3 ;  /* 0x0000000301007387 */ /* 0x0001e40000100800 */
[----:B------:R-:W1:Y:S02]  /*7e30*/  LDC R2, c[0x0][0xc34] ;  /* 0x00030d00ff027b82 */ /* 0x000e640000000800 */
[----:B-1----:R-:W-:Y:S01]  /*7e40*/  ISETP.LE.AND P0, PT, R2, UR4, PT ;  /* 0x0000000402007c0c */ /* 0x002fe2000bf03270 */
[----:B------:R-:W-:-:S12]  /*7e50*/  IMAD.MOV.U32 R2, RZ, RZ, 0x1 ;  /* 0x00000001ff027424 */ /* 0x000fd800078e00ff */
[----:B0-----:R-:W-:Y:S05]  /*7e60*/  @P0 BRA `(.L_x_217) ;  /* 0x00000044002c0947 */ /* 0x001fea0003800000 */
[----:B------:R-:W2:Y:S01]  /*7e70*/  LDL R4, [R1+0x30] ;  /* 0x0000300001047983 */ /* 0x000ea20000100800 */
[----:B------:R-:W0:Y:S01]  /*7e80*/  S2UR UR4, SR_CgaCtaId ;  /* 0x00000000000479c3 */ /* 0x000e220000008800 */
[C---:B------:R-:W-:Y:S01]  /*7e90*/  IMAD.SHL.U32 R2, R0.reuse, 0x8, RZ ;  /* 0x0000000800027824 */ /* 0x040fe200078e00ff */
[C---:B------:R-:W-:Y:S01]  /*7ea0*/  LOP3.LUT R5, R0.reuse, 0x7f, RZ, 0xc0, !PT ;  /* 0x0000007f00057812 */ /* 0x040fe200078ec0ff */
[----:B------:R-:W-:Y:S01]  /*7eb0*/  UMOV UR36, 0x400 ;  /* 0x0000040000247882 */ /* 0x000fe20000000000 */
[----:B------:R-:W-:Y:S01]  /*7ec0*/  LOP3.LUT P0, RZ, R0, 0x1f, RZ, 0xc0, !PT ;  /* 0x0000001f00ff7812 */ /* 0x000fe2000780c0ff */
[----:B------:R-:W-:Y:S01]  /*7ed0*/  IMAD.MOV.U32 R19, RZ, RZ, RZ ;  /* 0x000000ffff137224 */ /* 0x000fe200078e00ff */
[----:B------:R-:W-:Y:S01]  /*7ee0*/  LOP3.LUT R3, R2, 0x1f8, RZ, 0xc0, !PT ;  /* 0x000001f802037812 */ /* 0x000fe200078ec0ff */
[----:B------:R-:W-:Y:S01]  /*7ef0*/  ULDC.64 UR38, c[0x0][0x198] ;  /* 0x0000660000267ab9 */ /* 0x000fe20000000a00 */
[C---:B------:R-:W-:Y:S01]  /*7f00*/  ISETP.NE.AND P1, PT, R5.reuse, RZ, PT ;  /* 0x000000ff0500720c */ /* 0x040fe20003f25270 */
[----:B------:R-:W-:Y:S01]  /*7f10*/  ULDC UR40, c[0x0][0xc] ;  /* 0x0000030000287ab9 */ /* 0x000fe20000000800 */
[----:B------:R-:W-:-:S02]  /*7f20*/  ISETP.NE.OR P0, PT, R5, RZ, !P0 ;  /* 0x000000ff0500720c */ /* 0x000fc40004705670 */
[----:B------:R-:W-:Y:S02]  /*7f30*/  LOP3.LUT R18, R18, 0xfffffffe, RZ, 0xc0, !PT ;  /* 0xfffffffe12127812 */ /* 0x000fe400078ec0ff */
[----:B------:R-:W-:-:S07]  /*7f40*/  LOP3.LUT R2, R2, 0x38, RZ, 0xc0, !PT ;  /* 0x0000003802027812 */ /* 0x000fce00078ec0ff */
[----:B------:R-:W-:Y:S01]  /*7f50*/  @P1 LOP3.LUT R18, R18, 0x1, RZ, 0xfc, !PT ;  /* 0x0000000112121812 */ /* 0x000fe200078efcff */
[----:B0-----:R-:W-:-:S03]  /*7f60*/  ULEA UR36, UR4, UR36, 0x18 ;  /* 0x0000002404247291 */ /* 0x001fc6000f8ec03f */
[----:B------:R-:W-:-:S04]  /*7f70*/  LOP3.LUT R18, R18, 0xfffffffd, RZ, 0xc0, !PT ;  /* 0xfffffffd12127812 */ /* 0x000fc800078ec0ff */
[----:B------:R-:W-:Y:S02]  /*7f80*/  @P0 LOP3.LUT R18, R18, 0x2, RZ, 0xfc, !PT ;  /* 0x0000000212120812 */ /* 0x000fe400078efcff */
[----:B--2---:R-:W-:Y:S02]  /*7f90*/  R2UR UR5, R4 ;  /* 0x00000000040572ca */ /* 0x004fe400000e0000 */
[----:B------:R-:W-:Y:S01]  /*7fa0*/  LOP3.LUT R4, R3, 0x38, R0, 0x78, !PT ;  /* 0x0000003803047812 */ /* 0x000fe200078e7800 */
[----:B------:R-:W-:Y:S02]  /*7fb0*/  IMAD.SHL.U32 R3, R5, 0x8, RZ ;  /* 0x0000000805037824 */ /* 0x000fe400078e00ff */
[----:B------:R-:W-:-:S03]  /*7fc0*/  IMAD.SHL.U32 R0, R0, 0x10, RZ ;  /* 0x0000001000007824 */ /* 0x000fc600078e00ff */
[----:B------:R-:W-:Y:S02]  /*7fd0*/  LOP3.LUT R3, R4, 0x200, R3, 0xf8, !PT ;  /* 0x0000020004037812 */ /* 0x000fe400078ef803 */
[----:B------:R-:W-:-:S03]  /*7fe0*/  SHF.R.U32.HI R4, RZ, 0x3, R5 ;  /* 0x00000003ff047819 */ /* 0x000fc60000011605 */
[----:B------:R-:W-:Y:S01]  /*7ff0*/  ULOP3.LUT UR37, UR5, 0x2, URZ, 0xfc, !UPT ;  /* 0x0000000205257892 */ /* 0x000fe2000f8efc3f */
[----:B------:R-:W0:Y:S01]  /*8000*/  S2UR UR5, SR_CTAID.X ;  /* 0x00000000000579c3 */ /* 0x000e220000002500 */
[----:B------:R-:W-:Y:S02]  /*8010*/  LOP3.LUT R4, R4, 0x70, R0, 0xf8, !PT ;  /* 0x0000007004047812 */ /* 0x000fe400078ef800 */
[----:B------:R-:W-:-:S05]  /*8020*/  LEA R0, R3, UR36, 0x1 ;  /* 0x0000002403007c11 */ /* 0x000fca000f8e08ff */
[----:B------:R1:W-:Y:S02]  /*8030*/  STL [R1+0x10], R0 ;  /* 0x0000100001007387 */ /* 0x0003e40000100800 */
[----:B-1----:R-:W-:Y:S02]  /*8040*/  IMAD.MOV.U32 R0, RZ, RZ, 0x1 ;  /* 0x00000001ff007424 */ /* 0x002fe400078e00ff */
[----:B0-----:R-:W-:-:S05]  /*8050*/  IMAD.U32 R3, RZ, RZ, UR5 ;  /* 0x00000005ff037e24 */ /* 0x001fca000f8e00ff */
[----:B------:R0:W-:Y:S04]  /*8060*/  STL [R1+0x24], R3 ;  /* 0x0000240301007387 */ /* 0x0001e80000100800 */
[----:B------:R-:W-:Y:S04]  /*8070*/  STL [R1+0x2c], RZ ;  /* 0x00002cff01007387 */ /* 0x000fe80000100800 */
[----:B------:R1:W-:Y:S01]  /*8080*/  STL [R1], R0 ;  /* 0x0000000001007387 */ /* 0x0003e20000100800 */
[C---:B0-----:R-:W-:Y:S02]  /*8090*/  LOP3.LUT R3, R2.reuse, 0x40, RZ, 0xfc, !PT ;  /* 0x0000004002037812 */ /* 0x041fe400078efcff */
[----:B-1----:R-:W-:-:S07]  /*80a0*/  LOP3.LUT R0, R2, 0x80, RZ, 0xfc, !PT ;  /* 0x0000008002007812 */ /* 0x002fce00078efcff */
.L_x_301:
[----:B0-----:R-:W2:Y:S01]  /*80b0*/  LDL R4, [R1+0x24] ;  /* 0x0000240001047983 */ /* 0x001ea20000100800 */
[----:B------:R-:W0:Y:S01]  /*80c0*/  LDC R0, c[0x0][0xc38] ;  /* 0x00030e00ff007b82 */ /* 0x000e220000000800 */
        /* <DEDUP_REMOVED lines=9> */
[----:B0-----:R-:W-:Y:S02]  /*8160*/  ISETP.NE.AND P0, PT, R0, 0x1, PT ;  /* 0x000000010000780c */ /* 0x001fe40003f05270 */
[----:B-1----:R-:W-:-:S11]  /*8170*/  ISETP.NE.AND P1, PT, R16, 0x1, PT ;  /* 0x000000011000780c */ /* 0x002fd60003f25270 */
[----:B------:R-:W2:Y:S08]  /*8180*/  @P0 LDC R5, c[0x0][0xc3c] ;  /* 0x00030f00ff050b82 */ /* 0x000eb00000000800 */
[----:B------:R-:W0:Y:S08]  /*8190*/  @P0 LDC R0, c[0x0][0xc40] ;  /* 0x00031000ff000b82 */ /* 0x000e300000000800 */
[----:B------:R-:W1:Y:S01]  /*81a0*/  @P1 LDC.64 R2, c[0x0][0xc48] ;  /* 0x00031200ff021b82 */ /* 0x000e620000000a00 */
[----:B--2---:R-:W-:-:S05]  /*81b0*/  @P0 IMAD.HI.U32 R5, R4, R5, RZ ;  /* 0x0000000504050227 */ /* 0x004fca00078e00ff */
[----:B0-----:R-:W-:Y:S02]  /*81c0*/  @P0 SHF.R.U32.HI R4, RZ, R0, R5 ;  /* 0x00000000ff040219 */ /* 0x001fe40000011605 */
[----:B------:R-:W0:Y:S01]  /*81d0*/  LDC R0, c[0x0][0x2f0] ;  /* 0x0000bc00ff007b82 */ /* 0x000e220000000800 */
[----:B------:R-:W-:Y:S02]  /*81e0*/  PLOP3.LUT P0, PT, PT, PT, UP0, 0x80, 0x0 ;  /* 0x000000000000781c */ /* 0x000fe40003f0f008 */
[----:B-1----:R-:W-:Y:S01]  /*81f0*/  @P1 IMAD.HI.U32 R2, R4, R2, RZ ;  /* 0x0000000204021227 */ /* 0x002fe200078e00ff */
[----:B------:R-:W-:Y:S03]  /*8200*/  STL [R1+0x1c], R4 ;  /* 0x00001c0401007387 */ /* 0x000fe60000100800 */
[----:B------:R-:W-:Y:S01]  /*8210*/  IMAD.MOV.U32 R6, RZ, RZ, R4 ;  /* 0x000000ffff067224 */ /* 0x000fe200078e0004 */
[----:B------:R-:W-:-:S05]  /*8220*/  @P1 SHF.R.U32.HI R6, RZ, R3, R2 ;  /* 0x00000003ff061219 */ /* 0x000fca0000011602 */
[----:B------:R-:W-:Y:S01]  /*8230*/  STL [R1+0x14], R6 ;  /* 0x0000140601007387 */ /* 0x000fe20000100800 */
[----:B------:R-:W-:-:S04]  /*8240*/  IMAD.MOV R3, RZ, RZ, -R6 ;  /* 0x000000ffff037224 */ /* 0x000fc800078e0a06 */
[----:B------:R-:W-:Y:S02]  /*8250*/  IMAD R16, R16, R3, R4 ;  /* 0x0000000310107224 */ /* 0x000fe400078e0204 */
[----:B0-----:R-:W-:-:S05]  /*8260*/  IMAD R0, R0, UR4, RZ ;  /* 0x0000000400007c24 */ /* 0x001fca000f8e02ff */
[----:B------:R0:W-:Y:S02]  /*8270*/  STL [R1+0x28], R0 ;  /* 0x0000280001007387 */ /* 0x0001e40000100800 */
[----:B0-----:R-:W-:-:S05]  /*8280*/  VIADD R0, R0, 0x7f ;  /* 0x0000007f00007836 */ /* 0x001fca0000000000 */
[----:B------:R-:W-:-:S04]  /*8290*/  SHF.R.S32.HI R3, RZ, 0x1f, R0 ;  /* 0x0000001fff037819 */ /* 0x000fc80000011400 */
[----:B------:R-:W-:-:S04]  /*82a0*/  LEA.HI R3, R3, R0, RZ, 0x7 ;  /* 0x0000000003037211 */ /* 0x000fc800078f38ff */
[----:B------:R-:W-:-:S05]  /*82b0*/  SHF.R.S32.HI R0, RZ, 0x7, R3 ;  /* 0x00000007ff007819 */ /* 0x000fca0000011403 */
[----:B------:R0:W-:Y:S01]  /*82c0*/  STL [R1+0x20], R0 ;  /* 0x0000200001007387 */ /* 0x0001e20000100800 */
[----:B------:R-:W-:Y:S05]  /*82d0*/  @!P0 BRA `(.L_x_218) ;  /* 0x0000000000408947 */ /* 0x000fea0003800000 */
        /* <DEDUP_REMOVED lines=15> */
[----:B01----:R-:W-:Y:S05]  /*83d0*/  CALL.ABS.NOINC R2 ;  /* 0x0000000002007343 */ /* 0x003fea0003c00000 */
.L_x_218:
        /* <DEDUP_REMOVED lines=8> */
[----:B------:R1:W2:Y:S01]  /*8460*/  LDC.64 R2, c[0x4][R17] ;  /* 0x0100000011027b82 */ /* 0x0002a20000000a00 */
        /* <DEDUP_REMOVED lines=10> */
[----:B0-2---:R-:W-:Y:S05]  /*8510*/  CALL.ABS.NOINC R2 ;  /* 0x0000000002007343 */ /* 0x005fea0003c00000 */
.L_x_220:
        /* <DEDUP_REMOVED lines=15> */
.L_x_219:
[----:B------:R-:W2:Y:S01]  /*8610*/  LDL R2, [R1+0x20] ;  /* 0x0000200001027983 */ /* 0x000ea20000100800 */
[----:B------:R-:W-:-:S03]  /*8620*/  ULDC.64 UR4, c[0x0][0x9f8] ;  /* 0x00027e0000047ab9 */ /* 0x000fc60000000a00 */
[----:B0-----:R-:W3:Y:S01]  /*8630*/  LDL R0, [R1+0x14] ;  /* 0x0000140001007983 */ /* 0x001ee20000100800 */
[----:B------:R-:W-:-:S04]  /*8640*/  ISETP.NE.U32.AND P0, PT, RZ, UR4, PT ;  /* 0x00000004ff007c0c */ /* 0x000fc8000bf05070 */
[----:B------:R-:W-:Y:S01]  /*8650*/  ISETP.NE.AND.EX P0, PT, RZ, UR5, PT, P0 ;  /* 0x00000005ff007c0c */ /* 0x000fe2000bf05300 */
[----:B--2---:R-:W-:-:S12]  /*8660*/  IMAD.MOV.U32 R17, RZ, RZ, R2 ;  /* 0x000000ffff117224 */ /* 0x004fd800078e0002 */
[----:B------:R-:W3:Y:S02]  /*8670*/  @P0 LDC.64 R2, c[0x0][0x9f8] ;  /* 0x00027e00ff020b82 */ /* 0x000ee40000000a00 */
[----:B---3--:R-:W-:-:S05]  /*8680*/  @P0 IMAD.WIDE R2, R0, 0x4, R2 ;  /* 0x0000000400020825 */ /* 0x008fca00078e0202 */
[----:B------:R0:W2:Y:S01]  /*8690*/  @P0 LDG.E R0, desc[UR60][R2.64] ;  /* 0x0000003c02000981 */ /* 0x0000a2000c1e1900 */
[----:B------:R-:W-:Y:S01]  /*86a0*/  VIADD R9, R17, 0xffffffff ;  /* 0xffffffff11097836 */ /* 0x000fe20000000000 */
[----:B------:R-:W-:Y:S01]  /*86b0*/  UMOV UR4, 0xffffffff ;  /* 0xffffffff00047882 */ /* 0x000fe20000000000 */
[----:B------:R-:W-:-:S03]  /*86c0*/  LOP3.LUT R18, R18, 0xfffffffb, RZ, 0xc0, !PT ;  /* 0xfffffffb12127812 */ /* 0x000fc600078ec0ff */
[----:B------:R1:W-:Y:S01]  /*86d0*/  STL [R1+0x18], R9 ;  /* 0x0000180901007387 */ /* 0x0003e20000100800 */
[----:B0-----:R-:W0:Y:S02]  /*86e0*/  LDC.64 R2, c[0x0][0x418] ;  /* 0x00010600ff027b82 */ /* 0x001e240000000a00 */
[----:B0-----:R-:W-:-:S04]  /*86f0*/  ISETP.NE.U32.AND P0, PT, R2, RZ, PT ;  /* 0x000000ff0200720c */ /* 0x001fc80003f05070 */
[----:B------:R-:W-:-:S13]  /*8700*/  ISETP.NE.AND.EX P1, PT, R3, RZ, PT, P0 ;  /* 0x000000ff0300720c */ /* 0x000fda0003f25300 */
[----:B------:R-:W-:Y:S02]  /*8710*/  @P1 LOP3.LUT R18, R18, 0x4, RZ, 0xfc, !PT ;  /* 0x0000000412121812 */ /* 0x000fe400078efcff */
[----:B--2---:R-:W-:Y:S01]  /*8720*/  SHF.R.S32.HI R8, RZ, 0x1f, R0 ;  /* 0x0000001fff087819 */ /* 0x004fe20000011400 */
[----:B------:R1:W-:Y:S01]  /*8730*/  STL [R1+0x8], R0 ;  /* 0x0000080001007387 */ /* 0x0003e20000100800 */
[----:B------:R-:W-:-:S03]  /*8740*/  SEL R17, R0, RZ, !P1 ;  /* 0x000000ff00117207 */ /* 0x000fc60004800000 */
[----:B------:R1:W-:Y:S01]  /*8750*/  STL [R1+0xc], R8 ;  /* 0x00000c0801007387 */ /* 0x0003e20000100800 */
[----:B------:R-:W-:Y:S05]  /*8760*/  BRA.DIV UR4, `(.L_x_221) ;  /* 0x0000004204407947 */ /* 0x000fea000b800000 */
[----:B------:R-:W0:Y:S02]  /*8770*/  S2R R4, SR_TID.X ;  /* 0x0000000000047919 */ /* 0x000e240000002100 */
[----:B0-----:R-:W-:-:S04]  /*8780*/  SHF.R.U32.HI R4, RZ, 0x5, R4 ;  /* 0x00000005ff047819 */ /* 0x001fc80000011604 */
[----:B------:R-:W-:-:S05]  /*8790*/  LOP3.LUT R4, R4, 0x3, RZ, 0xc0, !PT ;  /* 0x0000000304047812 */ /* 0x000fca00078ec0ff */
[----:B------:R0:W2:Y:S02]  /*87a0*/  SHFL.IDX PT, R14, R4, RZ, 0x1f ;  /* 0x00001fff040e7589 */ /* 0x0000a400000e0000 */
.L_x_317:
[----:B--2---:R-:W-:Y:S02]  /*87b0*/  ISETP.NE.AND P0, PT, R14, RZ, PT ;  /* 0x000000ff0e00720c */ /* 0x004fe40003f05270 */
[----:B------:R-:W-:Y:S02]  /*87c0*/  PLOP3.LUT P2, PT, PT, PT, PT, 0x8, 0x0 ;  /* 0x000000000000781c */ /* 0x000fe40003f4e170 */
[----:B------:R-:W-:-:S11]  /*87d0*/  LOP3.LUT R18, R18, 0xfffffff7, RZ, 0xc0, !PT ;  /* 0xfffffff712127812 */ /* 0x000fd600078ec0ff */
[----:B------:R-:W-:Y:S01]  /*87e0*/  @P2 LOP3.LUT R18, R18, 0x8, RZ, 0xfc, !PT ;  /* 0x0000000812122812 */ /* 0x000fe200078efcff */
[----:B------:R-:W-:Y:S06]  /*87f0*/  @P0 BRA `(.L_x_222) ;  /* 0x00000004004c0947 */ /* 0x000fec0003800000 */
[----:B------:R-:W-:-:S03]  /*8800*/  UMOV UR4, 0xffffffff ;  /* 0xffffffff00047882 */ /* 0x000fc60000000000 */
[----:B------:R-:W-:Y:S05]  /*8810*/  BRA.DIV UR4, `(.L_x_223) ;  /* 0x0000004204487947 */ /* 0x000fea000b800000 */
[----:B------:R-:W-:-:S13]  /*8820*/  ELECT P6, URZ, PT ;  /* 0x00000000003f782f */ /* 0x000fda00038c0000 */
.L_x_320:
[----:B------:R-:W-:Y:S05]  /*8830*/  @!P6 BRA `(.L_x_222) ;  /* 0x00000004003ce947 */ /* 0x000fea0003800000 */
[----:B------:R2:W-:Y:S01]  /*8840*/  STL [R1+0x4], R9 ;  /* 0x0000040901007387 */ /* 0x0005e20000100800 */
[----:B------:R-:W-:Y:S05]  /*8850*/  @!P1 BRA `(.L_x_224) ;  /* 0x0000000000489947 */ /* 0x000fea0003800000 */
[----:B------:R-:W3:Y:S01]  /*8860*/  LDC R7, c[0x0][0x43c] ;  /* 0x00010f00ff077b82 */ /* 0x000ee20000000800 */
[----:B------:R-:W-:Y:S01]  /*8870*/  ULDC.64 UR4, c[0x0][0x428] ;  /* 0x00010a0000047ab9 */ /* 0x000fe20000000a00 */
[----:B---3--:R-:W-:-:S13]  /*8880*/  ISETP.NE.AND P0, PT, R7, 0x1, PT ;  /* 0x000000010700780c */ /* 0x008fda0003f05270 */
[----:B0-----:R-:W0:Y:S02]  /*8890*/  @P0 LDC.64 R4, c[0x0][0x440] ;  /* 0x00011000ff040b82 */ /* 0x001e240000000a00 */
[----:B0-----:R-:W-:-:S04]  /*88a0*/  @P0 IMAD.HI.U32 R6, R9, R4, RZ ;  /* 0x0000000409060227 */ /* 0x001fc800078e00ff */
[----:B------:R-:W-:Y:S01]  /*88b0*/  IMAD.MOV.U32 R4, RZ, RZ, R9 ;  /* 0x000000ffff047224 */ /* 0x000fe200078e0009 */
[----:B------:R-:W-:-:S05]  /*88c0*/  @P0 SHF.R.U32.HI R4, RZ, R5, R6 ;  /* 0x00000005ff040219 */ /* 0x000fca0000011606 */
[----:B------:R-:W-:-:S04]  /*88d0*/  IMAD.MOV R5, RZ, RZ, -R4 ;  /* 0x000000ffff057224 */ /* 0x000fc800078e0a04 */
[----:B------:R-:W-:Y:S01]  /*88e0*/  IMAD R6, R7, R5, R9 ;  /* 0x0000000507067224 */ /* 0x000fe200078e0209 */
[----:B------:R-:W-:-:S04]  /*88f0*/  SHF.R.S32.HI R5, RZ, 0x1f, R4 ;  /* 0x0000001fff057819 */ /* 0x000fc80000011404 */
[----:B------:R0:W-:Y:S01]  /*8900*/  STL [R1+0x4], R6 ;  /* 0x0000040601007387 */ /* 0x0001e20000100800 */
[----:B------:R-:W-:-:S03]  /*8910*/  IMAD.WIDE.U32 R4, R0, UR4, R4 ;  /* 0x0000000400047c25 */ /* 0x000fc6000f8e0004 */
[----:B------:R-:W-:Y:S01]  /*8920*/  LEA R2, P0, R4, R2, 0x2 ;  /* 0x0000000204027211 */ /* 0x000fe200078010ff */
[----:B0-----:R-:W-:-:S04]  /*8930*/  IMAD R6, R8, UR4, RZ ;  /* 0x0000000408067c24 */ /* 0x001fc8000f8e02ff */
[----:B-1----:R-:W-:-:S04]  /*8940*/  IMAD R0, R0, UR5, R6 ;  /* 0x0000000500007c24 */ /* 0x002fc8000f8e0206 */
[----:B------:R-:W-:-:S05]  /*8950*/  IMAD.IADD R0, R5, 0x1, R0 ;  /* 0x0000000105007824 */ /* 0x000fca00078e0200 */
[----:B------:R-:W-:-:S05]  /*8960*/  LEA.HI.X R3, R4, R3, R0, 0x2, P0 ;  /* 0x0000000304037211 */ /* 0x000fca00000f1400 */
[----:B------:R3:W5:Y:S02]  /*8970*/  LDG.E R0, desc[UR60][R2.64] ;  /* 0x0000003c02007981 */ /* 0x000764000c1e1900 */
.L_x_224:
[----:B---3--:R-:W3:Y:S01]  /*8980*/  LDL R3, [R1] ;  /* 0x0000000001037983 */ /* 0x008ee20000100800 */
[----:B------:R-:W-:Y:S02]  /*8990*/  LEA R2, R19, UR36, 0x3 ;  /* 0x0000002413027c11 */ /* 0x000fe4000f8e18ff */
[----:B---3--:R-:W-:-:S04]  /*89a0*/  SHF.L.U32 R3, R3, 0x1f, RZ ;  /* 0x0000001f03037819 */ /* 0x008fc800000006ff */
[----:B------:R-:W3:Y:S02]  /*89b0*/  SYNCS.PHASECHK.TRANS64.TRYWAIT P0, [R2+URZ+0x34840], R3 ;  /* 0x03484003020075a7 */ /* 0x000ee4000800017f */
[----:B---3--:R-:W-:Y:S05]  /*89c0*/  @!P0 BRA `(.L_x_225) ;  /* 0x0000003c00fc8947 */ /* 0x008fea0003800000 */
.L_x_321:
[----:B0-----:R-:W0:Y:S01]  /*89d0*/  S2R R4, SR_TID.X ;  /* 0x0000000000047919 */ /* 0x001e220000002100 */
[----:B------:R-:W-:-:S04]  /*89e0*/  UPRMT UR4, UR37, 0x9910, URZ ;  /* 0x0000991025047896 */ /* 0x000fc8000800003f */
[----:B------:R-:W-:Y:S01]  /*89f0*/  UISETP.NE.AND UP0, UPT, UR4, 0x2, UPT ;  /* 0x000000020400788c */ /* 0x000fe2000bf05270 */
[----:B0-----:R-:W-:-:S04]  /*8a00*/  LOP3.LUT R4, R4, 0x7f, RZ, 0xc0, !PT ;  /* 0x0000007f04047812 */ /* 0x001fc800078ec0ff */
[----:B------:R-:W-:-:S13]  /*8a10*/  ISETP.NE.AND P0, PT, R4, RZ, PT ;  /* 0x000000ff0400720c */ /* 0x000fda0003f05270 */
[----:B---3--:R-:W-:-:S04]  /*8a20*/  @!P0 IMAD.MOV.U32 R3, RZ, RZ, 0xc000 ;  /* 0x0000c000ff038424 */ /* 0x008fc800078e00ff */
[----:B------:R0:W-:Y:S01]  /*8a30*/  @!P0 SYNCS.ARRIVE.TRANS64 RZ, [R2+URZ+0x34830], R3 ;  /* 0x0348300302ff89a7 */ /* 0x0001e2000800003f */
[----:B------:R-:W-:-:S13]  /*8a40*/  PLOP3.LUT P0, PT, PT, PT, UP0, 0x80, 0x0 ;  /* 0x000000000000781c */ /* 0x000fda0003f0f008 */
[----:B0-----:R-:W-:Y:S05]  /*8a50*/  @P0 BRA `(.L_x_226) ;  /* 0x0000000000040947 */ /* 0x001fea0003800000 */
[----:B------:R-:W-:Y:S01]  /*8a60*/  BPT.TRAP 0x1 ;  /* 0x000000040000795c */ /* 0x000fe20000300000 */
.L_x_226:
[----:B------:R-:W-:-:S13]  /*8a70*/  LOP3.LUT P0, RZ, R18, 0x2, RZ, 0xc0, !PT ;  /* 0x0000000212ff7812 */ /* 0x000fda000780c0ff */
[----:B------:R-:W-:Y:S05]  /*8a80*/  @P0 BRA `(.L_x_227) ;  /* 0x0000000000040947 */ /* 0x000fea0003800000 */
[----:B------:R-:W-:Y:S01]  /*8a90*/  BPT.TRAP 0x1 ;  /* 0x000000040000795c */ /* 0x000fe20000300000 */
.L_x_227:
[----:B------:R-:W3:Y:S01]  /*8aa0*/  LDL R4, [R1+0x4] ;  /* 0x0000040001047983 */ /* 0x000ee20000100800 */
[----:B------:R-:W-:Y:S01]  /*8ab0*/  R2UR UR14, R2 ;  /* 0x00000000020e72ca */ /* 0x000fe200000e0000 */
[----:B------:R-:W-:Y:S01]  /*8ac0*/  UIADD3 UR4, UP0, UR38, 0x370, URZ ;  /* 0x0000037026047890 */ /* 0x000fe2000ff1e03f */
[----:B------:R-:W-:Y:S01]  /*8ad0*/  R2UR UR12, R16 ;  /* 0x00000000100c72ca */ /* 0x000fe200000e0000 */
[----:B------:R-:W0:Y:S01]  /*8ae0*/  S2R R5, SR_CgaCtaId ;  /* 0x0000000000057919 */ /* 0x000e220000008800 */
[----:B-----5:R-:W-:Y:S01]  /*8af0*/  R2UR UR13, R0 ;  /* 0x00000000000d72ca */ /* 0x020fe200000e0000 */
[----:B------:R-:W-:Y:S01]  /*8b00*/  UMOV UR10, URZ ;  /* 0x0000003f000a7c82 */ /* 0x000fe20008000000 */
[----:B------:R-:W-:Y:S01]  /*8b10*/  UMOV UR18, 0x30000 ;  /* 0x0003000000127882 */ /* 0x000fe20000000000 */
[----:B------:R-:W4:Y:S01]  /*8b20*/  S2R R3, SR_CgaCtaId ;  /* 0x0000000000037919 */ /* 0x000f220000008800 */
[----:B------:R-:W-:Y:S01]  /*8b30*/  UMOV UR6, 0x0 ;  /* 0x0000000000067882 */ /* 0x000fe20000000000 */
[----:B------:R-:W-:Y:S01]  /*8b40*/  UMOV UR7, 0x14f00000 ;  /* 0x14f0000000077882 */ /* 0x000fe20000000000 */
[----:B------:R-:W-:Y:S01]  /*8b50*/  UMOV UR16, 0x40 ;  /* 0x0000004000107882 */ /* 0x000fe20000000000 */
[----:B------:R-:W-:Y:S01]  /*8b60*/  PLOP3.LUT P0, PT, PT, PT, PT, 0x80, 0x0 ;  /* 0x000000000000781c */ /* 0x000fe20003f0f070 */
[----:B------:R-:W-:Y:S01]  /*8b70*/  IMAD.MOV.U32 R17, RZ, RZ, R0 ;  /* 0x000000ffff117224 */ /* 0x000fe200078e0000 */
[----:B------:R-:W-:-:S11]  /*8b80*/  LOP3.LUT R18, R18, 0xfffffff7, RZ, 0xc0, !PT ;  /* 0xfffffff712127812 */ /* 0x000fd600078ec0ff */
[----:B------:R-:W-:Y:S01]  /*8b90*/  @P0 LOP3.LUT R18, R18, 0x8, RZ, 0xfc, !PT ;  /* 0x0000000812120812 */ /* 0x000fe200078efcff */
[----:B0-----:R-:W-:Y:S02]  /*8ba0*/  IMAD.SHL.U32 R5, R5, 0x1000, RZ ;  /* 0x0000100005057824 */ /* 0x001fe400078e00ff */
[----:B----4-:R-:W-:-:S03]  /*8bb0*/  IMAD.SHL.U32 R3, R3, 0x40, RZ ;  /* 0x0000004003037824 */ /* 0x010fc600078e00ff */
[----:B------:R-:W-:Y:S02]  /*8bc0*/  LOP3.LUT R5, R5, 0x1000, RZ, 0xc0, !PT ;  /* 0x0000100005057812 */ /* 0x000fe400078ec0ff */
[----:B------:R-:W-:-:S03]  /*8bd0*/  LOP3.LUT R3, R3, 0x40, RZ, 0xc0, !PT ;  /* 0x0000004003037812 */ /* 0x000fc600078ec0ff */
[----:B------:R-:W-:Y:S01]  /*8be0*/  IMAD R2, R19, 0x6000, R5 ;  /* 0x0000600013027824 */ /* 0x000fe200078e0205 */
[----:B------:R-:W-:-:S04]  /*8bf0*/  R2UR UR9, R3 ;  /* 0x00000000030972ca */ /* 0x000fc800000e0000 */
[----:B------:R-:W-:-:S13]  /*8c00*/  R2UR UR5, R2 ;  /* 0x00000000020572ca */ /* 0x000fda00000e0000 */
[----:B------:R-:W-:Y:S02]  /*8c10*/  ULEA UR8, UR5, UR36, 0x1 ;  /* 0x0000002405087291 */ /* 0x000fe4000f8e083f */
[----:B------:R-:W-:Y:S02]  /*8c20*/  UIADD3.X UR5, URZ, UR39, URZ, UP0, !UPT ;  /* 0x000000273f057290 */ /* 0x000fe400087fe43f */
[----:B------:R-:W-:Y:S02]  /*8c30*/  UIADD3 UR15, UR8, 0x20400, URZ ;  /* 0x00020400080f7890 */ /* 0x000fe4000fffe03f */
[----:B------:R-:W-:Y:S01]  /*8c40*/  UIADD3 UR17, UR8, 0x24400, URZ ;  /* 0x0002440008117890 */ /* 0x000fe2000fffe03f */
[----:B---3--:R-:W-:-:S13]  /*8c50*/  R2UR UR11, R4 ;  /* 0x00000000040b72ca */ /* 0x008fda00000e0000 */
[----:B------:R-:W-:Y:S02]  /*8c60*/  ULEA UR11, UR11, UR9, 0x7 ;  /* 0x000000090b0b7291 */ /* 0x000fe4000f8e383f */
[----:B------:R-:W-:Y:S02]  /*8c70*/  UIADD3 UR9, UR14, 0x34830, URZ ;  /* 0x000348300e097890 */ /* 0x000fe4000fffe03f */
[----:B------:R-:W-:-:S07]  /*8c80*/  UIADD3 UR14, UR8, 0x1c400, URZ ;  /* 0x0001c400080e7890 */ /* 0x000fce000fffe03f */
[----:B------:R-:W-:Y:S01]  /*8c90*/  UMOV UR8, UR14 ;  /* 0x0000000e00087c82 */ /* 0x000fe20008000000 */
[----:B------:R-:W-:Y:S01]  /*8ca0*/  UMOV UR14, 0x80 ;  /* 0x00000080000e7882 */ /* 0x000fe20000000000 */
[----:B------:R0:W-:Y:S02]  /*8cb0*/  UTMALDG.4D.MULTICAST [UR8], [UR4], UR18, desc[UR6] ;  /* 0x00000608040073b4 */ /* 0x0001e40008019812 */
[----:B0-----:R-:W-:Y:S01]  /*8cc0*/  UMOV UR8, UR15 ;  /* 0x0000000f00087c82 */ /* 0x001fe20008000000 */
[----:B------:R-:W-:Y:S02]  /*8cd0*/  UMOV UR10, UR16 ;  /* 0x00000010000a7c82 */ /* 0x000fe40008000000 */
[----:B------:R0:W-:Y:S02]  /*8ce0*/  UTMALDG.4D.MULTICAST [UR8], [UR4], UR18, desc[UR6] ;  /* 0x00000608040073b4 */ /* 0x0001e40008019812 */
[----:B0-----:R-:W-:Y:S01]  /*8cf0*/  UMOV UR8, UR17 ;  /* 0x0000001100087c82 */ /* 0x001fe20008000000 */
[----:B------:R-:W-:-:S02]  /*8d00*/  UMOV UR10, UR14 ;  /* 0x0000000e000a7c82 */ /* 0x000fc40008000000 */
[----:B------:R3:W-:Y:S02]  /*8d10*/  UTMALDG.4D.MULTICAST [UR8], [UR4], UR18, desc[UR6] ;  /* 0x00000608040073b4 */ /* 0x0007e40008019812 */
[----:B---3--:R-:W-:Y:S01]  /*8d20*/  NOP ;  /* 0x0000000000007918 */ /* 0x008fe20000000000 */
.L_x_222:
        /* <DEDUP_REMOVED lines=10> */
[----:B0-----:R-:W-:Y:S02]  /*8dd0*/  IMAD.U32 R4, RZ, RZ, UR6 ;  /* 0x00000006ff047e24 */ /* 0x001fe4000f8e00ff */
[----:B------:R-:W0:Y:S01]  /*8de0*/  LDC.64 R2, c[0x4][R2] ;  /* 0x0100000002027b82 */ /* 0x000e220000000a00 */
[----:B------:R-:W-:Y:S02]  /*8df0*/  IMAD.U32 R5, RZ, RZ, UR7 ;  /* 0x00000007ff057e24 */ /* 0x000fe4000f8e00ff */
[----:B------:R-:W-:Y:S02]  /*8e00*/  IMAD.U32 R6, RZ, RZ, UR8 ;  /* 0x00000008ff067e24 */ /* 0x000fe4000f8e00ff */
[----:B------:R-:W-:-:S02]  /*8e10*/  IMAD.U32 R7, RZ, RZ, UR9 ;  /* 0x00000009ff077e24 */ /* 0x000fc4000f8e00ff */
[----:B------:R-:W-:Y:S02]  /*8e20*/  IMAD.U32 R10, RZ, RZ, UR4 ;  /* 0x00000004ff0a7e24 */ /* 0x000fe4000f8e00ff */
[----:B------:R-:W-:Y:S02]  /*8e30*/  IMAD.U32 R11, RZ, RZ, UR5 ;  /* 0x00000005ff0b7e24 */ /* 0x000fe4000f8e00ff */
[----:B-1----:R-:W-:Y:S02]  /*8e40*/  IMAD.MOV.U32 R8, RZ, RZ, 0x70 ;  /* 0x00000070ff087424 */ /* 0x002fe400078e00ff */
[----:B------:R-:W-:Y:S02]  /*8e50*/  IMAD.MOV.U32 R12, RZ, RZ, 0x1 ;  /* 0x00000001ff0c7424 */ /* 0x000fe400078e00ff */
[----:B------:R-:W-:-:S07]  /*8e60*/  IMAD.MOV.U32 R13, RZ, RZ, RZ ;  /* 0x000000ffff0d7224 */ /* 0x000fce00078e00ff */
[----:B------:R-:W-:-:S07]  /*8e70*/  LEPC R20, `(.L_x_228) ;  /* 0x000000001014794e */ /* 0x000fce0000000000 */
[----:B0-2---:R-:W-:Y:S05]  /*8e80*/  CALL.ABS.NOINC R2 ;  /* 0x0000000002007343 */ /* 0x005fea0003c00000 */
.L_x_228:
[----:B------:R-:W3:Y:S01]  /*8e90*/  LDL.LU R5, [R1+0x14] ;  /* 0x0000140001057983 */ /* 0x000ee20000300800 */
[----:B-1----:R-:W-:Y:S01]  /*8ea0*/  SHF.R.S32.HI R0, RZ, 0x1f, R16 ;  /* 0x0000001fff007819 */ /* 0x002fe20000011410 */
[----:B------:R-:W-:Y:S01]  /*8eb0*/  ULDC.64 UR4, c[0x0][0x2d8] ;  /* 0x0000b60000047ab9 */ /* 0x000fe20000000a00 */
[----:B------:R-:W1:Y:S01]  /*8ec0*/  LDC R8, c[0x0][0x448] ;  /* 0x00011200ff087b82 */ /* 0x000e620000000800 */
[----:B------:R-:W4:Y:S04]  /*8ed0*/  LDL.LU R7, [R1+0x1c] ;  /* 0x00001c0001077983 */ /* 0x000f280000300800 */
[----:B0-----:R-:W2:Y:S01]  /*8ee0*/  LDL R4, [R1+0x24] ;  /* 0x0000240001047983 */ /* 0x001ea20000100800 */
[----:B------:R-:W-:Y:S02]  /*8ef0*/  IMAD R0, R0, UR4, RZ ;  /* 0x0000000400007c24 */ /* 0x000fe4000f8e02ff */
[C---:B------:R-:W-:Y:S01]  /*8f00*/  IMAD.WIDE.U32 R2, R16.reuse, UR4, RZ ;  /* 0x0000000410027c25 */ /* 0x040fe2000f8e00ff */
[----:B------:R-:W0:Y:S03]  /*8f10*/  S2R R10, SR_TID.X ;  /* 0x00000000000a7919 */ /* 0x000e260000002100 */
[----:B------:R-:W-:Y:S01]  /*8f20*/  IMAD R0, R16, UR5, R0 ;  /* 0x0000000510007c24 */ /* 0x000fe2000f8e0200 */
[----:B------:R-:W-:-:S03]  /*8f30*/  ULDC.64 UR4, c[0x0][0x2e0] ;  /* 0x0000b80000047ab9 */ /* 0x000fc60000000a00 */
[----:B------:R-:W-:Y:S01]  /*8f40*/  IMAD.IADD R3, R3, 0x1, R0 ;  /* 0x0000000103037824 */ /* 0x000fe200078e0200 */
[----:B-1----:R-:W-:-:S13]  /*8f50*/  ISETP.NE.AND P0, PT, R8, 0x1, PT ;  /* 0x000000010800780c */ /* 0x002fda0003f05270 */
[----:B------:R-:W1:Y:S01]  /*8f60*/  @P0 LDC R6, c[0x0][0x44c] ;  /* 0x00011300ff060b82 */ /* 0x000e620000000800 */
[----:B0-----:R-:W-:-:S05]  /*8f70*/  IMAD.SHL.U32 R10, R10, 0x8, RZ ;  /* 0x000000080a0a7824 */ /* 0x001fca00078e00ff */
[----:B------:R-:W-:Y:S02]  /*8f80*/  LOP3.LUT R10, R10, 0x38, RZ, 0xc0, !PT ;  /* 0x000000380a0a7812 */ /* 0x000fe400078ec0ff */
[----:B---3--:R-:W-:Y:S01]  /*8f90*/  SHF.R.S32.HI R0, RZ, 0x1f, R5 ;  /* 0x0000001fff007819 */ /* 0x008fe20000011405 */
[----:B------:R-:W-:-:S04]  /*8fa0*/  IMAD.WIDE.U32 R2, R5, UR4, R2 ;  /* 0x0000000405027c25 */ /* 0x000fc8000f8e0002 */
[----:B------:R-:W-:Y:S01]  /*8fb0*/  IMAD R0, R0, UR4, RZ ;  /* 0x0000000400007c24 */ /* 0x000fe2000f8e02ff */
[----:B------:R-:W-:-:S03]  /*8fc0*/  ULDC UR4, c[0x0][0xc38] ;  /* 0x00030e0000047ab9 */ /* 0x000fc60000000800 */
[----:B------:R-:W-:Y:S02]  /*8fd0*/  IMAD R0, R5, UR5, R0 ;  /* 0x0000000505007c24 */ /* 0x000fe4000f8e0200 */
[----:B------:R-:W0:Y:S02]  /*8fe0*/  S2R R5, SR_TID.X ;  /* 0x0000000000057919 */ /* 0x000e240000002100 */
[----:B------:R-:W-:Y:S02]  /*8ff0*/  IMAD.IADD R3, R3, 0x1, R0 ;  /* 0x0000000103037824 */ /* 0x000fe400078e0200 */
[----:B----4-:R-:W-:Y:S02]  /*9000*/  IMAD.MOV R0, RZ, RZ, -R7 ;  /* 0x000000ffff007224 */ /* 0x010fe400078e0a07 */
[----:B------:R-:W3:Y:S02]  /*9010*/  @P0 LDC R7, c[0x0][0x450] ;  /* 0x00011400ff070b82 */ /* 0x000ee40000000800 */
[----:B--2---:R-:W-:Y:S01]  /*9020*/  IMAD R0, R0, UR4, R4 ;  /* 0x0000000400007c24 */ /* 0x004fe2000f8e0204 */
[----:B------:R-:W-:-:S03]  /*9030*/  ULDC.64 UR4, c[0x0][0x2d0] ;  /* 0x0000b40000047ab9 */ /* 0x000fc60000000a00 */
[----:B------:R-:W-:Y:S01]  /*9040*/  IMAD.SHL.U32 R4, R0, 0x80, RZ ;  /* 0x0000008000047824 */ /* 0x000fe200078e00ff */
[----:B0-----:R-:W-:-:S04]  /*9050*/  LOP3.LUT R5, R5, 0x7f, RZ, 0xc0, !PT ;  /* 0x0000007f05057812 */ /* 0x001fc800078ec0ff */
[----:B------:R-:W-:Y:S02]  /*9060*/  SHF.R.U32.HI R9, RZ, 0x3, R5 ;  /* 0x00000003ff097819 */ /* 0x000fe40000011605 */
[----:B------:R-:W0:Y:S02]  /*9070*/  S2R R5, SR_TID.X ;  /* 0x0000000000057919 */ /* 0x000e240000002100 */
[----:B0-----:R-:W-:-:S05]  /*9080*/  IMAD.SHL.U32 R5, R5, 0x10, RZ ;  /* 0x0000001005057824 */ /* 0x001fca00078e00ff */
[----:B------:R-:W-:Y:S02]  /*9090*/  LOP3.LUT R5, R9, 0x70, R5, 0xf8, !PT ;  /* 0x0000007009057812 */ /* 0x000fe400078ef805 */
[----:B------:R-:W0:Y:S02]  /*90a0*/  S2R R9, SR_TID.X ;  /* 0x0000000000097919 */ /* 0x000e240000002100 */
[----:B------:R-:W-:-:S05]  /*90b0*/  LOP3.LUT R0, R5, R4, RZ, 0xfc, !PT ;  /* 0x0000000405007212 */ /* 0x000fca00078efcff */
[----:B-1----:R-:W-:-:S04]  /*90c0*/  @P0 IMAD.HI.U32 R6, R0, R6, RZ ;  /* 0x0000000600060227 */ /* 0x002fc800078e00ff */
[----:B------:R-:W-:Y:S01]  /*90d0*/  IMAD.MOV.U32 R5, RZ, RZ, R0 ;  /* 0x000000ffff057224 */ /* 0x000fe200078e0000 */
[----:B---3--:R-:W-:-:S05]  /*90e0*/  @P0 SHF.R.U32.HI R5, RZ, R7, R6 ;  /* 0x00000007ff050219 */ /* 0x008fca0000011606 */
[----:B------:R-:W-:Y:S02]  /*90f0*/  IMAD.MOV R6, RZ, RZ, -R5 ;  /* 0x000000ffff067224 */ /* 0x000fe400078e0a05 */
[----:B------:R-:W-:-:S04]  /*9100*/  IMAD.WIDE.U32 R2, R5, UR4, R2 ;  /* 0x0000000405027c25 */ /* 0x000fc8000f8e0002 */
[----:B------:R-:W-:Y:S01]  /*9110*/  IMAD R0, R8, R6, R0 ;  /* 0x0000000608007224 */ /* 0x000fe200078e0200 */
[----:B------:R-:W-:-:S05]  /*9120*/  SHF.R.S32.HI R6, RZ, 0x1f, R5 ;  /* 0x0000001fff067819 */ /* 0x000fca0000011405 */
[----:B------:R-:W-:Y:S02]  /*9130*/  IMAD R6, R6, UR4, RZ ;  /* 0x0000000406067c24 */ /* 0x000fe4000f8e02ff */
[----:B0-----:R-:W-:Y:S02]  /*9140*/  IMAD.SHL.U32 R9, R9, 0x8, RZ ;  /* 0x0000000809097824 */ /* 0x001fe400078e00ff */
[----:B------:R-:W-:Y:S01]  /*9150*/  IMAD R6, R5, UR5, R6 ;  /* 0x0000000505067c24 */ /* 0x000fe2000f8e0206 */
[----:B------:R-:W-:Y:S01]  /*9160*/  SHF.R.S32.HI R5, RZ, 0x1f, R0 ;  /* 0x0000001fff057819 */ /* 0x000fe20000011400 */
[----:B------:R-:W-:Y:S01]  /*9170*/  ULDC.64 UR4, c[0x0][0x2c8] ;  /* 0x0000b20000047ab9 */ /* 0x000fe20000000a00 */
[----:B------:R-:W-:Y:S01]  /*9180*/  LOP3.LUT R9, R9, 0x38, RZ, 0xc0, !PT ;  /* 0x0000003809097812 */ /* 0x000fe200078ec0ff */
[----:B------:R-:W-:Y:S02]  /*9190*/  IMAD.IADD R3, R3, 0x1, R6 ;  /* 0x0000000103037824 */ /* 0x000fe400078e0206 */
[----:B------:R-:W-:Y:S01]  /*91a0*/  IMAD R5, R5, UR4, RZ ;  /* 0x0000000405057c24 */ /* 0x000fe2000f8e02ff */
[C---:B------:R-:W-:Y:S01]  /*91b0*/  LOP3.LUT R11, R9.reuse, 0x40, RZ, 0xfc, !PT ;  /* 0x00000040090b7812 */ /* 0x040fe200078efcff */
[----:B------:R-:W-:Y:S01]  /*91c0*/  IMAD.WIDE.U32 R2, R0, UR4, R2 ;  /* 0x0000000400027c25 */ /* 0x000fe2000f8e0002 */
[----:B------:R-:W-:-:S03]  /*91d0*/  LOP3.LUT R9, R9, 0x80, RZ, 0xfc, !PT ;  /* 0x0000008009097812 */ /* 0x000fc600078efcff */
[----:B------:R-:W-:Y:S01]  /*91e0*/  IMAD R5, R0, UR5, R5 ;  /* 0x0000000500057c24 */ /* 0x000fe2000f8e0205 */
[----:B------:R-:W-:Y:S02]  /*91f0*/  ULDC.64 UR4, c[0x0][0x280] ;  /* 0x0000a00000047ab9 */ /* 0x000fe40000000a00 */
[----:B------:R-:W-:Y:S01]  /*9200*/  LEA R0, P0, R2, UR4, 0x1 ;  /* 0x0000000402007c11 */ /* 0x000fe2000f8008ff */
[----:B------:R-:W-:Y:S01]  /*9210*/  ULDC UR4, c[0x0][0x2b8] ;  /* 0x0000ae0000047ab9 */ /* 0x000fe20000000800 */
[----:B------:R-:W-:Y:S01]  /*9220*/  IMAD.IADD R3, R3, 0x1, R5 ;  /* 0x0000000103037824 */ /* 0x000fe200078e0205 */
[----:B------:R-:W-:Y:S02]  /*9230*/  ISETP.GE.AND P1, PT, R9, UR4, PT ;  /* 0x0000000409007c0c */ /* 0x000fe4000bf26270 */
[----:B------:R0:W5:Y:S01]  /*9240*/  LDL R9, [R1+0x10] ;  /* 0x0000100001097983 */ /* 0x0001620000100800 */
[----:B------:R-:W-:Y:S02]  /*9250*/  ISETP.GE.AND P3, PT, R10, UR4, PT ;  /* 0x000000040a007c0c */ /* 0x000fe4000bf66270 */
[----:B------:R-:W-:-:S02]  /*9260*/  LEA.HI.X R2, R2, UR5, R3, 0x1, P0 ;  /* 0x0000000502027c11 */ /* 0x000fc400080f0c03 */
[----:B------:R-:W-:Y:S01]  /*9270*/  ISETP.GE.AND P0, PT, R11, UR4, PT ;  /* 0x000000040b007c0c */ /* 0x000fe2000bf06270 */
[----:B------:R-:W-:-:S03]  /*9280*/  UMOV UR4, 0xffffffff ;  /* 0xffffffff00047882 */ /* 0x000fc60000000000 */
[----:B0-----:R-:W-:Y:S09]  /*9290*/  BRA.DIV UR4, `(.L_x_229) ;  /* 0x0000003604dc7947 */ /* 0x001ff2000b800000 */
[----:B------:R-:W0:Y:S01]  /*92a0*/  S2R R6, SR_TID.X ;  /* 0x0000000000067919 */ /* 0x000e220000002100 */
[----:B------:R-:W-:Y:S02]  /*92b0*/  ULDC UR4, c[0x0][0x288] ;  /* 0x0000a20000047ab9 */ /* 0x000fe40000000800 */
[----:B------:R-:W-:Y:S01]  /*92c0*/  IMAD R3, R8, UR4, RZ ;  /* 0x0000000408037c24 */ /* 0x000fe2000f8e02ff */
[----:B------:R-:W1:Y:S01]  /*92d0*/  SHFL.IDX PT, R7, R0, RZ, 0x181f ;  /* 0x00181fff00077589 */ /* 0x000e6200000e0000 */
[----:B0-----:R-:W-:-:S04]  /*92e0*/  LOP3.LUT R6, R6, 0x7f, RZ, 0xc0, !PT ;  /* 0x0000007f06067812 */ /* 0x001fc800078ec0ff */
[----:B------:R-:W-:Y:S02]  /*92f0*/  SHF.R.U32.HI R11, RZ, 0x3, R6 ;  /* 0x00000003ff0b7819 */ /* 0x000fe40000011606 */
[----:B------:R-:W0:Y:S03]  /*9300*/  SHFL.IDX PT, R6, R2, RZ, 0x181f ;  /* 0x00181fff02067589 */ /* 0x000e2600000e0000 */
[----:B------:R-:W-:-:S04]  /*9310*/  IMAD.IADD R4, R11, 0x1, R4 ;  /* 0x000000010b047824 */ /* 0x000fc800078e0204 */
[C---:B------:R-:W-:Y:S01]  /*9320*/  VIADD R5, R4.reuse, 0x10 ;  /* 0x0000001004057836 */ /* 0x040fe20000000000 */
[----:B------:R-:W-:-:S13]  /*9330*/  ISETP.GE.AND P2, PT, R4, R3, PT ;  /* 0x000000030400720c */ /* 0x000fda0003f46270 */
[----:B-1----:R-:W-:-:S05]  /*9340*/  @!P2 LEA R7, P4, R10, R7, 0x1 ;  /* 0x000000070a07a211 */ /* 0x002fca00078808ff */
[----:B0-----:R-:W-:-:S05]  /*9350*/  @!P2 IMAD.X R6, RZ, RZ, R6, P4 ;  /* 0x000000ffff06a224 */ /* 0x001fca00020e0606 */
[----:B------:R-:W-:-:S04]  /*9360*/  @!P2 LOP3.LUT R7, R7, R6, RZ, 0x3c, !PT ;  /* 0x000000060707a212 */ /* 0x000fc800078e3cff */
[----:B------:R-:W-:-:S04]  /*9370*/  @!P2 LOP3.LUT R6, R7, R6, RZ, 0x3c, !PT ;  /* 0x000000060706a212 */ /* 0x000fc800078e3cff */
[----:B------:R-:W-:-:S05]  /*9380*/  @!P2 LOP3.LUT R7, R7, R6, RZ, 0x3c, !PT ;  /* 0x000000060707a212 */ /* 0x000fca00078e3cff */
[----:B------:R-:W-:Y:S01]  /*9390*/  @!PT LDS RZ, [RZ] ;  /* 0x00000000fffff984 */ /* 0x000fe20000000800 */
[----:B-----5:R-:W-:Y:S04]  /*93a0*/  @!P2 LDGSTS.E.BYPASS.LTC128B.128 [R9+0x10400], desc[UR60][R6.64], !P3 ;  /* 0x104000000609afae */ /* 0x020fe8000d901d7c */
[----:B------:R-:W-:Y:S04]  /*93b0*/  @!P2 LDGSTS.E.BYPASS.LTC128B.128 [R9+0x14400], desc[UR60][R6.64+0x80], !P0 ;  /* 0x144000800609afae */ /* 0x000fe8000c101d7c */
[----:B------:R0:W-:Y:S01]  /*93c0*/  @!P2 LDGSTS.E.BYPASS.LTC128B.128 [R9+0x18400], desc[UR60][R6.64+0x100], !P1 ;  /* 0x184001000609afae */ /* 0x0001e2000c901d7c */
[----:B------:R-:W-:Y:S01]  /*93d0*/  ISETP.GE.AND P2, PT, R5, R3, PT ;  /* 0x000000030500720c */ /* 0x000fe20003f46270 */
[----:B------:R-:W-:-:S02]  /*93e0*/  VIADD R5, R4, 0x20 ;  /* 0x0000002004057836 */ /* 0x000fc40000000000 */
[----:B0-----:R-:W0:Y:S04]  /*93f0*/  SHFL.IDX PT, R7, R0, 0x1, 0x181f ;  /* 0x00381f0000077f89 */ /* 0x001e2800000e0000 */
[----:B------:R-:W1:Y:S06]  /*9400*/  SHFL.IDX PT, R6, R2, 0x1, 0x181f ;  /* 0x00381f0002067f89 */ /* 0x000e6c00000e0000 */
[----:B0-----:R-:W-:-:S05]  /*9410*/  @!P2 LEA R7, P4, R10, R7, 0x1 ;  /* 0x000000070a07a211 */ /* 0x001fca00078808ff */
[----:B-1----:R-:W-:-:S05]  /*9420*/  @!P2 IMAD.X R6, RZ, RZ, R6, P4 ;  /* 0x000000ffff06a224 */ /* 0x002fca00020e0606 */
[----:B------:R-:W-:-:S04]  /*9430*/  @!P2 LOP3.LUT R7, R7, R6, RZ, 0x3c, !PT ;  /* 0x000000060707a212 */ /* 0x000fc800078e3cff */
[----:B------:R-:W-:-:S04]  /*9440*/  @!P2 LOP3.LUT R6, R7, R6, RZ, 0x3c, !PT ;  /* 0x000000060706a212 */ /* 0x000fc800078e3cff */
[----:B------:R-:W-:-:S05]  /*9450*/  @!P2 LOP3.LUT R7, R7, R6, RZ, 0x3c, !PT ;  /* 0x000000060707a212 */ /* 0x000fca00078e3cff */
[----:B------:R-:W-:Y:S04]  /*9460*/  @!P2 LDGSTS.E.BYPASS.LTC128B.128 [R9+0x10c00], desc[UR60][R6.64], !P3 ;  /* 0x10c000000609afae */ /* 0x000fe8000d901d7c */
        /* <DEDUP_REMOVED lines=50> */
[----:B------:R-:W-:-:S03]  /*9790*/  ISETP.GE.AND P2, PT, R5, R3, PT ;  /* 0x000000030500720c */ /* 0x000fc60003f46270 */
[----:B------:R-:W-:Y:S04]  /*97a0*/  SHFL.IDX PT, R5, R2, 0x7, 0x181f ;  /* 0x00f81f0002057f89 */ /* 0x000fe800000e0000 */
[----:B0-----:R-:W0:Y:S04]  /*97b0*/  SHFL.IDX PT, R7, R0, 0x6, 0x181f ;  /* 0x00d81f0000077f89 */ /* 0x001e2800000e0000 */
[----:B------:R-:W1:Y:S04]  /*97c0*/  SHFL.IDX PT, R6, R2, 0x6, 0x181f ;  /* 0x00d81f0002067f89 */ /* 0x000e6800000e0000 */
[----:B------:R-:W2:Y:S01]  /*97d0*/  SHFL.IDX PT, R0, R0, 0x7, 0x181f ;  /* 0x00f81f0000007f89 */ /* 0x000ea200000e0000 */
[----:B0-----:R-:W-:-:S05]  /*97e0*/  @!P2 LEA R7, P4, R10, R7, 0x1 ;  /* 0x000000070a07a211 */ /* 0x001fca00078808ff */
[----:B-1----:R-:W-:-:S05]  /*97f0*/  @!P2 IMAD.X R6, RZ, RZ, R6, P4 ;  /* 0x000000ffff06a224 */ /* 0x002fca00020e0606 */
[----:B------:R-:W-:-:S04]  /*9800*/  @!P2 LOP3.LUT R7, R7, R6, RZ, 0x3c, !PT ;  /* 0x000000060707a212 */ /* 0x000fc800078e3cff */
[----:B------:R-:W-:-:S04]  /*9810*/  @!P2 LOP3.LUT R6, R7, R6, RZ, 0x3c, !PT ;  /* 0x000000060706a212 */ /* 0x000fc800078e3cff */
[----:B------:R-:W-:-:S05]  /*9820*/  @!P2 LOP3.LUT R7, R7, R6, RZ, 0x3c, !PT ;  /* 0x000000060707a212 */ /* 0x000fca00078e3cff */
[----:B------:R1:W-:Y:S04]  /*9830*/  @!P2 LDGSTS.E.BYPASS.LTC128B.128 [R9+0x13400], desc[UR60][R6.64], !P3 ;  /* 0x134000000609afae */ /* 0x0003e8000d901d7c */
[----:B------:R1:W-:Y:S04]  /*9840*/  @!P2 LDGSTS.E.BYPASS.LTC128B.128 [R9+0x17400], desc[UR60][R6.64+0x80], !P0 ;  /* 0x174000800609afae */ /* 0x0003e8000c101d7c */
[----:B--2---:R1:W-:Y:S02]  /*9850*/  @!P2 LDGSTS.E.BYPASS.LTC128B.128 [R9+0x1b400], desc[UR60][R6.64+0x100], !P1 ;  /* 0x1b4001000609afae */ /* 0x0043e4000c901d7c */
.L_x_338:
[----:B------:R-:W-:Y:S01]  /*9860*/  VIADD R4, R4, 0x70 ;  /* 0x0000007004047836 */ /* 0x000fe20000000000 */
[----:B------:R-:W-:Y:S04]  /*9870*/  BSSY B0, `(.L_x_230) ;  /* 0x000000b000007945 */ /* 0x000fe80003800000 */
[----:B------:R-:W-:-:S13]  /*9880*/  ISETP.GE.AND P2, PT, R4, R3, PT ;  /* 0x000000030400720c */ /* 0x000fda0003f46270 */
[----:B------:R-:W-:Y:S05]  /*9890*/  @P2 BRA `(.L_x_231) ;  /* 0x0000000000202947 */ /* 0x000fea0003800000 */
        /* <DEDUP_REMOVED lines=8> */
.L_x_231:
[----:B------:R-:W-:Y:S05]  /*9920*/  BSYNC B0 ;  /* 0x0000000000007941 */ /* 0x000fea0003800000 */
.L_x_230:
[----:B--2---:R-:W2:Y:S01]  /*9930*/  LDL R2, [R1+0x2c] ;  /* 0x00002c0001027983 */ /* 0x004ea20000100800 */
        /* <DEDUP_REMOVED lines=9> */
[----:B------:R-:W3:Y:S01]  /*99d0*/  SYNCS.PHASECHK.TRANS64.TRYWAIT P0, [UR36+0x34820], R0 ;  /* 0x03482000ff0075a7 */ /* 0x000ee20008000164 */
[----:B--2---:R-:W-:Y:S02]  /*99e0*/  ISETP.GE.AND P1, PT, R2, 0x81, PT ;  /* 0x000000810200780c */ /* 0x004fe40003f26270 */
[----:B---3--:R-:W-:Y:S11]  /*99f0*/  @!P0 BRA `(.L_x_233) ;  /* 0x0000003800f08947 */ /* 0x008ff60003800000 */
.L_x_339:
[----:B------:R-:W-:Y:S05]  /*9a00*/  BSYNC B0 ;  /* 0x0000000000007941 */ /* 0x000fea0003800000 */
.L_x_232:
[----:B------:R-:W-:Y:S05]  /*9a10*/  @!P1 BRA `(.L_x_234) ;  /* 0x0000002000e09947 */ /* 0x000fea0003800000 */
[----:B------:R-:W0:Y:S01]  /*9a20*/  LDL R2, [R1+0x20] ;  /* 0x0000200001027983 */ /* 0x000e220000100800 */
[----:B--2---:R-:W-:Y:S02]  /*9a30*/  IMAD.MOV.U32 R0, RZ, RZ, 0x1 ;  /* 0x00000001ff007424 */ /* 0x004fe400078e00ff */
[----:B01----:R-:W-:-:S05]  /*9a40*/  IMAD.MOV R9, RZ, RZ, -R2 ;  /* 0x000000ffff097224 */ /* 0x003fca00078e0a02 */
[----:B------:R-:W-:-:S05]  /*9a50*/  VIADDMNMX R9, R9, R0, 0xffffffff, !PT ;  /* 0xffffffff09097446 */ /* 0x000fca0007800100 */
[----:B------:R-:W-:-:S05]  /*9a60*/  IMAD.IADD R0, R2, 0x1, R9 ;  /* 0x0000000102007824 */ /* 0x000fca00078e0209 */
[----:B------:R-:W-:-:S04]  /*9a70*/  LOP3.LUT R0, R0, 0x1, RZ, 0xc0, !PT ;  /* 0x0000000100007812 */ /* 0x000fc800078ec0ff */
[----:B------:R-:W-:Y:S01]  /*9a80*/  ISETP.NE.U32.AND P0, PT, R0, 0x1, PT ;  /* 0x000000010000780c */ /* 0x000fe20003f05070 */
[----:B------:R-:W-:-:S12]  /*9a90*/  VIADD R0, R2, 0xfffffffe ;  /* 0xfffffffe02007836 */ /* 0x000fd80000000000 */
[----:B------:R-:W-:Y:S05]  /*9aa0*/  @P0 BRA `(.L_x_235) ;  /* 0x0000000800e80947 */ /* 0x000fea0003800000 */
[----:B------:R-:W2:Y:S01]  /*9ab0*/  LDL R2, [R1] ;  /* 0x0000000001027983 */ /* 0x000ea20000100800 */
        /* <DEDUP_REMOVED lines=14> */
[----:B------:R-:W3:Y:S01]  /*9ba0*/  LDL R7, [R1+0x8] ;  /* 0x0000080001077983 */ /* 0x000ee20000100800 */
        /* <DEDUP_REMOVED lines=16> */
.L_x_238:
[----:B------:R-:W-:Y:S01]  /*9cb0*/  LEA R3, R4, UR36, 0x3 ;  /* 0x0000002404037c11 */ /* 0x000fe2000f8e18ff */
[----:B------:R-:W-:Y:S01]  /*9cc0*/  BSSY B1, `(.L_x_239) ;  /* 0x0000004000017945 */ /* 0x000fe20003800000 */
[----:B------:R-:W-:-:S04]  /*9cd0*/  SHF.L.U32 R2, R8, 0x1f, RZ ;  /* 0x0000001f08027819 */ /* 0x000fc800000006ff */
[----:B------:R-:W1:Y:S02]  /*9ce0*/  SYNCS.PHASECHK.TRANS64.TRYWAIT P0, [R3+URZ+0x34840], R2 ;  /* 0x03484002030075a7 */ /* 0x000e64000800017f */
[----:B-1----:R-:W-:Y:S05]  /*9cf0*/  @!P0 BRA `(.L_x_240) ;  /* 0x0000003800488947 */ /* 0x002fea0003800000 */
.L_x_340:
[----:B------:R-:W-:Y:S05]  /*9d00*/  BSYNC B1 ;  /* 0x0000000000017941 */ /* 0x000fea0003800000 */
.L_x_239:
[----:B------:R-:W2:Y:S01]  /*9d10*/  S2R R5, SR_TID.X ;  /* 0x0000000000057919 */ /* 0x000ea20000002100 */
[----:B------:R-:W-:Y:S01]  /*9d20*/  UPRMT UR4, UR37, 0x9910, URZ ;  /* 0x0000991025047896 */ /* 0x000fe2000800003f */
[----:B--2---:R-:W-:-:S04]  /*9d30*/  LOP3.LUT R5, R5, 0x7f, RZ, 0xc0, !PT ;  /* 0x0000007f05057812 */ /* 0x004fc800078ec0ff */
[----:B------:R-:W-:-:S13]  /*9d40*/  ISETP.NE.AND P0, PT, R5, RZ, PT ;  /* 0x000000ff0500720c */ /* 0x000fda0003f05270 */
[----:B-1----:R-:W-:-:S04]  /*9d50*/  @!P0 IMAD.MOV.U32 R2, RZ, RZ, 0xc000 ;  /* 0x0000c000ff028424 */ /* 0x002fc800078e00ff */
[----:B------:R1:W-:Y:S02]  /*9d60*/  @!P0 SYNCS.ARRIVE.TRANS64 RZ, [R3+URZ+0x34830], R2 ;  /* 0x0348300203ff89a7 */ /* 0x0003e4000800003f */
[----:B-1----:R-:W-:-:S05]  /*9d70*/  IMAD.U32 R2, RZ, RZ, UR4 ;  /* 0x00000004ff027e24 */ /* 0x002fca000f8e00ff */
[----:B------:R-:W-:-:S13]  /*9d80*/  ISETP.NE.AND P1, PT, R2, 0x2, PT ;  /* 0x000000020200780c */ /* 0x000fda0003f25270 */
[----:B------:R-:W-:Y:S05]  /*9d90*/  @P1 BRA `(.L_x_241) ;  /* 0x0000000000041947 */ /* 0x000fea0003800000 */
[----:B------:R-:W-:Y:S01]  /*9da0*/  BPT.TRAP 0x1 ;  /* 0x000000040000795c */ /* 0x000fe20000300000 */
.L_x_241:
[----:B------:R-:W-:Y:S01]  /*9db0*/  LOP3.LUT P0, RZ, R18, 0x2, RZ, 0xc0, !PT ;  /* 0x0000000212ff7812 */ /* 0x000fe2000780c0ff */
[----:B------:R-:W-:-:S12]  /*9dc0*/  BSSY B1, `(.L_x_242) ;  /* 0x0000003000017945 */ /* 0x000fd80003800000 */
[----:B------:R-:W-:Y:S05]  /*9dd0*/  @P0 BRA `(.L_x_243) ;  /* 0x0000000000040947 */ /* 0x000fea0003800000 */
[----:B------:R-:W-:Y:S01]  /*9de0*/  BPT.TRAP 0x1 ;  /* 0x000000040000795c */ /* 0x000fe20000300000 */
.L_x_243:
[----:B------:R-:W-:Y:S05]  /*9df0*/  BSYNC B1 ;  /* 0x0000000000017941 */ /* 0x000fea0003800000 */
.L_x_242:
[----:B------:R-:W1:Y:S01]  /*9e00*/  S2R R2, SR_CgaCtaId ;  /* 0x0000000000027919 */ /* 0x000e620000008800 */
[----:B------:R-:W-:Y:S01]  /*9e10*/  IMAD.MOV.U32 R10, RZ, RZ, RZ ;  /* 0x000000ffff0a7224 */ /* 0x000fe200078e00ff */
[----:B------:R-:W-:Y:S01]  /*9e20*/  UIADD3 UR4, UP0, UR38, 0x370, URZ ;  /* 0x0000037026047890 */ /* 0x000fe2000ff1e03f */
[----:B------:R-:W-:Y:S01]  /*9e30*/  PLOP3.LUT P0, PT, PT, PT, PT, 0x80, 0x0 ;  /* 0x000000000000781c */ /* 0x000fe20003f0f070 */
[----:B------:R-:W-:Y:S01]  /*9e40*/  VIADD R3, R3, 0x34830 ;  /* 0x0003483003037836 */ /* 0x000fe20000000000 */
[----:B------:R-:W-:Y:S01]  /*9e50*/  UMOV UR6, 0x30000 ;  /* 0x0003000000067882 */ /* 0x000fe20000000000 */
[----:B------:R-:W-:Y:S01]  /*9e60*/  R2UR UR10, R10 ;  /* 0x000000000a0a72ca */ /* 0x000fe200000e0000 */
[----:B------:R-:W-:Y:S01]  /*9e70*/  UIADD3.X UR5, URZ, UR39, URZ, UP0, !UPT ;  /* 0x000000273f057290 */ /* 0x000fe200087fe43f */
[----:B------:R-:W-:Y:S01]  /*9e80*/  UMOV UR14, 0x0 ;  /* 0x00000000000e7882 */ /* 0x000fe20000000000 */
[----:B------:R-:W-:Y:S01]  /*9e90*/  UMOV UR15, 0x14f00000 ;  /* 0x14f00000000f7882 */ /* 0x000fe20000000000 */
[----:B-1----:R-:W-:-:S05]  /*9ea0*/  IMAD.SHL.U32 R2, R2, 0x1000, RZ ;  /* 0x0000100002027824 */ /* 0x002fca00078e00ff */
[----:B------:R-:W-:-:S05]  /*9eb0*/  LOP3.LUT R2, R2, 0x1000, RZ, 0xc0, !PT ;  /* 0x0000100002027812 */ /* 0x000fca00078ec0ff */
[----:B------:R-:W-:Y:S02]  /*9ec0*/  IMAD R5, R4, 0x6000, R2 ;  /* 0x0000600004057824 */ /* 0x000fe400078e0202 */
[----:B------:R-:W1:Y:S03]  /*9ed0*/  S2R R2, SR_CgaCtaId ;  /* 0x0000000000027919 */ /* 0x000e660000008800 */
[----:B------:R-:W-:-:S05]  /*9ee0*/  LEA R5, R5, UR36, 0x1 ;  /* 0x0000002405057c11 */ /* 0x000fca000f8e08ff */
[----:B0-----:R-:W-:Y:S02]  /*9ef0*/  VIADD R7, R5, 0x1c400 ;  /* 0x0001c40005077836 */ /* 0x001fe40000000000 */
[----:B-1----:R-:W-:-:S05]  /*9f00*/  IMAD.SHL.U32 R2, R2, 0x40, RZ ;  /* 0x0000004002027824 */ /* 0x002fca00078e00ff */
[----:B------:R-:W-:-:S05]  /*9f10*/  LOP3.LUT R2, R2, 0x40, RZ, 0xc0, !PT ;  /* 0x0000004002027812 */ /* 0x000fca00078ec0ff */
[----:B------:R-:W-:-:S07]  /*9f20*/  IMAD R2, R0, 0x80, R2 ;  /* 0x0000008000027824 */ /* 0x000fce00078e0202 */
.L_x_244:
        /* <DEDUP_REMOVED lines=8> */
[----:B------:R0:W-:Y:S02]  /*9fb0*/  UTMALDG.4D.MULTICAST [UR8], [UR4], UR6, desc[UR14] ;  /* 0x00000e08040073b4 */ /* 0x0001e40008019806 */
[----:B0-----:R-:W-:Y:S05]  /*9fc0*/  @P0 BRA.U.ANY `(.L_x_244) ;  /* 0xfffffffd00d80947 */ /* 0x001fea000393ffff */
[----:B------:R-:W-:Y:S01]  /*9fd0*/  IMAD.MOV.U32 R11, RZ, RZ, 0x40 ;  /* 0x00000040ff0b7424 */ /* 0x000fe200078e00ff */
[----:B------:R-:W-:Y:S01]  /*9fe0*/  PLOP3.LUT P0, PT, PT, PT, PT, 0x80, 0x0 ;  /* 0x000000000000781c */ /* 0x000fe20003f0f070 */
[----:B------:R-:W-:Y:S01]  /*9ff0*/  VIADD R7, R5, 0x20400 ;  /* 0x0002040005077836 */ /* 0x000fe20000000000 */
[----:B------:R-:W-:Y:S01]  /*a000*/  UMOV UR6, 0x30000 ;  /* 0x0003000000067882 */ /* 0x000fe20000000000 */
[----:B------:R-:W-:Y:S01]  /*a010*/  UMOV UR14, 0x0 ;  /* 0x00000000000e7882 */ /* 0x000fe20000000000 */
[----:B------:R-:W-:Y:S01]  /*a020*/  R2UR UR10, R11 ;  /* 0x000000000b0a72ca */ /* 0x000fe200000e0000 */
[----:B------:R-:W-:-:S14]  /*a030*/  UMOV UR15, 0x14f00000 ;  /* 0x14f00000000f7882 */ /* 0x000fdc0000000000 */
.L_x_245:
        /* <DEDUP_REMOVED lines=10> */
[----:B------:R-:W-:Y:S01]  /*a0e0*/  PLOP3.LUT P0, PT, PT, PT, PT, 0x80, 0x0 ;  /* 0x000000000000781c */ /* 0x000fe20003f0f070 */
[----:B------:R-:W-:Y:S01]  /*a0f0*/  VIADD R5, R5, 0x24400 ;  /* 0x0002440005057836 */ /* 0x000fe20000000000 */
[----:B------:R-:W-:Y:S01]  /*a100*/  UMOV UR6, 0x30000 ;  /* 0x0003000000067882 */ /* 0x000fe20000000000 */
[----:B------:R-:W-:Y:S01]  /*a110*/  UMOV UR14, 0x0 ;  /* 0x00000000000e7882 */ /* 0x000fe20000000000 */
[----:B------:R-:W-:Y:S01]  /*a120*/  UMOV UR15, 0x14f00000 ;  /* 0x14f00000000f7882 */ /* 0x000fe20000000000 */
[----:B------:R-:W-:-:S08]  /*a130*/  UMOV UR10, 0x80 ;  /* 0x00000080000a7882 */ /* 0x000fd00000000000 */
.L_x_246:
        /* <DEDUP_REMOVED lines=10> */
[----:B------:R-:W2:Y:S01]  /*a1e0*/  LDL.LU R7, [R1] ;  /* 0x0000000001077983 */ /* 0x000ea20000300800 */
[----:B------:R-:W-:Y:S01]  /*a1f0*/  LEA R2, R19, UR36, 0x3 ;  /* 0x0000002413027c11 */ /* 0x000fe2000f8e18ff */
[----:B------:R-:W-:Y:S01]  /*a200*/  BSSY B1, `(.L_x_247) ;  /* 0x0000004000017945 */ /* 0x000fe20003800000 */
[----:B--2---:R-:W-:-:S04]  /*a210*/  SHF.L.U32 R3, R7, 0x1f, RZ ;  /* 0x0000001f07037819 */ /* 0x004fc800000006ff */
[----:B------:R-:W0:Y:S02]  /*a220*/  SYNCS.PHASECHK.TRANS64.TRYWAIT P0, [R2+URZ+0x34860], R3 ;  /* 0x03486003020075a7 */ /* 0x000e24000800017f */
[----:B0-----:R-:W-:Y:S05]  /*a230*/  @!P0 BRA `(.L_x_248) ;  /* 0x00000034000c8947 */ /* 0x001fea0003800000 */
.L_x_341:
[----:B------:R-:W-:Y:S05]  /*a240*/  BSYNC B1 ;  /* 0x0000000000017941 */ /* 0x000fea0003800000 */
.L_x_247:
[----:B------:R-:W1:Y:S02]  /*a250*/  S2R R5, SR_TID.X ;  /* 0x0000000000057919 */ /* 0x000e640000002100 */
[----:B-1----:R-:W-:-:S04]  /*a260*/  LOP3.LUT R5, R5, 0x7f, RZ, 0xc0, !PT ;  /* 0x0000007f05057812 */ /* 0x002fc800078ec0ff */
[----:B------:R-:W-:-:S13]  /*a270*/  ISETP.NE.AND P0, PT, R5, RZ, PT ;  /* 0x000000ff0500720c */ /* 0x000fda0003f05270 */
[----:B0-----:R-:W-:-:S04]  /*a280*/  @!P0 IMAD.MOV.U32 R3, RZ, RZ, 0x8000 ;  /* 0x00008000ff038424 */ /* 0x001fc800078e00ff */
[----:B------:R0:W-:Y:S01]  /*a290*/  @!P0 SYNCS.ARRIVE.TRANS64 RZ, [R2+URZ+0x34850], R3 ;  /* 0x0348500302ff89a7 */ /* 0x0001e2000800003f */
[----:B------:R-:W-:Y:S05]  /*a2a0*/  @P1 BRA `(.L_x_249) ;  /* 0x0000000000041947 */ /* 0x000fea0003800000 */
[----:B------:R-:W-:Y:S01]  /*a2b0*/  BPT.TRAP 0x1 ;  /* 0x000000040000795c */ /* 0x000fe20000300000 */
.L_x_249:
[----:B------:R-:W-:Y:S01]  /*a2c0*/  LOP3.LUT P0, RZ, R18, 0x2, RZ, 0xc0, !PT ;  /* 0x0000000212ff7812 */ /* 0x000fe2000780c0ff */
[----:B------:R-:W-:-:S12]  /*a2d0*/  BSSY B1, `(.L_x_250) ;  /* 0x0000003000017945 */ /* 0x000fd80003800000 */
[----:B------:R-:W-:Y:S05]  /*a2e0*/  @P0 BRA `(.L_x_251) ;  /* 0x0000000000040947 */ /* 0x000fea0003800000 */
[----:B------:R-:W-:Y:S01]  /*a2f0*/  BPT.TRAP 0x1 ;  /* 0x000000040000795c */ /* 0x000fe20000300000 */
.L_x_251:
[----:B------:R-:W-:Y:S05]  /*a300*/  BSYNC B1 ;  /* 0x0000000000017941 */ /* 0x000fea0003800000 */
.L_x_250:
[----:B------:R-:W2:Y:S01]  /*a310*/  LDL.LU R5, [R1+0x4] ;  /* 0x0000040001057983 */ /* 0x000ea20000300800 */
[----:B0-----:R-:W0:Y:S01]  /*a320*/  S2R R3, SR_CgaCtaId ;  /* 0x0000000000037919 */ /* 0x001e220000008800 */
[----:B------:R-:W1:Y:S01]  /*a330*/  S2R R7, SR_CgaCtaId ;  /* 0x0000000000077919 */ /* 0x000e620000008800 */
[----:B------:R-:W-:Y:S01]  /*a340*/  R2UR UR10, R10 ;  /* 0x000000000a0a72ca */ /* 0x000fe200000e0000 */
[----:B------:R-:W-:Y:S01]  /*a350*/  UIADD3 UR4, UP0, UR38, 0x470, URZ ;  /* 0x0000047026047890 */ /* 0x000fe2000ff1e03f */
[----:B------:R-:W-:Y:S01]  /*a360*/  PLOP3.LUT P0, PT, PT, PT, PT, 0x80, 0x0 ;  /* 0x000000000000781c */ /* 0x000fe20003f0f070 */
[----:B------:R-:W-:Y:S01]  /*a370*/  VIADD R2, R2, 0x34850 ;  /* 0x0003485002027836 */ /* 0x000fe20000000000 */
[----:B------:R-:W-:Y:S01]  /*a380*/  UMOV UR6, 0x30000 ;  /* 0x0003000000067882 */ /* 0x000fe20000000000 */
[----:B0-----:R-:W-:-:S05]  /*a390*/  IMAD.SHL.U32 R3, R3, 0x1000, RZ ;  /* 0x0000100003037824 */ /* 0x001fca00078e00ff */
[----:B------:R-:W-:Y:S01]  /*a3a0*/  LOP3.LUT R3, R3, 0x1000, RZ, 0xc0, !PT ;  /* 0x0000100003037812 */ /* 0x000fe200078ec0ff */
[----:B-1----:R-:W-:-:S04]  /*a3b0*/  IMAD.SHL.U32 R7, R7, 0x40, RZ ;  /* 0x0000004007077824 */ /* 0x002fc800078e00ff */
[----:B------:R-:W-:Y:S01]  /*a3c0*/  IMAD R3, R19, 0x4000, R3 ;  /* 0x0000400013037824 */ /* 0x000fe200078e0203 */
[----:B------:R-:W-:-:S04]  /*a3d0*/  LOP3.LUT R7, R7, 0x40, RZ, 0xc0, !PT ;  /* 0x0000004007077812 */ /* 0x000fc800078ec0ff */
[----:B------:R-:W-:Y:S01]  /*a3e0*/  LEA R3, R3, UR36, 0x1 ;  /* 0x0000002403037c11 */ /* 0x000fe2000f8e08ff */
[----:B------:R-:W-:Y:S01]  /*a3f0*/  UIADD3.X UR5, URZ, UR39, URZ, UP0, !UPT ;  /* 0x000000273f057290 */ /* 0x000fe200087fe43f */
[----:B------:R-:W-:Y:S01]  /*a400*/  UMOV UR14, 0x0 ;  /* 0x00000000000e7882 */ /* 0x000fe20000000000 */
[----:B------:R-:W-:Y:S01]  /*a410*/  UMOV UR15, 0x14f00000 ;  /* 0x14f00000000f7882 */ /* 0x000fe20000000000 */
[----:B--2---:R-:W-:Y:S02]  /*a420*/  IMAD R5, R5, 0x80, R7 ;  /* 0x0000008005057824 */ /* 0x004fe400078e0207 */
[----:B------:R-:W-:-:S07]  /*a430*/  VIADD R7, R3, 0x400 ;  /* 0x0000040003077836 */ /* 0x000fce0000000000 */
.L_x_252:
        /* <DEDUP_REMOVED lines=10> */
[----:B------:R-:W-:Y:S01]  /*a4e0*/  R2UR UR10, R11 ;  /* 0x000000000b0a72ca */ /* 0x000fe200000e0000 */
[----:B------:R-:W-:Y:S01]  /*a4f0*/  VIADD R3, R3, 0x4400 ;  /* 0x0000440003037836 */ /* 0x000fe20000000000 */
[----:B------:R-:W-:Y:S01]  /*a500*/  PLOP3.LUT P0, PT, PT, PT, PT, 0x80, 0x0 ;  /* 0x000000000000781c */ /* 0x000fe20003f0f070 */
[----:B------:R-:W-:Y:S01]  /*a510*/  UMOV UR6, 0x30000 ;  /* 0x0003000000067882 */ /* 0x000fe20000000000 */
[----:B------:R-:W-:Y:S01]  /*a520*/  UMOV UR14, 0x0 ;  /* 0x00000000000e7882 */ /* 0x000fe20000000000 */
[----:B------:R-:W-:-:S10]  /*a530*/  UMOV UR15, 0x14f00000 ;  /* 0x14f00000000f7882 */ /* 0x000fd40000000000 */
.L_x_253:
        /* <DEDUP_REMOVED lines=10> */
[----:B------:R0:W-:Y:S01]  /*a5e0*/  STL [R1+0x4], R0 ;  /* 0x0000040001007387 */ /* 0x0001e20000100800 */
[----:B------:R-:W-:-:S07]  /*a5f0*/  IMAD.MOV.U32 R17, RZ, RZ, R6 ;  /* 0x000000ffff117224 */ /* 0x000fce00078e0006 */
.L_x_237:
[----:B------:R-:W-:Y:S05]  /*a600*/  BSYNC B0 ;  /* 0x0000000000007941 */ /* 0x000fea0003800000 */
.L_x_236:
[----:B0-----:R-:W2:Y:S01]  /*a610*/  LDL.LU R0, [R1+0x20] ;  /* 0x0000200001007983 */ /* 0x001ea20000300800 */
[----:B------:R-:W-:-:S03]  /*a620*/  IMAD.MOV.U32 R19, RZ, RZ, R4 ;  /* 0x000000ffff137224 */ /* 0x000fc600078e0004 */
[----:B------:R0:W-:Y:S02]  /*a630*/  STL [R1], R8 ;  /* 0x0000000801007387 */ /* 0x0001e40000100800 */
[----:B0-2---:R-:W-:-:S07]  /*a640*/  VIADD R0, R0, 0xfffffffd ;  /* 0xfffffffd00007836 */ /* 0x005fce0000000000 */
.L_x_235:
[----:B------:R-:W2:Y:S01]  /*a650*/  LDL.LU R2, [R1+0x18] ;  /* 0x0000180001027983 */ /* 0x000ea20000300800 */
[----:B------:R-:W-:Y:S01]  /*a660*/  IMAD.MOV R9, RZ, RZ, -R9 ;  /* 0x000000ffff097224 */ /* 0x000fe200078e0a09 */
[----:B------:R-:W-:Y:S04]  /*a670*/  BSSY B0, `(.L_x_234) ;  /* 0x0000172000007945 */ /* 0x000fe80003800000 */
[----:B--2---:R-:W-:-:S13]  /*a680*/  ISETP.NE.AND P0, PT, R2, R9, PT ;  /* 0x000000090200720c */ /* 0x004fda0003f05270 */
[----:B------:R-:W-:Y:S05]  /*a690*/  @!P0 BRA `(.L_x_254) ;  /* 0x0000001400bc8947 */ /* 0x000fea0003800000 */
[----:B------:R-:W-:-:S07]  /*a6a0*/  IMAD.MOV.U32 R6, RZ, RZ, R17 ;  /* 0x000000ffff067224 */ /* 0x000fce00078e0011 */
.L_x_291:
[----:B--2---:R-:W2:Y:S01]  /*a6b0*/  LDL R2, [R1] ;  /* 0x0000000001027983 */ /* 0x004ea20000100800 */
        /* <DEDUP_REMOVED lines=31> */
.L_x_257:
[----:B------:R-:W-:Y:S01]  /*a8b0*/  LEA R3, R4, UR36, 0x3 ;  /* 0x0000002404037c11 */ /* 0x000fe2000f8e18ff */
[----:B------:R-:W-:Y:S01]  /*a8c0*/  BSSY B2, `(.L_x_258) ;  /* 0x0000004000027945 */ /* 0x000fe20003800000 */
[----:B------:R-:W-:-:S04]  /*a8d0*/  SHF.L.U32 R2, R5, 0x1f, RZ ;  /* 0x0000001f05027819 */ /* 0x000fc800000006ff */
[----:B------:R-:W1:Y:S02]  /*a8e0*/  SYNCS.PHASECHK.TRANS64.TRYWAIT P0, [R3+URZ+0x34840], R2 ;  /* 0x03484002030075a7 */ /* 0x000e64000800017f */
[----:B-1----:R-:W-:Y:S05]  /*a8f0*/  @!P0 BRA `(.L_x_259) ;  /* 0x0000002c00708947 */ /* 0x002fea0003800000 */
.L_x_342:
[----:B------:R-:W-:Y:S05]  /*a900*/  BSYNC B2 ;  /* 0x0000000000027941 */ /* 0x000fea0003800000 */
.L_x_258:
[----:B0-----:R-:W0:Y:S01]  /*a910*/  S2R R7, SR_TID.X ;  /* 0x0000000000077919 */ /* 0x001e220000002100 */
[----:B------:R-:W-:Y:S01]  /*a920*/  UPRMT UR4, UR37, 0x9910, URZ ;  /* 0x0000991025047896 */ /* 0x000fe2000800003f */
[----:B0-----:R-:W-:-:S04]  /*a930*/  LOP3.LUT R7, R7, 0x7f, RZ, 0xc0, !PT ;  /* 0x0000007f07077812 */ /* 0x001fc800078ec0ff */
[----:B------:R-:W-:-:S13]  /*a940*/  ISETP.NE.AND P0, PT, R7, RZ, PT ;  /* 0x000000ff0700720c */ /* 0x000fda0003f05270 */
[----:B-1----:R-:W-:-:S04]  /*a950*/  @!P0 IMAD.MOV.U32 R2, RZ, RZ, 0xc000 ;  /* 0x0000c000ff028424 */ /* 0x002fc800078e00ff */
[----:B------:R0:W-:Y:S02]  /*a960*/  @!P0 SYNCS.ARRIVE.TRANS64 RZ, [R3+URZ+0x34830], R2 ;  /* 0x0348300203ff89a7 */ /* 0x0001e4000800003f */
[----:B0-----:R-:W-:-:S05]  /*a970*/  IMAD.U32 R2, RZ, RZ, UR4 ;  /* 0x00000004ff027e24 */ /* 0x001fca000f8e00ff */
[----:B------:R-:W-:-:S13]  /*a980*/  ISETP.NE.AND P1, PT, R2, 0x2, PT ;  /* 0x000000020200780c */ /* 0x000fda0003f25270 */
[----:B------:R-:W-:Y:S05]  /*a990*/  @P1 BRA `(.L_x_260) ;  /* 0x0000000000041947 */ /* 0x000fea0003800000 */
[----:B------:R-:W-:Y:S01]  /*a9a0*/  BPT.TRAP 0x1 ;  /* 0x000000040000795c */ /* 0x000fe20000300000 */
.L_x_260:
[----:B------:R-:W-:Y:S01]  /*a9b0*/  LOP3.LUT P0, RZ, R18, 0x2, RZ, 0xc0, !PT ;  /* 0x0000000212ff7812 */ /* 0x000fe2000780c0ff */
[----:B------:R-:W-:-:S12]  /*a9c0*/  BSSY B2, `(.L_x_261) ;  /* 0x0000003000027945 */ /* 0x000fd80003800000 */
[----:B------:R-:W-:Y:S05]  /*a9d0*/  @P0 BRA `(.L_x_262) ;  /* 0x0000000000040947 */ /* 0x000fea0003800000 */
[----:B------:R-:W-:Y:S01]  /*a9e0*/  BPT.TRAP 0x1 ;  /* 0x000000040000795c */ /* 0x000fe20000300000 */
.L_x_262:
[----:B------:R-:W-:Y:S05]  /*a9f0*/  BSYNC B2 ;  /* 0x0000000000027941 */ /* 0x000fea0003800000 */
.L_x_261:
[----:B------:R-:W0:Y:S01]  /*aa00*/  S2R R2, SR_CgaCtaId ;  /* 0x0000000000027919 */ /* 0x000e220000008800 */
        /* <DEDUP_REMOVED lines=9> */
[----:B0-----:R-:W-:-:S05]  /*aaa0*/  IMAD.SHL.U32 R2, R2, 0x1000, RZ ;  /* 0x0000100002027824 */ /* 0x001fca00078e00ff */
[----:B------:R-:W-:-:S05]  /*aab0*/  LOP3.LUT R2, R2, 0x1000, RZ, 0xc0, !PT ;  /* 0x0000100002027812 */ /* 0x000fca00078ec0ff */
[----:B------:R-:W-:Y:S02]  /*aac0*/  IMAD R7, R4, 0x6000, R2 ;  /* 0x0000600004077824 */ /* 0x000fe400078e0202 */
[----:B------:R-:W0:Y:S03]  /*aad0*/  S2R R2, SR_CgaCtaId ;  /* 0x0000000000027919 */ /* 0x000e260000008800 */
[----:B------:R-:W-:-:S05]  /*aae0*/  LEA R7, R7, UR36, 0x1 ;  /* 0x0000002407077c11 */ /* 0x000fca000f8e08ff */
[----:B------:R-:W-:Y:S02]  /*aaf0*/  VIADD R9, R7, 0x1c400 ;  /* 0x0001c40007097836 */ /* 0x000fe40000000000 */
[----:B0-----:R-:W-:-:S05]  /*ab00*/  IMAD.SHL.U32 R2, R2, 0x40, RZ ;  /* 0x0000004002027824 */ /* 0x001fca00078e00ff */
[----:B------:R-:W-:-:S05]  /*ab10*/  LOP3.LUT R2, R2, 0x40, RZ, 0xc0, !PT ;  /* 0x0000004002027812 */ /* 0x000fca00078ec0ff */
[----:B------:R-:W-:-:S07]  /*ab20*/  IMAD R2, R8, 0x80, R2 ;  /* 0x0000008008027824 */ /* 0x000fce00078e0202 */
.L_x_263:
        /* <DEDUP_REMOVED lines=17> */
.L_x_264:
        /* <DEDUP_REMOVED lines=16> */
.L_x_265:
        /* <DEDUP_REMOVED lines=16> */
.L_x_343:
[----:B------:R-:W-:Y:S05]  /*ae40*/  BSYNC B2 ;  /* 0x0000000000027941 */ /* 0x000fea0003800000 */
.L_x_266:
[----:B------:R-:W1:Y:S02]  /*ae50*/  S2R R7, SR_TID.X ;  /* 0x0000000000077919 */ /* 0x000e640000002100 */
[----:B-1----:R-:W-:-:S04]  /*ae60*/  LOP3.LUT R7, R7, 0x7f, RZ, 0xc0, !PT ;  /* 0x0000007f07077812 */ /* 0x002fc800078ec0ff */
[----:B------:R-:W-:-:S13]  /*ae70*/  ISETP.NE.AND P0, PT, R7, RZ, PT ;  /* 0x000000ff0700720c */ /* 0x000fda0003f05270 */
[----:B0-----:R-:W-:-:S04]  /*ae80*/  @!P0 IMAD.MOV.U32 R3, RZ, RZ, 0x8000 ;  /* 0x00008000ff038424 */ /* 0x001fc800078e00ff */
[----:B------:R0:W-:Y:S01]  /*ae90*/  @!P0 SYNCS.ARRIVE.TRANS64 RZ, [R2+URZ+0x34850], R3 ;  /* 0x0348500302ff89a7 */ /* 0x0001e2000800003f */
[----:B------:R-:W-:Y:S05]  /*aea0*/  @P1 BRA `(.L_x_268) ;  /* 0x0000000000041947 */ /* 0x000fea0003800000 */
[----:B------:R-:W-:Y:S01]  /*aeb0*/  BPT.TRAP 0x1 ;  /* 0x000000040000795c */ /* 0x000fe20000300000 */
.L_x_268:
[----:B------:R-:W-:Y:S01]  /*aec0*/  LOP3.LUT P0, RZ, R18, 0x2, RZ, 0xc0, !PT ;  /* 0x0000000212ff7812 */ /* 0x000fe2000780c0ff */
[----:B------:R-:W-:-:S12]  /*aed0*/  BSSY B2, `(.L_x_269) ;  /* 0x0000003000027945 */ /* 0x000fd80003800000 */
[----:B------:R-:W-:Y:S05]  /*aee0*/  @P0 BRA `(.L_x_270) ;  /* 0x0000000000040947 */ /* 0x000fea0003800000 */
[----:B------:R-:W-:Y:S01]  /*aef0*/  BPT.TRAP 0x1 ;  /* 0x000000040000795c */ /* 0x000fe20000300000 */
.L_x_270:
[----:B------:R-:W-:Y:S05]  /*af00*/  BSYNC B2 ;  /* 0x0000000000027941 */ /* 0x000fea0003800000 */
.L_x_269:
        /* <DEDUP_REMOVED lines=19> */
.L_x_271:
        /* <DEDUP_REMOVED lines=16> */
.L_x_272:
        /* <DEDUP_REMOVED lines=12> */
.L_x_256:
[----:B------:R-:W-:Y:S05]  /*b200*/  BSYNC B1 ;  /* 0x0000000000017941 */ /* 0x000fea0003800000 */
.L_x_255:
[----:B------:R-:W-:Y:S01]  /*b210*/  VIADD R19, R4, 0x1 ;  /* 0x0000000104137836 */ /* 0x000fe20000000000 */
[----:B------:R-:W-:Y:S01]  /*b220*/  LOP3.LUT P1, RZ, R18, 0x8, RZ, 0xc0, !PT ;  /* 0x0000000812ff7812 */ /* 0x000fe2000782c0ff */
[----:B------:R-:W-:Y:S03]  /*b230*/  BSSY B1, `(.L_x_273) ;  /* 0x00000b2000017945 */ /* 0x000fe60003800000 */
[----:B------:R-:W-:-:S04]  /*b240*/  ISETP.NE.AND P0, PT, R19, 0x2, PT ;  /* 0x000000021300780c */ /* 0x000fc80003f05270 */
[----:B------:R-:W-:Y:S02]  /*b250*/  SEL R2, RZ, 0x1, P0 ;  /* 0x00000001ff027807 */ /* 0x000fe40000000000 */
[----:B------:R-:W-:Y:S02]  /*b260*/  SEL R19, R19, RZ, P0 ;  /* 0x000000ff13137207 */ /* 0x000fe40000000000 */
[----:B------:R-:W-:-:S05]  /*b270*/  LOP3.LUT R9, R5, R2, RZ, 0x3c, !PT ;  /* 0x0000000205097212 */ /* 0x000fca00078e3cff */
[----:B------:R1:W-:Y:S01]  /*b280*/  STL [R1], R9 ;  /* 0x0000000901007387 */ /* 0x0003e20000100800 */
[----:B------:R-:W-:Y:S05]  /*b290*/  @!P1 BRA `(.L_x_274) ;  /* 0x0000000800ac9947 */ /* 0x000fea0003800000 */
[----:B------:R-:W-:Y:S01]  /*b2a0*/  LOP3.LUT P1, RZ, R18, 0x4, RZ, 0xc0, !PT ;  /* 0x0000000412ff7812 */ /* 0x000fe2000782c0ff */
[----:B0-----:R-:W-:-:S12]  /*b2b0*/  VIADD R8, R0, 0xffffffff ;  /* 0xffffffff00087836 */ /* 0x001fd80000000000 */
        /* <DEDUP_REMOVED lines=21> */
.L_x_275:
[----:B------:R-:W-:Y:S01]  /*b410*/  LEA R3, R19, UR36, 0x3 ;  /* 0x0000002413037c11 */ /* 0x000fe2000f8e18ff */
[----:B------:R-:W-:Y:S01]  /*b420*/  BSSY B2, `(.L_x_276) ;  /* 0x0000004000027945 */ /* 0x000fe20003800000 */
[----:B------:R-:W-:-:S04]  /*b430*/  SHF.L.U32 R2, R9, 0x1f, RZ ;  /* 0x0000001f09027819 */ /* 0x000fc800000006ff */
[----:B------:R-:W2:Y:S02]  /*b440*/  SYNCS.PHASECHK.TRANS64.TRYWAIT P0, [R3+URZ+0x34840], R2 ;  /* 0x03484002030075a7 */ /* 0x000ea4000800017f */
[----:B--2---:R-:W-:Y:S05]  /*b450*/  @!P0 BRA `(.L_x_277) ;  /* 0x0000002000c08947 */ /* 0x004fea0003800000 */
.L_x_344:
[----:B------:R-:W-:Y:S05]  /*b460*/  BSYNC B2 ;  /* 0x0000000000027941 */ /* 0x000fea0003800000 */
.L_x_276:
[----:B0-----:R-:W0:Y:S01]  /*b470*/  S2R R7, SR_TID.X ;  /* 0x0000000000077919 */ /* 0x001e220000002100 */
[----:B------:R-:W-:Y:S01]  /*b480*/  UPRMT UR4, UR37, 0x9910, URZ ;  /* 0x0000991025047896 */ /* 0x000fe2000800003f */
[----:B0-----:R-:W-:-:S04]  /*b490*/  LOP3.LUT R7, R7, 0x7f, RZ, 0xc0, !PT ;  /* 0x0000007f07077812 */ /* 0x001fc800078ec0ff */
[----:B------:R-:W-:-:S13]  /*b4a0*/  ISETP.NE.AND P0, PT, R7, RZ, PT ;  /* 0x000000ff0700720c */ /* 0x000fda0003f05270 */
[----:B--2---:R-:W-:-:S04]  /*b4b0*/  @!P0 IMAD.MOV.U32 R2, RZ, RZ, 0xc000 ;  /* 0x0000c000ff028424 */ /* 0x004fc800078e00ff */
[----:B------:R0:W-:Y:S02]  /*b4c0*/  @!P0 SYNCS.ARRIVE.TRANS64 RZ, [R3+URZ+0x34830], R2 ;  /* 0x0348300203ff89a7 */ /* 0x0001e4000800003f */
[----:B0-----:R-:W-:-:S05]  /*b4d0*/  IMAD.U32 R2, RZ, RZ, UR4 ;  /* 0x00000004ff027e24 */ /* 0x001fca000f8e00ff */
[----:B------:R-:W-:-:S13]  /*b4e0*/  ISETP.NE.AND P1, PT, R2, 0x2, PT ;  /* 0x000000020200780c */ /* 0x000fda0003f25270 */
[----:B------:R-:W-:Y:S05]  /*b4f0*/  @P1 BRA `(.L_x_278) ;  /* 0x0000000000041947 */ /* 0x000fea0003800000 */
[----:B------:R-:W-:Y:S01]  /*b500*/  BPT.TRAP 0x1 ;  /* 0x000000040000795c */ /* 0x000fe20000300000 */
.L_x_278:
[----:B------:R-:W-:Y:S01]  /*b510*/  LOP3.LUT P0, RZ, R18, 0x2, RZ, 0xc0, !PT ;  /* 0x0000000212ff7812 */ /* 0x000fe2000780c0ff */
[----:B------:R-:W-:-:S12]  /*b520*/  BSSY B2, `(.L_x_279) ;  /* 0x0000003000027945 */ /* 0x000fd80003800000 */
[----:B------:R-:W-:Y:S05]  /*b530*/  @P0 BRA `(.L_x_280) ;  /* 0x0000000000040947 */ /* 0x000fea0003800000 */
[----:B------:R-:W-:Y:S01]  /*b540*/  BPT.TRAP 0x1 ;  /* 0x000000040000795c */ /* 0x000fe20000300000 */
.L_x_280:
[----:B------:R-:W-:Y:S05]  /*b550*/  BSYNC B2 ;  /* 0x0000000000027941 */ /* 0x000fea0003800000 */
.L_x_279:
        /* <DEDUP_REMOVED lines=15> */
[----:B-1----:R-:W-:Y:S02]  /*b650*/  VIADD R9, R7, 0x1c400 ;  /* 0x0001c40007097836 */ /* 0x002fe40000000000 */
[----:B0-----:R-:W-:-:S05]  /*b660*/  IMAD.SHL.U32 R2, R2, 0x40, RZ ;  /* 0x0000004002027824 */ /* 0x001fca00078e00ff */
[----:B------:R-:W-:-:S05]  /*b670*/  LOP3.LUT R2, R2, 0x40, RZ, 0xc0, !PT ;  /* 0x0000004002027812 */ /* 0x000fca00078ec0ff */
[----:B------:R-:W-:-:S07]  /*b680*/  IMAD R2, R8, 0x80, R2 ;  /* 0x0000008008027824 */ /* 0x000fce00078e0202 */
.L_x_281:
        /* <DEDUP_REMOVED lines=17> */
.L_x_282:
        /* <DEDUP_REMOVED lines=16> */
.L_x_283:
        /* <DEDUP_REMOVED lines=10> */
[----:B------:R-:W-:Y:S01]  /*b940*/  SHF.L.U32 R5, R5, 0x1f, RZ ;  /* 0x0000001f05057819 */ /* 0x000fe200000006ff */
[----:B------:R-:W-:Y:S01]  /*b950*/  BSSY B2, `(.L_x_284) ;  /* 0x0000004000027945 */ /* 0x000fe20003800000 */
[----:B------:R-:W-:-:S04]  /*b960*/  LEA R2, R4, UR36, 0x3 ;  /* 0x0000002404027c11 */ /* 0x000fc8000f8e18ff */
[----:B------:R-:W0:Y:S02]  /*b970*/  SYNCS.PHASECHK.TRANS64.TRYWAIT P0, [R2+URZ+0x34860], R5 ;  /* 0x03486005020075a7 */ /* 0x000e24000800017f */
[----:B0-----:R-:W-:Y:S05]  /*b980*/  @!P0 BRA `(.L_x_285) ;  /* 0x0000001c00888947 */ /* 0x001fea0003800000 */
.L_x_345:
[----:B------:R-:W-:Y:S05]  /*b990*/  BSYNC B2 ;  /* 0x0000000000027941 */ /* 0x000fea0003800000 */
.L_x_284:
[----:B------:R-:W1:Y:S02]  /*b9a0*/  S2R R3, SR_TID.X ;  /* 0x0000000000037919 */ /* 0x000e640000002100 */
[----:B-1----:R-:W-:-:S04]  /*b9b0*/  LOP3.LUT R3, R3, 0x7f, RZ, 0xc0, !PT ;  /* 0x0000007f03037812 */ /* 0x002fc800078ec0ff */
[----:B------:R-:W-:-:S13]  /*b9c0*/  ISETP.NE.AND P0, PT, R3, RZ, PT ;  /* 0x000000ff0300720c */ /* 0x000fda0003f05270 */
[----:B------:R-:W-:-:S04]  /*b9d0*/  @!P0 IMAD.MOV.U32 R3, RZ, RZ, 0x8000 ;  /* 0x00008000ff038424 */ /* 0x000fc800078e00ff */
[----:B------:R1:W-:Y:S01]  /*b9e0*/  @!P0 SYNCS.ARRIVE.TRANS64 RZ, [R2+URZ+0x34850], R3 ;  /* 0x0348500302ff89a7 */ /* 0x0003e2000800003f */
[----:B------:R-:W-:Y:S05]  /*b9f0*/  @P1 BRA `(.L_x_286) ;  /* 0x0000000000041947 */ /* 0x000fea0003800000 */
[----:B------:R-:W-:Y:S01]  /*ba00*/  BPT.TRAP 0x1 ;  /* 0x000000040000795c */ /* 0x000fe20000300000 */
.L_x_286:
[----:B------:R-:W-:Y:S01]  /*ba10*/  LOP3.LUT P0, RZ, R18, 0x2, RZ, 0xc0, !PT ;  /* 0x0000000212ff7812 */ /* 0x000fe2000780c0ff */
[----:B------:R-:W-:-:S12]  /*ba20*/  BSSY B2, `(.L_x_287) ;  /* 0x0000003000027945 */ /* 0x000fd80003800000 */
[----:B------:R-:W-:Y:S05]  /*ba30*/  @P0 BRA `(.L_x_288) ;  /* 0x0000000000040947 */ /* 0x000fea0003800000 */
[----:B------:R-:W-:Y:S01]  /*ba40*/  BPT.TRAP 0x1 ;  /* 0x000000040000795c */ /* 0x000fe20000300000 */
.L_x_288:
[----:B------:R-:W-:Y:S05]  /*ba50*/  BSYNC B2 ;  /* 0x0000000000027941 */ /* 0x000fea0003800000 */
.L_x_287:
[----:B0-----:R-:W2:Y:S01]  /*ba60*/  LDL.LU R5, [R1+0x4] ;  /* 0x0000040001057983 */ /* 0x001ea20000300800 */
[----:B-1----:R-:W0:Y:S01]  /*ba70*/  S2R R3, SR_CgaCtaId ;  /* 0x0000000000037919 */ /* 0x002e220000008800 */
        /* <DEDUP_REMOVED lines=17> */
.L_x_289:
        /* <DEDUP_REMOVED lines=16> */
.L_x_290:
        /* <DEDUP_REMOVED lines=12> */
.L_x_274:
[----:B------:R-:W-:Y:S05]  /*bd50*/  BSYNC B1 ;  /* 0x0000000000017941 */ /* 0x000fea0003800000 */
.L_x_273:
[C---:B------:R-:W-:Y:S01]  /*bd60*/  ISETP.GT.AND P0, PT, R0.reuse, 0x1, PT ;  /* 0x000000010000780c */ /* 0x040fe20003f04270 */
[----:B------:R-:W-:-:S12]  /*bd70*/  VIADD R0, R0, 0xfffffffe ;  /* 0xfffffffe00007836 */ /* 0x000fd80000000000 */
[----:B------:R-:W-:Y:S05]  /*bd80*/  @P0 BRA `(.L_x_291) ;  /* 0xffffffe800480947 */ /* 0x000fea000383ffff */
.L_x_254:
[----:B------:R-:W-:Y:S05]  /*bd90*/  BSYNC B0 ;  /* 0x0000000000007941 */ /* 0x000fea0003800000 */
.L_x_234:
[----:B------:R-:W-:Y:S01]  /*bda0*/  LOP3.LUT P0, RZ, R18, 0x8, RZ, 0xc0, !PT ;  /* 0x0000000812ff7812 */ /* 0x000fe2000780c0ff */
[----:B------:R-:W-:-:S12]  /*bdb0*/  BSSY B0, `(.L_x_292) ;  /* 0x0000045000007945 */ /* 0x000fd80003800000 */
[----:B------:R-:W-:Y:S05]  /*bdc0*/  @!P0 BRA `(.L_x_293) ;  /* 0x00000004000c8947 */ /* 0x000fea0003800000 */
[----:B------:R-:W3:Y:S01]  /*bdd0*/  LDL R2, [R1] ;  /* 0x0000000001027983 */ /* 0x000ee20000100800 */
[----:B--2---:R-:W-:Y:S01]  /*bde0*/  LEA R0, R19, UR36, 0x3 ;  /* 0x0000002413007c11 */ /* 0x004fe2000f8e18ff */
[----:B------:R-:W-:Y:S01]  /*bdf0*/  BSSY B1, `(.L_x_294) ;  /* 0x0000004000017945 */ /* 0x000fe20003800000 */
[----:B---3--:R-:W-:-:S04]  /*be00*/  SHF.L.U32 R3, R2, 0x1f, RZ ;  /* 0x0000001f02037819 */ /* 0x008fc800000006ff */
[----:B------:R-:W2:Y:S02]  /*be10*/  SYNCS.PHASECHK.TRANS64.TRYWAIT P0, [R0+URZ+0x34860], R3 ;  /* 0x03486003000075a7 */ /* 0x000ea4000800017f */
[----:B--2---:R-:W-:Y:S05]  /*be20*/  @!P0 BRA `(.L_x_295) ;  /* 0x0000001800748947 */ /* 0x004fea0003800000 */
.L_x_346:
[----:B------:R-:W-:Y:S05]  /*be30*/  BSYNC B1 ;  /* 0x0000000000017941 */ /* 0x000fea0003800000 */
.L_x_294:
[----:B------:R-:W3:Y:S01]  /*be40*/  S2R R2, SR_TID.X ;  /* 0x0000000000027919 */ /* 0x000ee20000002100 */
[----:B------:R-:W-:-:S04]  /*be50*/  UPRMT UR4, UR37, 0x9910, URZ ;  /* 0x0000991025047896 */ /* 0x000fc8000800003f */
[----:B------:R-:W-:Y:S01]  /*be60*/  UISETP.NE.AND UP0, UPT, UR4, 0x2, UPT ;  /* 0x000000020400788c */ /* 0x000fe2000bf05270 */
[----:B---3--:R-:W-:-:S04]  /*be70*/  LOP3.LUT R2, R2, 0x7f, RZ, 0xc0, !PT ;  /* 0x0000007f02027812 */ /* 0x008fc800078ec0ff */
[----:B------:R-:W-:-:S13]  /*be80*/  ISETP.NE.AND P0, PT, R2, RZ, PT ;  /* 0x000000ff0200720c */ /* 0x000fda0003f05270 */
[----:B--2---:R-:W-:-:S04]  /*be90*/  @!P0 IMAD.MOV.U32 R3, RZ, RZ, 0x8000 ;  /* 0x00008000ff038424 */ /* 0x004fc800078e00ff */
[----:B------:R2:W-:Y:S01]  /*bea0*/  @!P0 SYNCS.ARRIVE.TRANS64 RZ, [R0+URZ+0x34850], R3 ;  /* 0x0348500300ff89a7 */ /* 0x0005e2000800003f */
[----:B------:R-:W-:-:S13]  /*beb0*/  PLOP3.LUT P0, PT, PT, PT, UP0, 0x80, 0x0 ;  /* 0x000000000000781c */ /* 0x000fda0003f0f008 */
[----:B--2---:R-:W-:Y:S05]  /*bec0*/  @P0 BRA `(.L_x_296) ;  /* 0x0000000000040947 */ /* 0x004fea0003800000 */
[----:B------:R-:W-:Y:S01]  /*bed0*/  BPT.TRAP 0x1 ;  /* 0x000000040000795c */ /* 0x000fe20000300000 */
.L_x_296:
[----:B------:R-:W-:Y:S01]  /*bee0*/  LOP3.LUT P0, RZ, R18, 0x2, RZ, 0xc0, !PT ;  /* 0x0000000212ff7812 */ /* 0x000fe2000780c0ff */
[----:B------:R-:W-:-:S12]  /*bef0*/  BSSY B1, `(.L_x_297) ;  /* 0x0000003000017945 */ /* 0x000fd80003800000 */
[----:B------:R-:W-:Y:S05]  /*bf00*/  @P0 BRA `(.L_x_298) ;  /* 0x0000000000040947 */ /* 0x000fea0003800000 */
[----:B------:R-:W-:Y:S01]  /*bf10*/  BPT.TRAP 0x1 ;  /* 0x000000040000795c */ /* 0x000fe20000300000 */
.L_x_298:
[----:B------:R-:W-:Y:S05]  /*bf20*/  BSYNC B1 ;  /* 0x0000000000017941 */ /* 0x000fea0003800000 */
.L_x_297:
[----:B------:R-:W2:Y:S01]  /*bf30*/  LDL R2, [R1+0x4] ;  /* 0x0000040001027983 */ /* 0x000ea20000100800 */
[----:B------:R-:W3:Y:S01]  /*bf40*/  S2R R3, SR_CgaCtaId ;  /* 0x0000000000037919 */ /* 0x000ee20000008800 */
[----:B------:R-:W4:Y:S01]  /*bf50*/  S2R R4, SR_CgaCtaId ;  /* 0x0000000000047919 */ /* 0x000f220000008800 */
[----:B------:R-:W-:Y:S01]  /*bf60*/  UIADD3 UR4, UP0, UR38, 0x470, URZ ;  /* 0x0000047026047890 */ /* 0x000fe2000ff1e03f */
[----:B------:R-:W-:Y:S01]  /*bf70*/  PLOP3.LUT P0, PT, PT, PT, PT, 0x80, 0x0 ;  /* 0x000000000000781c */ /* 0x000fe20003f0f070 */
[----:B------:R-:W-:Y:S01]  /*bf80*/  VIADD R0, R0, 0x34850 ;  /* 0x0003485000007836 */ /* 0x000fe20000000000 */
[----:B------:R-:W-:Y:S01]  /*bf90*/  UMOV UR6, 0x30000 ;  /* 0x0003000000067882 */ /* 0x000fe20000000000 */
[----:B------:R-:W-:Y:S01]  /*bfa0*/  UIADD3.X UR5, URZ, UR39, URZ, UP0, !UPT ;  /* 0x000000273f057290 */ /* 0x000fe200087fe43f */
[----:B---3--:R-:W-:Y:S02]  /*bfb0*/  IMAD.SHL.U32 R3, R3, 0x1000, RZ ;  /* 0x0000100003037824 */ /* 0x008fe400078e00ff */
[----:B----4-:R-:W-:-:S03]  /*bfc0*/  IMAD.SHL.U32 R4, R4, 0x40, RZ ;  /* 0x0000004004047824 */ /* 0x010fc600078e00ff */
[----:B------:R-:W-:Y:S02]  /*bfd0*/  LOP3.LUT R3, R3, 0x1000, RZ, 0xc0, !PT ;  /* 0x0000100003037812 */ /* 0x000fe400078ec0ff */
[----:B------:R-:W-:-:S03]  /*bfe0*/  LOP3.LUT R4, R4, 0x40, RZ, 0xc0, !PT ;  /* 0x0000004004047812 */ /* 0x000fc600078ec0ff */
[----:B------:R-:W-:-:S05]  /*bff0*/  IMAD R3, R19, 0x4000, R3 ;  /* 0x0000400013037824 */ /* 0x000fca00078e0203 */
[----:B------:R-:W-:Y:S01]  /*c000*/  LEA R3, R3, UR36, 0x1 ;  /* 0x0000002403037c11 */ /* 0x000fe2000f8e08ff */
[----:B------:R-:W-:Y:S01]  /*c010*/  UMOV UR14, 0x0 ;  /* 0x00000000000e7882 */ /* 0x000fe20000000000 */
[----:B------:R-:W-:Y:S01]  /*c020*/  UMOV UR15, 0x14f00000 ;  /* 0x14f00000000f7882 */ /* 0x000fe20000000000 */
[----:B------:R-:W-:Y:S01]  /*c030*/  UMOV UR10, URZ ;  /* 0x0000003f000a7c82 */ /* 0x000fe20008000000 */
[----:B--2---:R-:W-:Y:S02]  /*c040*/  IMAD R2, R2, 0x80, R4 ;  /* 0x0000008002027824 */ /* 0x004fe400078e0204 */
[----:B------:R-:W-:-:S07]  /*c050*/  VIADD R4, R3, 0x400 ;  /* 0x0000040003047836 */ /* 0x000fce0000000000 */
.L_x_299:
        /* <DEDUP_REMOVED lines=9> */
[----:B--2---:R-:W-:Y:S05]  /*c0f0*/  @P0 BRA.U.ANY `(.L_x_299) ;  /* 0xfffffffd00d80947 */ /* 0x004fea000393ffff */
[----:B------:R-:W-:Y:S01]  /*c100*/  PLOP3.LUT P0, PT, PT, PT, PT, 0x80, 0x0 ;  /* 0x000000000000781c */ /* 0x000fe20003f0f070 */
[----:B------:R-:W-:Y:S01]  /*c110*/  VIADD R3, R3, 0x4400 ;  /* 0x0000440003037836 */ /* 0x000fe20000000000 */
[----:B------:R-:W-:Y:S01]  /*c120*/  UMOV UR6, 0x30000 ;  /* 0x0003000000067882 */ /* 0x000fe20000000000 */
[----:B------:R-:W-:Y:S01]  /*c130*/  UMOV UR14, 0x0 ;  /* 0x00000000000e7882 */ /* 0x000fe20000000000 */
[----:B------:R-:W-:Y:S01]  /*c140*/  UMOV UR15, 0x14f00000 ;  /* 0x14f00000000f7882 */ /* 0x000fe20000000000 */
[----:B------:R-:W-:-:S08]  /*c150*/  UMOV UR10, 0x40 ;  /* 0x00000040000a7882 */ /* 0x000fd00000000000 */
.L_x_300:
        /* <DEDUP_REMOVED lines=9> */
[----:B---3--:R-:W-:Y:S05]  /*c1f0*/  @P0 BRA.U.ANY `(.L_x_300) ;  /* 0xfffffffd00d80947 */ /* 0x008fea000393ffff */
.L_x_293:
[----:B------:R-:W-:Y:S05]  /*c200*/  BSYNC B0 ;  /* 0x0000000000007941 */ /* 0x000fea0003800000 */
.L_x_292:
[----:B01----:R-:W3:Y:S01]  /*c210*/  LDL.LU R6, [R1+0x24] ;  /* 0x0000240001067983 */ /* 0x003ee20000300800 */
[----:B------:R-:W-:Y:S01]  /*c220*/  VIADD R19, R19, 0x1 ;  /* 0x0000000113137836 */ /* 0x000fe20000000000 */
[----:B------:R-:W-:Y:S02]  /*c230*/  ULDC UR4, c[0x0][0xc34] ;  /* 0x00030d0000047ab9 */ /* 0x000fe40000000800 */
[----:B------:R-:W4:Y:S04]  /*c240*/  LDL.LU R5, [R1] ;  /* 0x0000000001057983 */ /* 0x000f280000300800 */
[----:B------:R-:W5:Y:S01]  /*c250*/  LDL.LU R4, [R1+0x2c] ;  /* 0x00002c0001047983 */ /* 0x000f620000300800 */
[----:B------:R-:W-:-:S04]  /*c260*/  ISETP.NE.AND P0, PT, R19, 0x2, PT ;  /* 0x000000021300780c */ /* 0x000fc80003f05270 */
[----:B--2---:R-:W-:Y:S02]  /*c270*/  SEL R0, RZ, 0x1, P0 ;  /* 0x00000001ff007807 */ /* 0x004fe40000000000 */
[----:B------:R-:W-:Y:S01]  /*c280*/  SEL R19, R19, RZ, P0 ;  /* 0x000000ff13137207 */ /* 0x000fe20000000000 */
[----:B---3--:R-:W-:Y:S01]  /*c290*/  VIADD R6, R6, UR40 ;  /* 0x0000002806067c36 */ /* 0x008fe20008000000 */
[----:B----4-:R-:W-:-:S04]  /*c2a0*/  LOP3.LUT R5, R5, R0, RZ, 0x3c, !PT ;  /* 0x0000000005057212 */ /* 0x010fc800078e3cff */
[----:B------:R0:W-:Y:S01]  /*c2b0*/  STL [R1+0x24], R6 ;  /* 0x0000240601007387 */ /* 0x0001e20000100800 */
[----:B------:R-:W-:Y:S01]  /*c2c0*/  ISETP.GE.AND P1, PT, R6, UR4, PT ;  /* 0x0000000406007c0c */ /* 0x000fe2000bf26270 */
[----:B-----5:R-:W-:-:S05]  /*c2d0*/  VIADD R4, R4, 0x1 ;  /* 0x0000000104047836 */ /* 0x020fca0000000000 */
[----:B------:R0:W-:Y:S04]  /*c2e0*/  STL [R1+0x2c], R4 ;  /* 0x00002c0401007387 */ /* 0x0001e80000100800 */
[----:B------:R0:W-:Y:S03]  /*c2f0*/  STL [R1], R5 ;  /* 0x0000000501007387 */ /* 0x0001e60000100800 */
[----:B------:R-:W-:Y:S05]  /*c300*/  @!P1 BRA `(.L_x_301) ;  /* 0xffffffbc00689947 */ /* 0x000fea000383ffff */
[----:B------:R-:W-:-:S07]  /*c310*/  LOP3.LUT R2, R4, 0x1, RZ, 0xc, !PT ;  /* 0x0000000104027812 */ /* 0x000fce00078e0cff */
.L_x_217:
[----:B------:R-:W1:Y:S01]  /*c320*/  S2R R3, SR_CgaCtaId ;  /* 0x0000000000037919 */ /* 0x000e620000008800 */
[----:B------:R-:W-:Y:S01]  /*c330*/  MOV R0, 0x400 ;  /* 0x0000040000007802 */ /* 0x000fe20000000f00 */
[----:B------:R-:W-:Y:S03]  /*c340*/  BSSY B0, `(.L_x_302) ;  /* 0x0000005000007945 */ /* 0x000fe60003800000 */
[----:B-1----:R-:W-:Y:S02]  /*c350*/  LEA R0, R3, R0, 0x18 ;  /* 0x0000000003007211 */ /* 0x002fe400078ec0ff */
[----:B------:R-:W-:-:S04]  /*c360*/  SHF.L.U32 R3, R2, 0x1f, RZ ;  /* 0x0000001f02037819 */ /* 0x000fc800000006ff */
[----:B------:R-:W1:Y:S02]  /*c370*/  SYNCS.PHASECHK.TRANS64.TRYWAIT P0, [R0+URZ+0x34820], R3 ;  /* 0x03482003000075a7 */ /* 0x000e64000800017f */
[----:B-1----:R-:W-:Y:S05]  /*c380*/  @!P0 BRA `(.L_x_303) ;  /* 0x0000001400308947 */ /* 0x002fea0003800000 */
.L_x_347:
[----:B------:R-:W-:Y:S05]  /*c390*/  BSYNC B0 ;  /* 0x0000000000007941 */ /* 0x000fea0003800000 */
.L_x_302:
[----:B------:R-:W-:-:S03]  /*c3a0*/  UMOV UR4, 0xffffffff ;  /* 0xffffffff00047882 */ /* 0x000fc60000000000 */
[----:B------:R-:W-:Y:S05]  /*c3b0*/  BRA.DIV UR4, `(.L_x_304) ;  /* 0x0000001604387947 */ /* 0x000fea000b800000 */
[----:B------:R-:W2:Y:S02]  /*c3c0*/  S2R R2, SR_TID.X ;  /* 0x0000000000027919 */ /* 0x000ea40000002100 */
[----:B--2---:R-:W-:-:S04]  /*c3d0*/  SHF.R.U32.HI R2, RZ, 0x5, R2 ;  /* 0x00000005ff027819 */ /* 0x004fc80000011602 */
[----:B------:R-:W-:-:S05]  /*c3e0*/  LOP3.LUT R2, R2, 0x3, RZ, 0xc0, !PT ;  /* 0x0000000302027812 */ /* 0x000fca00078ec0ff */
[----:B------:R2:W3:Y:S02]  /*c3f0*/  SHFL.IDX PT, R14, R2, RZ, 0x1f ;  /* 0x00001fff020e7589 */ /* 0x0004e400000e0000 */
.L_x_350:
[----:B---3--:R-:W-:Y:S01]  /*c400*/  ISETP.NE.AND P0, PT, R14, RZ, PT ;  /* 0x000000ff0e00720c */ /* 0x008fe20003f05270 */
[----:B------:R-:W-:-:S12]  /*c410*/  BSSY B0, `(.L_x_305) ;  /* 0x0000027000007945 */ /* 0x000fd80003800000 */
[----:B------:R-:W-:Y:S05]  /*c420*/  @P0 BRA `(.L_x_306) ;  /* 0x0000000000940947 */ /* 0x000fea0003800000 */
[----:B------:R-:W-:-:S03]  /*c430*/  UMOV UR4, 0xffffffff ;  /* 0xffffffff00047882 */ /* 0x000fc60000000000 */
[----:B------:R-:W-:Y:S05]  /*c440*/  BRA.DIV UR4, `(.L_x_307) ;  /* 0x0000001604487947 */ /* 0x000fea000b800000 */
[----:B------:R-:W-:-:S13]  /*c450*/  ELECT P6, URZ, PT ;  /* 0x00000000003f782f */ /* 0x000fda00038c0000 */
.L_x_353:
[----:B------:R-:W-:Y:S05]  /*c460*/  @!P6 BRA `(.L_x_306) ;  /* 0x000000000084e947 */ /* 0x000fea0003800000 */
[----:B--2---:R-:W2:Y:S02]  /*c470*/  LDL R2, [R1+0x30] ;  /* 0x0000300001027983 */ /* 0x004ea40000100800 */
[----:B--2---:R-:W-:-:S13]  /*c480*/  R2UR UR4, R2 ;  /* 0x00000000020472ca */ /* 0x004fda00000e0000 */
[----:B------:R-:W-:-:S06]  /*c490*/  ULOP3.LUT UR4, UR4, 0x2, URZ, 0xfc, !UPT ;  /* 0x0000000204047892 */ /* 0x000fcc000f8efc3f */
[----:B------:R-:W-:-:S05]  /*c4a0*/  IMAD.U32 R2, RZ, RZ, UR4 ;  /* 0x00000004ff027e24 */ /* 0x000fca000f8e00ff */
[----:B------:R-:W-:-:S13]  /*c4b0*/  ISETP.NE.AND P2, PT, R2, 0x3, PT ;  /* 0x000000030200780c */ /* 0x000fda0003f45270 */
[----:B------:R-:W-:Y:S05]  /*c4c0*/  @!P2 BRA `(.L_x_308) ;  /* 0x000000000004a947 */ /* 0x000fea0003800000 */
[----:B------:R-:W-:Y:S01]  /*c4d0*/  BPT.TRAP 0x1 ;  /* 0x000000040000795c */ /* 0x000fe20000300000 */
.L_x_308:
[----:B------:R-:W2:Y:S01]  /*c4e0*/  LDL.LU R7, [R1] ;  /* 0x0000000001077983 */ /* 0x000ea20000300800 */
[----:B------:R-:W-:Y:S02]  /*c4f0*/  VIADD R2, R0, 0x34840 ;  /* 0x0003484000027836 */ /* 0x000fe40000000000 */
[C---:B-1----:R-:W-:Y:S02]  /*c500*/  VIADD R3, R19.reuse, 0x1 ;  /* 0x0000000113037836 */ /* 0x042fe40000000000 */
[----:B0-----:R-:W-:-:S03]  /*c510*/  IMAD R6, R19, 0x8, R2 ;  /* 0x0000000813067824 */ /* 0x001fc600078e0202 */
[----:B------:R-:W-:-:S04]  /*c520*/  ISETP.NE.AND P1, PT, R3, 0x2, PT ;  /* 0x000000020300780c */ /* 0x000fc80003f25270 */
[----:B------:R-:W-:Y:S02]  /*c530*/  SEL R4, RZ, 0x1, P1 ;  /* 0x00000001ff047807 */ /* 0x000fe40000800000 */
[----:B------:R-:W-:Y:S02]  /*c540*/  SEL R3, R3, RZ, P1 ;  /* 0x000000ff03037207 */ /* 0x000fe40000800000 */
[C---:B--2---:R-:W-:Y:S02]  /*c550*/  SHF.L.U32 R5, R7.reuse, 0x1f, RZ ;  /* 0x0000001f07057819 */ /* 0x044fe400000006ff */
[----:B------:R-:W-:Y:S01]  /*c560*/  LOP3.LUT R4, R7, R4, RZ, 0x3c, !PT ;  /* 0x0000000407047212 */ /* 0x000fe200078e3cff */
[----:B------:R-:W-:Y:S01]  /*c570*/  IMAD R7, R3, 0x8, R2 ;  /* 0x0000000803077824 */ /* 0x000fe200078e0202 */
[----:B------:R-:W0:Y:S02]  /*c580*/  SYNCS.PHASECHK.TRANS64.TRYWAIT P0, [R6+URZ], R5 ;  /* 0x00000005060075a7 */ /* 0x000e24000800017f */
[----:B------:R-:W-:Y:S01]  /*c590*/  SHF.L.U32 R2, R4, 0x1f, RZ ;  /* 0x0000001f04027819 */ /* 0x000fe200000006ff */
[----:B0-----:R-:W-:Y:S06]  /*c5a0*/  @!P0 BRA `(.L_x_309) ;  /* 0x0000001400108947 */ /* 0x001fec0003800000 */
.L_x_354:
[----:B------:R-:W1:Y:S02]  /*c5b0*/  SYNCS.PHASECHK.TRANS64.TRYWAIT P0, [R7+URZ], R2 ;  /* 0x00000002070075a7 */ /* 0x000e64000800017f */
[----:B-1----:R-:W-:Y:S05]  /*c5c0*/  @!P0 BRA `(.L_x_310) ;  /* 0x00000014001c8947 */ /* 0x002fea0003800000 */
.L_x_355:
[----:B------:R-:W-:Y:S05]  /*c5d0*/  @!P2 BRA `(.L_x_311) ;  /* 0x000000000004a947 */ /* 0x000fea0003800000 */
[----:B------:R-:W-:Y:S01]  /*c5e0*/  BPT.TRAP 0x1 ;  /* 0x000000040000795c */ /* 0x000fe20000300000 */
.L_x_311:
[----:B------:R-:W-:-:S04]  /*c5f0*/  VIADD R0, R0, 0x34860 ;  /* 0x0003486000007836 */ /* 0x000fc80000000000 */
[----:B------:R-:W-:-:S04]  /*c600*/  IMAD R4, R19, 0x8, R0 ;  /* 0x0000000813047824 */ /* 0x000fc800078e0200 */
[----:B------:R-:W2:Y:S02]  /*c610*/  SYNCS.PHASECHK.TRANS64.TRYWAIT P0, [R4+URZ], R5 ;  /* 0x00000005040075a7 */ /* 0x000ea4000800017f */
[----:B--2---:R-:W-:Y:S05]  /*c620*/  @!P0 BRA `(.L_x_312) ;  /* 0x0000001400188947 */ /* 0x004fea0003800000 */
.L_x_356:
[----:B------:R-:W-:-:S07]  /*c630*/  IMAD R3, R3, 0x8, R0 ;  /* 0x0000000803037824 */ /* 0x000fce00078e0200 */
.L_x_313:
[----:B---3--:R3:W4:Y:S02]  /*c640*/  SYNCS.PHASECHK.TRANS64.TRYWAIT P0, [R3+URZ], R2 ;  /* 0x00000002030075a7 */ /* 0x008724000800017f */
[----:B----4-:R-:W-:Y:S05]  /*c650*/  @!P0 NANOSLEEP.SYNCS 0x989680 ;  /* 0x009896800000895d */ /* 0x010fea0003900000 */
[----:B------:R-:W4:Y:S02]  /*c660*/  @!P0 SYNCS.PHASECHK.TRANS64 P0, [R3+URZ], R2 ;  /* 0x00000002030085a7 */ /* 0x000f24000800007f */
[----:B----4-:R-:W-:Y:S05]  /*c670*/  @!P0 BRA `(.L_x_313) ;  /* 0xfffffffc00f08947 */ /* 0x010fea000383ffff */
.L_x_306:
[----:B------:R-:W-:Y:S05]  /*c680*/  BSYNC B0 ;  /* 0x0000000000007941 */ /* 0x000fea0003800000 */
.L_x_305:
[----:B------:R-:W-:Y:S05]  /*c690*/  EXIT ;  /* 0x000000000000794d */ /* 0x000fea0003800000 */
.L_x_185:
[----:B0-----:R-:W-:-:S04]  /*c6a0*/  IMAD.U32 R3, RZ, RZ, UR38 ;  /* 0x00000026ff037e24 */ /* 0x001fc8000f8e00ff */
[----:B------:R0:W1:Y:S03]  /*c6b0*/  SYNCS.PHASECHK.TRANS64.TRYWAIT P1, [R3+URZ+0x34800], R0 ;  /* 0x03480000030075a7 */ /* 0x000066000802017f */
[----:B-1----:R-:W-:Y:S05]  /*c6c0*/  @!P1 NANOSLEEP.SYNCS 0x989680 ;  /* 0x009896800000995d */ /* 0x002fea0003900000 */
[----:B------:R-:W1:Y:S02]  /*c6d0*/  @!P1 SYNCS.PHASECHK.TRANS64 P1, [R3+URZ+0x34800], R0 ;  /* 0x03480000030095a7 */ /* 0x000e64000802007f */
[----:B-1----:R-:W-:Y:S05]  /*c6e0*/  @!P1 BRA `(.L_x_185) ;  /* 0xfffffffc00ec9947 */ /* 0x002fea000383ffff */
[----:B------:R-:W-:Y:S05]  /*c6f0*/  BRA `(.L_x_314) ;  /* 0xffffff4c00fc7947 */ /* 0x000fea000383ffff */
.L_x_189:
[----:B-1----:R1:W2:Y:S02]  /*c700*/  SYNCS.PHASECHK.TRANS64.TRYWAIT P1, [R6+URZ+0x34830], R3 ;  /* 0x03483003060075a7 */ /* 0x0022a4000802017f */
[----:B--2---:R-:W-:Y:S05]  /*c710*/  @!P1 NANOSLEEP.SYNCS 0x989680 ;  /* 0x009896800000995d */ /* 0x004fea0003900000 */
[----:B------:R-:W2:Y:S02]  /*c720*/  @!P1 SYNCS.PHASECHK.TRANS64 P1, [R6+URZ+0x34830], R3 ;  /* 0x03483003060095a7 */ /* 0x000ea4000802007f */
[----:B--2---:R-:W-:Y:S05]  /*c730*/  @!P1 BRA `(.L_x_189) ;  /* 0xfffffffc00f09947 */ /* 0x004fea000383ffff */
[----:B------:R-:W-:Y:S05]  /*c740*/  BRA `(.L_x_188) ;  /* 0xffffff5000187947 */ /* 0x000fea000383ffff */
.L_x_195:
[----:B-1----:R-:W-:-:S04]  /*c750*/  IMAD.U32 R3, RZ, RZ, UR7 ;  /* 0x00000007ff037e24 */ /* 0x002fc8000f8e00ff */
[----:B------:R1:W2:Y:S03]  /*c760*/  SYNCS.PHASECHK.TRANS64.TRYWAIT P1, [R3+URZ+0x34830], R0 ;  /* 0x03483000030075a7 */ /* 0x0002a6000802017f */
[----:B--2---:R-:W-:Y:S05]  /*c770*/  @!P1 NANOSLEEP.SYNCS 0x989680 ;  /* 0x009896800000995d */ /* 0x004fea0003900000 */
[----:B------:R-:W2:Y:S02]  /*c780*/  @!P1 SYNCS.PHASECHK.TRANS64 P1, [R3+URZ+0x34830], R0 ;  /* 0x03483000030095a7 */ /* 0x000ea4000802007f */
[----:B--2---:R-:W-:Y:S05]  /*c790*/  @!P1 BRA `(.L_x_195) ;  /* 0xfffffffc00ec9947 */ /* 0x004fea000383ffff */
[----:B------:R-:W-:Y:S05]  /*c7a0*/  BRA `(.L_x_194) ;  /* 0xffffff7000f07947 */ /* 0x000fea000383ffff */
.L_x_199:
[----:B-1----:R-:W-:-:S04]  /*c7b0*/  IMAD.U32 R3, RZ, RZ, UR14 ;  /* 0x0000000eff037e24 */ /* 0x002fc8000f8e00ff */
[----:B------:R1:W2:Y:S03]  /*c7c0*/  SYNCS.PHASECHK.TRANS64.TRYWAIT P1, [R3+URZ+0x34850], R0 ;  /* 0x03485000030075a7 */ /* 0x0002a6000802017f */
[----:B--2---:R-:W-:Y:S05]  /*c7d0*/  @!P1 NANOSLEEP.SYNCS 0x989680 ;  /* 0x009896800000995d */ /* 0x004fea0003900000 */
[----:B------:R-:W2:Y:S02]  /*c7e0*/  @!P1 SYNCS.PHASECHK.TRANS64 P1, [R3+URZ+0x34850], R0 ;  /* 0x03485000030095a7 */ /* 0x000ea4000802007f */
[----:B--2---:R-:W-:Y:S05]  /*c7f0*/  @!P1 BRA `(.L_x_199) ;  /* 0xfffffffc00ec9947 */ /* 0x004fea000383ffff */
[----:B------:R-:W-:Y:S05]  /*c800*/  BRA `(.L_x_198) ;  /* 0xffffff7c00207947 */ /* 0x000fea000383ffff */
.L_x_206:
[----:B-1----:R-:W-:-:S04]  /*c810*/  IMAD.U32 R5, RZ, RZ, UR9 ;  /* 0x00000009ff057e24 */ /* 0x002fc8000f8e00ff */
[----:B------:R1:W2:Y:S03]  /*c820*/  SYNCS.PHASECHK.TRANS64.TRYWAIT P1, [R5+URZ+0x34850], R4 ;  /* 0x03485004050075a7 */ /* 0x0002a6000802017f */
[----:B--2---:R-:W-:Y:S05]  /*c830*/  @!P1 NANOSLEEP.SYNCS 0x989680 ;  /* 0x009896800000995d */ /* 0x004fea0003900000 */
[----:B------:R-:W2:Y:S02]  /*c840*/  @!P1 SYNCS.PHASECHK.TRANS64 P1, [R5+URZ+0x34850], R4 ;  /* 0x03485004050095a7 */ /* 0x000ea4000802007f */
[----:B--2---:R-:W-:Y:S05]  /*c850*/  @!P1 BRA `(.L_x_206) ;  /* 0xfffffffc00ec9947 */ /* 0x004fea000383ffff */
[----:B------:R-:W-:Y:S05]  /*c860*/  BRA `(.L_x_205) ;  /* 0xffffff9800147947 */ /* 0x000fea000383ffff */
.L_x_221:
[----:B------:R-:W0:Y:S01]  /*c870*/  S2R R6, SR_TID.X ;  /* 0x0000000000067919 */ /* 0x000e220000002100 */
[----:B------:R-:W-:Y:S01]  /*c880*/  BSSY B0, `(.L_x_315) ;  /* 0x000000a000007945 */ /* 0x000fe20003800000 */
[----:B------:R-:W-:Y:S02]  /*c890*/  IMAD.MOV.U32 R12, RZ, RZ, RZ ;  /* 0x000000ffff0c7224 */ /* 0x000fe400078e00ff */
[----:B------:R-:W-:Y:S02]  /*c8a0*/  IMAD.MOV.U32 R11, RZ, RZ, 0x1f ;  /* 0x0000001fff0b7424 */ /* 0x000fe400078e00ff */
[----:B------:R-:W-:Y:S01]  /*c8b0*/  IMAD.MOV.U32 R15, RZ, RZ, -0x1 ;  /* 0xffffffffff0f7424 */ /* 0x000fe200078e00ff */
[----:B0-----:R-:W-:-:S04]  /*c8c0*/  SHF.R.U32.HI R6, RZ, 0x5, R6 ;  /* 0x00000005ff067819 */ /* 0x001fc80000011606 */
[----:B------:R-:W-:-:S05]  /*c8d0*/  LOP3.LUT R6, R6, 0x3, RZ, 0xc0, !PT ;  /* 0x0000000306067812 */ /* 0x000fca00078ec0ff */
[----:B------:R-:W-:-:S07]  /*c8e0*/  IMAD.MOV.U32 R13, RZ, RZ, R6 ;  /* 0x000000ffff0d7224 */ /* 0x000fce00078e0006 */
[----:B-1----:R-:W-:Y:S05]  /*c8f0*/  WARPSYNC.COLLECTIVE R15, `(.L_x_316) ;  /* 0x000000000f087348 */ /* 0x002fea0003c00000 */
[----:B------:R0:W2:Y:S02]  /*c900*/  SHFL.IDX P6, R14, R13, R12, R11 ;  /* 0x0000000c0d0e7389 */ /* 0x0000a400000c000b */
[----:B012---:R-:W-:Y:S01]  /*c910*/  ENDCOLLECTIVE ;  /* 0x000000000000791b */ /* 0x007fe20003800000 */
.L_x_316:
[----:B------:R-:W-:Y:S05]  /*c920*/  BSYNC B0 ;  /* 0x0000000000007941 */ /* 0x000fea0003800000 */
.L_x_315:
[----:B------:R-:W-:Y:S05]  /*c930*/  BRA `(.L_x_317) ;  /* 0xffffffbc009c7947 */ /* 0x000fea000383ffff */
.L_x_223:
[----:B------:R-:W-:Y:S01]  /*c940*/  BSSY B0, `(.L_x_318) ;  /* 0x0000006000007945 */ /* 0x000fe20003800000 */
[----:B------:R-:W-:-:S07]  /*c950*/  IMAD.MOV.U32 R15, RZ, RZ, -0x1 ;  /* 0xffffffffff0f7424 */ /* 0x000fce00078e00ff */
[----:B01----:R-:W-:Y:S05]  /*c960*/  WARPSYNC.COLLECTIVE R15, `(.L_x_319) ;  /* 0x000000000f0c7348 */ /* 0x003fea0003c00000 */
[----:B------:R-:W-:Y:S02]  /*c970*/  ELECT P6, UR62, PT ;  /* 0x00000000003e782f */ /* 0x000fe400038c0000 */
[----:B------:R-:W-:Y:S01]  /*c980*/  MOV R14, UR62 ;  /* 0x0000003e000e7c02 */ /* 0x000fe20008000f00 */
[----:B01----:R-:W-:Y:S10]  /*c990*/  ENDCOLLECTIVE ;  /* 0x000000000000791b */ /* 0x003ff40003800000 */
.L_x_319:
[----:B------:R-:W-:Y:S05]  /*c9a0*/  BSYNC B0 ;  /* 0x0000000000007941 */ /* 0x000fea0003800000 */
.L_x_318:
[----:B------:R-:W-:Y:S05]  /*c9b0*/  BRA `(.L_x_320) ;  /* 0xffffffbc009c7947 */ /* 0x000fea000383ffff */
.L_x_225:
[----:B---3--:R3:W4:Y:S02]  /*c9c0*/  SYNCS.PHASECHK.TRANS64.TRYWAIT P0, [R2+URZ+0x34840], R3 ;  /* 0x03484003020075a7 */ /* 0x008724000800017f */
[----:B----4-:R-:W-:Y:S05]  /*c9d0*/  @!P0 NANOSLEEP.SYNCS 0x989680 ;  /* 0x009896800000895d */ /* 0x010fea0003900000 */
[----:B------:R-:W4:Y:S02]  /*c9e0*/  @!P0 SYNCS.PHASECHK.TRANS64 P0, [R2+URZ+0x34840], R3 ;  /* 0x03484003020085a7 */ /* 0x000f24000800007f */
[----:B----4-:R-:W-:Y:S05]  /*c9f0*/  @!P0 BRA `(.L_x_225) ;  /* 0xfffffffc00f08947 */ /* 0x010fea000383ffff */
[----:B------:R-:W-:Y:S05]  /*ca00*/  BRA `(.L_x_321) ;  /* 0xffffffbc00f07947 */ /* 0x000fea000383ffff */
.L_x_229:
        /* <DEDUP_REMOVED lines=8> */
.L_x_322:
[----:B------:R-:W-:Y:S01]  /*ca90*/  IMAD.MOV.U32 R13, RZ, RZ, R0 ;  /* 0x000000ffff0d7224 */ /* 0x000fe200078e0000 */
[----:B------:R-:W-:Y:S01]  /*caa0*/  LOP3.LUT R7, R7, 0x7f, RZ, 0xc0, !PT ;  /* 0x0000007f07077812 */ /* 0x000fe200078ec0ff */
[----:B------:R-:W-:-:S07]  /*cab0*/  IMAD.MOV.U32 R6, RZ, RZ, R14 ;  /* 0x000000ffff067224 */ /* 0x000fce00078e000e */
[----:B------:R-:W-:Y:S05]  /*cac0*/  WARPSYNC.COLLECTIVE R15, `(.L_x_323) ;  /* 0x000000000f087348 */ /* 0x000fea0003c00000 */
[----:B------:R0:W1:Y:S02]  /*cad0*/  SHFL.IDX P6, R14, R13, R12, R11 ;  /* 0x0000000c0d0e7389 */ /* 0x00006400000c000b */
[----:B01----:R-:W-:Y:S01]  /*cae0*/  ENDCOLLECTIVE ;  /* 0x000000000000791b */ /* 0x003fe20003800000 */
.L_x_323:
        /* <DEDUP_REMOVED lines=12> */
.L_x_324:
        /* <DEDUP_REMOVED lines=9> */
[----:B------:R-:W-:Y:S04]  /*cc40*/  @!P2 LDGSTS.E.BYPASS.LTC128B.128 [R9+0x10400], desc[UR60][R6.64], !P3 ;  /* 0x104000000609afae */ /* 0x000fe8000d901d7c */
[----:B------:R-:W-:Y:S04]  /*cc50*/  @!P2 LDGSTS.E.BYPASS.LTC128B.128 [R9+0x14400], desc[UR60][R6.64+0x80], !P0 ;  /* 0x144000800609afae */ /* 0x000fe8000c101d7c */
[----:B------:R0:W-:Y:S01]  /*cc60*/  @!P2 LDGSTS.E.BYPASS.LTC128B.128 [R9+0x18400], desc[UR60][R6.64+0x100], !P1 ;  /* 0x184001000609afae */ /* 0x0001e2000c901d7c */
[----:B------:R-:W-:Y:S01]  /*cc70*/  ISETP.GE.AND P2, PT, R5, R3, PT ;  /* 0x000000030500720c */ /* 0x000fe20003f46270 */
[----:B------:R-:W-:-:S02]  /*cc80*/  VIADD R5, R4, 0x20 ;  /* 0x0000002004057836 */ /* 0x000fc40000000000 */
[----:B0-----:R-:W-:-:S10]  /*cc90*/  IMAD.MOV.U32 R6, RZ, RZ, R14 ;  /* 0x000000ffff067224 */ /* 0x001fd400078e000e */
[----:B------:R-:W-:Y:S05]  /*cca0*/  WARPSYNC.COLLECTIVE R15, `(.L_x_325) ;  /* 0x000000000f087348 */ /* 0x000fea0003c00000 */
[----:B------:R0:W1:Y:S02]  /*ccb0*/  SHFL.IDX P6, R14, R13, R12, R11 ;  /* 0x0000000c0d0e7389 */ /* 0x00006400000c000b */
[----:B01----:R-:W-:Y:S01]  /*ccc0*/  ENDCOLLECTIVE ;  /* 0x000000000000791b */ /* 0x003fe20003800000 */
.L_x_325:
[----:B------:R-:W-:Y:S02]  /*ccd0*/  IMAD.MOV.U32 R13, RZ, RZ, R2 ;  /* 0x000000ffff0d7224 */ /* 0x000fe400078e0002 */
[----:B------:R-:W-:Y:S02]  /*cce0*/  IMAD.MOV.U32 R12, RZ, RZ, 0x2 ;  /* 0x00000002ff0c7424 */ /* 0x000fe400078e00ff */
[----:B------:R-:W-:-:S07]  /*ccf0*/  IMAD.MOV.U32 R7, RZ, RZ, R14 ;  /* 0x000000ffff077224 */ /* 0x000fce00078e000e */
[----:B------:R-:W-:Y:S05]  /*cd00*/  WARPSYNC.COLLECTIVE R15, `(.L_x_326) ;  /* 0x000000000f087348 */ /* 0x000fea0003c00000 */
[----:B------:R0:W1:Y:S02]  /*cd10*/  SHFL.IDX P6, R14, R13, R12, R11 ;  /* 0x0000000c0d0e7389 */ /* 0x00006400000c000b */
[----:B01----:R-:W-:Y:S01]  /*cd20*/  ENDCOLLECTIVE ;  /* 0x000000000000791b */ /* 0x003fe20003800000 */
.L_x_326:
        /* <DEDUP_REMOVED lines=18> */
.L_x_327:
[----:B------:R-:W-:Y:S02]  /*ce50*/  IMAD.MOV.U32 R13, RZ, RZ, R2 ;  /* 0x000000ffff0d7224 */ /* 0x000fe400078e0002 */
[----:B------:R-:W-:Y:S02]  /*ce60*/  IMAD.MOV.U32 R12, RZ, RZ, 0x3 ;  /* 0x00000003ff0c7424 */ /* 0x000fe400078e00ff */
[----:B------:R-:W-:-:S07]  /*ce70*/  IMAD.MOV.U32 R7, RZ, RZ, R14 ;  /* 0x000000ffff077224 */ /* 0x000fce00078e000e */
[----:B------:R-:W-:Y:S05]  /*ce80*/  WARPSYNC.COLLECTIVE R15, `(.L_x_328) ;  /* 0x000000000f087348 */ /* 0x000fea0003c00000 */
[----:B------:R0:W1:Y:S02]  /*ce90*/  SHFL.IDX P6, R14, R13, R12, R11 ;  /* 0x0000000c0d0e7389 */ /* 0x00006400000c000b */
[----:B01----:R-:W-:Y:S01]  /*cea0*/  ENDCOLLECTIVE ;  /* 0x000000000000791b */ /* 0x003fe20003800000 */
.L_x_328:
        /* <DEDUP_REMOVED lines=18> */
.L_x_329:
[----:B------:R-:W-:Y:S02]  /*cfd0*/  IMAD.MOV.U32 R13, RZ, RZ, R2 ;  /* 0x000000ffff0d7224 */ /* 0x000fe400078e0002 */
[----:B------:R-:W-:Y:S02]  /*cfe0*/  IMAD.MOV.U32 R12, RZ, RZ, 0x4 ;  /* 0x00000004ff0c7424 */ /* 0x000fe400078e00ff */
[----:B------:R-:W-:-:S07]  /*cff0*/  IMAD.MOV.U32 R7, RZ, RZ, R14 ;  /* 0x000000ffff077224 */ /* 0x000fce00078e000e */
[----:B------:R-:W-:Y:S05]  /*d000*/  WARPSYNC.COLLECTIVE R15, `(.L_x_330) ;  /* 0x000000000f087348 */ /* 0x000fea0003c00000 */
[----:B------:R0:W1:Y:S02]  /*d010*/  SHFL.IDX P6, R14, R13, R12, R11 ;  /* 0x0000000c0d0e7389 */ /* 0x00006400000c000b */
[----:B01----:R-:W-:Y:S01]  /*d020*/  ENDCOLLECTIVE ;  /* 0x000000000000791b */ /* 0x003fe20003800000 */
.L_x_330:
        /* <DEDUP_REMOVED lines=18> */
.L_x_331:
[----:B------:R-:W-:Y:S02]  /*d150*/  IMAD.MOV.U32 R13, RZ, RZ, R2 ;  /* 0x000000ffff0d7224 */ /* 0x000fe400078e0002 */
[----:B------:R-:W-:Y:S02]  /*d160*/  IMAD.MOV.U32 R12, RZ, RZ, 0x5 ;  /* 0x00000005ff0c7424 */ /* 0x000fe400078e00ff */
[----:B------:R-:W-:-:S07]  /*d170*/  IMAD.MOV.U32 R7, RZ, RZ, R14 ;  /* 0x000000ffff077224 */ /* 0x000fce00078e000e */
[----:B------:R-:W-:Y:S05]  /*d180*/  WARPSYNC.COLLECTIVE R15, `(.L_x_332) ;  /* 0x000000000f087348 */ /* 0x000fea0003c00000 */
[----:B------:R0:W1:Y:S02]  /*d190*/  SHFL.IDX P6, R14, R13, R12, R11 ;  /* 0x0000000c0d0e7389 */ /* 0x00006400000c000b */
[----:B01----:R-:W-:Y:S01]  /*d1a0*/  ENDCOLLECTIVE ;  /* 0x000000000000791b */ /* 0x003fe20003800000 */
.L_x_332:
        /* <DEDUP_REMOVED lines=18> */
.L_x_333:
[----:B------:R-:W-:Y:S02]  /*d2d0*/  IMAD.MOV.U32 R13, RZ, RZ, R2 ;  /* 0x000000ffff0d7224 */ /* 0x000fe400078e0002 */
[----:B------:R-:W-:Y:S02]  /*d2e0*/  IMAD.MOV.U32 R12, RZ, RZ, 0x6 ;  /* 0x00000006ff0c7424 */ /* 0x000fe400078e00ff */
[----:B------:R-:W-:-:S07]  /*d2f0*/  IMAD.MOV.U32 R7, RZ, RZ, R14 ;  /* 0x000000ffff077224 */ /* 0x000fce00078e000e */
[----:B------:R-:W-:Y:S05]  /*d300*/  WARPSYNC.COLLECTIVE R15, `(.L_x_334) ;  /* 0x000000000f087348 */ /* 0x000fea0003c00000 */
[----:B------:R0:W1:Y:S02]  /*d310*/  SHFL.IDX P6, R14, R13, R12, R11 ;  /* 0x0000000c0d0e7389 */ /* 0x00006400000c000b */
[----:B01----:R-:W-:Y:S01]  /*d320*/  ENDCOLLECTIVE ;  /* 0x000000000000791b */ /* 0x003fe20003800000 */
.L_x_334:
        /* <DEDUP_REMOVED lines=13> */
[----:B0-----:R-:W-:-:S12]  /*d400*/  IMAD.MOV.U32 R6, RZ, RZ, R14 ;  /* 0x000000ffff067224 */ /* 0x001fd800078e000e */
[----:B------:R-:W-:Y:S05]  /*d410*/  WARPSYNC.COLLECTIVE R15, `(.L_x_335) ;  /* 0x000000000f087348 */ /* 0x000fea0003c00000 */
[----:B------:R0:W1:Y:S02]  /*d420*/  SHFL.IDX P6, R14, R13, R12, R11 ;  /* 0x0000000c0d0e7389 */ /* 0x00006400000c000b */
[----:B01----:R-:W-:Y:S01]  /*d430*/  ENDCOLLECTIVE ;  /* 0x000000000000791b */ /* 0x003fe20003800000 */
.L_x_335:
[----:B------:R-:W-:Y:S02]  /*d440*/  IMAD.MOV.U32 R13, RZ, RZ, R2 ;  /* 0x000000ffff0d7224 */ /* 0x000fe400078e0002 */
[----:B------:R-:W-:Y:S02]  /*d450*/  IMAD.MOV.U32 R12, RZ, RZ, 0x7 ;  /* 0x00000007ff0c7424 */ /* 0x000fe400078e00ff */
[----:B------:R-:W-:-:S07]  /*d460*/  IMAD.MOV.U32 R7, RZ, RZ, R14 ;  /* 0x000000ffff077224 */ /* 0x000fce00078e000e */
[----:B------:R-:W-:Y:S05]  /*d470*/  WARPSYNC.COLLECTIVE R15, `(.L_x_336) ;  /* 0x000000000f087348 */ /* 0x000fea0003c00000 */
[----:B------:R0:W1:Y:S02]  /*d480*/  SHFL.IDX P6, R14, R13, R12, R11 ;  /* 0x0000000c0d0e7389 */ /* 0x00006400000c000b */
[----:B01----:R-:W-:Y:S01]  /*d490*/  ENDCOLLECTIVE ;  /* 0x000000000000791b */ /* 0x003fe20003800000 */
.L_x_336:
[----:B------:R-:W-:-:S05]  /*d4a0*/  @!P2 LEA R7, P4, R10, R7, 0x1 ;  /* 0x000000070a07a211 */ /* 0x000fca00078808ff */
[----:B------:R-:W-:-:S05]  /*d4b0*/  @!P2 IMAD.X R6, RZ, RZ, R6, P4 ;  /* 0x000000ffff06a224 */ /* 0x000fca00020e0606 */
[----:B------:R-:W-:Y:S01]  /*d4c0*/  @!P2 LOP3.LUT R7, R7, R6, RZ, 0x3c, !PT ;  /* 0x000000060707a212 */ /* 0x000fe200078e3cff */
[----:B------:R-:W-:-:S03]  /*d4d0*/  IMAD.MOV.U32 R13, RZ, RZ, R0 ;  /* 0x000000ffff0d7224 */ /* 0x000fc600078e0000 */
[----:B------:R-:W-:-:S04]  /*d4e0*/  @!P2 LOP3.LUT R6, R7, R6, RZ, 0x3c, !PT ;  /* 0x000000060706a212 */ /* 0x000fc800078e3cff */
[----:B------:R-:W-:Y:S01]  /*d4f0*/  @!P2 LOP3.LUT R7, R7, R6, RZ, 0x3c, !PT ;  /* 0x000000060707a212 */ /* 0x000fe200078e3cff */
[----:B------:R-:W-:-:S07]  /*d500*/  IMAD.MOV.U32 R5, RZ, RZ, R14 ;  /* 0x000000ffff057224 */ /* 0x000fce00078e000e */
[----:B------:R-:W-:Y:S05]  /*d510*/  WARPSYNC.COLLECTIVE R15, `(.L_x_337) ;  /* 0x000000000f087348 */ /* 0x000fea0003c00000 */
[----:B------:R0:W1:Y:S02]  /*d520*/  SHFL.IDX P6, R14, R13, R12, R11 ;  /* 0x0000000c0d0e7389 */ /* 0x00006400000c000b */
[----:B01----:R-:W-:Y:S01]  /*d530*/  ENDCOLLECTIVE ;  /* 0x000000000000791b */ /* 0x003fe20003800000 */
.L_x_337:
[----:B------:R-:W-:Y:S01]  /*d540*/  @!PT LDS RZ, [RZ] ;  /* 0x00000000fffff984 */ /* 0x000fe20000000800 */
[----:B------:R-:W-:Y:S01]  /*d550*/  @!PT LDS RZ, [RZ] ;  /* 0x00000000fffff984 */ /* 0x000fe20000000800 */
[----:B------:R-:W-:Y:S01]  /*d560*/  @!PT LDS RZ, [RZ] ;  /* 0x00000000fffff984 */ /* 0x000fe20000000800 */
[----:B------:R0:W-:Y:S04]  /*d570*/  @!P2 LDGSTS.E.BYPASS.LTC128B.128 [R9+0x13400], desc[UR60][R6.64], !P3 ;  /* 0x134000000609afae */ /* 0x0001e8000d901d7c */
[----:B------:R0:W-:Y:S04]  /*d580*/  @!P2 LDGSTS.E.BYPASS.LTC128B.128 [R9+0x17400], desc[UR60][R6.64+0x80], !P0 ;  /* 0x174000800609afae */ /* 0x0001e8000c101d7c */
[----:B------:R0:W-:Y:S01]  /*d590*/  @!P2 LDGSTS.E.BYPASS.LTC128B.128 [R9+0x1b400], desc[UR60][R6.64+0x100], !P1 ;  /* 0x1b4001000609afae */ /* 0x0001e2000c901d7c */
[----:B------:R-:W-:Y:S01]  /*d5a0*/  IMAD.MOV.U32 R0, RZ, RZ, R14 ;  /* 0x000000ffff007224 */ /* 0x000fe200078e000e */
[----:B------:R-:W-:Y:S06]  /*d5b0*/  BRA `(.L_x_338) ;  /* 0xffffffc000a87947 */ /* 0x000fec000383ffff */
.L_x_233:
[----:B--2---:R-:W-:-:S04]  /*d5c0*/  IMAD.U32 R3, RZ, RZ, UR36 ;  /* 0x00000024ff037e24 */ /* 0x004fc8000f8e00ff */
[----:B------:R2:W3:Y:S03]  /*d5d0*/  SYNCS.PHASECHK.TRANS64.TRYWAIT P0, [R3+URZ+0x34820], R0 ;  /* 0x03482000030075a7 */ /* 0x0004e6000800017f */
[----:B---3--:R-:W-:Y:S05]  /*d5e0*/  @!P0 NANOSLEEP.SYNCS 0x989680 ;  /* 0x009896800000895d */ /* 0x008fea0003900000 */
[----:B------:R-:W3:Y:S02]  /*d5f0*/  @!P0 SYNCS.PHASECHK.TRANS64 P0, [R3+URZ+0x34820], R0 ;  /* 0x03482000030085a7 */ /* 0x000ee4000800007f */
[----:B---3--:R-:W-:Y:S05]  /*d600*/  @!P0 BRA `(.L_x_233) ;  /* 0xfffffffc00ec8947 */ /* 0x008fea000383ffff */
[----:B------:R-:W-:Y:S05]  /*d610*/  BRA `(.L_x_339) ;  /* 0xffffffc000f87947 */ /* 0x000fea000383ffff */
.L_x_240:
[----:B-1----:R1:W2:Y:S02]  /*d620*/  SYNCS.PHASECHK.TRANS64.TRYWAIT P0, [R3+URZ+0x34840], R2 ;  /* 0x03484002030075a7 */ /* 0x0022a4000800017f */
[----:B--2---:R-:W-:Y:S05]  /*d630*/  @!P0 NANOSLEEP.SYNCS 0x989680 ;  /* 0x009896800000895d */ /* 0x004fea0003900000 */
[----:B------:R-:W2:Y:S02]  /*d640*/  @!P0 SYNCS.PHASECHK.TRANS64 P0, [R3+URZ+0x34840], R2 ;  /* 0x03484002030085a7 */ /* 0x000ea4000800007f */
[----:B--2---:R-:W-:Y:S05]  /*d650*/  @!P0 BRA `(.L_x_240) ;  /* 0xfffffffc00f08947 */ /* 0x004fea000383ffff */
[----:B------:R-:W-:Y:S05]  /*d660*/  BRA `(.L_x_340) ;  /* 0xffffffc400a47947 */ /* 0x000fea000383ffff */
.L_x_248:
[----:B0-----:R0:W1:Y:S02]  /*d670*/  SYNCS.PHASECHK.TRANS64.TRYWAIT P0, [R2+URZ+0x34860], R3 ;  /* 0x03486003020075a7 */ /* 0x001064000800017f */
[----:B-1----:R-:W-:Y:S05]  /*d680*/  @!P0 NANOSLEEP.SYNCS 0x989680 ;  /* 0x009896800000895d */ /* 0x002fea0003900000 */
[----:B------:R-:W1:Y:S02]  /*d690*/  @!P0 SYNCS.PHASECHK.TRANS64 P0, [R2+URZ+0x34860], R3 ;  /* 0x03486003020085a7 */ /* 0x000e64000800007f */
[----:B-1----:R-:W-:Y:S05]  /*d6a0*/  @!P0 BRA `(.L_x_248) ;  /* 0xfffffffc00f08947 */ /* 0x002fea000383ffff */
[----:B------:R-:W-:Y:S05]  /*d6b0*/  BRA `(.L_x_341) ;  /* 0xffffffc800e07947 */ /* 0x000fea000383ffff */
.L_x_259:
[----:B-1----:R1:W2:Y:S02]  /*d6c0*/  SYNCS.PHASECHK.TRANS64.TRYWAIT P0, [R3+URZ+0x34840], R2 ;  /* 0x03484002030075a7 */ /* 0x0022a4000800017f */
[----:B--2---:R-:W-:Y:S05]  /*d6d0*/  @!P0 NANOSLEEP.SYNCS 0x989680 ;  /* 0x009896800000895d */ /* 0x004fea0003900000 */
[----:B------:R-:W2:Y:S02]  /*d6e0*/  @!P0 SYNCS.PHASECHK.TRANS64 P0, [R3+URZ+0x34840], R2 ;  /* 0x03484002030085a7 */ /* 0x000ea4000800007f */
[----:B--2---:R-:W-:Y:S05]  /*d6f0*/  @!P0 BRA `(.L_x_259) ;  /* 0xfffffffc00f08947 */ /* 0x004fea000383ffff */
[----:B------:R-:W-:Y:S05]  /*d700*/  BRA `(.L_x_342) ;  /* 0xffffffd0007c7947 */ /* 0x000fea000383ffff */
.L_x_267:
[----:B0-----:R0:W1:Y:S02]  /*d710*/  SYNCS.PHASECHK.TRANS64.TRYWAIT P0, [R2+URZ+0x34860], R3 ;  /* 0x03486003020075a7 */ /* 0x001064000800017f */
[----:B-1----:R-:W-:Y:S05]  /*d720*/  @!P0 NANOSLEEP.SYNCS 0x989680 ;  /* 0x009896800000895d */ /* 0x002fea0003900000 */
[----:B------:R-:W1:Y:S02]  /*d730*/  @!P0 SYNCS.PHASECHK.TRANS64 P0, [R2+URZ+0x34860], R3 ;  /* 0x03486003020085a7 */ /* 0x000e64000800007f */
[----:B-1----:R-:W-:Y:S05]  /*d740*/  @!P0 BRA `(.L_x_267) ;  /* 0xfffffffc00f08947 */ /* 0x002fea000383ffff */
[----:B------:R-:W-:Y:S05]  /*d750*/  BRA `(.L_x_343) ;  /* 0xffffffd400b87947 */ /* 0x000fea000383ffff */
.L_x_277:
[----:B--2---:R2:W3:Y:S02]  /*d760*/  SYNCS.PHASECHK.TRANS64.TRYWAIT P0, [R3+URZ+0x34840], R2 ;  /* 0x03484002030075a7 */ /* 0x0044e4000800017f */
[----:B---3--:R-:W-:Y:S05]  /*d770*/  @!P0 NANOSLEEP.SYNCS 0x989680 ;  /* 0x009896800000895d */ /* 0x008fea0003900000 */
[----:B------:R-:W3:Y:S02]  /*d780*/  @!P0 SYNCS.PHASECHK.TRANS64 P0, [R3+URZ+0x34840], R2 ;  /* 0x03484002030085a7 */ /* 0x000ee4000800007f */
[----:B---3--:R-:W-:Y:S05]  /*d790*/  @!P0 BRA `(.L_x_277) ;  /* 0xfffffffc00f08947 */ /* 0x008fea000383ffff */
[----:B------:R-:W-:Y:S05]  /*d7a0*/  BRA `(.L_x_344) ;  /* 0xffffffdc002c7947 */ /* 0x000fea000383ffff */
.L_x_285:
[----:B0-----:R0:W1:Y:S02]  /*d7b0*/  SYNCS.PHASECHK.TRANS64.TRYWAIT P0, [R2+URZ+0x34860], R5 ;  /* 0x03486005020075a7 */ /* 0x001064000800017f */
[----:B-1----:R-:W-:Y:S05]  /*d7c0*/  @!P0 NANOSLEEP.SYNCS 0x989680 ;  /* 0x009896800000895d */ /* 0x002fea0003900000 */
[----:B------:R-:W1:Y:S02]  /*d7d0*/  @!P0 SYNCS.PHASECHK.TRANS64 P0, [R2+URZ+0x34860], R5 ;  /* 0x03486005020085a7 */ /* 0x000e64000800007f */
[----:B-1----:R-:W-:Y:S05]  /*d7e0*/  @!P0 BRA `(.L_x_285) ;  /* 0xfffffffc00f08947 */ /* 0x002fea000383ffff */
[----:B------:R-:W-:Y:S05]  /*d7f0*/  BRA `(.L_x_345) ;  /* 0xffffffe000647947 */ /* 0x000fea000383ffff */
.L_x_295:
[----:B--2---:R2:W3:Y:S02]  /*d800*/  SYNCS.PHASECHK.TRANS64.TRYWAIT P0, [R0+URZ+0x34860], R3 ;  /* 0x03486003000075a7 */ /* 0x0044e4000800017f */
[----:B---3--:R-:W-:Y:S05]  /*d810*/  @!P0 NANOSLEEP.SYNCS 0x989680 ;  /* 0x009896800000895d */ /* 0x008fea0003900000 */
[----:B------:R-:W3:Y:S02]  /*d820*/  @!P0 SYNCS.PHASECHK.TRANS64 P0, [R0+URZ+0x34860], R3 ;  /* 0x03486003000085a7 */ /* 0x000ee4000800007f */
[----:B---3--:R-:W-:Y:S05]  /*d830*/  @!P0 BRA `(.L_x_295) ;  /* 0xfffffffc00f08947 */ /* 0x008fea000383ffff */
[----:B------:R-:W-:Y:S05]  /*d840*/  BRA `(.L_x_346) ;  /* 0xffffffe400787947 */ /* 0x000fea000383ffff */
.L_x_303:
[----:B-1----:R1:W2:Y:S02]  /*d850*/  SYNCS.PHASECHK.TRANS64.TRYWAIT P0, [R0+URZ+0x34820], R3 ;  /* 0x03482003000075a7 */ /* 0x0022a4000800017f */
[----:B--2---:R-:W-:Y:S05]  /*d860*/  @!P0 NANOSLEEP.SYNCS 0x989680 ;  /* 0x009896800000895d */ /* 0x004fea0003900000 */
[----:B------:R-:W2:Y:S02]  /*d870*/  @!P0 SYNCS.PHASECHK.TRANS64 P0, [R0+URZ+0x34820], R3 ;  /* 0x03482003000085a7 */ /* 0x000ea4000800007f */
[----:B--2---:R-:W-:Y:S05]  /*d880*/  @!P0 BRA `(.L_x_303) ;  /* 0xfffffffc00f08947 */ /* 0x004fea000383ffff */
[----:B------:R-:W-:Y:S05]  /*d890*/  BRA `(.L_x_347) ;  /* 0xffffffe800bc7947 */ /* 0x000fea000383ffff */
.L_x_304:
[----:B------:R-:W2:Y:S01]  /*d8a0*/  S2R R2, SR_TID.X ;  /* 0x0000000000027919 */ /* 0x000ea20000002100 */
[----:B------:R-:W-:Y:S01]  /*d8b0*/  BSSY B0, `(.L_x_348) ;  /* 0x000000a000007945 */ /* 0x000fe20003800000 */
[----:B------:R-:W-:Y:S02]  /*d8c0*/  IMAD.MOV.U32 R12, RZ, RZ, RZ ;  /* 0x000000ffff0c7224 */ /* 0x000fe400078e00ff */
[----:B------:R-:W-:Y:S02]  /*d8d0*/  IMAD.MOV.U32 R11, RZ, RZ, 0x1f ;  /* 0x0000001fff0b7424 */ /* 0x000fe400078e00ff */
[----:B------:R-:W-:Y:S01]  /*d8e0*/  IMAD.MOV.U32 R15, RZ, RZ, -0x1 ;  /* 0xffffffffff0f7424 */ /* 0x000fe200078e00ff */
[----:B--2---:R-:W-:-:S04]  /*d8f0*/  SHF.R.U32.HI R2, RZ, 0x5, R2 ;  /* 0x00000005ff027819 */ /* 0x004fc80000011602 */
[----:B------:R-:W-:-:S05]  /*d900*/  LOP3.LUT R2, R2, 0x3, RZ, 0xc0, !PT ;  /* 0x0000000302027812 */ /* 0x000fca00078ec0ff */
[----:B------:R-:W-:-:S07]  /*d910*/  IMAD.MOV.U32 R13, RZ, RZ, R2 ;  /* 0x000000ffff0d7224 */ /* 0x000fce00078e0002 */
[----:B01----:R-:W-:Y:S05]  /*d920*/  WARPSYNC.COLLECTIVE R15, `(.L_x_349) ;  /* 0x000000000f087348 */ /* 0x003fea0003c00000 */
[----:B------:R2:W3:Y:S02]  /*d930*/  SHFL.IDX P6, R14, R13, R12, R11 ;  /* 0x0000000c0d0e7389 */ /* 0x0004e400000c000b */
[----:B0123--:R-:W-:Y:S01]  /*d940*/  ENDCOLLECTIVE ;  /* 0x000000000000791b */ /* 0x00ffe20003800000 */
.L_x_349:
[----:B------:R-:W-:Y:S05]  /*d950*/  BSYNC B0 ;  /* 0x0000000000007941 */ /* 0x000fea0003800000 */
.L_x_348:
[----:B------:R-:W-:Y:S05]  /*d960*/  BRA `(.L_x_350) ;  /* 0xffffffe800a47947 */ /* 0x000fea000383ffff */
.L_x_307:
[----:B------:R-:W-:Y:S01]  /*d970*/  BSSY B1, `(.L_x_351) ;  /* 0x0000006000017945 */ /* 0x000fe20003800000 */
[----:B------:R-:W-:-:S07]  /*d980*/  IMAD.MOV.U32 R15, RZ, RZ, -0x1 ;  /* 0xffffffffff0f7424 */ /* 0x000fce00078e00ff */
[----:B012---:R-:W-:Y:S05]  /*d990*/  WARPSYNC.COLLECTIVE R15, `(.L_x_352) ;  /* 0x000000000f0c7348 */ /* 0x007fea0003c00000 */
[----:B------:R-:W-:Y:S02]  /*d9a0*/  ELECT P6, UR62, PT ;  /* 0x00000000003e782f */ /* 0x000fe400038c0000 */
[----:B------:R-:W-:Y:S01]  /*d9b0*/  MOV R14, UR62 ;  /* 0x0000003e000e7c02 */ /* 0x000fe20008000f00 */
[----:B012---:R-:W-:Y:S10]  /*d9c0*/  ENDCOLLECTIVE ;  /* 0x000000000000791b */ /* 0x007ff40003800000 */
.L_x_352:
[----:B------:R-:W-:Y:S05]  /*d9d0*/  BSYNC B1 ;  /* 0x0000000000017941 */ /* 0x000fea0003800000 */
.L_x_351:
[----:B------:R-:W-:Y:S05]  /*d9e0*/  BRA `(.L_x_353) ;  /* 0xffffffe8009c7947 */ /* 0x000fea000383ffff */
.L_x_309:
[----:B0-----:R0:W1:Y:S02]  /*d9f0*/  SYNCS.PHASECHK.TRANS64.TRYWAIT P0, [R6+URZ], R5 ;  /* 0x00000005060075a7 */ /* 0x001064000800017f */
[----:B-1----:R-:W-:Y:S05]  /*da00*/  @!P0 NANOSLEEP.SYNCS 0x989680 ;  /* 0x009896800000895d */ /* 0x002fea0003900000 */
[----:B------:R-:W1:Y:S02]  /*da10*/  @!P0 SYNCS.PHASECHK.TRANS64 P0, [R6+URZ], R5 ;  /* 0x00000005060085a7 */ /* 0x000e64000800007f */
[----:B-1----:R-:W-:Y:S05]  /*da20*/  @!P0 BRA `(.L_x_309) ;  /* 0xfffffffc00f08947 */ /* 0x002fea000383ffff */
[----:B------:R-:W-:Y:S05]  /*da30*/  BRA `(.L_x_354) ;  /* 0xffffffe800dc7947 */ /* 0x000fea000383ffff */
.L_x_310:
[----:B-1----:R1:W2:Y:S02]  /*da40*/  SYNCS.PHASECHK.TRANS64.TRYWAIT P0, [R7+URZ], R2 ;  /* 0x00000002070075a7 */ /* 0x0022a4000800017f */
[----:B--2---:R-:W-:Y:S05]  /*da50*/  @!P0 NANOSLEEP.SYNCS 0x989680 ;  /* 0x009896800000895d */ /* 0x004fea0003900000 */
[----:B------:R-:W2:Y:S02]  /*da60*/  @!P0 SYNCS.PHASECHK.TRANS64 P0, [R7+URZ], R2 ;  /* 0x00000002070085a7 */ /* 0x000ea4000800007f */
[----:B--2---:R-:W-:Y:S05]  /*da70*/  @!P0 BRA `(.L_x_310) ;  /* 0xfffffffc00f08947 */ /* 0x004fea000383ffff */
[----:B------:R-:W-:Y:S05]  /*da80*/  BRA `(.L_x_355) ;  /* 0xffffffe800d07947 */ /* 0x000fea000383ffff */
.L_x_312:
[----:B--2---:R2:W3:Y:S02]  /*da90*/  SYNCS.PHASECHK.TRANS64.TRYWAIT P0, [R4+URZ], R5 ;  /* 0x00000005040075a7 */ /* 0x0044e4000800017f */
[----:B---3--:R-:W-:Y:S05]  /*daa0*/  @!P0 NANOSLEEP.SYNCS 0x989680 ;  /* 0x009896800000895d */ /* 0x008fea0003900000 */
[----:B------:R-:W3:Y:S02]  /*dab0*/  @!P0 SYNCS.PHASECHK.TRANS64 P0, [R4+URZ], R5 ;  /* 0x00000005040085a7 */ /* 0x000ee4000800007f */
[----:B---3--:R-:W-:Y:S05]  /*dac0*/  @!P0 BRA `(.L_x_312) ;  /* 0xfffffffc00f08947 */ /* 0x008fea000383ffff */
[----:B------:R-:W-:Y:S05]  /*dad0*/  BRA `(.L_x_356) ;  /* 0xffffffe800d47947 */ /* 0x000fea000383ffff */
.L_x_357:
        /* <DEDUP_REMOVED lines=10> */
.L_x_3194:


//--------------------- .text._ZN7cutlass13device_kernelIN5flash11enable_sm90INS1_16FlashAttnFwdSm90INS1_25CollectiveMainloopFwdSm90ILi2EN4cute5tupleIJNS5_1CILi1EEES8_S8_EEENS6_IJNS7_ILi128EEESA_NS7_ILi192EEEEEELi128ENS_6half_tEfNS_4arch4Sm90ELb0ELb0ELb0ELb1ELb0ELb0ELb0ELb1ELb1ELb1ELb0ELb0EEENS1_21CollectiveEpilogueFwdINS6_IJSA_SA_SA_EEES9_SD_SF_Li256ELb1ELb1ELb0ELb0EEENS1_36VarlenDynamicPersistentTileSchedulerILi128ELi128ELi256ELi128ELb0ELb1ELb1ELb0ELb1ELb1EEEEEEEEEvNT_6ParamsE --------------------------
	.section	.text._ZN7cutlass13device_kernelIN5flash11enable_sm90INS1_16FlashAttnFwdSm90INS1_25CollectiveMainloopFwdSm90ILi2EN4cute5tupleIJNS5_1CILi1EEES8_S8_EEENS6_IJNS7_ILi128EEESA_NS7_ILi192EEEEEELi128ENS_6half_tEfNS_4arch4Sm90ELb0ELb0ELb0ELb1ELb0ELb0ELb0ELb1ELb1ELb1ELb0ELb0EEENS1_21CollectiveEpilogueFwdINS6_IJSA_SA_SA_EEES9_SD_SF_Li256ELb1ELb1ELb0ELb0EEENS1_36VarlenDynamicPersistentTileSchedulerILi128ELi128ELi256ELi128ELb0ELb1ELb1ELb0ELb1ELb1EEEEEEEEEvNT_6ParamsE,"ax",@progbits
	.align	128
.text._ZN7cutlass13device_kernelIN5flash11enable_sm90INS1_16FlashAttnFwdSm90INS1_25CollectiveMainloopFwdSm90ILi2EN4cute5tupleIJNS5_1CILi1EEES8_S8_EEENS6_IJNS7_ILi128EEESA_NS7_ILi192EEEEEELi128ENS_6half_tEfNS_4arch4Sm90ELb0ELb0ELb0ELb1ELb0ELb0ELb0ELb1ELb1ELb1ELb0ELb0EEENS1_21CollectiveEpilogueFwdINS6_IJSA_SA_SA_EEES9_SD_SF_Li256ELb1ELb1ELb0ELb0EEENS1_36VarlenDynamicPersistentTileSchedulerILi128ELi128ELi256ELi128ELb0ELb1ELb1ELb0ELb1ELb1EEEEEEEEEvNT_6ParamsE:
        .type           _ZN7cutlass13device_kernelIN5flash11enable_sm90INS1_16FlashAttnFwdSm90INS1_25CollectiveMainloopFwdSm90ILi2EN4cute5tupleIJNS5_1CILi1EEES8_S8_EEENS6_IJNS7_ILi128EEESA_NS7_ILi192EEEEEELi128ENS_6half_tEfNS_4arch4Sm90ELb0ELb0ELb0ELb1ELb0ELb0ELb0ELb1ELb1ELb1ELb0ELb0EEENS1_21CollectiveEpilogueFwdINS6_IJSA_SA_SA_EEES9_SD_SF_Li256ELb1ELb1ELb0ELb0EEENS1_36VarlenDynamicPersistentTileSchedulerILi128ELi128ELi256ELi128ELb0ELb1ELb1ELb0ELb1ELb1EEEEEEEEEvNT_6ParamsE,@function
        .size           _ZN7cutlass13device_kernelIN5flash11enable_sm90INS1_16FlashAttnFwdSm90INS1_25CollectiveMainloopFwdSm90ILi2EN4cute5tupleIJNS5_1CILi1EEES8_S8_EEENS6_IJNS7_ILi128EEESA_NS7_ILi192EEEEEELi128ENS_6half_tEfNS_4arch4Sm90ELb0ELb0ELb0ELb1ELb0ELb0ELb0ELb1ELb1ELb1ELb0ELb0EEENS1_21CollectiveEpilogueFwdINS6_IJSA_SA_SA_EEES9_SD_SF_Li256ELb1ELb1ELb0ELb0EEENS1_36VarlenDynamicPersistentTileSchedulerILi128ELi128ELi256ELi128ELb0ELb1ELb1ELb0ELb1ELb1EEEEEEEEEvNT_6ParamsE,(.L_x_3195 - _ZN7cutlass13device_kernelIN5flash11enable_sm90INS1_16FlashAttnFwdSm90INS1_25CollectiveMainloopFwdSm90ILi2EN4cute5tupleIJNS5_1CILi1EEES8_S8_EEENS6_IJNS7_ILi128EEESA_NS7_ILi192EEEEEELi128ENS_6half_tEfNS_4arch4Sm90ELb0ELb0ELb0ELb1ELb0ELb0ELb0ELb1ELb1ELb1ELb0ELb0EEENS1_21CollectiveEpilogueFwdINS6_IJSA_SA_SA_EEES9_SD_SF_Li256ELb1ELb1ELb0ELb0EEENS1_36VarlenDynamicPersistentTileSchedulerILi128ELi128ELi256ELi128ELb0ELb1ELb1ELb0ELb1ELb1EEEEEEEEEvNT_6ParamsE)
        .other          _ZN7cutlass13device_kernelIN5flash11enable_sm90INS1_16FlashAttnFwdSm90INS1_25CollectiveMainloopFwdSm90ILi2EN4cute5tupleIJNS5_1CILi1EEES8_S8_EEENS6_IJNS7_ILi128EEESA_NS7_ILi192EEEEEELi128ENS_6half_tEfNS_4arch4Sm90ELb0ELb0ELb0ELb1ELb0ELb0ELb0ELb1ELb1ELb1ELb0ELb0EEENS1_21CollectiveEpilogueFwdINS6_IJSA_SA_SA_EEES9_SD_SF_Li256ELb1ELb1ELb0ELb0EEENS1_36VarlenDynamicPersistentTileSchedulerILi128ELi128ELi256ELi128ELb0ELb1ELb1ELb0ELb1ELb1EEEEEEEEEvNT_6ParamsE,@"STO_CUDA_ENTRY STV_DEFAULT"
_ZN7cutlass13device_kernelIN5flash11enable_sm90INS1_16FlashAttnFwdSm90INS1_25CollectiveMainloopFwdSm90ILi2EN4cute5tupleIJNS5_1CILi1EEES8_S8_EEENS6_IJNS7_ILi128EEESA_NS7_ILi192EEEEEELi128ENS_6half_tEfNS_4arch4Sm90ELb0ELb0ELb0ELb1ELb0ELb0ELb0ELb1ELb1ELb1ELb0ELb0EEENS1_21CollectiveEpilogueFwdINS6_IJSA_SA_SA_EEES9_SD_SF_Li256ELb1ELb1ELb0ELb0EEENS1_36VarlenDynamicPersistentTileSchedulerILi128ELi128ELi256ELi128ELb0ELb1ELb1ELb0ELb1ELb1EEEEEEEEEvNT_6ParamsE:
        /* <DEDUP_REMOVED lines=18> */
.L_x_359:
[----:B------:R-:W-:Y:S05]  /*0120*/  BSYNC B0 ;  /* 0x0000000000007941 */ /* 0x000fea0003800000 */
.L_x_358:
        /* <DEDUP_REMOVED lines=41> */
.L_x_360:
[----:B------:R-:W3:Y:S01]  /*03c0*/  SHFL.IDX PT, R2, R0, RZ, 0x1f ;  /* 0x00001fff00027589 */ /* 0x000ee200000e0000 */
[----:B------:R-:W-:Y:S01]  /*03d0*/  NOP ;  /* 0x0000000000007918 */ /* 0x000fe20000000000 */
[----:B---3--:R-:W-:-:S13]  /*03e0*/  ISETP.NE.AND P0, PT, R2, RZ, PT ;  /* 0x000000ff0200720c */ /* 0x008fda0003f05270 */
        /* <DEDUP_REMOVED lines=18> */
[----:B---3--:R-:W-:Y:S01]  /*0510*/  NOP ;  /* 0x0000000000007918 */ /* 0x008fe20000000000 */
.L_x_361:
[----:B------:R-:W3:Y:S01]  /*0520*/  SHFL.IDX PT, R2, R0, RZ, 0x1f ;  /* 0x00001fff00027589 */ /* 0x000ee200000e0000 */
[----:B------:R-:W-:Y:S01]  /*0530*/  NOP ;  /* 0x0000000000007918 */ /* 0x000fe20000000000 */
[----:B---3--:R-:W-:-:S13]  /*0540*/  ISETP.NE.AND P0, PT, R2, RZ, PT ;  /* 0x000000ff0200720c */ /* 0x008fda0003f05270 */
[----:B------:R-:W-:Y:S05]  /*0550*/  @P0 BRA `(.L_x_362) ;  /* 0x0000000000380947 */ /* 0x000fea0003800000 */
[----:B0-----:R-:W0:Y:S01]  /*0560*/  S2UR UR5, SR_CgaCtaId ;  /* 0x00000000000579c3 */ /* 0x001e220000008800 */
[----:B------:R-:W-:Y:S01]  /*0570*/  UMOV UR4, 0x400 ;  /* 0x0000040000047882 */ /* 0x000fe20000000000 */
[----:B------:R-:W-:Y:S01]  /*0580*/  UMOV UR7, 0x1 ;  /* 0x0000000100077882 */ /* 0x000fe20000000000 */
[----:B------:R-:W-:Y:S01]  /*0590*/  ELECT P0, URZ, PT ;  /* 0x00000000003f782f */ /* 0x000fe20003800000 */
[----:B0-----:R-:W-:Y:S02]  /*05a0*/  ULEA UR6, UR5, UR4, 0x18 ;  /* 0x0000000405067291 */ /* 0x001fe4000f8ec03f */
[----:B------:R-:W-:-:S04]  /*05b0*/  UIADD3 UR4, -UR7, 0x100000, URZ ;  /* 0x0010000007047890 */ /* 0x000fc8000fffe13f */
[----:B------:R-:W-:Y:S02]  /*05c0*/  USHF.L.U32 UR5, UR4, 0xb, URZ ;  /* 0x0000000b04057899 */ /* 0x000fe4000800063f */
[----:B------:R-:W-:Y:S01]  /*05d0*/  USHF.L.U32 UR4, UR4, 0x1, URZ ;  /* 0x0000000104047899 */ /* 0x000fe2000800063f */
[----:B------:R-:W0:Y:S11]  /*05e0*/  FENCE.VIEW.ASYNC.S ;  /* 0x00000000000073c6 */ /* 0x000e360000000000 */
[----:B0-----:R3:W0:Y:S01]  /*05f0*/  SYNCS.EXCH.64 URZ, [UR6+0x34870], UR4 ;  /* 0x03487004063f75b2 */ /* 0x0016220008000100 */
[----:B------:R3:W0:Y:S01]  /*0600*/  SYNCS.EXCH.64 URZ, [UR6+0x34880], UR4 ;  /* 0x03488004063f75b2 */ /* 0x0006220008000100 */
[----:B------:R3:W0:Y:S01]  /*0610*/  SYNCS.EXCH.64 URZ, [UR6+0x34878], UR4 ;  /* 0x03487804063f75b2 */ /* 0x0006220008000100 */
[----:B------:R3:W0:Y:S02]  /*0620*/  SYNCS.EXCH.64 URZ, [UR6+0x34888], UR4 ;  /* 0x03488804063f75b2 */ /* 0x0006240008000100 */
[----:B---3--:R-:W-:Y:S01]  /*0630*/  NOP ;  /* 0x0000000000007918 */ /* 0x008fe20000000000 */
.L_x_362:
        /* <DEDUP_REMOVED lines=22> */
.L_x_363:
        /* <DEDUP_REMOVED lines=22> */
.L_x_364:
[----:B0-----:R-:W-:Y:S01]  /*0900*/  UMOV UR4, 0x1 ;  /* 0x0000000100047882 */ /* 0x001fe20000000000 */
[----:B------:R-:W-:Y:S01]  /*0910*/  PLOP3.LUT P0, PT, PT, PT, UP0, 0x80, 0x0 ;  /* 0x000000000000781c */ /* 0x000fe20003f0f008 */
[----:B------:R-:W-:Y:S01]  /*0920*/  USEL UR4, UR4, 0x2, !UP0 ;  /* 0x0000000204047887 */ /* 0x000fe2000c000000 */
[----:B------:R-:W-:-:S05]  /*0930*/  NOP ;  /* 0x0000000000007918 */ /* 0x000fca0000000000 */
[----:B------:R-:W-:-:S05]  /*0940*/  IMAD.U32 R2, RZ, RZ, UR4 ;  /* 0x00000004ff027e24 */ /* 0x000fca000f8e00ff */
[----:B------:R0:W-:Y:S01]  /*0950*/  STL [R1+0x58], R2 ;  /* 0x0000580201007387 */ /* 0x0001e20000100800 */
[----:B-12-4-:R-:W-:Y:S06]  /*0960*/  BAR.SYNC.DEFER_BLOCKING 0x0 ;  /* 0x0000000000007b1d */ /* 0x016fec0000010000 */
[----:B------:R-:W-:Y:S05]  /*0970*/  @!P0 BRA `(.L_x_365) ;  /* 0x0000008400e48947 */ /* 0x000fea0003800000 */
.L_x_366:
[----:B------:R-:W-:-:S08]  /*0980*/  NOP ;  /* 0x0000000000007918 */ /* 0x000fd00000000000 */
[----:B------:R-:W1:Y:S02]  /*0990*/  USETMAXREG.TRY_ALLOC.CTAPOOL UP0, 0xf0 ;  /* 0x000000f0000079c8 */ /* 0x000e640008000600 */
[----:B-1----:R-:W-:-:S13]  /*09a0*/  PLOP3.LUT P0, PT, PT, PT, UP0, 0x80, 0x0 ;  /* 0x000000000000781c */ /* 0x002fda0003f0f008 */
[----:B------:R-:W-:Y:S05]  /*09b0*/  @!P0 BRA `(.L_x_366) ;  /* 0xfffffffc00f08947 */ /* 0x000fea000383ffff */
[----:B------:R-:W1:Y:S08]  /*09c0*/  S2UR UR5, SR_CgaCtaId ;  /* 0x00000000000579c3 */ /* 0x000e700000008800 */
[----:B------:R-:W-:Y:S06]  /*09d0*/  BAR.ARV 0x8, 0x180 ;  /* 0x0206000000007b1d */ /* 0x000fec0000002000 */
[----:B------:R-:W-:-:S02]  /*09e0*/  UMOV UR4, 0x400 ;  /* 0x0000040000047882 */ /* 0x000fc40000000000 */
[----:B------:R-:W-:Y:S01]  /*09f0*/  BAR.SYNC.DEFER_BLOCKING 0x5, 0x180 ;  /* 0x0146000000007b1d */ /* 0x000fe20000010000 */
[----:B-1----:R-:W-:-:S09]  /*0a00*/  ULEA UR4, UR5, UR4, 0x18 ;  /* 0x0000000405047291 */ /* 0x002fd2000f8ec03f */
[----:B------:R-:W1:Y:S01]  /*0a10*/  LDS.128 R44, [UR4+0x348d0] ;  /* 0x0348d004ff2c7984 */ /* 0x000e620008000c00 */
[----:B------:R-:W-:Y:S01]  /*0a20*/  ULDC UR4, c[0x0][0xc3c] ;  /* 0x00030f0000047ab9 */ /* 0x000fe20000000800 */
[----:B------:R-:W-:Y:S06]  /*0a30*/  BAR.ARV 0x4, 0x180 ;  /* 0x0106000000007b1d */ /* 0x000fec0000002000 */
[----:B-1----:R-:W-:-:S13]  /*0a40*/  ISETP.GE.AND P0, PT, R47, UR4, PT ;  /* 0x000000042f007c0c */ /* 0x002fda000bf06270 */
[----:B------:R-:W-:Y:S05]  /*0a50*/  @P0 EXIT ;  /* 0x000000000000094d */ /* 0x000fea0003800000 */
[----:B0-----:R-:W2:Y:S01]  /*0a60*/  LDL R2, [R1+0x58] ;  /* 0x0000580001027983 */ /* 0x001ea20000100800 */
[----:B------:R-:W-:Y:S01]  /*0a70*/  R2UR UR6, R45 ;  /* 0x000000002d0672ca */ /* 0x000fe200000e0000 */
[----:B------:R-:W-:Y:S01]  /*0a80*/  IMAD.MOV.U32 R185, RZ, RZ, RZ ;  /* 0x000000ffffb97224 */ /* 0x000fe200078e00ff */
[----:B------:R-:W-:Y:S01]  /*0a90*/  R2UR UR5, R46 ;  /* 0x000000002e0572ca */ /* 0x000fe200000e0000 */
[----:B------:R-:W0:Y:S01]  /*0aa0*/  S2R R0, SR_TID.X ;  /* 0x0000000000007919 */ /* 0x000e220000002100 */
[----:B------:R-:W-:Y:S02]  /*0ab0*/  IMAD.MOV.U32 R16, RZ, RZ, RZ ;  /* 0x000000ffff107224 */ /* 0x000fe400078e00ff */
[----:B0-----:R-:W-:-:S05]  /*0ac0*/  VIADD R196, R0, 0xffffff80 ;  /* 0xffffff8000c47836 */ /* 0x001fca0000000000 */
[----:B------:R-:W-:-:S04]  /*0ad0*/  SHF.R.S32.HI R3, RZ, 0x1f, R196 ;  /* 0x0000001fff037819 */ /* 0x000fc800000114c4 */
[CC--:B------:R-:W-:Y:S02]  /*0ae0*/  LEA.HI R5, R3.reuse, R196.reuse, RZ, 0x7 ;  /* 0x000000c403057211 */ /* 0x0c0fe400078f38ff */
[----:B------:R-:W-:Y:S02]  /*0af0*/  LEA.HI R0, R3, R196, RZ, 0x4 ;  /* 0x000000c403007211 */ /* 0x000fe400078f20ff */
[----:B------:R-:W-:Y:S02]  /*0b00*/  LOP3.LUT R187, R5, 0xffffff80, RZ, 0xc0, !PT ;  /* 0xffffff8005bb7812 */ /* 0x000fe400078ec0ff */
[----:B------:R-:W-:Y:S02]  /*0b10*/  SHF.R.S32.HI R9, RZ, 0x4, R0 ;  /* 0x00000004ff097819 */ /* 0x000fe40000011400 */
[----:B------:R-:W-:Y:S01]  /*0b20*/  LOP3.LUT R7, R0, 0x3fffff0, RZ, 0xc0, !PT ;  /* 0x03fffff000077812 */ /* 0x000fe200078ec0ff */
[----:B------:R-:W-:Y:S01]  /*0b30*/  IMAD.IADD R187, R196, 0x1, -R187 ;  /* 0x00000001c4bb7824 */ /* 0x000fe200078e0abb */
[----:B------:R-:W-:-:S02]  /*0b40*/  LEA.HI R0, R0, R9, RZ, 0x1 ;  /* 0x0000000900007211 */ /* 0x000fc400078f08ff */
[----:B------:R-:W-:Y:S01]  /*0b50*/  SHF.R.S32.HI R188, RZ, 0x7, R5 ;  /* 0x00000007ffbc7819 */ /* 0x000fe20000011405 */
[----:B------:R-:W-:Y:S01]  /*0b60*/  IMAD.IADD R7, R196, 0x1, -R7 ;  /* 0x00000001c4077824 */ /* 0x000fe200078e0a07 */
[----:B------:R-:W-:Y:S02]  /*0b70*/  SHF.R.S32.HI R4, RZ, 0x1f, R187 ;  /* 0x0000001fff047819 */ /* 0x000fe400000114bb */
[----:B------:R-:W-:Y:S02]  /*0b80*/  LOP3.LUT R0, R0, 0x1ffffffe, RZ, 0xc0, !PT ;  /* 0x1ffffffe00007812 */ /* 0x000fe400078ec0ff */
[CC--:B------:R-:W-:Y:S02]  /*0b90*/  LEA.HI R6, R4.reuse, R187.reuse, RZ, 0x2 ;  /* 0x000000bb04067211 */ /* 0x0c0fe400078f10ff */
[----:B------:R-:W-:Y:S01]  /*0ba0*/  LEA.HI R4, R4, R187, RZ, 0x5 ;  /* 0x000000bb04047211 */ /* 0x000fe200078f28ff */
[----:B------:R-:W-:Y:S01]  /*0bb0*/  IMAD.IADD R0, R9, 0x1, -R0 ;  /* 0x0000000109007824 */ /* 0x000fe200078e0a00 */
[--C-:B------:R-:W-:Y:S01]  /*0bc0*/  SHF.R.S32.HI R8, RZ, 0x2, R6.reuse ;  /* 0x00000002ff087819 */ /* 0x100fe20000011406 */
[----:B------:R-:W-:Y:S01]  /*0bd0*/  IMAD.MOV.U32 R9, RZ, RZ, -0x2 ;  /* 0xfffffffeff097424 */ /* 0x000fe200078e00ff */
[----:B------:R-:W-:-:S02]  /*0be0*/  SHF.R.S32.HI R11, RZ, 0x1f, R6 ;  /* 0x0000001fff0b7819 */ /* 0x000fc40000011406 */
[----:B------:R-:W-:Y:S02]  /*0bf0*/  LEA.HI R5, R5, R188, RZ, 0x1 ;  /* 0x000000bc05057211 */ /* 0x000fe400078f08ff */
[----:B------:R-:W-:Y:S02]  /*0c00*/  LEA.HI R11, R11, R8, RZ, 0x3 ;  /* 0x000000080b0b7211 */ /* 0x000fe400078f18ff */
[----:B------:R-:W-:Y:S02]  /*0c10*/  SHF.R.S32.HI R4, RZ, 0x5, R4 ;  /* 0x00000005ff047819 */ /* 0x000fe40000011404 */
[----:B------:R-:W-:Y:S02]  /*0c20*/  LOP3.LUT R11, R11, 0xfffffff8, RZ, 0xc0, !PT ;  /* 0xfffffff80b0b7812 */ /* 0x000fe400078ec0ff */
[----:B------:R-:W-:Y:S02]  /*0c30*/  LOP3.LUT R5, R5, 0x3fffffe, RZ, 0xc0, !PT ;  /* 0x03fffffe05057812 */ /* 0x000fe400078ec0ff */
[----:B------:R-:W-:Y:S01]  /*0c40*/  LOP3.LUT R6, R6, 0x7ffffffc, RZ, 0xc0, !PT ;  /* 0x7ffffffc06067812 */ /* 0x000fe200078ec0ff */
[----:B------:R-:W-:-:S02]  /*0c50*/  IMAD.IADD R11, R8, 0x1, -R11 ;  /* 0x00000001080b7824 */ /* 0x000fc400078e0a0b */
[----:B------:R-:W-:Y:S02]  /*0c60*/  IMAD.IADD R5, R188, 0x1, -R5 ;  /* 0x00000001bc057824 */ /* 0x000fe400078e0a05 */
[----:B------:R-:W-:Y:S02]  /*0c70*/  IMAD R4, R4, 0x10, R11 ;  /* 0x0000001004047824 */ /* 0x000fe400078e020b */
[----:B------:R-:W-:Y:S02]  /*0c80*/  IMAD.IADD R6, R187, 0x1, -R6 ;  /* 0x00000001bb067824 */ /* 0x000fe400078e0a06 */
[----:B------:R-:W-:Y:S02]  /*0c90*/  IMAD R189, R5, 0x40, R4 ;  /* 0x0000004005bd7824 */ /* 0x000fe400078e0204 */
[----:B------:R-:W-:Y:S01]  /*0ca0*/  IMAD R190, R6, R9, 0x80 ;  /* 0x0000008006be7424 */ /* 0x000fe200078e0209 */
[----:B--2---:R-:W-:Y:S02]  /*0cb0*/  R2UR UR4, R2 ;  /* 0x00000000020472ca */ /* 0x004fe400000e0000 */
[----:B------:R-:W-:-:S05]  /*0cc0*/  LEA.HI R2, R3, R196, RZ, 0x5 ;  /* 0x000000c403027211 */ /* 0x000fca00078f28ff */
[----:B------:R-:W-:-:S05]  /*0cd0*/  IMAD.SHL.U32 R2, R2, 0x20, RZ ;  /* 0x0000002002027824 */ /* 0x000fca00078e00ff */
[----:B------:R-:W-:Y:S01]  /*0ce0*/  LOP3.LUT R2, R2, 0xfffffc00, RZ, 0xc0, !PT ;  /* 0xfffffc0002027812 */ /* 0x000fe200078ec0ff */
[----:B------:R-:W-:-:S04]  /*0cf0*/  ULOP3.LUT UR4, UR4, 0x1, URZ, 0xfc, !UPT ;  /* 0x0000000104047892 */ /* 0x000fc8000f8efc3f */
[----:B------:R-:W-:Y:S01]  /*0d00*/  IMAD R7, R7, 0x40, R2 ;  /* 0x0000004007077824 */ /* 0x000fe200078e0202 */
[CC--:B------:R-:W-:Y:S01]  /*0d10*/  LEA.HI R2, R3.reuse, R196.reuse, RZ, 0x2 ;  /* 0x000000c403027211 */ /* 0x0c0fe200078f10ff */
[----:B------:R-:W-:Y:S01]  /*0d20*/  IMAD.U32 R193, RZ, RZ, UR4 ;  /* 0x00000004ffc17e24 */ /* 0x000fe2000f8e00ff */
[----:B------:R-:W-:Y:S01]  /*0d30*/  LEA.HI R3, R3, R196, RZ, 0x3 ;  /* 0x000000c403037211 */ /* 0x000fe200078f18ff */
[----:B------:R-:W-:Y:S01]  /*0d40*/  IMAD R192, R0, 0x8, R7 ;  /* 0x0000000800c07824 */ /* 0x000fe200078e0207 */
[----:B------:R-:W-:Y:S01]  /*0d50*/  LOP3.LUT R7, R2, 0xfffffffc, RZ, 0xc0, !PT ;  /* 0xfffffffc02077812 */ /* 0x000fe200078ec0ff */
[----:B------:R-:W-:Y:S01]  /*0d60*/  IMAD.MOV.U32 R2, RZ, RZ, RZ ;  /* 0x000000ffff027224 */ /* 0x000fe200078e00ff */
[----:B------:R-:W-:Y:S02]  /*0d70*/  LOP3.LUT R19, R3, 0xfffffff8, RZ, 0xc0, !PT ;  /* 0xfffffff803137812 */ /* 0x000fe400078ec0ff */
[----:B------:R-:W-:Y:S01]  /*0d80*/  SHF.R.S32.HI R184, RZ, 0x3, R3 ;  /* 0x00000003ffb87819 */ /* 0x000fe20000011403 */
[----:B------:R-:W-:-:S02]  /*0d90*/  IMAD.IADD R7, R196, 0x1, -R7 ;  /* 0x00000001c4077824 */ /* 0x000fc400078e0a07 */
[----:B------:R-:W-:-:S03]  /*0da0*/  IMAD.IADD R19, R196, 0x1, -R19 ;  /* 0x00000001c4137824 */ /* 0x000fc600078e0a13 */
[----:B------:R-:W-:Y:S01]  /*0db0*/  LEA.HI R0, R7, R7, RZ, 0x1 ;  /* 0x0000000707007211 */ /* 0x000fe200078f08ff */
[----:B------:R-:W-:-:S03]  /*0dc0*/  IMAD.SHL.U32 R17, R19, 0x8, RZ ;  /* 0x0000000813117824 */ /* 0x000fc600078e00ff */
[----:B------:R-:W-:Y:S01]  /*0dd0*/  LOP3.LUT R0, R0, 0x1ffffffe, RZ, 0xc0, !PT ;  /* 0x1ffffffe00007812 */ /* 0x000fe200078ec0ff */
[----:B------:R-:W-:Y:S01]  /*0de0*/  VIADD R18, R17, 0x40 ;  /* 0x0000004011127836 */ /* 0x000fe20000000000 */
[----:B------:R-:W-:-:S03]  /*0df0*/  SHF.R.S32.HI R195, RZ, 0x1f, R17 ;  /* 0x0000001fffc37819 */ /* 0x000fc60000011411 */
[----:B------:R-:W-:Y:S01]  /*0e00*/  IMAD.IADD R0, R7, 0x1, -R0 ;  /* 0x0000000107007824 */ /* 0x000fe200078e0a00 */
[----:B------:R-:W-:-:S03]  /*0e10*/  SHF.R.S32.HI R194, RZ, 0x1f, R18 ;  /* 0x0000001fffc27819 */ /* 0x000fc60000011412 */
[----:B------:R-:W-:-:S07]  /*0e20*/  IMAD R191, R0, 0x8, R189 ;  /* 0x0000000800bf7824 */ /* 0x000fce00078e02bd */
.L_x_409:
[----:B0-2-4-:R-:W0:Y:S01]  /*0e30*/  LDC.64 R4, c[0x0][0xc88] ;  /* 0x00032200ff047b82 */ /* 0x015e220000000a00 */
[----:B------:R-:W-:Y:S01]  /*0e40*/  ULDC.64 UR12, c[0x0][0x208] ;  /* 0x00008200000c7ab9 */ /* 0x000fe20000000a00 */
[----:B------:R-:W-:Y:S01]  /*0e50*/  ULDC.64 UR8, c[0x0][0xa28] ;  /* 0x00028a0000087ab9 */ /* 0x000fe20000000a00 */
[----:B------:R-:W-:Y:S01]  /*0e60*/  ULDC.64 UR10, c[0x0][0xa20] ;  /* 0x00028800000a7ab9 */ /* 0x000fe20000000a00 */
[----:B0-----:R-:W-:-:S06]  /*0e70*/  IMAD.WIDE R4, R47, 0x4, R4 ;  /* 0x000000042f047825 */ /* 0x001fcc00078e0204 */
[----:B------:R-:W2:Y:S01]  /*0e80*/  LDG.E R4, desc[UR12][R4.64] ;  /* 0x0000000c04047981 */ /* 0x000ea2000c1e1900 */
[----:B------:R-:W-:Y:S02]  /*0e90*/  UISETP.NE.U32.AND UP0, UPT, UR8, URZ, UPT ;  /* 0x0000003f0800728c */ /* 0x000fe4000bf05070 */
[----:B------:R-:W-:Y:S02]  /*0ea0*/  UISETP.NE.U32.AND UP1, UPT, UR10, URZ, UPT ;  /* 0x0000003f0a00728c */ /* 0x000fe4000bf25070 */
[----:B------:R-:W-:Y:S02]  /*0eb0*/  UISETP.NE.AND.EX UP0, UPT, UR9, URZ, UPT, UP0 ;  /* 0x0000003f0900728c */ /* 0x000fe4000bf05300 */
[----:B------:R-:W-:-:S04]  /*0ec0*/  UISETP.NE.AND.EX UP1, UPT, UR11, URZ, UPT, UP1 ;  /* 0x0000003f0b00728c */ /* 0x000fc8000bf25310 */
[----:B------:R-:W-:Y:S02]  /*0ed0*/  PLOP3.LUT P0, PT, PT, PT, UP0, 0x80, 0x0 ;  /* 0x000000000000781c */ /* 0x000fe40003f0f008 */
[----:B------:R-:W-:Y:S02]  /*0ee0*/  PLOP3.LUT P1, PT, PT, PT, UP1, 0x80, 0x0 ;  /* 0x000000000000781c */ /* 0x000fe40003f2f018 */
[----:B--2---:R-:W-:-:S13]  /*0ef0*/  R2UR UR61, R4 ;  /* 0x00000000043d72ca */ /* 0x004fda00000e0000 */
[----:B------:R-:W-:Y:S02]  /*0f00*/  USHF.R.S32.HI UR4, URZ, 0x1f, UR61 ;  /* 0x0000001f3f047899 */ /* 0x000fe4000801143d */
[----:B------:R-:W-:Y:S02]  /*0f10*/  @UP0 ULEA UR8, UP2, UR61, UR8, 0x2 ;  /* 0x000000083d080291 */ /* 0x000fe4000f84103f */
[----:B------:R-:W-:Y:S02]  /*0f20*/  @UP1 ULEA UR10, UP3, UR61, UR10, 0x2 ;  /* 0x0000000a3d0a1291 */ /* 0x000fe4000f86103f */
[----:B------:R-:W-:Y:S02]  /*0f30*/  @UP0 ULEA.HI.X UR9, UR61, UR9, UR4, 0x2, UP2 ;  /* 0x000000093d090291 */ /* 0x000fe400090f1404 */
[----:B------:R-:W-:Y:S01]  /*0f40*/  IMAD.U32 R186, RZ, RZ, UR4 ;  /* 0x00000004ffba7e24 */ /* 0x000fe2000f8e00ff */
[----:B------:R-:W-:Y:S01]  /*0f50*/  @UP1 ULEA.HI.X UR11, UR61, UR11, UR4, 0x2, UP3 ;  /* 0x0000000b3d0b1291 */ /* 0x000fe200098f1404 */
[----:B------:R-:W-:-:S02]  /*0f60*/  IMAD.U32 R4, RZ, RZ, UR8 ;  /* 0x00000008ff047e24 */ /* 0x000fc4000f8e00ff */
[----:B------:R-:W-:Y:S01]  /*0f70*/  IMAD.U32 R6, RZ, RZ, UR10 ;  /* 0x0000000aff067e24 */ /* 0x000fe2000f8e00ff */
[----:B------:R-:W-:Y:S01]  /*0f80*/  ULDC UR4, c[0x0][0x424] ;  /* 0x0001090000047ab9 */ /* 0x000fe20000000800 */
[----:B------:R-:W-:Y:S01]  /*0f90*/  IMAD.U32 R5, RZ, RZ, UR9 ;  /* 0x00000009ff057e24 */ /* 0x000fe2000f8e00ff */
[----:B------:R-:W-:Y:S01]  /*0fa0*/  ULDC.64 UR8, c[0x0][0x418] ;  /* 0x0001060000087ab9 */ /* 0x000fe20000000a00 */
[----:B------:R-:W-:-:S03]  /*0fb0*/  IMAD.U32 R7, RZ, RZ, UR11 ;  /* 0x0000000bff077e24 */ /* 0x000fc6000f8e00ff */
[----:B------:R-:W2:Y:S04]  /*0fc0*/  @P0 LDG.E R4, desc[UR12][R4.64] ;  /* 0x0000000c04040981 */ /* 0x000ea8000c1e1900 */
[----:B---3--:R-:W3:Y:S01]  /*0fd0*/  @P1 LDG.E R6, desc[UR12][R6.64] ;  /* 0x0000000c06061981 */ /* 0x008ee2000c1e1900 */
[----:B------:R-:W-:Y:S01]  /*0fe0*/  UISETP.NE.U32.AND UP0, UPT, UR8, URZ, UPT ;  /* 0x0000003f0800728c */ /* 0x000fe2000bf05070 */
[----:B-1----:R-:W-:Y:S01]  /*0ff0*/  IMAD.U32 R22, RZ, RZ, UR6 ;  /* 0x00000006ff167e24 */ /* 0x002fe2000f8e00ff */
[----:B------:R-:W-:Y:S01]  /*1000*/  ULDC UR6, c[0x0][0x2f0] ;  /* 0x0000bc0000067ab9 */ /* 0x000fe20000000800 */
[----:B------:R-:W-:Y:S01]  /*1010*/  UMOV UR48, URZ ;  /* 0x0000003f00307c82 */ /* 0x000fe20008000000 */
[----:B------:R-:W-:Y:S01]  /*1020*/  UISETP.NE.AND.EX UP0, UPT, UR9, URZ, UPT, UP0 ;  /* 0x0000003f0900728c */ /* 0x000fe2000bf05300 */
[----:B------:R-:W-:Y:S01]  /*1030*/  IMAD.MOV.U32 R0, RZ, RZ, RZ ;  /* 0x000000ffff007224 */ /* 0x000fe200078e00ff */
[----:B------:R-:W-:-:S02]  /*1040*/  CS2R R20, SRZ ;  /* 0x0000000000147805 */ /* 0x000fc4000001ff00 */
[----:B------:R-:W-:Y:S01]  /*1050*/  CS2R R86, SRZ ;  /* 0x0000000000567805 */ /* 0x000fe2000001ff00 */
[----:B------:R-:W-:Y:S01]  /*1060*/  USEL UR4, UR4, 0x1, UP0 ;  /* 0x0000000104047887 */ /* 0x000fe20008000000 */
[----:B------:R-:W-:Y:S02]  /*1070*/  CS2R R84, SRZ ;  /* 0x0000000000547805 */ /* 0x000fe4000001ff00 */
[----:B------:R-:W-:Y:S02]  /*1080*/  CS2R R82, SRZ ;  /* 0x0000000000527805 */ /* 0x000fe4000001ff00 */
[----:B------:R-:W-:Y:S01]  /*1090*/  CS2R R80, SRZ ;  /* 0x0000000000507805 */ /* 0x000fe2000001ff00 */
[----:B------:R-:W-:Y:S01]  /*10a0*/  UIMAD UR4, UR4, UR6, URZ ;  /* 0x00000006040472a4 */ /* 0x000fe2000f8e023f */
        /* <DEDUP_REMOVED lines=20> */
[----:B------:R-:W-:Y:S01]  /*11f0*/  CS2R R38, SRZ ;  /* 0x0000000000267805 */ /* 0x000fe2000001ff00 */
[----:B------:R-:W-:Y:S01]  /*1200*/  IMAD.U32 R23, RZ, RZ, UR5 ;  /* 0x00000005ff177e24 */ /* 0x000fe2000f8e00ff */
[----:B--2---:R-:W-:Y:S02]  /*1210*/  @P0 R2UR UR48, R4 ;  /* 0x00000000043002ca */ /* 0x004fe400000e0000 */
[----:B------:R-:W-:Y:S02]  /*1220*/  PLOP3.LUT P0, PT, PT, PT, PT, 0x80, 0x0 ;  /* 0x000000000000781c */ /* 0x000fe40003f0f070 */
[----:B---3--:R-:W-:Y:S01]  /*1230*/  @P1 R2UR UR4, R6 ;  /* 0x00000000060412ca */ /* 0x008fe200000e0000 */
[----:B------:R-:W-:-:S14]  /*1240*/  @P1 BRA `(.L_x_367) ;  /* 0x0000000000381947 */ /* 0x000fdc0003800000 */
[----:B------:R-:W-:Y:S02]  /*1250*/  ULDC.64 UR6, c[0x0][0xa08] ;  /* 0x0002820000067ab9 */ /* 0x000fe40000000a00 */
[----:B------:R-:W-:-:S04]  /*1260*/  ISETP.NE.U32.AND P1, PT, RZ, UR6, PT ;  /* 0x00000006ff007c0c */ /* 0x000fc8000bf25070 */
[----:B------:R-:W-:-:S13]  /*1270*/  ISETP.NE.AND.EX P1, PT, RZ, UR7, PT, P1 ;  /* 0x00000007ff007c0c */ /* 0x000fda000bf25310 */
[----:B------:R-:W-:Y:S05]  /*1280*/  @!P1 BRA `(.L_x_367) ;  /* 0x0000000000289947 */ /* 0x000fea0003800000 */
[----:B------:R-:W-:Y:S01]  /*1290*/  ULDC.64 UR4, c[0x0][0xa08] ;  /* 0x0002820000047ab9 */ /* 0x000fe20000000a00 */
[----:B------:R-:W-:Y:S01]  /*12a0*/  ULDC.64 UR6, c[0x0][0x208] ;  /* 0x0000820000067ab9 */ /* 0x000fe20000000a00 */
[----:B------:R-:W-:-:S06]  /*12b0*/  UIMAD.WIDE UR4, UR61, 0x4, UR4 ;  /* 0x000000043d0478a5 */ /* 0x000fcc000f8e0204 */
[----:B------:R-:W-:Y:S02]  /*12c0*/  IMAD.U32 R4, RZ, RZ, UR4 ;  /* 0x00000004ff047e24 */ /* 0x000fe4000f8e00ff */
[----:B------:R-:W-:-:S05]  /*12d0*/  IMAD.U32 R5, RZ, RZ, UR5 ;  /* 0x00000005ff057e24 */ /* 0x000fca000f8e00ff */
[----:B------:R-:W2:Y:S04]  /*12e0*/  LDG.E R6, desc[UR6][R4.64] ;  /* 0x0000000604067981 */ /* 0x000ea8000c1e1900 */
[----:B------:R-:W3:Y:S01]  /*12f0*/  LDG.E R3, desc[UR6][R4.64+0x4] ;  /* 0x0000040604037981 */ /* 0x000ee2000c1e1900 */
[----:B--2---:R-:W-:Y:S02]  /*1300*/  R2UR UR4, R6 ;  /* 0x00000000060472ca */ /* 0x004fe400000e0000 */
[----:B---3--:R-:W-:-:S13]  /*1310*/  R2UR UR5, R3 ;  /* 0x00000000030572ca */ /* 0x008fda00000e0000 */
[----:B------:R-:W-:-:S12]  /*1320*/  UIADD3 UR4, -UR4, UR5, URZ ;  /* 0x0000000504047290 */ /* 0x000fd8000fffe13f */
.L_x_367:
[----:B------:R-:W-:Y:S01]  /*1330*/  UIADD3 UR48, -UR48, UR4, URZ ;  /* 0x0000000430307290 */ /* 0x000fe2000fffe13f */
[----:B------:R-:W-:Y:S02]  /*1340*/  CS2R R88, SRZ ;  /* 0x0000000000587805 */ /* 0x000fe4000001ff00 */
[----:B------:R-:W-:Y:S02]  /*1350*/  CS2R R34, SRZ ;  /* 0x0000000000227805 */ /* 0x000fe4000001ff00 */
[----:B------:R-:W-:Y:S01]  /*1360*/  CS2R R90, SRZ ;  /* 0x00000000005a7805 */ /* 0x000fe2000001ff00 */
[----:B------:R-:W-:Y:S01]  /*1370*/  UISETP.GE.AND UP0, UPT, UR48, 0x1, UPT ;  /* 0x000000013000788c */ /* 0x000fe2000bf06270 */
[----:B------:R-:W-:Y:S01]  /*1380*/  CS2R R6, SRZ ;  /* 0x0000000000067805 */ /* 0x000fe2000001ff00 */
[----:B------:R-:W-:Y:S01]  /*1390*/  UIADD3 UR4, UR48, 0x7f, URZ ;  /* 0x0000007f30047890 */ /* 0x000fe2000fffe03f */
[----:B------:R-:W-:Y:S02]  /*13a0*/  IMAD.MOV.U32 R8, RZ, RZ, RZ ;  /* 0x000000ffff087224 */ /* 0x000fe400078e00ff */
[----:B------:R-:W-:Y:S01]  /*13b0*/  IMAD.MOV.U32 R10, RZ, RZ, RZ ;  /* 0x000000ffff0a7224 */ /* 0x000fe200078e00ff */
[----:B------:R-:W-:Y:S01]  /*13c0*/  PLOP3.LUT P1, PT, PT, PT, UP0, 0x80, 0x0 ;  /* 0x000000000000781c */ /* 0x000fe20003f2f008 */
[----:B------:R-:W-:Y:S01]  /*13d0*/  USHF.R.S32.HI UR5, URZ, 0x1f, UR4 ;  /* 0x0000001f3f057899 */ /* 0x000fe20008011404 */
[----:B------:R-:W-:-:S02]  /*13e0*/  IMAD.MOV.U32 R93, RZ, RZ, RZ ;  /* 0x000000ffff5d7224 */ /* 0x000fc400078e00ff */
[----:B------:R-:W-:Y:S01]  /*13f0*/  IMAD.MOV.U32 R12, RZ, RZ, RZ ;  /* 0x000000ffff0c7224 */ /* 0x000fe200078e00ff */
[----:B------:R-:W-:Y:S01]  /*1400*/  ULEA.HI UR5, UR5, UR4, URZ, 0x7 ;  /* 0x0000000405057291 */ /* 0x000fe2000f8f383f */
[----:B------:R-:W-:-:S07]  /*1410*/  IMAD.MOV.U32 R95, RZ, RZ, RZ ;  /* 0x000000ffff5f7224 */ /* 0x000fce00078e00ff */
[----:B------:R-:W-:Y:S05]  /*1420*/  @!P1 BRA `(.L_x_368) ;  /* 0x0000005800649947 */ /* 0x000fea0003800000 */
[----:B------:R-:W0:Y:S01]  /*1430*/  SHFL.IDX PT, R0, R188, RZ, 0x1f ;  /* 0x00001fffbc007589 */ /* 0x000e2200000e0000 */
[----:B------:R-:W1:Y:S01]  /*1440*/  S2UR UR8, SR_CgaCtaId ;  /* 0x00000000000879c3 */ /* 0x000e620000008800 */
[----:B------:R-:W-:Y:S01]  /*1450*/  UMOV UR7, 0x400 ;  /* 0x0000040000077882 */ /* 0x000fe20000000000 */
[----:B------:R-:W-:Y:S01]  /*1460*/  USHF.R.S32.HI UR49, URZ, 0x7, UR5 ;  /* 0x000000073f317899 */ /* 0x000fe20008011405 */
[----:B0-----:R-:W-:Y:S01]  /*1470*/  R2UR UR4, R0 ;  /* 0x00000000000472ca */ /* 0x001fe200000e0000 */
[----:B-1----:R-:W-:-:S04]  /*1480*/  ULEA UR7, UR8, UR7, 0x18 ;  /* 0x0000000708077291 */ /* 0x002fc8000f8ec03f */
[----:B------:R-:W-:-:S04]  /*1490*/  UIADD3 UR7, UR7, 0x10400, URZ ;  /* 0x0001040007077890 */ /* 0x000fc8000fffe03f */
[----:B------:R-:W-:-:S04]  /*14a0*/  ULOP3.LUT UP0, URZ, UR7, 0x3ff, URZ, 0xc0, !UPT ;  /* 0x000003ff073f7892 */ /* 0x000fc8000f80c03f */
[----:B------:R-:W-:Y:S02]  /*14b0*/  ULEA.HI UR6, UR4, UR4, URZ, 0x1 ;  /* 0x0000000404067291 */ /* 0x000fe4000f8f083f */
[----:B------:R-:W-:Y:S02]  /*14c0*/  PLOP3.LUT P0, PT, PT, PT, UP0, 0x80, 0x0 ;  /* 0x000000000000781c */ /* 0x000fe40003f0f008 */
[----:B------:R-:W-:-:S04]  /*14d0*/  ULOP3.LUT UR6, UR6, 0x1e, URZ, 0xc0, !UPT ;  /* 0x0000001e06067892 */ /* 0x000fc8000f8ec03f */
[----:B------:R-:W-:-:S04]  /*14e0*/  UIADD3 UR6, UR4, -UR6, URZ ;  /* 0x8000000604067290 */ /* 0x000fc8000fffe03f */
[----:B------:R-:W-:-:S04]  /*14f0*/  ULEA UR6, UR6, UR7, 0xd ;  /* 0x0000000706067291 */ /* 0x000fc8000f8e683f */
[----:B------:R-:W-:-:S04]  /*1500*/  USHF.R.U32.HI UR6, URZ, 0x4, UR6 ;  /* 0x000000043f067899 */ /* 0x000fc80008011606 */
[----:B------:R-:W-:Y:S01]  /*1510*/  ULOP3.LUT UR56, UR6, 0x3fff, URZ, 0xc0, !UPT ;  /* 0x00003fff06387892 */ /* 0x000fe2000f8ec03f */
[----:B------:R-:W-:Y:S11]  /*1520*/  @!P0 BRA `(.L_x_369) ;  /* 0x0000000000408947 */ /* 0x000ff60003800000 */
        /* <DEDUP_REMOVED lines=16> */
.L_x_369:
[----:B------:R-:W0:Y:S01]  /*1630*/  S2UR UR5, SR_CgaCtaId ;  /* 0x00000000000579c3 */ /* 0x000e220000008800 */
[----:B------:R-:W-:Y:S01]  /*1640*/  LEA.HI R0, R185, R185, RZ, 0x1 ;  /* 0x000000b9b9007211 */ /* 0x000fe200078f08ff */
[----:B------:R-:W-:Y:S01]  /*1650*/  UMOV UR4, 0x400 ;  /* 0x0000040000047882 */ /* 0x000fe20000000000 */
[----:B------:R-:W-:Y:S01]  /*1660*/  R2UR UR6, R193 ;  /* 0x00000000c10672ca */ /* 0x000fe200000e0000 */
[----:B------:R-:W-:Y:S01]  /*1670*/  BSSY B0, `(.L_x_370) ;  /* 0x000000a000007945 */ /* 0x000fe20003800000 */
[----:B------:R-:W-:-:S05]  /*1680*/  LOP3.LUT R0, R0, 0xfffffffe, RZ, 0xc0, !PT ;  /* 0xfffffffe00007812 */ /* 0x000fca00078ec0ff */
[----:B------:R-:W-:-:S05]  /*1690*/  IMAD.IADD R3, R185, 0x1, -R0 ;  /* 0x00000001b9037824 */ /* 0x000fca00078e0a00 */
[----:B------:R-:W-:Y:S01]  /*16a0*/  SHF.L.U32 R3, R3, 0x1f, RZ ;  /* 0x0000001f03037819 */ /* 0x000fe200000006ff */
[----:B------:R-:W-:-:S05]  /*16b0*/  IMAD.U32 R4, RZ, RZ, UR6 ;  /* 0x00000006ff047e24 */ /* 0x000fca000f8e00ff */
[----:B------:R-:W-:Y:S01]  /*16c0*/  ISETP.NE.AND P0, PT, R4, 0x3, PT ;  /* 0x000000030400780c */ /* 0x000fe20003f05270 */
[----:B0-----:R-:W-:-:S06]  /*16d0*/  ULEA UR4, UR5, UR4, 0x18 ;  /* 0x0000000405047291 */ /* 0x001fcc000f8ec03f */
[----:B------:R-:W-:-:S04]  /*16e0*/  IMAD.U32 R0, RZ, RZ, UR4 ;  /* 0x00000004ff007e24 */ /* 0x000fc8000f8e00ff */
[----:B------:R-:W0:Y:S02]  /*16f0*/  SYNCS.PHASECHK.TRANS64.TRYWAIT P1, [R0+URZ+0x34800], R3 ;  /* 0x03480003000075a7 */ /* 0x000e24000802017f */
[----:B0-----:R-:W-:Y:S05]  /*1700*/  @!P1 BRA `(.L_x_371) ;  /* 0x000000dc00189947 */ /* 0x001fea0003800000 */
.L_x_534:
[----:B------:R-:W-:Y:S05]  /*1710*/  BSYNC B0 ;  /* 0x0000000000007941 */ /* 0x000fea0003800000 */
.L_x_370:
[----:B------:R-:W-:Y:S05]  /*1720*/  @!P0 BRA `(.L_x_372) ;  /* 0x0000000000048947 */ /* 0x000fea0003800000 */
[----:B------:R-:W-:Y:S01]  /*1730*/  BPT.TRAP 0x1 ;  /* 0x000000040000795c */ /* 0x000fe20000300000 */
.L_x_372:
[----:B------:R-:W-:Y:S01]  /*1740*/  IMAD R5, R2, 0x8, R0 ;  /* 0x0000000802057824 */ /* 0x000fe200078e0200 */
[----:B------:R-:W-:-:S04]  /*1750*/  SHF.L.U32 R4, R16, 0x1f, RZ ;  /* 0x0000001f10047819 */ /* 0x000fc800000006ff */
[----:B------:R1:W2:Y:S01]  /*1760*/  SYNCS.PHASECHK.TRANS64.TRYWAIT P2, [R5+URZ+0x34830], R4 ;  /* 0x03483004050075a7 */ /* 0x0002a2000804017f */
[----:B------:R-:W-:Y:S05]  /*1770*/  @!P0 BRA `(.L_x_373) ;  /* 0x0000000000048947 */ /* 0x000fea0003800000 */
[----:B------:R-:W-:Y:S01]  /*1780*/  BPT.TRAP 0x1 ;  /* 0x000000040000795c */ /* 0x000fe20000300000 */
.L_x_373:
[----:B0-----:R-:W0:Y:S01]  /*1790*/  S2R R3, SR_TID.X ;  /* 0x0000000000037919 */ /* 0x001e220000002100 */
[----:B------:R-:W-:Y:S01]  /*17a0*/  IMAD.MOV.U32 R151, RZ, RZ, RZ ;  /* 0x000000ffff977224 */ /* 0x000fe200078e00ff */
[----:B0-----:R-:W-:Y:S01]  /*17b0*/  LOP3.LUT P1, RZ, R3, 0x7f, RZ, 0xc0, !PT ;  /* 0x0000007f03ff7812 */ /* 0x001fe2000782c0ff */
[----:B--2---:R-:W-:-:S12]  /*17c0*/  @P2 BRA `(.L_x_374) ;  /* 0x0000000000082947 */ /* 0x004fd80003800000 */
[----:B------:R-:W0:Y:S02]  /*17d0*/  SYNCS.PHASECHK.TRANS64.TRYWAIT P2, [R5+URZ+0x34830], R4 ;  /* 0x03483004050075a7 */ /* 0x000e24000804017f */
[----:B0-----:R-:W-:Y:S05]  /*17e0*/  @!P2 BRA `(.L_x_375) ;  /* 0x000000d800f4a947 */ /* 0x001fea0003800000 */
.L_x_374:
[----:B------:R-:W-:Y:S05]  /*17f0*/  WARPSYNC.ALL ;  /* 0x0000000000007948 */ /* 0x000fea0003800000 */
[----:B------:R-:W-:Y:S01]  /*1800*/  R2UR UR4, R0 ;  /* 0x00000000000472ca */ /* 0x000fe200000e0000 */
[----:B------:R-:W-:Y:S01]  /*1810*/  ULOP3.LUT UR56, UR56, 0x10000, URZ, 0xfc, !UPT ;  /* 0x0001000038387892 */ /* 0x000fe2000f8efc3f */
[----:B------:R-:W-:Y:S01]  /*1820*/  R2UR UR58, R2 ;  /* 0x00000000023a72ca */ /* 0x000fe200000e0000 */
[----:B------:R-:W-:Y:S01]  /*1830*/  WARPGROUP.ARRIVE ;  /* 0x00000000000079c5 */ /* 0x000fe20000000000 */
[----:B------:R-:W-:Y:S01]  /*1840*/  UMOV UR57, 0x40000040 ;  /* 0x4000004000397882 */ /* 0x000fe20000000000 */
[----:B------:R-:W-:Y:S01]  /*1850*/  UMOV UR59, 0x40000040 ;  /* 0x40000040003b7882 */ /* 0x000fe20000000000 */
[----:B------:R-:W-:Y:S01]  /*1860*/  UIADD3 UR8, UR56, 0x2, URZ ;  /* 0x0000000238087890 */ /* 0x000fe2000fffe03f */
[----:B------:R-:W-:Y:S01]  /*1870*/  VIADD R3, R190, UR48 ;  /* 0x00000030be037c36 */ /* 0x000fe20008000000 */
[----:B------:R-:W-:Y:S01]  /*1880*/  UMOV UR9, 0x40000040 ;  /* 0x4000004000097882 */ /* 0x000fe20000000000 */
[----:B------:R-:W-:Y:S01]  /*1890*/  UMOV UR11, 0x40000040 ;  /* 0x40000040000b7882 */ /* 0x000fe20000000000 */
[----:B------:R-:W-:Y:S01]  /*18a0*/  UIADD3 UR12, UR56, 0x4, URZ ;  /* 0x00000004380c7890 */ /* 0x000fe2000fffe03f */
[----:B------:R-:W-:Y:S01]  /*18b0*/  IMAD.U32 R6, RZ, RZ, UR49 ;  /* 0x00000031ff067e24 */ /* 0x000fe2000f8e00ff */
[----:B------:R-:W-:Y:S01]  /*18c0*/  UMOV UR13, 0x40000040 ;  /* 0x40000040000d7882 */ /* 0x000fe20000000000 */
[----:B------:R-:W-:Y:S01]  /*18d0*/  UIADD3 UR4, UR4, 0x1c400, URZ ;  /* 0x0001c40004047890 */ /* 0x000fe2000fffe03f */
[----:B------:R-:W-:Y:S01]  /*18e0*/  P2R R88, PR, RZ, 0x2 ;  /* 0x00000002ff587803 */ /* 0x000fe20000000000 */
[----:B------:R-:W-:Y:S01]  /*18f0*/  UMOV UR15, 0x40000040 ;  /* 0x40000040000f7882 */ /* 0x000fe20000000000 */
[----:B------:R-:W-:Y:S01]  /*1900*/  UIADD3 UR16, UR56, 0x6, URZ ;  /* 0x0000000638107890 */ /* 0x000fe2000fffe03f */
[----:B------:R-:W-:Y:S01]  /*1910*/  IMAD R6, R6, -0x80, R3 ;  /* 0xffffff8006067824 */ /* 0x000fe200078e0203 */
[----:B------:R-:W-:Y:S01]  /*1920*/  USHF.R.U32.HI UR4, URZ, 0x4, UR4 ;  /* 0x000000043f047899 */ /* 0x000fe20008011604 */
[----:B------:R-:W-:Y:S01]  /*1930*/  P2R R90, PR, RZ, 0x1 ;  /* 0x00000001ff5a7803 */ /* 0x000fe20000000000 */
[----:B------:R-:W-:Y:S01]  /*1940*/  UMOV UR17, 0x40000040 ;  /* 0x4000004000117882 */ /* 0x000fe20000000000 */
[----:B------:R-:W-:Y:S01]  /*1950*/  UMOV UR19, 0x40000040 ;  /* 0x4000004000137882 */ /* 0x000fe20000000000 */
[----:B------:R-:W-:Y:S01]  /*1960*/  ULOP3.LUT UR4, UR4, 0x3fff, URZ, 0xc0, !UPT ;  /* 0x00003fff04047892 */ /* 0x000fe2000f8ec03f */
[C---:B------:R-:W-:Y:S01]  /*1970*/  ISETP.GT.AND P4, PT, R6.reuse, RZ, PT ;  /* 0x000000ff0600720c */ /* 0x040fe20003f84270 */
[----:B------:R-:W-:Y:S01]  /*1980*/  UIADD3 UR20, UR56, 0x400, URZ ;  /* 0x0000040038147890 */ /* 0x000fe2000fffe03f */
[C---:B------:R-:W-:Y:S01]  /*1990*/  ISETP.GT.AND P3, PT, R6.reuse, 0x1, PT ;  /* 0x000000010600780c */ /* 0x040fe20003f64270 */
[----:B------:R-:W-:Y:S01]  /*19a0*/  ULOP3.LUT UR60, UR4, 0x10000, URZ, 0xfc, !UPT ;  /* 0x00010000043c7892 */ /* 0x000fe2000f8efc3f */
[C---:B------:R-:W-:Y:S01]  /*19b0*/  ISETP.GT.AND P2, PT, R6.reuse, 0x8, PT ;  /* 0x000000080600780c */ /* 0x040fe20003f44270 */
[----:B------:R-:W-:Y:S01]  /*19c0*/  UMOV UR21, 0x40000040 ;  /* 0x4000004000157882 */ /* 0x000fe20000000000 */
[----:B------:R-:W-:Y:S01]  /*19d0*/  UMOV UR23, 0x40000040 ;  /* 0x4000004000177882 */ /* 0x000fe20000000000 */
[----:B------:R-:W-:Y:S01]  /*19e0*/  UIMAD UR58, UR58, 0xc00, UR60 ;  /* 0x00000c003a3a78a4 */ /* 0x000fe2000f8e023c */
[C---:B------:R-:W-:Y:S01]  /*19f0*/  ISETP.GT.AND P6, PT, R6.reuse, 0x9, PT ;  /* 0x000000090600780c */ /* 0x040fe20003fc4270 */
[----:B------:R-:W-:Y:S01]  /*1a00*/  UIADD3 UR24, UR56, 0x402, URZ ;  /* 0x0000040238187890 */ /* 0x000fe2000fffe03f */
[C---:B------:R-:W-:Y:S01]  /*1a10*/  ISETP.GT.AND P5, PT, R6.reuse, 0x10, PT ;  /* 0x000000100600780c */ /* 0x040fe20003fa4270 */
[----:B------:R-:W-:Y:S01]  /*1a20*/  UIADD3 UR10, UR58, 0x2, URZ ;  /* 0x000000023a0a7890 */ /* 0x000fe2000fffe03f */
[C---:B------:R-:W-:Y:S01]  /*1a30*/  ISETP.GT.AND P1, PT, R6.reuse, 0x59, PT ;  /* 0x000000590600780c */ /* 0x040fe20003f24270 */
[----:B------:R-:W-:Y:S01]  /*1a40*/  UIADD3 UR14, UR58, 0x4, URZ ;  /* 0x000000043a0e7890 */ /* 0x000fe2000fffe03f */
[----:B------:R-:W-:Y:S01]  /*1a50*/  ISETP.GT.AND P0, PT, R6, 0x60, PT ;  /* 0x000000600600780c */ /* 0x000fe20003f04270 */
[----:B------:R-:W-:-:S02]  /*1a60*/  UIADD3 UR18, UR58, 0x6, URZ ;  /* 0x000000063a127890 */ /* 0x000fc4000fffe03f */
[----:B------:R-:W-:Y:S01]  /*1a70*/  HGMMA.64x128x16.F32 R24, gdesc[UR56], RZ, !UPT, gsb0 ;  /* 0x01e00000381879f0 */ /* 0x000fe2000c0008ff */
        /* <DEDUP_REMOVED lines=43> */
[----:B------:R-:W-:Y:S01]  /*1d30*/  UISETP.GE.AND UP0, UPT, UR48, 0x81, UPT ;  /* 0x000000813000788c */ /* 0x000fe2000bf06270 */
        /* <DEDUP_REMOVED lines=133> */
[----:B------:R-:W-:Y:S02]  /*2590*/  FSEL R133, R72, -INF , P0 ;  /* 0xff80000048857808 */ /* 0x000fe40000000000 */
[C---:B------:R-:W-:Y:S02]  /*25a0*/  ISETP.GT.AND P1, PT, R6.reuse, 0x61, PT ;  /* 0x000000610600780c */ /* 0x040fe40003f24270 */
[----:B------:R-:W-:Y:S02]  /*25b0*/  FMNMX.FTZ R4, R131, R4, !PT ;  /* 0x0000000483047209 */ /* 0x000fe40007810000 */
[----:B------:R-:W-:Y:S02]  /*25c0*/  ISETP.GT.AND P0, PT, R6, 0x68, PT ;  /* 0x000000680600780c */ /* 0x000fe40003f04270 */
[----:B------:R-:W-:Y:S02]  /*25d0*/  FSEL R41, R62, -INF , P6 ;  /* 0xff8000003e297808 */ /* 0x000fe40003000000 */
[----:B------:R-:W-:-:S02]  /*25e0*/  FSEL R63, R63, -INF , P5 ;  /* 0xff8000003f3f7808 */ /* 0x000fc40002800000 */
[----:B------:R-:W-:Y:S02]  /*25f0*/  FSEL R45, R66, -INF , P4 ;  /* 0xff800000422d7808 */ /* 0x000fe40002000000 */
[----:B------:R-:W-:Y:S02]  /*2600*/  FSEL R67, R67, -INF , P3 ;  /* 0xff80000043437808 */ /* 0x000fe40001800000 */
[----:B------:R-:W-:Y:S02]  /*2610*/  FSEL R135, R73, -INF , P1 ;  /* 0xff80000049877808 */ /* 0x000fe40000800000 */
[----:B------:R-:W-:Y:S02]  /*2620*/  P2R R26, PR, RZ, 0x2 ;  /* 0x00000002ff1a7803 */ /* 0x000fe40000000000 */
[----:B------:R-:W-:Y:S02]  /*2630*/  FMNMX.FTZ R4, R133, R4, !PT ;  /* 0x0000000485047209 */ /* 0x000fe40007810000 */
[----:B------:R-:W-:-:S02]  /*2640*/  FSEL R49, R70, -INF , P2 ;  /* 0xff80000046317808 */ /* 0x000fc40001000000 */
[----:B------:R-:W-:Y:S02]  /*2650*/  FSEL R137, R76, -INF , P0 ;  /* 0xff8000004c897808 */ /* 0x000fe40000000000 */
[----:B------:R-:W-:Y:S02]  /*2660*/  P2R R24, PR, RZ, 0x1 ;  /* 0x00000001ff187803 */ /* 0x000fe40000000000 */
[C---:B------:R-:W-:Y:S02]  /*2670*/  ISETP.GT.AND P2, PT, R6.reuse, 0x69, PT ;  /* 0x000000690600780c */ /* 0x040fe40003f44270 */
[C---:B------:R-:W-:Y:S02]  /*2680*/  ISETP.GT.AND P3, PT, R6.reuse, 0x70, PT ;  /* 0x000000700600780c */ /* 0x040fe40003f64270 */
[C---:B------:R-:W-:Y:S02]  /*2690*/  ISETP.GT.AND P4, PT, R6.reuse, 0x71, PT ;  /* 0x000000710600780c */ /* 0x040fe40003f84270 */
[----:B------:R-:W-:-:S02]  /*26a0*/  ISETP.GT.AND P5, PT, R6, 0x78, PT ;  /* 0x000000780600780c */ /* 0x000fc40003fa4270 */
[C---:B------:R-:W-:Y:S02]  /*26b0*/  ISETP.GT.AND P6, PT, R6.reuse, 0x79, PT ;  /* 0x000000790600780c */ /* 0x040fe40003fc4270 */
[C---:B------:R-:W-:Y:S02]  /*26c0*/  ISETP.GT.AND P0, PT, R6.reuse, 0x59, PT ;  /* 0x000000590600780c */ /* 0x040fe40003f04270 */
[----:B------:R-:W-:Y:S02]  /*26d0*/  ISETP.GT.AND P1, PT, R6, 0x60, PT ;  /* 0x000000600600780c */ /* 0x000fe40003f24270 */
[----:B------:R-:W-:Y:S02]  /*26e0*/  FMNMX.FTZ R6, R7, R27, !PT ;  /* 0x0000001b07067209 */ /* 0x000fe40007810000 */
[----:B------:R-:W-:Y:S02]  /*26f0*/  FMNMX.FTZ R4, R135, R4, !PT ;  /* 0x0000000487047209 */ /* 0x000fe40007810000 */
[----:B------:R-:W-:-:S02]  /*2700*/  FMNMX.FTZ R6, R11, R6, !PT ;  /* 0x000000060b067209 */ /* 0x000fc40007810000 */
[----:B------:R-:W-:Y:S02]  /*2710*/  FSEL R139, R77, -INF , P2 ;  /* 0xff8000004d8b7808 */ /* 0x000fe40001000000 */
[----:B------:R-:W-:Y:S02]  /*2720*/  FMNMX.FTZ R4, R137, R4, !PT ;  /* 0x0000000489047209 */ /* 0x000fe40007810000 */
[----:B------:R-:W-:Y:S02]  /*2730*/  FMNMX.FTZ R6, R31, R6, !PT ;  /* 0x000000061f067209 */ /* 0x000fe40007810000 */
[----:B------:R-:W-:Y:S02]  /*2740*/  FSEL R141, R80, -INF , P3 ;  /* 0xff800000508d7808 */ /* 0x000fe40001800000 */
        /* <DEDUP_REMOVED lines=11> */
[----:B------:R-:W-:Y:S01]  /*2800*/  FMNMX.FTZ R10, R147, R4, !PT ;  /* 0x00000004930a7209 */ /* 0x000fe20007810000 */
[----:B------:R-:W-:Y:S01]  /*2810*/  IMAD.U32 R4, RZ, RZ, UR4 ;  /* 0x00000004ff047e24 */ /* 0x000fe2000f8e00ff */
[----:B------:R-:W-:Y:S02]  /*2820*/  FMNMX.FTZ R6, R21, R6, !PT ;  /* 0x0000000615067209 */ /* 0x000fe40007810000 */
[----:B------:R-:W-:Y:S01]  /*2830*/  FSEL R71, R71, -INF , P0 ;  /* 0xff80000047477808 */ /* 0x000fe20000000000 */
[----:B------:R-:W0:Y:S01]  /*2840*/  SHFL.BFLY PT, R3, R10, 0x2, 0x1f ;  /* 0x0c401f000a037f89 */ /* 0x000e2200000e0000 */
[----:B------:R-:W-:-:S02]  /*2850*/  FMNMX.FTZ R6, R43, R6, !PT ;  /* 0x000000062b067209 */ /* 0x000fc40007810000 */
[----:B------:R-:W-:Y:S02]  /*2860*/  FSEL R53, R74, -INF , P1 ;  /* 0xff8000004a357808 */ /* 0x000fe40000800000 */
[----:B------:R-:W-:Y:S02]  /*2870*/  FMNMX.FTZ R6, R25, R6, !PT ;  /* 0x0000000619067209 */ /* 0x000fe40007810000 */
[----:B------:R-:W-:Y:S02]  /*2880*/  ISETP.NE.AND P1, PT, R26, RZ, PT ;  /* 0x000000ff1a00720c */ /* 0x000fe40003f25270 */
[----:B------:R-:W-:Y:S02]  /*2890*/  FMNMX.FTZ R6, R47, R6, !PT ;  /* 0x000000062f067209 */ /* 0x000fe40007810000 */
[----:B------:R-:W-:Y:S02]  /*28a0*/  P2R R20, PR, RZ, 0x4 ;  /* 0x00000004ff147803 */ /* 0x000fe40000000000 */
[----:B------:R-:W-:-:S02]  /*28b0*/  FMNMX.FTZ R6, R29, R6, !PT ;  /* 0x000000061d067209 */ /* 0x000fc40007810000 */
[----:B------:R-:W-:Y:S02]  /*28c0*/  ISETP.NE.AND P0, PT, R24, RZ, PT ;  /* 0x000000ff1800720c */ /* 0x000fe40003f05270 */
[----:B------:R-:W-:Y:S02]  /*28d0*/  FMNMX.FTZ R6, R51, R6, !PT ;  /* 0x0000000633067209 */ /* 0x000fe40007810000 */
[----:B------:R-:W-:Y:S02]  /*28e0*/  FSEL R75, R75, -INF , P1 ;  /* 0xff8000004b4b7808 */ /* 0x000fe40000800000 */
[----:B------:R-:W-:Y:S02]  /*28f0*/  FMNMX.FTZ R6, R33, R6, !PT ;  /* 0x0000000621067209 */ /* 0x000fe40007810000 */
[----:B------:R-:W-:Y:S02]  /*2900*/  FSEL R57, R78, -INF , P0 ;  /* 0xff8000004e397808 */ /* 0x000fe40000000000 */
[----:B0-----:R-:W-:-:S02]  /*2910*/  FMNMX.FTZ R12, R10, R3, !PT ;  /* 0x000000030a0c7209 */ /* 0x001fc40007810000 */
[----:B------:R-:W-:Y:S02]  /*2920*/  FMNMX.FTZ R6, R55, R6, !PT ;  /* 0x0000000637067209 */ /* 0x000fe40007810000 */
[----:B------:R-:W-:Y:S01]  /*2930*/  ISETP.NE.AND P1, PT, R88, RZ, PT ;  /* 0x000000ff5800720c */ /* 0x000fe20003f25270 */
[----:B------:R-:W0:Y:S01]  /*2940*/  SHFL.BFLY PT, R3, R12, 0x1, 0x1f ;  /* 0x0c201f000c037f89 */ /* 0x000e2200000e0000 */
[----:B------:R-:W-:Y:S01]  /*2950*/  FMNMX.FTZ R6, R37, R6, !PT ;  /* 0x0000000625067209 */ /* 0x000fe20007810000 */
[--C-:B------:R-:W-:Y:S01]  /*2960*/  IMAD.MOV.U32 R88, RZ, RZ, R151.reuse ;  /* 0x000000ffff587224 */ /* 0x100fe200078e0097 */
[----:B------:R-:W-:Y:S01]  /*2970*/  ISETP.NE.AND P0, PT, R90, RZ, PT ;  /* 0x000000ff5a00720c */ /* 0x000fe20003f05270 */
[----:B------:R-:W-:Y:S01]  /*2980*/  IMAD.MOV.U32 R90, RZ, RZ, R151 ;  /* 0x000000ffff5a7224 */ /* 0x000fe200078e0097 */
[----:B------:R-:W-:-:S04]  /*2990*/  FMNMX.FTZ R6, R59, R6, !PT ;  /* 0x000000063b067209 */ /* 0x000fc80007810000 */
[----:B------:R-:W-:-:S03]  /*29a0*/  FMNMX.FTZ R6, R41, R6, !PT ;  /* 0x0000000629067209 */ /* 0x000fc60007810000 */
[----:B------:R-:W-:Y:S01]  /*29b0*/  @!P1 VIADD R5, R5, 0x34840 ;  /* 0x0003484005059836 */ /* 0x000fe20000000000 */
[----:B------:R-:W-:-:S04]  /*29c0*/  FMNMX.FTZ R6, R63, R6, !PT ;  /* 0x000000063f067209 */ /* 0x000fc80007810000 */
[----:B------:R-:W-:Y:S02]  /*29d0*/  FMNMX.FTZ R6, R45, R6, !PT ;  /* 0x000000062d067209 */ /* 0x000fe40007810000 */
[----:B------:R-:W-:Y:S02]  /*29e0*/  @!P1 PRMT R5, RZ, 0x654, R5 ;  /* 0x00000654ff059816 */ /* 0x000fe40000000005 */
[----:B------:R-:W-:Y:S02]  /*29f0*/  FMNMX.FTZ R6, R67, R6, !PT ;  /* 0x0000000643067209 */ /* 0x000fe40007810000 */
        /* <DEDUP_REMOVED lines=8> */
[----:B------:R-:W-:Y:S02]  /*2a80*/  ISETP.NE.AND P2, PT, R20, RZ, PT ;  /* 0x000000ff1400720c */ /* 0x000fe40003f45270 */
[----:B------:R-:W-:Y:S01]  /*2a90*/  FMNMX.FTZ R6, R75, R6, !PT ;  /* 0x000000064b067209 */ /* 0x000fe20007810000 */
[-CC-:B------:R-:W-:Y:S01]  /*2aa0*/  FFMA.FTZ R176, R93, R4.reuse, -R14.reuse ;  /* 0x000000045db07223 */ /* 0x180fe2000001080e */
[----:B------:R-:W-:Y:S01]  /*2ab0*/  FSEL R93, R79, -INF , P2 ;  /* 0xff8000004f5d7808 */ /* 0x000fe20001000000 */
[--C-:B------:R-:W-:Y:S01]  /*2ac0*/  FFMA.FTZ R69, R95, R4, -R14.reuse ;  /* 0x000000045f457223 */ /* 0x100fe2000001080e */
        /* <DEDUP_REMOVED lines=13> */
[----:B------:R-:W-:Y:S01]  /*2ba0*/  MUFU.EX2 R180, R180 ;  /* 0x000000b400b47308 */ /* 0x000fe20000000800 */
[----:B------:R-:W-:Y:S01]  /*2bb0*/  FSEL R101, R87, -INF , P6 ;  /* 0xff80000057657808 */ /* 0x000fe20003000000 */
[--C-:B------:R-:W-:Y:S01]  /*2bc0*/  FFMA.FTZ R65, R91, R4, -R14.reuse ;  /* 0x000000045b417223 */ /* 0x100fe2000001080e */
[----:B------:R-:W-:Y:S01]  /*2bd0*/  FMNMX.FTZ R6, R99, R6, !PT ;  /* 0x0000000663067209 */ /* 0x000fe20007810000 */
[-CC-:B------:R-:W-:Y:S01]  /*2be0*/  FFMA.FTZ R77, R103, R4.reuse, -R14.reuse ;  /* 0x00000004674d7223 */ /* 0x180fe2000001080e */
[-CC-:B------:R-:W-:Y:S01]  /*2bf0*/  FFMA.FTZ R174, R105, R4.reuse, -R14.reuse ;  /* 0x0000000469ae7223 */ /* 0x180fe2000001080e */
[--C-:B------:R-:W-:Y:S01]  /*2c00*/  FFMA.FTZ R81, R107, R4, -R14.reuse ;  /* 0x000000046b517223 */ /* 0x100fe2000001080e */
[----:B------:R-:W-:Y:S01]  /*2c10*/  FMNMX.FTZ R6, R101, R6, !PT ;  /* 0x0000000665067209 */ /* 0x000fe20007810000 */
[----:B------:R-:W0:Y:S01]  /*2c20*/  MUFU.EX2 R61, R61 ;  /* 0x0000003d003d7308 */ /* 0x000e220000000800 */
[-CC-:B------:R-:W-:Y:S01]  /*2c30*/  FFMA.FTZ R168, R109, R4.reuse, -R14.reuse ;  /* 0x000000046da87223 */ /* 0x180fe2000001080e */
[-CC-:B------:R-:W-:Y:S01]  /*2c40*/  FFMA.FTZ R85, R111, R4.reuse, -R14.reuse ;  /* 0x000000046f557223 */ /* 0x180fe2000001080e */
[-CC-:B------:R-:W-:Y:S01]  /*2c50*/  FFMA.FTZ R170, R113, R4.reuse, -R14.reuse ;  /* 0x0000000471aa7223 */ /* 0x180fe2000001080e */
[----:B------:R-:W2:Y:S01]  /*2c60*/  SHFL.BFLY PT, R9, R6, 0x2, 0x1f ;  /* 0x0c401f0006097f89 */ /* 0x000ea200000e0000 */
[-CC-:B------:R-:W-:Y:S01]  /*2c70*/  FFMA.FTZ R115, R115, R4.reuse, -R14.reuse ;  /* 0x0000000473737223 */ /* 0x180fe2000001080e */
[-CC-:B------:R-:W-:Y:S01]  /*2c80*/  FFMA.FTZ R152, R117, R4.reuse, -R14.reuse ;  /* 0x0000000475987223 */ /* 0x180fe2000001080e */
[-CC-:B------:R-:W-:Y:S01]  /*2c90*/  FFMA.FTZ R83, R119, R4.reuse, -R14.reuse ;  /* 0x0000000477537223 */ /* 0x180fe2000001080e */
[----:B------:R-:W3:Y:S01]  /*2ca0*/  MUFU.EX2 R182, R182 ;  /* 0x000000b600b67308 */ /* 0x000ee20000000800 */
[-CC-:B------:R-:W-:Y:S01]  /*2cb0*/  FFMA.FTZ R154, R121, R4.reuse, -R14.reuse ;  /* 0x00000004799a7223 */ /* 0x180fe2000001080e */
[-CC-:B------:R-:W-:Y:S01]  /*2cc0*/  FFMA.FTZ R87, R123, R4.reuse, -R14.reuse ;  /* 0x000000047b577223 */ /* 0x180fe2000001080e */
[-CC-:B------:R-:W-:Y:S01]  /*2cd0*/  FFMA.FTZ R156, R125, R4.reuse, -R14.reuse ;  /* 0x000000047d9c7223 */ /* 0x180fe2000001080e */
[-CC-:B------:R-:W-:Y:S01]  /*2ce0*/  FFMA.FTZ R89, R127, R4.reuse, -R14.reuse ;  /* 0x000000047f597223 */ /* 0x180fe2000001080e */
[-CC-:B------:R-:W-:Y:S01]  /*2cf0*/  FFMA.FTZ R158, R129, R4.reuse, -R14.reuse ;  /* 0x00000004819e7223 */ /* 0x180fe2000001080e */
[-CC-:B------:R-:W-:Y:S01]  /*2d00*/  FFMA.FTZ R91, R131, R4.reuse, -R14.reuse ;  /* 0x00000004835b7223 */ /* 0x180fe2000001080e */
[-CC-:B------:R-:W-:Y:S01]  /*2d10*/  FFMA.FTZ R160, R133, R4.reuse, -R14.reuse ;  /* 0x0000000485a07223 */ /* 0x180fe2000001080e */
[----:B------:R-:W4:Y:S01]  /*2d20*/  MUFU.EX2 R65, R65 ;  /* 0x0000004100417308 */ /* 0x000f220000000800 */
[-CC-:B------:R-:W-:Y:S01]  /*2d30*/  FFMA.FTZ R135, R135, R4.reuse, -R14.reuse ;  /* 0x0000000487877223 */ /* 0x180fe2000001080e */
[-CC-:B------:R-:W-:Y:S01]  /*2d40*/  FFMA.FTZ R137, R137, R4.reuse, -R14.reuse ;  /* 0x0000000489897223 */ /* 0x180fe2000001080e */
[-CC-:B------:R-:W-:Y:S01]  /*2d50*/  FFMA.FTZ R139, R139, R4.reuse, -R14.reuse ;  /* 0x000000048b8b7223 */ /* 0x180fe2000001080e */
[-CC-:B------:R-:W-:Y:S01]  /*2d60*/  FFMA.FTZ R141, R141, R4.reuse, -R14.reuse ;  /* 0x000000048d8d7223 */ /* 0x180fe2000001080e */
[-CC-:B------:R-:W-:Y:S01]  /*2d70*/  FFMA.FTZ R143, R143, R4.reuse, -R14.reuse ;  /* 0x000000048f8f7223 */ /* 0x180fe2000001080e */
[-CC-:B------:R-:W-:Y:S01]  /*2d80*/  FFMA.FTZ R145, R145, R4.reuse, -R14.reuse ;  /* 0x0000000491917223 */ /* 0x180fe2000001080e */
[----:B------:R-:W-:Y:S01]  /*2d90*/  FFMA.FTZ R14, R147, R4, -R14 ;  /* 0x00000004930e7223 */ /* 0x000fe2000001080e */
[----:B------:R-:W5:Y:S01]  /*2da0*/  MUFU.EX2 R176, R176 ;  /* 0x000000b000b07308 */ /* 0x000f620000000800 */
[----:B------:R-:W-:-:S02]  /*2db0*/  IMAD.MOV.U32 R147, RZ, RZ, R151 ;  /* 0x000000ffff937224 */ /* 0x000fc400078e0097 */
[--C-:B------:R-:W-:Y:S01]  /*2dc0*/  IMAD.MOV.U32 R133, RZ, RZ, R151.reuse ;  /* 0x000000ffff857224 */ /* 0x100fe200078e0097 */
[----:B--2---:R-:W-:Y:S01]  /*2dd0*/  FMNMX.FTZ R8, R6, R9, !PT ;  /* 0x0000000906087209 */ /* 0x004fe20007810000 */
[--C-:B------:R-:W-:Y:S02]  /*2de0*/  IMAD.MOV.U32 R131, RZ, RZ, R151.reuse ;  /* 0x000000ffff837224 */ /* 0x100fe400078e0097 */
[--C-:B------:R-:W-:Y:S01]  /*2df0*/  IMAD.MOV.U32 R129, RZ, RZ, R151.reuse ;  /* 0x000000ffff817224 */ /* 0x100fe200078e0097 */
[----:B------:R-:W2:Y:S01]  /*2e00*/  MUFU.EX2 R69, R69 ;  /* 0x0000004500457308 */ /* 0x000ea20000000800 */
[----:B------:R-:W1:Y:S01]  /*2e10*/  SHFL.BFLY PT, R9, R8, 0x1, 0x1f ;  /* 0x0c201f0008097f89 */ /* 0x000e6200000e0000 */
[--C-:B------:R-:W-:Y:S02]  /*2e20*/  IMAD.MOV.U32 R127, RZ, RZ, R151.reuse ;  /* 0x000000ffff7f7224 */ /* 0x100fe400078e0097 */
[--C-:B------:R-:W-:Y:S02]  /*2e30*/  IMAD.MOV.U32 R125, RZ, RZ, R151.reuse ;  /* 0x000000ffff7d7224 */ /* 0x100fe400078e0097 */
[----:B------:R-:W-:-:S02]  /*2e40*/  IMAD.MOV.U32 R123, RZ, RZ, R151 ;  /* 0x000000ffff7b7224 */ /* 0x000fc400078e0097 */
[----:B------:R-:W-:Y:S01]  /*2e50*/  MUFU.EX2 R178, R178 ;  /* 0x000000b200b27308 */ /* 0x000fe20000000800 */
[--C-:B------:R-:W-:Y:S02]  /*2e60*/  IMAD.MOV.U32 R121, RZ, RZ, R151.reuse ;  /* 0x000000ffff797224 */ /* 0x100fe400078e0097 */
[--C-:B------:R-:W-:Y:S02]  /*2e70*/  IMAD.MOV.U32 R119, RZ, RZ, R151.reuse ;  /* 0x000000ffff777224 */ /* 0x100fe400078e0097 */
[--C-:B------:R-:W-:Y:S02]  /*2e80*/  IMAD.MOV.U32 R117, RZ, RZ, R151.reuse ;  /* 0x000000ffff757224 */ /* 0x100fe400078e0097 */
[--C-:B------:R-:W-:Y:S01]  /*2e90*/  IMAD.MOV.U32 R113, RZ, RZ, R151.reuse ;  /* 0x000000ffff717224 */ /* 0x100fe200078e0097 */
[----:B------:R-:W-:Y:S01]  /*2ea0*/  MUFU.EX2 R73, R73 ;  /* 0x0000004900497308 */ /* 0x000fe20000000800 */
[--C-:B------:R-:W-:Y:S02]  /*2eb0*/  IMAD.MOV.U32 R111, RZ, RZ, R151.reuse ;  /* 0x000000ffff6f7224 */ /* 0x100fe400078e0097 */
[----:B------:R-:W-:-:S02]  /*2ec0*/  IMAD.MOV.U32 R109, RZ, RZ, R151 ;  /* 0x000000ffff6d7224 */ /* 0x000fc400078e0097 */
[--C-:B------:R-:W-:Y:S02]  /*2ed0*/  IMAD.MOV.U32 R107, RZ, RZ, R151.reuse ;  /* 0x000000ffff6b7224 */ /* 0x100fe400078e0097 */
[--C-:B------:R-:W-:Y:S01]  /*2ee0*/  IMAD.MOV.U32 R105, RZ, RZ, R151.reuse ;  /* 0x000000ffff697224 */ /* 0x100fe200078e0097 */
[----:B------:R-:W-:Y:S01]  /*2ef0*/  MUFU.EX2 R172, R172 ;  /* 0x000000ac00ac7308 */ /* 0x000fe20000000800 */
[----:B-1----:R-:W-:Y:S01]  /*2f00*/  FMNMX.FTZ R9, R8, R9, !PT ;  /* 0x0000000908097209 */ /* 0x002fe20007810000 */
[----:B------:R-:W-:-:S03]  /*2f10*/  IMAD.MOV.U32 R103, RZ, RZ, R151 ;  /* 0x000000ffff677224 */ /* 0x000fc600078e0097 */
[C---:B------:R-:W-:Y:S01]  /*2f20*/  FSETP.NEU.FTZ.AND P2, PT, R9.reuse, -INF , PT ;  /* 0xff8000000900780b */ /* 0x040fe20003f5d000 */
[----:B------:R-:W-:Y:S02]  /*2f30*/  FMUL.FTZ R6, R9, R4 ;  /* 0x0000000409067220 */ /* 0x000fe40000410000 */
[----:B------:R-:W-:Y:S03]  /*2f40*/  MUFU.EX2 R77, R77 ;  /* 0x0000004d004d7308 */ /* 0x000fe60000000800 */
[----:B------:R-:W-:Y:S02]  /*2f50*/  FSEL R6, R6, RZ, P2 ;  /* 0x000000ff06067208 */ /* 0x000fe40001000000 */
[----:B------:R-:W-:-:S03]  /*2f60*/  PLOP3.LUT P2, PT, PT, PT, UP0, 0x80, 0x0 ;  /* 0x000000000000781c */ /* 0x000fc60003f4f008 */
        /* <DEDUP_REMOVED lines=11> */
[-CC-:B------:R-:W-:Y:S01]  /*3020*/  FFMA.FTZ R25, R25, R4.reuse, -R6.reuse ;  /* 0x0000000419197223 */ /* 0x180fe20000010806 */
[----:B------:R-:W1:Y:S01]  /*3030*/  MUFU.EX2 R7, R7 ;  /* 0x0000000700077308 */ /* 0x000e620000000800 */
[----:B0-----:R-:W-:Y:S01]  /*3040*/  FADD.FTZ R27, R180, R61 ;  /* 0x0000003db41b7221 */ /* 0x001fe20000010000 */
[-CC-:B------:R-:W-:Y:S01]  /*3050*/  FFMA.FTZ R47, R47, R4.reuse, -R6.reuse ;  /* 0x000000042f2f7223 */ /* 0x180fe20000010806 */
[-CC-:B------:R-:W-:Y:S01]  /*3060*/  FFMA.FTZ R29, R29, R4.reuse, -R6.reuse ;  /* 0x000000041d1d7223 */ /* 0x180fe20000010806 */
[-CC-:B------:R-:W-:Y:S01]  /*3070*/  FFMA.FTZ R51, R51, R4.reuse, -R6.reuse ;  /* 0x0000000433337223 */ /* 0x180fe20000010806 */
[----:B---3--:R-:W-:Y:S01]  /*3080*/  FADD.FTZ R32, R182, R27 ;  /* 0x0000001bb6207221 */ /* 0x008fe20000010000 */
[-CC-:B------:R-:W-:Y:S01]  /*3090*/  FFMA.FTZ R33, R33, R4.reuse, -R6.reuse ;  /* 0x0000000421217223 */ /* 0x180fe20000010806 */
[-C--:B------:R-:W-:Y:S01]  /*30a0*/  FFMA.FTZ R55, R55, R4.reuse, -R6 ;  /* 0x0000000437377223 */ /* 0x080fe20000010806 */
[----:B------:R-:W0:Y:S01]  /*30b0*/  MUFU.EX2 R11, R11 ;  /* 0x0000000b000b7308 */ /* 0x000e220000000800 */
[----:B----4-:R-:W-:Y:S01]  /*30c0*/  FADD.FTZ R27, R65, R32 ;  /* 0x00000020411b7221 */ /* 0x010fe20000010000 */
[-CC-:B------:R-:W-:Y:S01]  /*30d0*/  FFMA.FTZ R37, R37, R4.reuse, -R6.reuse ;  /* 0x0000000425257223 */ /* 0x180fe20000010806 */
[-CC-:B------:R-:W-:Y:S01]  /*30e0*/  FFMA.FTZ R59, R59, R4.reuse, -R6.reuse ;  /* 0x000000043b3b7223 */ /* 0x180fe20000010806 */
[-CC-:B------:R-:W-:Y:S01]  /*30f0*/  FFMA.FTZ R41, R41, R4.reuse, -R6.reuse ;  /* 0x0000000429297223 */ /* 0x180fe20000010806 */
[----:B-----5:R-:W-:Y:S01]  /*3100*/  FADD.FTZ R34, R176, R27 ;  /* 0x0000001bb0227221 */ /* 0x020fe20000010000 */
[-CC-:B------:R-:W-:Y:S01]  /*3110*/  FFMA.FTZ R63, R63, R4.reuse, -R6.reuse ;  /* 0x000000043f3f7223 */ /* 0x180fe20000010806 */
[-C--:B------:R-:W-:Y:S01]  /*3120*/  FFMA.FTZ R45, R45, R4.reuse, -R6 ;  /* 0x000000042d2d7223 */ /* 0x080fe20000010806 */
[----:B------:R3:W4:Y:S01]  /*3130*/  MUFU.EX2 R10, R31 ;  /* 0x0000001f000a7308 */ /* 0x0007220000000800 */
[----:B--2---:R-:W-:Y:S01]  /*3140*/  FADD.FTZ R27, R69, R34 ;  /* 0x00000022451b7221 */ /* 0x004fe20000010000 */
[----:B-1----:R-:W-:Y:S01]  /*3150*/  FADD.FTZ R34, R7, R8 ;  /* 0x0000000807227221 */ /* 0x002fe20000010000 */
[-CC-:B------:R-:W-:Y:S01]  /*3160*/  FFMA.FTZ R67, R67, R4.reuse, -R6.reuse ;  /* 0x0000000443437223 */ /* 0x180fe20000010806 */
[-CC-:B------:R-:W-:Y:S01]  /*3170*/  FFMA.FTZ R49, R49, R4.reuse, -R6.reuse ;  /* 0x0000000431317223 */ /* 0x180fe20000010806 */
[----:B------:R-:W-:Y:S01]  /*3180*/  FADD.FTZ R36, R178, R27 ;  /* 0x0000001bb2247221 */ /* 0x000fe20000010000 */
[-CC-:B------:R-:W-:Y:S01]  /*3190*/  FFMA.FTZ R71, R71, R4.reuse, -R6.reuse ;  /* 0x0000000447477223 */ /* 0x180fe20000010806 */
[-C--:B------:R-:W-:Y:S01]  /*31a0*/  FFMA.FTZ R53, R53, R4.reuse, -R6 ;  /* 0x0000000435357223 */ /* 0x080fe20000010806 */
[----:B------:R-:W1:Y:S01]  /*31b0*/  MUFU.EX2 R13, R13 ;  /* 0x0000000d000d7308 */ /* 0x000e620000000800 */
[----:B---3--:R-:W-:Y:S01]  /*31c0*/  FADD.FTZ R31, R73, R36 ;  /* 0x00000024491f7221 */ /* 0x008fe20000010000 */
[----:B0-----:R-:W-:Y:S01]  /*31d0*/  FADD.FTZ R27, R11, R34 ;  /* 0x000000220b1b7221 */ /* 0x001fe20000010000 */
[-CC-:B------:R-:W-:Y:S01]  /*31e0*/  FFMA.FTZ R75, R75, R4.reuse, -R6.reuse ;  /* 0x000000044b4b7223 */ /* 0x180fe20000010806 */
[-CC-:B------:R-:W-:Y:S01]  /*31f0*/  FFMA.FTZ R57, R57, R4.reuse, -R6.reuse ;  /* 0x0000000439397223 */ /* 0x180fe20000010806 */
[----:B------:R-:W-:Y:S01]  /*3200*/  FADD.FTZ R38, R172, R31 ;  /* 0x0000001fac267221 */ /* 0x000fe20000010000 */
[-CC-:B------:R-:W-:Y:S01]  /*3210*/  FFMA.FTZ R93, R93, R4.reuse, -R6.reuse ;  /* 0x000000045d5d7223 */ /* 0x180fe20000010806 */
[-C--:B------:R-:W-:Y:S01]  /*3220*/  FFMA.FTZ R95, R95, R4.reuse, -R6 ;  /* 0x000000045f5f7223 */ /* 0x080fe20000010806 */
[----:B------:R-:W0:Y:S01]  /*3230*/  MUFU.EX2 R174, R174 ;  /* 0x000000ae00ae7308 */ /* 0x000e220000000800 */
[----:B----4-:R-:W-:Y:S01]  /*3240*/  FADD.FTZ R36, R10, R27 ;  /* 0x0000001b0a247221 */ /* 0x010fe20000010000 */
[----:B------:R-:W-:Y:S01]  /*3250*/  FADD.FTZ R31, R77, R38 ;  /* 0x000000264d1f7221 */ /* 0x000fe20000010000 */
[-CC-:B------:R-:W-:Y:S01]  /*3260*/  FFMA.FTZ R97, R97, R4.reuse, -R6.reuse ;  /* 0x0000000461617223 */ /* 0x180fe20000010806 */
[-CC-:B------:R-:W-:Y:S01]  /*3270*/  FFMA.FTZ R99, R99, R4.reuse, -R6.reuse ;  /* 0x0000000463637223 */ /* 0x180fe20000010806 */
[----:B------:R-:W-:Y:S01]  /*3280*/  FFMA.FTZ R101, R101, R4, -R6 ;  /* 0x0000000465657223 */ /* 0x000fe20000010806 */
[----:B------:R-:W-:Y:S01]  /*3290*/  F2FP.F16.F32.PACK_AB R181, R8, R7 ;  /* 0x0000000708b5723e */ /* 0x000fe200000000ff */
[----:B------:R-:W-:Y:S01]  /*32a0*/  IMAD.MOV.U32 R7, RZ, RZ, 0x3f800000 ;  /* 0x3f800000ff077424 */ /* 0x000fe200078e00ff */
[----:B------:R-:W2:Y:S01]  /*32b0*/  MUFU.EX2 R12, R35 ;  /* 0x00000023000c7308 */ /* 0x000ea20000000800 */
[----:B-1----:R-:W-:Y:S01]  /*32c0*/  FADD.FTZ R27, R13, R36 ;  /* 0x000000240d1b7221 */ /* 0x002fe20000010000 */
[----:B------:R-:W-:Y:S01]  /*32d0*/  F2FP.F16.F32.PACK_AB R183, R10, R11 ;  /* 0x0000000b0ab7723e */ /* 0x000fe200000000ff */
[----:B------:R-:W-:Y:S01]  /*32e0*/  IMAD.MOV.U32 R11, RZ, RZ, 0x3f800000 ;  /* 0x3f800000ff0b7424 */ /* 0x000fe200078e00ff */
[----:B------:R-:W-:-:S02]  /*32f0*/  F2FP.F16.F32.PACK_AB R180, R61, R180 ;  /* 0x000000b43db4723e */ /* 0x000fc400000000ff */
[----:B------:R-:W-:Y:S02]  /*3300*/  F2FP.F16.F32.PACK_AB R182, R65, R182 ;  /* 0x000000b641b6723e */ /* 0x000fe400000000ff */
[----:B------:R-:W1:Y:S01]  /*3310*/  MUFU.EX2 R81, R81 ;  /* 0x0000005100517308 */ /* 0x000e620000000800 */
[----:B0-----:R-:W-:Y:S01]  /*3320*/  FADD.FTZ R38, R174, R31 ;  /* 0x0000001fae267221 */ /* 0x001fe20000010000 */
[----:B------:R-:W-:Y:S02]  /*3330*/  F2FP.F16.F32.PACK_AB R176, R69, R176 ;  /* 0x000000b045b0723e */ /* 0x000fe400000000ff */
[----:B------:R-:W-:Y:S02]  /*3340*/  F2FP.F16.F32.PACK_AB R178, R73, R178 ;  /* 0x000000b249b2723e */ /* 0x000fe400000000ff */
[----:B------:R-:W-:Y:S02]  /*3350*/  F2FP.F16.F32.PACK_AB R172, R77, R172 ;  /* 0x000000ac4dac723e */ /* 0x000fe400000000ff */
[----:B------:R-:W0:Y:S01]  /*3360*/  MUFU.EX2 R15, R15 ;  /* 0x0000000f000f7308 */ /* 0x000e220000000800 */
[C---:B--2---:R-:W-:Y:S01]  /*3370*/  FADD.FTZ R36, R12.reuse, R27 ;  /* 0x0000001b0c247221 */ /* 0x044fe20000010000 */
[----:B------:R-:W-:-:S06]  /*3380*/  F2FP.F16.F32.PACK_AB R177, R12, R13 ;  /* 0x0000000d0cb1723e */ /* 0x000fcc00000000ff */
        /* <DEDUP_REMOVED lines=15> */
[----:B------:R2:W3:Y:S01]  /*3480*/  MUFU.EX2 R79, R115 ;  /* 0x00000073004f7308 */ /* 0x0004e20000000800 */
[----:B-1----:R-:W-:-:S07]  /*3490*/  FADD.FTZ R40, R170, R31 ;  /* 0x0000001faa287221 */ /* 0x002fce0000010000 */
[----:B------:R-:W1:Y:S01]  /*34a0*/  MUFU.EX2 R25, R25 ;  /* 0x0000001900197308 */ /* 0x000e620000000800 */
[C---:B0-----:R-:W-:Y:S01]  /*34b0*/  FADD.FTZ R38, R24.reuse, R27 ;  /* 0x0000001b18267221 */ /* 0x041fe20000010000 */
[----:B------:R-:W-:Y:S01]  /*34c0*/  F2FP.F16.F32.PACK_AB R173, R24, R21 ;  /* 0x0000001518ad723e */ /* 0x000fe200000000ff */
[----:B--2---:R-:W-:-:S05]  /*34d0*/  IMAD.MOV.U32 R115, RZ, RZ, R151 ;  /* 0x000000ffff737224 */ /* 0x004fca00078e0097 */
[----:B------:R-:W0:Y:S01]  /*34e0*/  MUFU.EX2 R152, R152 ;  /* 0x0000009800987308 */ /* 0x000e220000000800 */
[C---:B---3--:R-:W-:Y:S01]  /*34f0*/  FADD.FTZ R27, R79.reuse, R40 ;  /* 0x000000284f1b7221 */ /* 0x048fe20000010000 */
[----:B------:R-:W-:-:S06]  /*3500*/  F2FP.F16.F32.PACK_AB R170, R79, R170 ;  /* 0x000000aa4faa723e */ /* 0x000fcc00000000ff */
        /* <DEDUP_REMOVED lines=29> */
[----:B------:R-:W-:Y:S01]  /*36e0*/  F2FP.F16.F32.PACK_AB R156, R89, R156 ;  /* 0x0000009c599c723e */ /* 0x000fe200000000ff */
[----:B------:R-:W-:-:S05]  /*36f0*/  IMAD.MOV.U32 R89, RZ, RZ, R151 ;  /* 0x000000ffff597224 */ /* 0x000fca00078e0097 */
        /* <DEDUP_REMOVED lines=9> */
[----:B------:R-:W-:Y:S01]  /*3790*/  F2FP.F16.F32.PACK_AB R158, R91, R158 ;  /* 0x0000009e5b9e723e */ /* 0x000fe200000000ff */
[----:B------:R-:W-:-:S05]  /*37a0*/  IMAD.MOV.U32 R91, RZ, RZ, R151 ;  /* 0x000000ffff5b7224 */ /* 0x000fca00078e0097 */
        /* <DEDUP_REMOVED lines=9> */
[----:B------:R-:W-:Y:S01]  /*3840*/  F2FP.F16.F32.PACK_AB R160, R135, R160 ;  /* 0x000000a087a0723e */ /* 0x000fe200000000ff */
[----:B------:R-:W-:-:S05]  /*3850*/  IMAD.MOV.U32 R135, RZ, RZ, R151 ;  /* 0x000000ffff877224 */ /* 0x000fca00078e0097 */
        /* <DEDUP_REMOVED lines=10> */
[----:B------:R-:W-:Y:S01]  /*3900*/  F2FP.F16.F32.PACK_AB R162, R162, R137 ;  /* 0x00000089a2a2723e */ /* 0x000fe200000000ff */
[----:B------:R-:W-:-:S05]  /*3910*/  IMAD.MOV.U32 R137, RZ, RZ, R151 ;  /* 0x000000ffff897224 */ /* 0x000fca00078e0097 */
        /* <DEDUP_REMOVED lines=16> */
[----:B------:R1:W3:Y:S01]  /*3a20*/  MUFU.EX2 R42, R93 ;  /* 0x0000005d002a7308 */ /* 0x0002e20000000800 */
[C---:B--2---:R-:W-:Y:S01]  /*3a30*/  FADD.FTZ R46, R40.reuse, R5 ;  /* 0x00000005282e7221 */ /* 0x044fe20000010000 */
[----:B------:R-:W-:-:S06]  /*3a40*/  F2FP.F16.F32.PACK_AB R161, R40, R53 ;  /* 0x0000003528a1723e */ /* 0x000fcc00000000ff */
[----:B------:R-:W2:Y:S01]  /*3a50*/  MUFU.EX2 R95, R95 ;  /* 0x0000005f005f7308 */ /* 0x000ea20000000800 */
[----:B0-----:R-:W-:Y:S01]  /*3a60*/  FADD.FTZ R5, R57, R46 ;  /* 0x0000002e39057221 */ /* 0x001fe20000010000 */
[----:B-1----:R-:W-:-:S06]  /*3a70*/  IMAD.MOV.U32 R93, RZ, RZ, R151 ;  /* 0x000000ffff5d7224 */ /* 0x002fcc00078e0097 */
[----:B------:R0:W1:Y:S01]  /*3a80*/  MUFU.EX2 R44, R97 ;  /* 0x00000061002c7308 */ /* 0x0000620000000800 */
[C---:B---3--:R-:W-:Y:S01]  /*3a90*/  FADD.FTZ R10, R42.reuse, R5 ;  /* 0x000000052a0a7221 */ /* 0x048fe20000010000 */
[----:B------:R-:W-:-:S06]  /*3aa0*/  F2FP.F16.F32.PACK_AB R163, R42, R57 ;  /* 0x000000392aa3723e */ /* 0x000fcc00000000ff */
[----:B------:R-:W3:Y:S01]  /*3ab0*/  MUFU.EX2 R99, R99 ;  /* 0x0000006300637308 */ /* 0x000ee20000000800 */
[----:B--2---:R-:W-:Y:S01]  /*3ac0*/  FADD.FTZ R5, R95, R10 ;  /* 0x0000000a5f057221 */ /* 0x004fe20000010000 */
[----:B0-----:R-:W-:-:S06]  /*3ad0*/  IMAD.MOV.U32 R97, RZ, RZ, R151 ;  /* 0x000000ffff617224 */ /* 0x001fcc00078e0097 */
[----:B------:R-:W0:Y:S01]  /*3ae0*/  MUFU.EX2 R14, R14 ;  /* 0x0000000e000e7308 */ /* 0x000e220000000800 */
[C---:B-1----:R-:W-:Y:S01]  /*3af0*/  FADD.FTZ R10, R44.reuse, R5 ;  /* 0x000000052c0a7221 */ /* 0x042fe20000010000 */
[----:B------:R-:W-:Y:S01]  /*3b00*/  F2FP.F16.F32.PACK_AB R165, R44, R95 ;  /* 0x0000005f2ca5723e */ /* 0x000fe200000000ff */
[----:B------:R-:W-:-:S05]  /*3b10*/  IMAD.MOV.U32 R95, RZ, RZ, R151 ;  /* 0x000000ffff5f7224 */ /* 0x000fca00078e0097 */
[----:B------:R1:W2:Y:S01]  /*3b20*/  MUFU.EX2 R8, R101 ;  /* 0x0000006500087308 */ /* 0x0002a20000000800 */
[----:B---3--:R-:W-:Y:S01]  /*3b30*/  FADD.FTZ R5, R99, R10 ;  /* 0x0000000a63057221 */ /* 0x008fe20000010000 */
[C---:B0-----:R-:W-:Y:S01]  /*3b40*/  F2FP.F16.F32.PACK_AB R166, R14.reuse, R145 ;  /* 0x000000910ea6723e */ /* 0x041fe200000000ff */
[----:B------:R-:W-:Y:S01]  /*3b50*/  FADD.FTZ R6, R14, R27 ;  /* 0x0000001b0e067221 */ /* 0x000fe20000010000 */
[--C-:B------:R-:W-:Y:S02]  /*3b60*/  IMAD.MOV.U32 R145, RZ, RZ, R151.reuse ;  /* 0x000000ffff917224 */ /* 0x100fe400078e0097 */
[----:B-1----:R-:W-:Y:S01]  /*3b70*/  IMAD.MOV.U32 R101, RZ, RZ, R151 ;  /* 0x000000ffff657224 */ /* 0x002fe200078e0097 */
[C---:B--2---:R-:W-:Y:S01]  /*3b80*/  F2FP.F16.F32.PACK_AB R167, R8.reuse, R99 ;  /* 0x0000006308a7723e */ /* 0x044fe200000000ff */
[----:B------:R-:W-:Y:S01]  /*3b90*/  FADD.FTZ R5, R8, R5 ;  /* 0x0000000508057221 */ /* 0x000fe20000010000 */
[----:B------:R-:W-:Y:S01]  /*3ba0*/  IMAD.MOV.U32 R99, RZ, RZ, R151 ;  /* 0x000000ffff637224 */ /* 0x000fe200078e0097 */
[----:B------:R-:W-:Y:S06]  /*3bb0*/  @!P2 BRA `(.L_x_376) ;  /* 0x0000002000d8a947 */ /* 0x000fec0003800000 */
[----:B------:R-:W-:Y:S01]  /*3bc0*/  R2UR UR4, R2 ;  /* 0x00000000020472ca */ /* 0x000fe200000e0000 */
[----:B------:R-:W-:Y:S01]  /*3bd0*/  IMAD.MOV.U32 R10, RZ, RZ, R9 ;  /* 0x000000ffff0a7224 */ /* 0x000fe200078e0009 */
[----:B------:R-:W-:Y:S01]  /*3be0*/  CS2R R150, SRZ ;  /* 0x0000000000967805 */ /* 0x000fe2000001ff00 */
[----:B------:R-:W-:Y:S01]  /*3bf0*/  IMAD.MOV.U32 R12, RZ, RZ, R3 ;  /* 0x000000ffff0c7224 */ /* 0x000fe200078e0003 */
[----:B------:R-:W-:Y:S01]  /*3c00*/  CS2R R146, SRZ ;  /* 0x0000000000927805 */ /* 0x000fe2000001ff00 */
[----:B------:R-:W-:Y:S01]  /*3c10*/  IMAD.MOV.U32 R8, RZ, RZ, R16 ;  /* 0x000000ffff087224 */ /* 0x000fe200078e0010 */
[----:B------:R-:W-:Y:S01]  /*3c20*/  CS2R R142, SRZ ;  /* 0x00000000008e7805 */ /* 0x000fe2000001ff00 */
[----:B------:R-:W-:Y:S01]  /*3c30*/  IMAD.MOV.U32 R7, RZ, RZ, 0x3f800000 ;  /* 0x3f800000ff077424 */ /* 0x000fe200078e00ff */
        /* <DEDUP_REMOVED lines=28> */
[----:B------:R-:W-:Y:S01]  /*3e00*/  CS2R R88, SRZ ;  /* 0x0000000000587805 */ /* 0x000fe2000001ff00 */
[----:B------:R-:W-:-:S12]  /*3e10*/  UIADD3 UR5, UR49, -0x2, URZ ;  /* 0xfffffffe31057890 */ /* 0x000fd8000fffe03f */
.L_x_385:
[----:B------:R-:W-:-:S04]  /*3e20*/  UIADD3 UR6, UR4, 0x1, URZ ;  /* 0x0000000104067890 */ /* 0x000fc8000fffe03f */
[----:B------:R-:W-:-:S04]  /*3e30*/  UISETP.NE.AND UP0, UPT, UR6, 0x2, UPT ;  /* 0x000000020600788c */ /* 0x000fc8000bf05270 */
[----:B------:R-:W-:Y:S02]  /*3e40*/  USEL UR7, URZ, 0x1, UP0 ;  /* 0x000000013f077887 */ /* 0x000fe40008000000 */
[----:B------:R-:W-:-:S04]  /*3e50*/  USEL UR6, UR6, URZ, UP0 ;  /* 0x0000003f06067287 */ /* 0x000fc80008000000 */
[----:B------:R-:W-:Y:S02]  /*3e60*/  LOP3.LUT R16, R8, UR7, RZ, 0x3c, !PT ;  /* 0x0000000708107c12 */ /* 0x000fe4000f8e3cff */
[----:B------:R-:W-:Y:S01]  /*3e70*/  IMAD.U32 R2, RZ, RZ, UR6 ;  /* 0x00000006ff027e24 */ /* 0x000fe2000f8e00ff */
[----:B------:R-:W-:Y:S06]  /*3e80*/  @!P0 BRA `(.L_x_377) ;  /* 0x0000000000048947 */ /* 0x000fec0003800000 */
[----:B------:R-:W-:Y:S01]  /*3e90*/  BPT.TRAP 0x1 ;  /* 0x000000040000795c */ /* 0x000fe20000300000 */
.L_x_377:
[----:B------:R-:W0:Y:S01]  /*3ea0*/  S2UR UR10, SR_CgaCtaId ;  /* 0x00000000000a79c3 */ /* 0x000e220000008800 */
[----:B------:R-:W-:Y:S01]  /*3eb0*/  UMOV UR7, 0x400 ;  /* 0x0000040000077882 */ /* 0x000fe20000000000 */
[----:B------:R-:W-:Y:S01]  /*3ec0*/  SHF.L.U32 R3, R16, 0x1f, RZ ;  /* 0x0000001f10037819 */ /* 0x000fe200000006ff */
[----:B0-----:R-:W-:-:S06]  /*3ed0*/  ULEA UR7, UR10, UR7, 0x18 ;  /* 0x000000070a077291 */ /* 0x001fcc000f8ec03f */
[----:B------:R-:W-:-:S05]  /*3ee0*/  IMAD.U32 R0, RZ, RZ, UR7 ;  /* 0x00000007ff007e24 */ /* 0x000fca000f8e00ff */
[----:B------:R-:W-:-:S13]  /*3ef0*/  R2UR UR7, R0 ;  /* 0x00000000000772ca */ /* 0x000fda00000e0000 */
[----:B------:R-:W-:-:S09]  /*3f00*/  ULEA UR6, UR6, UR7, 0x3 ;  /* 0x0000000706067291 */ /* 0x000fd2000f8e183f */
[----:B------:R0:W1:Y:S01]  /*3f10*/  SYNCS.PHASECHK.TRANS64.TRYWAIT P2, [UR6+0x34830], R3 ;  /* 0x03483003ff0075a7 */ /* 0x0000620008040146 */
[----:B------:R-:W-:Y:S05]  /*3f20*/  @!P0 BRA `(.L_x_378) ;  /* 0x0000000000048947 */ /* 0x000fea0003800000 */
[----:B------:R-:W-:Y:S01]  /*3f30*/  BPT.TRAP 0x1 ;  /* 0x000000040000795c */ /* 0x000fe20000300000 */
.L_x_378:
[----:B-1----:R-:W-:Y:S05]  /*3f40*/  @P2 BRA `(.L_x_379) ;  /* 0x0000000000082947 */ /* 0x002fea0003800000 */
[----:B------:R-:W1:Y:S02]  /*3f50*/  SYNCS.PHASECHK.TRANS64.TRYWAIT P2, [UR6+0x34830], R3 ;  /* 0x03483003ff0075a7 */ /* 0x000e640008040146 */
[----:B-1----:R-:W-:Y:S05]  /*3f60*/  @!P2 BRA `(.L_x_380) ;  /* 0x000000b40028a947 */ /* 0x002fea0003800000 */
.L_x_379:
[----:B------:R-:W-:Y:S01]  /*3f70*/  R2UR UR7, R2 ;  /* 0x00000000020772ca */ /* 0x000fe200000e0000 */
[----:B------:R-:W-:Y:S01]  /*3f80*/  WARPGROUP.ARRIVE ;  /* 0x00000000000079c5 */ /* 0x000fe20000000000 */
[----:B------:R-:W-:Y:S01]  /*3f90*/  UMOV UR48, UR56 ;  /* 0x0000003800307c82 */ /* 0x000fe20008000000 */
[----:B------:R-:W-:Y:S01]  /*3fa0*/  UMOV UR49, UR57 ;  /* 0x0000003900317c82 */ /* 0x000fe20008000000 */
[----:B------:R-:W-:Y:S01]  /*3fb0*/  UMOV UR51, 0x40000040 ;  /* 0x4000004000337882 */ /* 0x000fe20000000000 */
        /* <DEDUP_REMOVED lines=8> */
[----:B------:R-:W-:Y:S01]  /*4040*/  UIMAD UR7, UR7, 0xc00, UR60 ;  /* 0x00000c00070778a4 */ /* 0x000fe2000f8e023c */
[-C--:B------:R-:W-:Y:S01]  /*4050*/  FMUL.FTZ R88, R88, R11.reuse ;  /* 0x0000000b58587220 */ /* 0x080fe20000410000 */
[----:B------:R-:W-:Y:S01]  /*4060*/  UMOV UR43, 0x40000040 ;  /* 0x40000040002b7882 */ /* 0x000fe20000000000 */
[----:B------:R-:W-:Y:S01]  /*4070*/  UMOV UR47, 0x40000040 ;  /* 0x40000040002f7882 */ /* 0x000fe20000000000 */
[----:B------:R-:W-:Y:S01]  /*4080*/  UIADD3 UR10, UR7, 0x2, URZ ;  /* 0x00000002070a7890 */ /* 0x000fe2000fffe03f */
[-C--:B------:R-:W-:Y:S01]  /*4090*/  FMUL.FTZ R89, R89, R11.reuse ;  /* 0x0000000b59597220 */ /* 0x080fe20000410000 */
[----:B------:R-:W-:Y:S01]  /*40a0*/  UIADD3 UR14, UR7, 0x4, URZ ;  /* 0x00000004070e7890 */ /* 0x000fe2000fffe03f */
[-C--:B------:R-:W-:Y:S01]  /*40b0*/  FMUL.FTZ R92, R92, R11.reuse ;  /* 0x0000000b5c5c7220 */ /* 0x080fe20000410000 */
[----:B------:R-:W-:Y:S01]  /*40c0*/  UMOV UR50, UR7 ;  /* 0x0000000700327c82 */ /* 0x000fe20008000000 */
[----:B------:R-:W-:Y:S01]  /*40d0*/  UIADD3 UR18, UR7, 0x6, URZ ;  /* 0x0000000607127890 */ /* 0x000fe2000fffe03f */
[----:B------:R-:W-:Y:S01]  /*40e0*/  HGMMA.64x128x16.F32 R24, gdesc[UR48], RZ, !UPT, gsb0 ;  /* 0x01e00000301879f0 */ /* 0x000fe2000c0008ff */
[----:B------:R-:W-:Y:S01]  /*40f0*/  UIADD3 UR22, UR7, 0x400, URZ ;  /* 0x0000040007167890 */ /* 0x000fe2000fffe03f */
[-C--:B------:R-:W-:Y:S01]  /*4100*/  FMUL.FTZ R93, R93, R11.reuse ;  /* 0x0000000b5d5d7220 */ /* 0x080fe20000410000 */
        /* <DEDUP_REMOVED lines=14> */
[----:B------:R-:W-:Y:S01]  /*41f0*/  UMOV UR48, UR52 ;  /* 0x0000003400307c82 */ /* 0x000fe20008000000 */
[----:B------:R-:W-:Y:S01]  /*4200*/  UMOV UR49, UR53 ;  /* 0x0000003500317c82 */ /* 0x000fe20008000000 */
        /* <DEDUP_REMOVED lines=90> */
.L_x_381:
[----:B------:R-:W-:Y:S01]  /*47b0*/  IMAD.U32 R7, RZ, RZ, UR4 ;  /* 0x00000004ff077e24 */ /* 0x000fe2000f8e00ff */
[----:B01----:R-:W-:-:S03]  /*47c0*/  SHF.L.U32 R3, R8, 0x1f, RZ ;  /* 0x0000001f08037819 */ /* 0x003fc600000006ff */
[----:B------:R-:W-:-:S04]  /*47d0*/  IMAD R8, R7, 0x8, R0 ;  /* 0x0000000807087824 */ /* 0x000fc800078e0200 */
[----:B------:R0:W1:Y:S01]  /*47e0*/  SYNCS.PHASECHK.TRANS64.TRYWAIT P2, [R8+URZ+0x34850], R3 ;  /* 0x03485003080075a7 */ /* 0x000062000804017f */
[----:B------:R-:W-:Y:S05]  /*47f0*/  @!P0 BRA `(.L_x_382) ;  /* 0x0000000000048947 */ /* 0x000fea0003800000 */
[----:B------:R-:W-:Y:S01]  /*4800*/  BPT.TRAP 0x1 ;  /* 0x000000040000795c */ /* 0x000fe20000300000 */
.L_x_382:
[----:B-1----:R-:W-:Y:S05]  /*4810*/  @P2 BRA `(.L_x_383) ;  /* 0x0000000000082947 */ /* 0x002fea0003800000 */
[----:B------:R-:W1:Y:S02]  /*4820*/  SYNCS.PHASECHK.TRANS64.TRYWAIT P2, [R8+URZ+0x34850], R3 ;  /* 0x03485003080075a7 */ /* 0x000e64000804017f */
[----:B-1----:R-:W-:Y:S05]  /*4830*/  @!P2 BRA `(.L_x_384) ;  /* 0x000000ac000ca947 */ /* 0x002fea0003800000 */
.L_x_383:
[----:B------:R-:W-:Y:S01]  /*4840*/  R2UR UR7, R0 ;  /* 0x00000000000772ca */ /* 0x000fe200000e0000 */
[----:B------:R-:W-:Y:S01]  /*4850*/  WARPGROUP.ARRIVE ;  /* 0x00000000000079c5 */ /* 0x000fe20000000000 */
[----:B------:R-:W-:Y:S01]  /*4860*/  UMOV UR11, 0x40000040 ;  /* 0x40000040000b7882 */ /* 0x000fe20000000000 */
[----:B------:R-:W-:Y:S02]  /*4870*/  FMNMX.FTZ R4, R24, R12, !PT ;  /* 0x0000000c18047209 */ /* 0x000fe40007810000 */
[----:B------:R-:W-:Y:S01]  /*4880*/  ISETP.LT.AND P2, PT, RZ, UR5, PT ;  /* 0x00000005ff007c0c */ /* 0x000fe2000bf41270 */
[----:B------:R-:W-:Y:S01]  /*4890*/  UIADD3 UR5, UR5, -0x1, URZ ;  /* 0xffffffff05057890 */ /* 0x000fe2000fffe03f */
[----:B01----:R-:W-:-:S04]  /*48a0*/  FMNMX.FTZ R3, R25, R4, !PT ;  /* 0x0000000419037209 */ /* 0x003fc80007810000 */
[----:B------:R-:W-:Y:S02]  /*48b0*/  FMNMX.FTZ R4, R28, R3, !PT ;  /* 0x000000031c047209 */ /* 0x000fe40007810000 */
[----:B------:R-:W-:Y:S02]  /*48c0*/  UIADD3 UR7, UR7, 0x400, URZ ;  /* 0x0000040007077890 */ /* 0x000fe4000fffe03f */
[----:B------:R-:W-:Y:S02]  /*48d0*/  FMNMX.FTZ R3, R29, R4, !PT ;  /* 0x000000041d037209 */ /* 0x000fe40007810000 */
[----:B------:R-:W-:Y:S02]  /*48e0*/  USHF.R.U32.HI UR7, URZ, 0x4, UR7 ;  /* 0x000000043f077899 */ /* 0x000fe40008011607 */
[----:B------:R-:W-:Y:S02]  /*48f0*/  FMNMX.FTZ R4, R32, R3, !PT ;  /* 0x0000000320047209 */ /* 0x000fe40007810000 */
[----:B------:R-:W-:-:S02]  /*4900*/  ULOP3.LUT UR7, UR7, 0x3fff, URZ, 0xc0, !UPT ;  /* 0x00003fff07077892 */ /* 0x000fc4000f8ec03f */
[----:B------:R-:W-:Y:S02]  /*4910*/  FMNMX.FTZ R3, R33, R4, !PT ;  /* 0x0000000421037209 */ /* 0x000fe40007810000 */
[----:B------:R-:W-:Y:S02]  /*4920*/  ULOP3.LUT UR7, UR7, 0x4000000, URZ, 0xfc, !UPT ;  /* 0x0400000007077892 */ /* 0x000fe4000f8efc3f */
[----:B------:R-:W-:Y:S02]  /*4930*/  FMNMX.FTZ R4, R36, R3, !PT ;  /* 0x0000000324047209 */ /* 0x000fe40007810000 */
[----:B------:R-:W-:Y:S02]  /*4940*/  ULEA UR4, UR4, UR7, 0xb ;  /* 0x0000000704047291 */ /* 0x000fe4000f8e583f */
[----:B------:R-:W-:Y:S01]  /*4950*/  FMNMX.FTZ R3, R37, R4, !PT ;  /* 0x0000000425037209 */ /* 0x000fe20007810000 */
[----:B------:R-:W-:-:S03]  /*4960*/  UMOV UR7, 0x40000040 ;  /* 0x4000004000077882 */ /* 0x000fc60000000000 */
[----:B------:R-:W-:Y:S01]  /*4970*/  FMNMX.FTZ R4, R40, R3, !PT ;  /* 0x0000000328047209 */ /* 0x000fe20007810000 */
[----:B------:R-:W-:Y:S02]  /*4980*/  UMOV UR10, UR4 ;  /* 0x00000004000a7c82 */ /* 0x000fe40008000000 */
[----:B------:R-:W-:Y:S01]  /*4990*/  HGMMA.64x128x16.F32 R88, R180, gdesc[UR8].tnspB, R88, gsb0 ;  /* 0x41e00008b4587df0 */ /* 0x000fe20008000858 */
[----:B------:R-:W-:Y:S01]  /*49a0*/  UIADD3 UR10, UR4, 0x80, URZ ;  /* 0x00000080040a7890 */ /* 0x000fe2000fffe03f */
[----:B------:R-:W-:Y:S01]  /*49b0*/  FMNMX.FTZ R3, R41, R4, !PT ;  /* 0x0000000429037209 */ /* 0x000fe20007810000 */
[----:B------:R-:W-:-:S03]  /*49c0*/  UMOV UR11, 0x40000040 ;  /* 0x40000040000b7882 */ /* 0x000fc60000000000 */
        /* <DEDUP_REMOVED lines=24> */
[----:B------:R-:W0:Y:S03]  /*4b50*/  LDC R4, c[0x0][0x988] ;  /* 0x00026200ff047b82 */ /* 0x000e260000000800 */
[----:B------:R-:W1:Y:S01]  /*4b60*/  SHFL.BFLY PT, R3, R14, 0x1, 0x1f ;  /* 0x0c201f000e037f89 */ /* 0x000e6200000e0000 */
[----:B------:R-:W-:Y:S02]  /*4b70*/  WARPGROUP.DEPBAR.LE gsb0, 0x0 ;  /* 0x00008000000079c5 */ /* 0x000fe40000010000 */
[----:B------:R-:W-:Y:S01]  /*4b80*/  WARPGROUP.ARRIVE ;  /* 0x00000000000079c5 */ /* 0x000fe20000000000 */
[----:B-1----:R-:W-:-:S05]  /*4b90*/  FMNMX.FTZ R3, R14, R3, !PT ;  /* 0x000000030e037209 */ /* 0x002fca0007810000 */
[----:B------:R-:W-:Y:S01]  /*4ba0*/  HGMMA.64x128x16.F32 R88, R176, gdesc[UR8].tnspB, R88, gsb0 ;  /* 0x41e00008b0587df0 */ /* 0x000fe20008000858 */
[----:B------:R-:W-:Y:S01]  /*4bb0*/  UIADD3 UR10, UR4, 0x100, URZ ;  /* 0x00000100040a7890 */ /* 0x000fe2000fffe03f */
[----:B------:R-:W-:Y:S01]  /*4bc0*/  UMOV UR11, 0x40000040 ;  /* 0x40000040000b7882 */ /* 0x000fe20000000000 */
[----:B------:R-:W-:Y:S01]  /*4bd0*/  FADD.FTZ R7, -R3, R12 ;  /* 0x0000000c03077221 */ /* 0x000fe20000010100 */
[----:B------:R-:W-:-:S03]  /*4be0*/  FMNMX.FTZ R12, R26, R10, !PT ;  /* 0x0000000a1a0c7209 */ /* 0x000fc60007810000 */
[----:B0-----:R-:W-:Y:S01]  /*4bf0*/  FMUL.FTZ R11, R7, R4 ;  /* 0x00000004070b7220 */ /* 0x001fe20000410000 */
[----:B------:R-:W-:Y:S01]  /*4c00*/  FMNMX.FTZ R9, R27, R12, !PT ;  /* 0x0000000c1b097209 */ /* 0x000fe20007810000 */
[----:B------:R-:W-:-:S03]  /*4c10*/  FMUL.FTZ R7, R3, R4 ;  /* 0x0000000403077220 */ /* 0x000fc60000410000 */
[----:B------:R-:W-:Y:S01]  /*4c20*/  FMNMX.FTZ R12, R30, R9, !PT ;  /* 0x000000091e0c7209 */ /* 0x000fe20007810000 */
[-CC-:B------:R-:W-:Y:S01]  /*4c30*/  FFMA.FTZ R182, R28, R4.reuse, -R7.reuse ;  /* 0x000000041cb67223 */ /* 0x180fe20000010807 */
[-CC-:B------:R-:W-:Y:S01]  /*4c40*/  FFMA.FTZ R15, R29, R4.reuse, -R7.reuse ;  /* 0x000000041d0f7223 */ /* 0x180fe20000010807 */
[--C-:B------:R-:W-:Y:S01]  /*4c50*/  FFMA.FTZ R29, R41, R4, -R7.reuse ;  /* 0x00000004291d7223 */ /* 0x100fe20000010807 */
[----:B------:R-:W-:Y:S01]  /*4c60*/  FMNMX.FTZ R9, R31, R12, !PT ;  /* 0x0000000c1f097209 */ /* 0x000fe20007810000 */
[-CC-:B------:R-:W-:Y:S01]  /*4c70*/  FFMA.FTZ R41, R53, R4.reuse, -R7.reuse ;  /* 0x0000000435297223 */ /* 0x180fe20000010807 */
[-CC-:B------:R-:W-:Y:S01]  /*4c80*/  FFMA.FTZ R53, R65, R4.reuse, -R7.reuse ;  /* 0x0000000441357223 */ /* 0x180fe20000010807 */
[-CC-:B------:R-:W-:Y:S01]  /*4c90*/  FFMA.FTZ R65, R77, R4.reuse, -R7.reuse ;  /* 0x000000044d417223 */ /* 0x180fe20000010807 */
        /* <DEDUP_REMOVED lines=18> */
[----:B------:R-:W-:Y:S01]  /*4dc0*/  FFMA.FTZ R73, R85, R4, -R7 ;  /* 0x0000000455497223 */ /* 0x000fe20000010807 */
[----:B------:R-:W-:Y:S01]  /*4dd0*/  MUFU.EX2 R11, R11 ;  /* 0x0000000b000b7308 */ /* 0x000fe20000000800 */
[----:B------:R-:W-:-:S04]  /*4de0*/  FMNMX.FTZ R9, R43, R12, !PT ;  /* 0x0000000c2b097209 */ /* 0x000fc80007810000 */
[----:B------:R-:W-:-:S03]  /*4df0*/  FMNMX.FTZ R12, R46, R9, !PT ;  /* 0x000000092e0c7209 */ /* 0x000fc60007810000 */
[----:B------:R-:W0:Y:S01]  /*4e00*/  MUFU.EX2 R180, R180 ;  /* 0x000000b400b47308 */ /* 0x000e220000000800 */
[----:B------:R-:W-:-:S04]  /*4e10*/  FMNMX.FTZ R9, R47, R12, !PT ;  /* 0x0000000c2f097209 */ /* 0x000fc80007810000 */
[----:B------:R-:W-:-:S03]  /*4e20*/  FMNMX.FTZ R12, R50, R9, !PT ;  /* 0x00000009320c7209 */ /* 0x000fc60007810000 */
[----:B------:R-:W1:Y:S01]  /*4e30*/  MUFU.EX2 R13, R13 ;  /* 0x0000000d000d7308 */ /* 0x000e620000000800 */
[----:B------:R-:W-:-:S04]  /*4e40*/  FMNMX.FTZ R9, R51, R12, !PT ;  /* 0x0000000c33097209 */ /* 0x000fc80007810000 */
[----:B------:R-:W-:-:S03]  /*4e50*/  FMNMX.FTZ R12, R54, R9, !PT ;  /* 0x00000009360c7209 */ /* 0x000fc60007810000 */
[----:B------:R-:W-:Y:S01]  /*4e60*/  MUFU.EX2 R182, R182 ;  /* 0x000000b600b67308 */ /* 0x000fe20000000800 */
[----:B------:R-:W-:Y:S01]  /*4e70*/  FMNMX.FTZ R9, R55, R12, !PT ;  /* 0x0000000c37097209 */ /* 0x000fe20007810000 */
[----:B0-----:R-:W-:-:S03]  /*4e80*/  FFMA.FTZ R6, R11, R6, R180 ;  /* 0x000000060b067223 */ /* 0x001fc600000100b4 */
[----:B------:R-:W-:-:S03]  /*4e90*/  FMNMX.FTZ R12, R58, R9, !PT ;  /* 0x000000093a0c7209 */ /* 0x000fc60007810000 */
[----:B------:R-:W-:Y:S01]  /*4ea0*/  MUFU.EX2 R15, R15 ;  /* 0x0000000f000f7308 */ /* 0x000fe20000000800 */
[----:B------:R-:W-:Y:S02]  /*4eb0*/  FMNMX.FTZ R9, R59, R12, !PT ;  /* 0x0000000c3b097209 */ /* 0x000fe40007810000 */
[----:B-1----:R-:W-:Y:S02]  /*4ec0*/  F2FP.F16.F32.PACK_AB R180, R13, R180 ;  /* 0x000000b40db4723e */ /* 0x002fe400000000ff */
[----:B------:R-:W-:-:S03]  /*4ed0*/  FMNMX.FTZ R12, R62, R9, !PT ;  /* 0x000000093e0c7209 */ /* 0x000fc60007810000 */
[----:B------:R-:W-:Y:S01]  /*4ee0*/  MUFU.EX2 R21, R21 ;  /* 0x0000001500157308 */ /* 0x000fe20000000800 */
[----:B------:R-:W-:-:S04]  /*4ef0*/  FMNMX.FTZ R9, R63, R12, !PT ;  /* 0x0000000c3f097209 */ /* 0x000fc80007810000 */
        /* <DEDUP_REMOVED lines=17> */
[----:B------:R-:W-:Y:S01]  /*5010*/  FMNMX.FTZ R9, R87, R12, !PT ;  /* 0x0000000c57097209 */ /* 0x000fe20007810000 */
[----:B------:R-:W-:-:S04]  /*5020*/  FFMA.FTZ R12, R72, R4, -R7 ;  /* 0x00000004480c7223 */ /* 0x000fc80000010807 */
[----:B------:R-:W0:Y:S02]  /*5030*/  SHFL.BFLY PT, R14, R9, 0x2, 0x1f ;  /* 0x0c401f00090e7f89 */ /* 0x000e2400000e0000 */
[----:B------:R-:W-:Y:S01]  /*5040*/  MUFU.EX2 R49, R49 ;  /* 0x0000003100317308 */ /* 0x000fe20000000800 */
[----:B------:R-:W-:Y:S02]  /*5050*/  WARPGROUP.DEPBAR.LE gsb0, 0x0 ;  /* 0x00008000000079c5 */ /* 0x000fe40000010000 */
[----:B------:R-:W-:Y:S01]  /*5060*/  WARPGROUP.ARRIVE ;  /* 0x00000000000079c5 */ /* 0x000fe20000000000 */
[-CC-:B------:R-:W-:Y:S01]  /*5070*/  FFMA.FTZ R176, R32, R4.reuse, -R7.reuse ;  /* 0x0000000420b07223 */ /* 0x180fe20000010807 */
[----:B------:R-:W-:-:S03]  /*5080*/  FFMA.FTZ R178, R36, R4, -R7 ;  /* 0x0000000424b27223 */ /* 0x000fc60000010807 */
[----:B------:R-:W-:Y:S01]  /*5090*/  MUFU.EX2 R53, R53 ;  /* 0x0000003500357308 */ /* 0x000fe20000000800 */
[----:B------:R-:W-:Y:S01]  /*50a0*/  HGMMA.64x128x16.F32 R88, R172, gdesc[UR8].tnspB, R88, gsb0 ;  /* 0x41e00008ac587df0 */ /* 0x000fe20008000858 */
[----:B------:R-:W-:Y:S01]  /*50b0*/  UIADD3 UR10, UR4, 0x180, URZ ;  /* 0x00000180040a7890 */ /* 0x000fe2000fffe03f */
[----:B------:R-:W-:-:S05]  /*50c0*/  UMOV UR11, 0x40000040 ;  /* 0x40000040000b7882 */ /* 0x000fca0000000000 */
[----:B------:R-:W-:Y:S01]  /*50d0*/  MUFU.EX2 R176, R176 ;  /* 0x000000b000b07308 */ /* 0x000fe20000000800 */
[----:B0-----:R-:W-:Y:S01]  /*50e0*/  FMNMX.FTZ R28, R9, R14, !PT ;  /* 0x0000000e091c7209 */ /* 0x001fe20007810000 */
[----:B------:R-:W-:-:S04]  /*50f0*/  FFMA.FTZ R14, R76, R4, -R7 ;  /* 0x000000044c0e7223 */ /* 0x000fc80000010807 */
[----:B------:R-:W0:Y:S02]  /*5100*/  SHFL.BFLY PT, R9, R28, 0x1, 0x1f ;  /* 0x0c201f001c097f89 */ /* 0x000e2400000e0000 */
[----:B------:R-:W-:Y:S08]  /*5110*/  MUFU.EX2 R178, R178 ;  /* 0x000000b200b27308 */ /* 0x000ff00000000800 */
[----:B------:R-:W-:Y:S08]  /*5120*/  MUFU.EX2 R57, R57 ;  /* 0x0000003900397308 */ /* 0x000ff00000000800 */
[----:B------:R-:W-:Y:S01]  /*5130*/  MUFU.EX2 R12, R12 ;  /* 0x0000000c000c7308 */ /* 0x000fe20000000800 */
[----:B0-----:R-:W-:-:S07]  /*5140*/  FMNMX.FTZ R9, R28, R9, !PT ;  /* 0x000000091c097209 */ /* 0x001fce0007810000 */
[----:B------:R-:W-:Y:S01]  /*5150*/  MUFU.EX2 R61, R61 ;  /* 0x0000003d003d7308 */ /* 0x000fe20000000800 */
[----:B------:R-:W-:-:S04]  /*5160*/  FMUL.FTZ R77, R9, R4 ;  /* 0x00000004094d7220 */ /* 0x000fc80000410000 */
[-CC-:B------:R-:W-:Y:S01]  /*5170*/  FFMA.FTZ R181, R27, R4.reuse, -R77.reuse ;  /* 0x000000041bb57223 */ /* 0x180fe2000001084d */
[----:B------:R-:W-:Y:S02]  /*5180*/  IMAD.U32 R27, RZ, RZ, UR6 ;  /* 0x00000006ff1b7e24 */ /* 0x000fe4000f8e00ff */
[-CC-:B------:R-:W-:Y:S01]  /*5190*/  FFMA.FTZ R183, R30, R4.reuse, -R77.reuse ;  /* 0x000000041eb77223 */ /* 0x180fe2000001084d */
[-CC-:B------:R-:W-:Y:S01]  /*51a0*/  FFMA.FTZ R177, R34, R4.reuse, -R77.reuse ;  /* 0x0000000422b17223 */ /* 0x180fe2000001084d */
[-CC-:B------:R-:W-:Y:S01]  /*51b0*/  FFMA.FTZ R28, R35, R4.reuse, -R77.reuse ;  /* 0x00000004231c7223 */ /* 0x180fe2000001084d */
[----:B------:R-:W-:Y:S01]  /*51c0*/  @!P1 VIADD R27, R27, 0x34840 ;  /* 0x000348401b1b9836 */ /* 0x000fe20000000000 */
[----:B------:R-:W-:Y:S01]  /*51d0*/  MUFU.EX2 R181, R181 ;  /* 0x000000b500b57308 */ /* 0x000fe20000000800 */
[-CC-:B------:R-:W-:Y:S01]  /*51e0*/  FFMA.FTZ R179, R38, R4.reuse, -R77.reuse ;  /* 0x0000000426b37223 */ /* 0x180fe2000001084d */
[-CC-:B------:R-:W-:Y:S01]  /*51f0*/  FFMA.FTZ R30, R39, R4.reuse, -R77.reuse ;  /* 0x00000004271e7223 */ /* 0x180fe2000001084d */
[-C--:B------:R-:W-:Y:S01]  /*5200*/  FFMA.FTZ R32, R43, R4.reuse, -R77 ;  /* 0x000000042b207223 */ /* 0x080fe2000001084d */
[----:B------:R-:W-:Y:S01]  /*5210*/  @!P1 PRMT R27, RZ, 0x654, R27 ;  /* 0x00000654ff1b9816 */ /* 0x000fe2000000001b */
        /* <DEDUP_REMOVED lines=15> */
[----:B------:R-:W-:-:S04]  /*5310*/  FFMA.FTZ R86, R86, R4, -R77 ;  /* 0x0000000456567223 */ /* 0x000fc8000001084d */
        /* <DEDUP_REMOVED lines=8> */
[----:B------:R-:W0:Y:S01]  /*53a0*/  MUFU.EX2 R67, R67 ;  /* 0x0000004300437308 */ /* 0x000e220000000800 */
[----:B------:R-:W-:-:S02]  /*53b0*/  WARPGROUP.DEPBAR.LE gsb0, 0x0 ;  /* 0x00008000000079c5 */ /* 0x000fc40000010000 */
[----:B------:R-:W-:Y:S01]  /*53c0*/  WARPGROUP.ARRIVE ;  /* 0x00000000000079c5 */ /* 0x000fe20000000000 */
[-CC-:B------:R-:W-:Y:S01]  /*53d0*/  FFMA.FTZ R172, R40, R4.reuse, -R7.reuse ;  /* 0x0000000428ac7223 */ /* 0x180fe20000010807 */
[-C--:B------:R-:W-:Y:S01]  /*53e0*/  FFMA.FTZ R174, R44, R4.reuse, -R7 ;  /* 0x000000042cae7223 */ /* 0x080fe20000010807 */
[-CC-:B------:R-:W-:Y:S01]  /*53f0*/  FFMA.FTZ R173, R42, R4.reuse, -R77.reuse ;  /* 0x000000042aad7223 */ /* 0x180fe2000001084d */
[-CC-:B------:R-:W-:Y:S01]  /*5400*/  FFMA.FTZ R175, R46, R4.reuse, -R77.reuse ;  /* 0x000000042eaf7223 */ /* 0x180fe2000001084d */
[----:B------:R-:W-:Y:S01]  /*5410*/  FFMA.FTZ R40, R59, R4, -R77 ;  /* 0x000000043b287223 */ /* 0x000fe2000001084d */
[----:B------:R-:W-:Y:S01]  /*5420*/  HGMMA.64x128x16.F32 R88, R168, gdesc[UR8].tnspB, R88, gsb0 ;  /* 0x41e00008a8587df0 */ /* 0x000fe20008000858 */
[----:B------:R-:W-:Y:S01]  /*5430*/  UIADD3 UR10, UR4, 0x200, URZ ;  /* 0x00000200040a7890 */ /* 0x000fe2000fffe03f */
[----:B------:R-:W-:Y:S01]  /*5440*/  MUFU.EX2 R172, R172 ;  /* 0x000000ac00ac7308 */ /* 0x000fe20000000800 */
[----:B------:R-:W-:-:S07]  /*5450*/  UMOV UR11, 0x40000040 ;  /* 0x40000040000b7882 */ /* 0x000fce0000000000 */
[----:B------:R-:W-:Y:S08]  /*5460*/  MUFU.EX2 R173, R173 ;  /* 0x000000ad00ad7308 */ /* 0x000ff00000000800 */
[----:B------:R-:W-:Y:S08]  /*5470*/  MUFU.EX2 R174, R174 ;  /* 0x000000ae00ae7308 */ /* 0x000ff00000000800 */
[----:B------:R-:W-:Y:S08]  /*5480*/  MUFU.EX2 R175, R175 ;  /* 0x000000af00af7308 */ /* 0x000ff00000000800 */
[----:B------:R-:W-:Y:S08]  /*5490*/  MUFU.EX2 R40, R40 ;  /* 0x0000002800287308 */ /* 0x000ff00000000800 */
[----:B------:R-:W-:Y:S08]  /*54a0*/  MUFU.EX2 R70, R70 ;  /* 0x0000004600467308 */ /* 0x000ff00000000800 */
[----:B------:R-:W1:Y:S08]  /*54b0*/  MUFU.EX2 R71, R71 ;  /* 0x0000004700477308 */ /* 0x000e700000000800 */
[----:B------:R-:W-:Y:S08]  /*54c0*/  MUFU.EX2 R74, R74 ;  /* 0x0000004a004a7308 */ /* 0x000ff00000000800 */
[----:B------:R-:W2:Y:S08]  /*54d0*/  MUFU.EX2 R75, R75 ;  /* 0x0000004b004b7308 */ /* 0x000eb00000000800 */
[----:B------:R-:W-:Y:S08]  /*54e0*/  MUFU.EX2 R14, R14 ;  /* 0x0000000e000e7308 */ /* 0x000ff00000000800 */
[----:B------:R-:W-:Y:S08]  /*54f0*/  MUFU.EX2 R78, R78 ;  /* 0x0000004e004e7308 */ /* 0x000ff00000000800 */
[----:B------:R-:W3:Y:S08]  /*5500*/  MUFU.EX2 R65, R65 ;  /* 0x0000004100417308 */ /* 0x000ef00000000800 */
[----:B------:R-:W4:Y:S08]  /*5510*/  MUFU.EX2 R79, R79 ;  /* 0x0000004f004f7308 */ /* 0x000f300000000800 */
[----:B------:R-:W-:Y:S08]  /*5520*/  MUFU.EX2 R20, R20 ;  /* 0x0000001400147308 */ /* 0x000ff00000000800 */
[----:B------:R-:W-:Y:S08]  /*5530*/  MUFU.EX2 R82, R82 ;  /* 0x0000005200527308 */ /* 0x000ff00000000800 */
[----:B------:R-:W5:Y:S08]  /*5540*/  MUFU.EX2 R69, R69 ;  /* 0x0000004500457308 */ /* 0x000f700000000800 */
[----:B------:R-:W5:Y:S08]  /*5550*/  MUFU.EX2 R83, R83 ;  /* 0x0000005300537308 */ /* 0x000f700000000800 */
[----:B------:R-:W-:Y:S01]  /*5560*/  MUFU.EX2 R24, R24 ;  /* 0x0000001800187308 */ /* 0x000fe20000000800 */
[----:B------:R-:W-:-:S02]  /*5570*/  WARPGROUP.DEPBAR.LE gsb0, 0x0 ;  /* 0x00008000000079c5 */ /* 0x000fc40000010000 */
[----:B------:R-:W-:Y:S01]  /*5580*/  WARPGROUP.ARRIVE ;  /* 0x00000000000079c5 */ /* 0x000fe20000000000 */
[-CC-:B------:R-:W-:Y:S01]  /*5590*/  FFMA.FTZ R168, R48, R4.reuse, -R7.reuse ;  /* 0x0000000430a87223 */ /* 0x180fe20000010807 */
[-C--:B------:R-:W-:Y:S01]  /*55a0*/  FFMA.FTZ R170, R52, R4.reuse, -R7 ;  /* 0x0000000434aa7223 */ /* 0x080fe20000010807 */
[-CC-:B------:R-:W-:Y:S01]  /*55b0*/  FFMA.FTZ R169, R50, R4.reuse, -R77.reuse ;  /* 0x0000000432a97223 */ /* 0x180fe2000001084d */
[----:B------:R-:W-:Y:S01]  /*55c0*/  FFMA.FTZ R171, R54, R4, -R77 ;  /* 0x0000000436ab7223 */ /* 0x000fe2000001084d */
[----:B------:R-:W-:Y:S01]  /*55d0*/  MUFU.EX2 R86, R86 ;  /* 0x0000005600567308 */ /* 0x000fe20000000800 */
[----:B------:R-:W-:Y:S01]  /*55e0*/  HGMMA.64x128x16.F32 R88, R152, gdesc[UR8].tnspB, R88, gsb0 ;  /* 0x41e0000898587df0 */ /* 0x000fe20008000858 */
[----:B------:R-:W-:Y:S01]  /*55f0*/  UIADD3 UR10, UR4, 0x280, URZ ;  /* 0x00000280040a7890 */ /* 0x000fe2000fffe03f */
[----:B------:R-:W-:-:S05]  /*5600*/  UMOV UR11, 0x40000040 ;  /* 0x40000040000b7882 */ /* 0x000fca0000000000 */
[----:B------:R-:W-:Y:S08]  /*5610*/  MUFU.EX2 R168, R168 ;  /* 0x000000a800a87308 */ /* 0x000ff00000000800 */
[----:B------:R-:W-:Y:S08]  /*5620*/  MUFU.EX2 R169, R169 ;  /* 0x000000a900a97308 */ /* 0x000ff00000000800 */
[----:B------:R-:W-:Y:S08]  /*5630*/  MUFU.EX2 R170, R170 ;  /* 0x000000aa00aa7308 */ /* 0x000ff00000000800 */
[----:B------:R-:W-:Y:S08]  /*5640*/  MUFU.EX2 R171, R171 ;  /* 0x000000ab00ab7308 */ /* 0x000ff00000000800 */
[----:B------:R-:W5:Y:S01]  /*5650*/  MUFU.EX2 R73, R73 ;  /* 0x0000004900497308 */ /* 0x000f620000000800 */
[----:B------:R-:W-:-:S02]  /*5660*/  WARPGROUP.DEPBAR.LE gsb0, 0x0 ;  /* 0x00008000000079c5 */ /* 0x000fc40000010000 */
[----:B------:R-:W-:Y:S01]  /*5670*/  WARPGROUP.ARRIVE ;  /* 0x00000000000079c5 */ /* 0x000fe20000000000 */
[-CC-:B------:R-:W-:Y:S01]  /*5680*/  FFMA.FTZ R152, R56, R4.reuse, -R7.reuse ;  /* 0x0000000438987223 */ /* 0x180fe20000010807 */
[-C--:B------:R-:W-:Y:S01]  /*5690*/  FFMA.FTZ R154, R60, R4.reuse, -R7 ;  /* 0x000000043c9a7223 */ /* 0x080fe20000010807 */
[-CC-:B------:R-:W-:Y:S01]  /*56a0*/  FFMA.FTZ R153, R58, R4.reuse, -R77.reuse ;  /* 0x000000043a997223 */ /* 0x180fe2000001084d */
[----:B------:R-:W-:Y:S02]  /*56b0*/  FFMA.FTZ R155, R62, R4, -R77 ;  /* 0x000000043e9b7223 */ /* 0x000fe4000001084d */
[----:B------:R-:W-:Y:S01]  /*56c0*/  HGMMA.64x128x16.F32 R88, R156, gdesc[UR8].tnspB, R88, gsb0 ;  /* 0x41e000089c587df0 */ /* 0x000fe20008000858 */
[----:B------:R-:W-:Y:S01]  /*56d0*/  UIADD3 UR10, UR4, 0x300, URZ ;  /* 0x00000300040a7890 */ /* 0x000fe2000fffe03f */
[----:B------:R-:W-:Y:S01]  /*56e0*/  MUFU.EX2 R152, R152 ;  /* 0x0000009800987308 */ /* 0x000fe20000000800 */
[----:B------:R-:W-:Y:S01]  /*56f0*/  UMOV UR11, 0x40000040 ;  /* 0x40000040000b7882 */ /* 0x000fe20000000000 */
[----:B------:R-:W-:-:S06]  /*5700*/  UIADD3 UR4, UR4, 0x380, URZ ;  /* 0x0000038004047890 */ /* 0x000fcc000fffe03f */
[----:B------:R-:W-:Y:S01]  /*5710*/  MUFU.EX2 R153, R153 ;  /* 0x0000009900997308 */ /* 0x000fe20000000800 */
[----:B------:R-:W-:Y:S01]  /*5720*/  UMOV UR6, UR4 ;  /* 0x0000000400067c82 */ /* 0x000fe20008000000 */
[----:B------:R-:W-:-:S06]  /*5730*/  R2UR UR4, R2 ;  /* 0x00000000020472ca */ /* 0x000fcc00000e0000 */
[----:B------:R-:W-:Y:S08]  /*5740*/  MUFU.EX2 R154, R154 ;  /* 0x0000009a009a7308 */ /* 0x000ff00000000800 */
[----:B------:R-:W-:Y:S01]  /*5750*/  MUFU.EX2 R155, R155 ;  /* 0x0000009b009b7308 */ /* 0x000fe20000000800 */
[----:B------:R-:W-:Y:S02]  /*5760*/  WARPGROUP.DEPBAR.LE gsb0, 0x0 ;  /* 0x00008000000079c5 */ /* 0x000fe40000010000 */
[----:B------:R-:W-:Y:S01]  /*5770*/  WARPGROUP.ARRIVE ;  /* 0x00000000000079c5 */ /* 0x000fe20000000000 */
[-CC-:B------:R-:W-:Y:S01]  /*5780*/  FFMA.FTZ R156, R64, R4.reuse, -R7.reuse ;  /* 0x00000004409c7223 */ /* 0x180fe20000010807 */
[-C--:B------:R-:W-:Y:S01]  /*5790*/  FFMA.FTZ R158, R68, R4.reuse, -R7 ;  /* 0x00000004449e7223 */ /* 0x080fe20000010807 */
[----:B------:R-:W-:Y:S01]  /*57a0*/  FADD.FTZ R7, -R9, R10 ;  /* 0x0000000a09077221 */ /* 0x000fe20000010100 */
[-CC-:B------:R-:W-:Y:S01]  /*57b0*/  FFMA.FTZ R10, R26, R4.reuse, -R77.reuse ;  /* 0x000000041a0a7223 */ /* 0x180fe2000001084d */
[-C--:B------:R-:W-:Y:S01]  /*57c0*/  FFMA.FTZ R26, R31, R4.reuse, -R77 ;  /* 0x000000041f1a7223 */ /* 0x080fe2000001084d */
[----:B------:R-:W-:Y:S01]  /*57d0*/  HGMMA.64x128x16.F32 R88, R160, gdesc[UR8].tnspB, R88, gsb0 ;  /* 0x41e00008a0587df0 */ /* 0x000fe20008000858 */
[----:B------:R-:W-:Y:S01]  /*57e0*/  FMUL.FTZ R7, R7, R4 ;  /* 0x0000000407077220 */ /* 0x000fe20000410000 */
[----:B------:R-:W-:Y:S01]  /*57f0*/  MUFU.EX2 R156, R156 ;  /* 0x0000009c009c7308 */ /* 0x000fe20000000800 */
[----:B0-----:R-:W-:-:S02]  /*5800*/  F2FP.F16.F32.PACK_AB R157, R67, R66 ;  /* 0x00000042439d723e */ /* 0x001fc400000000ff */
[----:B-1----:R-:W-:-:S05]  /*5810*/  F2FP.F16.F32.PACK_AB R159, R71, R70 ;  /* 0x00000046479f723e */ /* 0x002fca00000000ff */
[----:B------:R-:W-:Y:S08]  /*5820*/  MUFU.EX2 R7, R7 ;  /* 0x0000000700077308 */ /* 0x000ff00000000800 */
[----:B------:R-:W0:Y:S08]  /*5830*/  MUFU.EX2 R10, R10 ;  /* 0x0000000a000a7308 */ /* 0x000e300000000800 */
[----:B------:R-:W1:Y:S08]  /*5840*/  MUFU.EX2 R26, R26 ;  /* 0x0000001a001a7308 */ /* 0x000e700000000800 */
[----:B------:R-:W-:Y:S01]  /*5850*/  MUFU.EX2 R158, R158 ;  /* 0x0000009e009e7308 */ /* 0x000fe20000000800 */
[----:B------:R-:W-:-:S02]  /*5860*/  WARPGROUP.DEPBAR.LE gsb0, 0x0 ;  /* 0x00008000000079c5 */ /* 0x000fc40000010000 */
[----:B------:R-:W-:Y:S01]  /*5870*/  WARPGROUP.ARRIVE ;  /* 0x00000000000079c5 */ /* 0x000fe20000000000 */
[----:B------:R-:W-:Y:S02]  /*5880*/  F2FP.F16.F32.PACK_AB R160, R61, R12 ;  /* 0x0000000c3da0723e */ /* 0x000fe400000000ff */
[----:B--2---:R-:W-:Y:S02]  /*5890*/  F2FP.F16.F32.PACK_AB R161, R75, R74 ;  /* 0x0000004a4ba1723e */ /* 0x004fe400000000ff */
[----:B---3--:R-:W-:Y:S01]  /*58a0*/  F2FP.F16.F32.PACK_AB R162, R65, R14 ;  /* 0x0000000e41a2723e */ /* 0x008fe200000000ff */
[----:B------:R-:W-:Y:S01]  /*58b0*/  HGMMA.64x128x16.F32 R88, R164, gdesc[UR4].tnspB, R88, gsb0 ;  /* 0x41e00004a4587df0 */ /* 0x000fe20008000858 */
[----:B----4-:R-:W-:Y:S02]  /*58c0*/  F2FP.F16.F32.PACK_AB R163, R79, R78 ;  /* 0x0000004e4fa3723e */ /* 0x010fe400000000ff */
[----:B------:R-:W-:Y:S02]  /*58d0*/  WARPGROUP.DEPBAR.LE gsb0, 0x0 ;  /* 0x00008000000079c5 */ /* 0x000fe40000010000 */
[----:B------:R2:W-:Y:S01]  /*58e0*/  @!P1 SYNCS.ARRIVE.TRANS64.RED.A1T0 RZ, [R27+URZ], RZ ;  /* 0x000000ff1bff99a7 */ /* 0x0005e2000810043f */
[----:B-----5:R-:W-:-:S02]  /*58f0*/  F2FP.F16.F32.PACK_AB R164, R69, R20 ;  /* 0x0000001445a4723e */ /* 0x020fc400000000ff */
[----:B------:R-:W-:Y:S02]  /*5900*/  F2FP.F16.F32.PACK_AB R165, R83, R82 ;  /* 0x0000005253a5723e */ /* 0x000fe400000000ff */
[----:B------:R-:W-:Y:S01]  /*5910*/  F2FP.F16.F32.PACK_AB R166, R73, R24 ;  /* 0x0000001849a6723e */ /* 0x000fe200000000ff */
[----:B--2---:R-:W-:Y:S02]  /*5920*/  @!P1 VIADD R27, R8, 0x34860 ;  /* 0x00034860081b9836 */ /* 0x004fe40000000000 */
[----:B0-----:R-:W-:Y:S01]  /*5930*/  FFMA.FTZ R8, R7, R5, R10 ;  /* 0x0000000507087223 */ /* 0x001fe2000001000a */
[----:B------:R-:W-:Y:S01]  /*5940*/  FADD.FTZ R5, R13, R6 ;  /* 0x000000060d057221 */ /* 0x000fe20000010000 */
[-CC-:B------:R-:W-:Y:S01]  /*5950*/  FFMA.FTZ R6, R63, R4.reuse, -R77.reuse ;  /* 0x000000043f067223 */ /* 0x180fe2000001084d */
[----:B------:R-:W-:Y:S01]  /*5960*/  FFMA.FTZ R77, R87, R4, -R77 ;  /* 0x00000004574d7223 */ /* 0x000fe2000001084d */
[C---:B------:R-:W-:Y:S01]  /*5970*/  FADD.FTZ R8, R181.reuse, R8 ;  /* 0x00000008b5087221 */ /* 0x040fe20000010000 */
[----:B------:R-:W-:Y:S01]  /*5980*/  @!P1 PRMT R27, RZ, 0x654, R27 ;  /* 0x00000654ff1b9816 */ /* 0x000fe2000000001b */
[----:B------:R-:W-:Y:S01]  /*5990*/  FADD.FTZ R42, R182, R5 ;  /* 0x00000005b62a7221 */ /* 0x000fe20000010000 */
[----:B------:R-:W-:Y:S01]  /*59a0*/  F2FP.F16.F32.PACK_AB R181, R181, R10 ;  /* 0x0000000ab5b5723e */ /* 0x000fe200000000ff */
[----:B------:R-:W-:Y:S01]  /*59b0*/  FADD.FTZ R5, R183, R8 ;  /* 0x00000008b7057221 */ /* 0x000fe20000010000 */
[----:B------:R0:W-:Y:S01]  /*59c0*/  @!P1 SYNCS.ARRIVE.TRANS64.RED.A1T0 RZ, [R27+URZ], RZ ;  /* 0x000000ff1bff99a7 */ /* 0x0001e2000810043f */
[----:B------:R-:W2:Y:S01]  /*59d0*/  MUFU.EX2 R6, R6 ;  /* 0x0000000600067308 */ /* 0x000ea20000000800 */
[----:B------:R-:W-:Y:S01]  /*59e0*/  F2FP.F16.F32.PACK_AB R182, R15, R182 ;  /* 0x000000b60fb6723e */ /* 0x000fe200000000ff */
[C---:B-1----:R-:W-:Y:S01]  /*59f0*/  FADD.FTZ R8, R26.reuse, R5 ;  /* 0x000000051a087221 */ /* 0x042fe20000010000 */
[----:B------:R-:W-:-:S03]  /*5a00*/  F2FP.F16.F32.PACK_AB R183, R26, R183 ;  /* 0x000000b71ab7723e */ /* 0x000fc600000000ff */
[----:B------:R-:W-:Y:S01]  /*5a10*/  FADD.FTZ R5, R177, R8 ;  /* 0x00000008b1057221 */ /* 0x000fe20000010000 */
[----:B0-----:R-:W-:Y:S01]  /*5a20*/  FADD.FTZ R27, R15, R42 ;  /* 0x0000002a0f1b7221 */ /* 0x001fe20000010000 */
[----:B------:R-:W0:Y:S01]  /*5a30*/  MUFU.EX2 R77, R77 ;  /* 0x0000004d004d7308 */ /* 0x000e220000000800 */
[C---:B------:R-:W-:Y:S01]  /*5a40*/  F2FP.F16.F32.PACK_AB R177, R28.reuse, R177 ;  /* 0x000000b11cb1723e */ /* 0x040fe200000000ff */
[----:B------:R-:W-:Y:S01]  /*5a50*/  FADD.FTZ R8, R28, R5 ;  /* 0x000000051c087221 */ /* 0x000fe20000010000 */
[----:B------:R-:W-:Y:S01]  /*5a60*/  FADD.FTZ R42, R176, R27 ;  /* 0x0000001bb02a7221 */ /* 0x000fe20000010000 */
[----:B------:R-:W-:Y:S02]  /*5a70*/  F2FP.F16.F32.PACK_AB R176, R21, R176 ;  /* 0x000000b015b0723e */ /* 0x000fe400000000ff */
[----:B------:R-:W-:Y:S01]  /*5a80*/  FADD.FTZ R5, R179, R8 ;  /* 0x00000008b3057221 */ /* 0x000fe20000010000 */
[----:B------:R-:W-:Y:S01]  /*5a90*/  FADD.FTZ R27, R21, R42 ;  /* 0x0000002a151b7221 */ /* 0x000fe20000010000 */
[----:B------:R-:W-:-:S02]  /*5aa0*/  F2FP.F16.F32.PACK_AB R179, R30, R179 ;  /* 0x000000b31eb3723e */ /* 0x000fc400000000ff */
[----:B------:R-:W-:Y:S01]  /*5ab0*/  FADD.FTZ R8, R30, R5 ;  /* 0x000000051e087221 */ /* 0x000fe20000010000 */
[----:B------:R-:W-:Y:S01]  /*5ac0*/  FADD.FTZ R42, R178, R27 ;  /* 0x0000001bb22a7221 */ /* 0x000fe20000010000 */
[----:B------:R-:W-:Y:S02]  /*5ad0*/  F2FP.F16.F32.PACK_AB R178, R25, R178 ;  /* 0x000000b219b2723e */ /* 0x000fe400000000ff */
[----:B------:R-:W-:Y:S01]  /*5ae0*/  FADD.FTZ R5, R173, R8 ;  /* 0x00000008ad057221 */ /* 0x000fe20000010000 */
[----:B------:R-:W-:Y:S01]  /*5af0*/  FADD.FTZ R27, R25, R42 ;  /* 0x0000002a191b7221 */ /* 0x000fe20000010000 */
[C---:B------:R-:W-:Y:S02]  /*5b00*/  F2FP.F16.F32.PACK_AB R173, R32.reuse, R173 ;  /* 0x000000ad20ad723e */ /* 0x040fe400000000ff */
[----:B------:R-:W-:Y:S01]  /*5b10*/  FADD.FTZ R8, R32, R5 ;  /* 0x0000000520087221 */ /* 0x000fe20000010000 */
[----:B------:R-:W-:Y:S01]  /*5b20*/  FADD.FTZ R42, R172, R27 ;  /* 0x0000001bac2a7221 */ /* 0x000fe20000010000 */
[----:B------:R-:W-:-:S02]  /*5b30*/  F2FP.F16.F32.PACK_AB R172, R29, R172 ;  /* 0x000000ac1dac723e */ /* 0x000fc400000000ff */
[----:B------:R-:W-:Y:S01]  /*5b40*/  FADD.FTZ R5, R175, R8 ;  /* 0x00000008af057221 */ /* 0x000fe20000010000 */
[----:B------:R-:W-:Y:S01]  /*5b50*/  FADD.FTZ R27, R29, R42 ;  /* 0x0000002a1d1b7221 */ /* 0x000fe20000010000 */
[C---:B------:R-:W-:Y:S02]  /*5b60*/  F2FP.F16.F32.PACK_AB R175, R34.reuse, R175 ;  /* 0x000000af22af723e */ /* 0x040fe400000000ff */
        /* <DEDUP_REMOVED lines=23> */
[----:B--2---:R-:W-:-:S02]  /*5ce0*/  F2FP.F16.F32.PACK_AB R155, R6, R155 ;  /* 0x0000009b069b723e */ /* 0x004fc400000000ff */
[----:B------:R-:W-:Y:S01]  /*5cf0*/  FADD.FTZ R5, R6, R5 ;  /* 0x0000000506057221 */ /* 0x000fe20000010000 */
[----:B------:R-:W-:Y:S01]  /*5d00*/  FADD.FTZ R10, R154, R13 ;  /* 0x0000000d9a0a7221 */ /* 0x000fe20000010000 */
[C---:B------:R-:W-:Y:S02]  /*5d10*/  F2FP.F16.F32.PACK_AB R154, R49.reuse, R154 ;  /* 0x0000009a319a723e */ /* 0x040fe400000000ff */
[----:B------:R-:W-:Y:S01]  /*5d20*/  FADD.FTZ R5, R66, R5 ;  /* 0x0000000542057221 */ /* 0x000fe20000010000 */
[----:B------:R-:W-:Y:S01]  /*5d30*/  FADD.FTZ R13, R49, R10 ;  /* 0x0000000a310d7221 */ /* 0x000fe20000010000 */
[----:B0-----:R-:W-:Y:S01]  /*5d40*/  F2FP.F16.F32.PACK_AB R167, R77, R86 ;  /* 0x000000564da7723e */ /* 0x001fe200000000ff */
[----:B------:R-:W-:Y:S02]  /*5d50*/  IMAD.MOV.U32 R10, RZ, RZ, R9 ;  /* 0x000000ffff0a7224 */ /* 0x000fe400078e0009 */
[----:B------:R-:W-:Y:S01]  /*5d60*/  FADD.FTZ R5, R67, R5 ;  /* 0x0000000543057221 */ /* 0x000fe20000010000 */
[----:B------:R-:W-:Y:S01]  /*5d70*/  FADD.FTZ R8, R156, R13 ;  /* 0x0000000d9c087221 */ /* 0x000fe20000010000 */
[----:B------:R-:W-:-:S02]  /*5d80*/  F2FP.F16.F32.PACK_AB R156, R53, R156 ;  /* 0x0000009c359c723e */ /* 0x000fc400000000ff */
[----:B------:R-:W-:Y:S01]  /*5d90*/  FADD.FTZ R5, R70, R5 ;  /* 0x0000000546057221 */ /* 0x000fe20000010000 */
[----:B------:R-:W-:-:S03]  /*5da0*/  FADD.FTZ R13, R53, R8 ;  /* 0x00000008350d7221 */ /* 0x000fc60000010000 */
[----:B------:R-:W-:Y:S01]  /*5db0*/  FADD.FTZ R5, R71, R5 ;  /* 0x0000000547057221 */ /* 0x000fe20000010000 */
[----:B------:R-:W-:Y:S01]  /*5dc0*/  FADD.FTZ R8, R158, R13 ;  /* 0x0000000d9e087221 */ /* 0x000fe20000010000 */
[C---:B------:R-:W-:Y:S02]  /*5dd0*/  F2FP.F16.F32.PACK_AB R158, R57.reuse, R158 ;  /* 0x0000009e399e723e */ /* 0x040fe400000000ff */
[----:B------:R-:W-:Y:S01]  /*5de0*/  FADD.FTZ R5, R74, R5 ;  /* 0x000000054a057221 */ /* 0x000fe20000010000 */
[----:B------:R-:W-:-:S03]  /*5df0*/  FADD.FTZ R13, R57, R8 ;  /* 0x00000008390d7221 */ /* 0x000fc60000010000 */
[----:B------:R-:W-:Y:S01]  /*5e00*/  FADD.FTZ R5, R75, R5 ;  /* 0x000000054b057221 */ /* 0x000fe20000010000 */
[----:B------:R-:W-:Y:S01]  /*5e10*/  FADD.FTZ R8, R12, R13 ;  /* 0x0000000d0c087221 */ /* 0x000fe20000010000 */
[----:B------:R-:W-:Y:S02]  /*5e20*/  IMAD.MOV.U32 R12, RZ, RZ, R3 ;  /* 0x000000ffff0c7224 */ /* 0x000fe400078e0003 */
[----:B------:R-:W-:Y:S01]  /*5e30*/  FADD.FTZ R5, R78, R5 ;  /* 0x000000054e057221 */ /* 0x000fe20000010000 */
[----:B------:R-:W-:Y:S01]  /*5e40*/  FADD.FTZ R13, R61, R8 ;  /* 0x000000083d0d7221 */ /* 0x000fe20000010000 */
[----:B------:R-:W-:Y:S02]  /*5e50*/  IMAD.MOV.U32 R8, RZ, RZ, R16 ;  /* 0x000000ffff087224 */ /* 0x000fe400078e0010 */
[----:B------:R-:W-:Y:S01]  /*5e60*/  FADD.FTZ R5, R79, R5 ;  /* 0x000000054f057221 */ /* 0x000fe20000010000 */
[----:B------:R-:W-:-:S03]  /*5e70*/  FADD.FTZ R6, R14, R13 ;  /* 0x0000000d0e067221 */ /* 0x000fc60000010000 */
[----:B------:R-:W-:Y:S01]  /*5e80*/  FADD.FTZ R5, R82, R5 ;  /* 0x0000000552057221 */ /* 0x000fe20000010000 */
[----:B------:R-:W-:-:S03]  /*5e90*/  FADD.FTZ R13, R65, R6 ;  /* 0x00000006410d7221 */ /* 0x000fc60000010000 */
[----:B------:R-:W-:Y:S01]  /*5ea0*/  FADD.FTZ R5, R83, R5 ;  /* 0x0000000553057221 */ /* 0x000fe20000010000 */
[----:B------:R-:W-:-:S03]  /*5eb0*/  FADD.FTZ R6, R20, R13 ;  /* 0x0000000d14067221 */ /* 0x000fc60000010000 */
[----:B------:R-:W-:Y:S01]  /*5ec0*/  FADD.FTZ R5, R86, R5 ;  /* 0x0000000556057221 */ /* 0x000fe20000010000 */
[----:B------:R-:W-:-:S03]  /*5ed0*/  FADD.FTZ R13, R69, R6 ;  /* 0x00000006450d7221 */ /* 0x000fc60000010000 */
[----:B------:R-:W-:Y:S01]  /*5ee0*/  FADD.FTZ R5, R77, R5 ;  /* 0x000000054d057221 */ /* 0x000fe20000010000 */
[----:B------:R-:W-:-:S04]  /*5ef0*/  FADD.FTZ R6, R24, R13 ;  /* 0x0000000d18067221 */ /* 0x000fc80000010000 */
[----:B------:R-:W-:Y:S01]  /*5f00*/  FADD.FTZ R6, R73, R6 ;  /* 0x0000000649067221 */ /* 0x000fe20000010000 */
[----:B------:R-:W-:Y:S06]  /*5f10*/  @P2 BRA `(.L_x_385) ;  /* 0xffffffdc00c02947 */ /* 0x000fec000383ffff */
.L_x_376:
        /* <DEDUP_REMOVED lines=67> */
.L_x_386:
[----:B------:R-:W-:Y:S01]  /*6350*/  IMAD R14, R2, 0x8, R0 ;  /* 0x00000008020e7824 */ /* 0x000fe200078e0200 */
[----:B------:R-:W-:-:S04]  /*6360*/  SHF.L.U32 R7, R16, 0x1f, RZ ;  /* 0x0000001f10077819 */ /* 0x000fc800000006ff */
[----:B------:R0:W1:Y:S01]  /*6370*/  SYNCS.PHASECHK.TRANS64.TRYWAIT P2, [R14+URZ+0x34850], R7 ;  /* 0x034850070e0075a7 */ /* 0x000062000804017f */
[----:B------:R-:W-:Y:S05]  /*6380*/  @!P0 BRA `(.L_x_387) ;  /* 0x0000000000048947 */ /* 0x000fea0003800000 */
[----:B------:R-:W-:Y:S01]  /*6390*/  BPT.TRAP 0x1 ;  /* 0x000000040000795c */ /* 0x000fe20000300000 */
.L_x_387:
[----:B-1----:R-:W-:Y:S05]  /*63a0*/  @P2 BRA `(.L_x_388) ;  /* 0x0000000000082947 */ /* 0x002fea0003800000 */
[----:B------:R-:W1:Y:S02]  /*63b0*/  SYNCS.PHASECHK.TRANS64.TRYWAIT P0, [R14+URZ+0x34850], R7 ;  /* 0x034850070e0075a7 */ /* 0x000e64000800017f */
[----:B-1----:R-:W-:Y:S05]  /*63c0*/  @!P0 BRA `(.L_x_389) ;  /* 0x00000090003c8947 */ /* 0x002fea0003800000 */
.L_x_388:
[----:B------:R-:W-:Y:S05]  /*63d0*/  WARPSYNC.ALL ;  /* 0x0000000000007948 */ /* 0x000fea0003800000 */
[----:B------:R-:W-:Y:S01]  /*63e0*/  VIADD R0, R0, 0x400 ;  /* 0x0000040000007836 */ /* 0x000fe20000000000 */
[----:B------:R-:W-:Y:S01]  /*63f0*/  WARPGROUP.ARRIVE ;  /* 0x00000000000079c5 */ /* 0x000fe20000000000 */
[----:B------:R-:W-:Y:S01]  /*6400*/  IMAD.MOV.U32 R13, RZ, RZ, 0x40000040 ;  /* 0x40000040ff0d7424 */ /* 0x000fe200078e00ff */
[----:B01----:R-:W0:Y:S01]  /*6410*/  SHFL.BFLY PT, R7, R6, 0x2, 0x1f ;  /* 0x0c401f0006077f89 */ /* 0x003e2200000e0000 */
[----:B------:R-:W-:Y:S01]  /*6420*/  IMAD.MOV.U32 R20, RZ, RZ, -0x800000 ;  /* 0xff800000ff147424 */ /* 0x000fe200078e00ff */
[----:B------:R-:W-:Y:S01]  /*6430*/  SHF.R.U32.HI R0, RZ, 0x4, R0 ;  /* 0x00000004ff007819 */ /* 0x000fe20000011600 */
[----:B------:R-:W-:-:S03]  /*6440*/  VIADD R185, R185, 0x1 ;  /* 0x00000001b9b97836 */ /* 0x000fc60000000000 */
[----:B------:R-:W-:-:S04]  /*6450*/  LOP3.LUT R0, R0, 0x3fff, RZ, 0xc0, !PT ;  /* 0x00003fff00007812 */ /* 0x000fc800078ec0ff */
[----:B------:R-:W-:Y:S02]  /*6460*/  LOP3.LUT R11, R0, 0x4000000, RZ, 0xfc, !PT ;  /* 0x04000000000b7812 */ /* 0x000fe400078efcff */
[----:B------:R-:W1:Y:S03]  /*6470*/  SHFL.BFLY PT, R0, R5, 0x2, 0x1f ;  /* 0x0c401f0005007f89 */ /* 0x000e6600000e0000 */
[----:B------:R-:W-:Y:S02]  /*6480*/  IMAD R10, R2, 0x800, R11 ;  /* 0x00000800020a7824 */ /* 0x000fe400078e020b */
[----:B------:R-:W-:Y:S02]  /*6490*/  IMAD.MOV.U32 R11, RZ, RZ, 0x40000040 ;  /* 0x40000040ff0b7424 */ /* 0x000fe400078e00ff */
[C---:B------:R-:W-:Y:S01]  /*64a0*/  VIADD R12, R10.reuse, 0x80 ;  /* 0x000000800a0c7836 */ /* 0x040fe20000000000 */
[----:B------:R-:W-:-:S02]  /*64b0*/  R2UR UR6, R10 ;  /* 0x000000000a0672ca */ /* 0x000fc400000e0000 */
[----:B------:R-:W-:Y:S01]  /*64c0*/  R2UR UR7, R11 ;  /* 0x000000000b0772ca */ /* 0x000fe200000e0000 */
[----:B------:R-:W-:Y:S02]  /*64d0*/  IMAD.MOV.U32 R11, RZ, RZ, 0x40000040 ;  /* 0x40000040ff0b7424 */ /* 0x000fe400078e00ff */
[----:B0-----:R-:W-:-:S10]  /*64e0*/  FADD.FTZ R7, R7, R6 ;  /* 0x0000000607077221 */ /* 0x001fd40000010000 */
[----:B------:R-:W-:Y:S01]  /*64f0*/  HGMMA.64x128x16.F32 R24, R180, gdesc[UR4].tnspB, R24, gsb0 ;  /* 0x41e00004b4187df0 */ /* 0x000fe20008000818 */
[----:B------:R-:W-:Y:S01]  /*6500*/  R2UR UR6, R12 ;  /* 0x000000000c0672ca */ /* 0x000fe200000e0000 */
[----:B------:R-:W-:Y:S01]  /*6510*/  VIADD R12, R10, 0x100 ;  /* 0x000001000a0c7836 */ /* 0x000fe20000000000 */
[----:B------:R-:W-:Y:S01]  /*6520*/  R2UR UR7, R13 ;  /* 0x000000000d0772ca */ /* 0x000fe200000e0000 */
[----:B------:R-:W-:Y:S02]  /*6530*/  IMAD.MOV.U32 R13, RZ, RZ, 0x40000040 ;  /* 0x40000040ff0d7424 */ /* 0x000fe400078e00ff */
[----:B-1----:R-:W-:Y:S02]  /*6540*/  FADD.FTZ R8, R0, R5 ;  /* 0x0000000500087221 */ /* 0x002fe40000010000 */
[----:B------:R-:W0:Y:S02]  /*6550*/  SHFL.BFLY PT, R0, R7, 0x1, 0x1f ;  /* 0x0c201f0007007f89 */ /* 0x000e2400000e0000 */
[----:B0-----:R-:W-:Y:S01]  /*6560*/  FADD.FTZ R15, R7, R0 ;  /* 0x00000000070f7221 */ /* 0x001fe20000010000 */
[----:B------:R-:W-:-:S02]  /*6570*/  @!P1 VIADD R7, R14, 0x34860 ;  /* 0x000348600e079836 */ /* 0x000fc40000000000 */
[----:B------:R-:W-:Y:S02]  /*6580*/  IMAD.MOV.U32 R0, RZ, RZ, -0x800000 ;  /* 0xff800000ff007424 */ /* 0x000fe400078e00ff */
[----:B------:R-:W-:Y:S02]  /*6590*/  FSETP.NE.FTZ.AND P0, PT, R15, RZ, PT ;  /* 0x000000ff0f00720b */ /* 0x000fe40003f15000 */
[----:B------:R-:W-:-:S11]  /*65a0*/  @!P1 PRMT R7, RZ, 0x654, R7 ;  /* 0x00000654ff079816 */ /* 0x000fd60000000007 */
[----:B------:R-:W-:Y:S01]  /*65b0*/  @P0 FMUL.FTZ R6, R4, 0.69314718246459960938 ;  /* 0x3f31721804060820 */ /* 0x000fe20000410000 */
[----:B------:R-:W-:Y:S02]  /*65c0*/  WARPGROUP.DEPBAR.LE gsb0, 0x0 ;  /* 0x00008000000079c5 */ /* 0x000fe40000010000 */
[----:B------:R-:W-:-:S06]  /*65d0*/  WARPGROUP.ARRIVE ;  /* 0x00000000000079c5 */ /* 0x000fcc0000000000 */
[----:B------:R-:W-:Y:S01]  /*65e0*/  HGMMA.64x128x16.F32 R24, R176, gdesc[UR4].tnspB, R24, gsb0 ;  /* 0x41e00004b0187df0 */ /* 0x000fe20008000818 */
[----:B------:R-:W-:Y:S01]  /*65f0*/  R2UR UR6, R12 ;  /* 0x000000000c0672ca */ /* 0x000fe200000e0000 */
[----:B------:R-:W-:Y:S01]  /*6600*/  VIADD R12, R10, 0x180 ;  /* 0x000001800a0c7836 */ /* 0x000fe20000000000 */
[----:B------:R-:W-:Y:S01]  /*6610*/  R2UR UR7, R13 ;  /* 0x000000000d0772ca */ /* 0x000fe200000e0000 */
[----:B------:R-:W-:Y:S01]  /*6620*/  IMAD.MOV.U32 R13, RZ, RZ, 0x40000040 ;  /* 0x40000040ff0d7424 */ /* 0x000fe200078e00ff */
[----:B------:R-:W-:Y:S02]  /*6630*/  WARPGROUP.DEPBAR.LE gsb0, 0x0 ;  /* 0x00008000000079c5 */ /* 0x000fe40000010000 */
[----:B------:R-:W-:-:S09]  /*6640*/  WARPGROUP.ARRIVE ;  /* 0x00000000000079c5 */ /* 0x000fd20000000000 */
        /* <DEDUP_REMOVED lines=16> */
[C---:B------:R-:W-:Y:S01]  /*6750*/  VIADD R12, R10.reuse, 0x300 ;  /* 0x000003000a0c7836 */ /* 0x040fe20000000000 */
[----:B------:R-:W-:Y:S01]  /*6760*/  R2UR UR7, R13 ;  /* 0x000000000d0772ca */ /* 0x000fe200000e0000 */
[----:B------:R-:W-:Y:S02]  /*6770*/  IMAD.MOV.U32 R13, RZ, RZ, 0x40000040 ;  /* 0x40000040ff0d7424 */ /* 0x000fe400078e00ff */
[----:B------:R-:W-:Y:S01]  /*6780*/  VIADD R10, R10, 0x380 ;  /* 0x000003800a0a7836 */ /* 0x000fe20000000000 */
[----:B------:R-:W-:Y:S02]  /*6790*/  WARPGROUP.DEPBAR.LE gsb0, 0x0 ;  /* 0x00008000000079c5 */ /* 0x000fe40000010000 */
[----:B------:R-:W-:-:S07]  /*67a0*/  WARPGROUP.ARRIVE ;  /* 0x00000000000079c5 */ /* 0x000fce0000000000 */
[----:B------:R-:W-:Y:S01]  /*67b0*/  HGMMA.64x128x16.F32 R24, R156, gdesc[UR4].tnspB, R24, gsb0 ;  /* 0x41e000049c187df0 */ /* 0x000fe20008000818 */
[----:B------:R-:W-:Y:S02]  /*67c0*/  R2UR UR6, R12 ;  /* 0x000000000c0672ca */ /* 0x000fe400000e0000 */
[----:B------:R-:W-:Y:S01]  /*67d0*/  R2UR UR7, R13 ;  /* 0x000000000d0772ca */ /* 0x000fe200000e0000 */
[----:B------:R-:W-:Y:S02]  /*67e0*/  VIADD R13, R2, 0x1 ;  /* 0x00000001020d7836 */ /* 0x000fe40000000000 */
[----:B------:R-:W-:-:S03]  /*67f0*/  IMAD.MOV.U32 R2, RZ, RZ, RZ ;  /* 0x000000ffff027224 */ /* 0x000fc600078e00ff */
[----:B------:R-:W-:-:S03]  /*6800*/  ISETP.NE.AND P2, PT, R13, 0x2, PT ;  /* 0x000000020d00780c */ /* 0x000fc60003f45270 */
[----:B------:R-:W-:Y:S01]  /*6810*/  @P0 MUFU.RCP R2, R15 ;  /* 0x0000000f00020308 */ /* 0x000fe20000001000 */
[----:B------:R-:W-:-:S04]  /*6820*/  SEL R5, RZ, 0x1, P2 ;  /* 0x00000001ff057807 */ /* 0x000fc80001000000 */
[----:B------:R-:W-:Y:S01]  /*6830*/  LOP3.LUT R16, R16, R5, RZ, 0x3c, !PT ;  /* 0x0000000510107212 */ /* 0x000fe200078e3cff */
[----:B------:R-:W-:Y:S02]  /*6840*/  WARPGROUP.DEPBAR.LE gsb0, 0x0 ;  /* 0x00008000000079c5 */ /* 0x000fe40000010000 */
[----:B------:R-:W-:-:S06]  /*6850*/  WARPGROUP.ARRIVE ;  /* 0x00000000000079c5 */ /* 0x000fcc0000000000 */
[----:B------:R-:W-:Y:S01]  /*6860*/  HGMMA.64x128x16.F32 R24, R160, gdesc[UR4].tnspB, R24, gsb0 ;  /* 0x41e00004a0187df0 */ /* 0x000fe20008000818 */
[----:B------:R-:W-:Y:S02]  /*6870*/  R2UR UR6, R10 ;  /* 0x000000000a0672ca */ /* 0x000fe400000e0000 */
[----:B------:R-:W-:Y:S01]  /*6880*/  R2UR UR7, R11 ;  /* 0x000000000b0772ca */ /* 0x000fe200000e0000 */
[----:B------:R-:W0:Y:S01]  /*6890*/  @P0 MUFU.LG2 R10, R15 ;  /* 0x0000000f000a0308 */ /* 0x000e220000000c00 */
[----:B------:R-:W1:Y:S01]  /*68a0*/  SHFL.BFLY PT, R11, R8, 0x1, 0x1f ;  /* 0x0c201f00080b7f89 */ /* 0x000e6200000e0000 */
[----:B0-----:R-:W-:-:S04]  /*68b0*/  @P0 FMUL.FTZ R5, R10, 0.69314718246459960938 ;  /* 0x3f3172180a050820 */ /* 0x001fc80000410000 */
[----:B------:R-:W-:Y:S01]  /*68c0*/  @P0 FFMA.FTZ R20, R6, R3, R5 ;  /* 0x0000000306140223 */ /* 0x000fe20000010005 */
[----:B------:R-:W-:Y:S01]  /*68d0*/  PLOP3.LUT P0, PT, PT, PT, PT, 0x8, 0x0 ;  /* 0x000000000000781c */ /* 0x000fe20003f0e170 */
[----:B-1----:R-:W-:Y:S01]  /*68e0*/  FADD.FTZ R21, R8, R11 ;  /* 0x0000000b08157221 */ /* 0x002fe20000010000 */
[----:B------:R-:W-:-:S04]  /*68f0*/  IMAD.MOV.U32 R11, RZ, RZ, RZ ;  /* 0x000000ffff0b7224 */ /* 0x000fc800078e00ff */
[----:B------:R-:W-:-:S13]  /*6900*/  FSETP.NE.FTZ.AND P3, PT, R21, RZ, PT ;  /* 0x000000ff1500720b */ /* 0x000fda0003f75000 */
[----:B------:R-:W0:Y:S01]  /*6910*/  @P3 MUFU.LG2 R12, R21 ;  /* 0x00000015000c3308 */ /* 0x000e220000000c00 */
[----:B------:R-:W-:-:S07]  /*6920*/  @P3 FMUL.FTZ R89, R4, 0.69314718246459960938 ;  /* 0x3f31721804593820 */ /* 0x000fce0000410000 */
[----:B------:R-:W1:Y:S01]  /*6930*/  @P3 MUFU.RCP R11, R21 ;  /* 0x00000015000b3308 */ /* 0x000e620000001000 */
[----:B0-----:R-:W-:-:S04]  /*6940*/  @P3 FMUL.FTZ R12, R12, 0.69314718246459960938 ;  /* 0x3f3172180c0c3820 */ /* 0x001fc80000410000 */
[----:B------:R-:W-:Y:S01]  /*6950*/  @P3 FFMA.FTZ R0, R89, R9, R12 ;  /* 0x0000000959003223 */ /* 0x000fe2000001000c */
[----:B------:R-:W-:Y:S02]  /*6960*/  WARPGROUP.DEPBAR.LE gsb0, 0x0 ;  /* 0x00008000000079c5 */ /* 0x000fe40000010000 */
[----:B------:R-:W-:-:S06]  /*6970*/  WARPGROUP.ARRIVE ;  /* 0x00000000000079c5 */ /* 0x000fcc0000000000 */
[----:B------:R-:W-:Y:S03]  /*6980*/  HGMMA.64x128x16.F32 R24, R164, gdesc[UR4].tnspB, R24, gsb0 ;  /* 0x41e00004a4187df0 */ /* 0x000fe60008000818 */
[----:B------:R-:W-:Y:S02]  /*6990*/  WARPGROUP.DEPBAR.LE gsb0, 0x0 ;  /* 0x00008000000079c5 */ /* 0x000fe40000010000 */
[-C--:B------:R-:W-:Y:S01]  /*69a0*/  FMUL.FTZ R89, R33, R2.reuse ;  /* 0x0000000221597220 */ /* 0x080fe20000410000 */
[-C--:B------:R-:W-:Y:S01]  /*69b0*/  FMUL.FTZ R88, R36, R2.reuse ;  /* 0x0000000224587220 */ /* 0x080fe20000410000 */
[----:B------:R0:W-:Y:S01]  /*69c0*/  @!P1 SYNCS.ARRIVE.TRANS64.RED.A1T0 RZ, [R7+URZ], RZ ;  /* 0x000000ff07ff99a7 */ /* 0x0001e2000810043f */
        /* <DEDUP_REMOVED lines=30> */
[-C--:B-1----:R-:W-:Y:S01]  /*6bb0*/  FMUL.FTZ R93, R26, R11.reuse ;  /* 0x0000000b1a5d7220 */ /* 0x082fe20000410000 */
[-C--:B------:R-:W-:Y:S01]  /*6bc0*/  FMUL.FTZ R10, R27, R11.reuse ;  /* 0x0000000b1b0a7220 */ /* 0x080fe20000410000 */
[-C--:B------:R-:W-:Y:S01]  /*6bd0*/  FMUL.FTZ R8, R30, R11.reuse ;  /* 0x0000000b1e087220 */ /* 0x080fe20000410000 */
[-C--:B0-----:R-:W-:Y:S01]  /*6be0*/  FMUL.FTZ R7, R31, R11.reuse ;  /* 0x0000000b1f077220 */ /* 0x081fe20000410000 */
        /* <DEDUP_REMOVED lines=28> */
[----:B------:R-:W-:-:S07]  /*6db0*/  SEL R2, R13, RZ, P2 ;  /* 0x000000ff0d027207 */ /* 0x000fce0001000000 */
.L_x_368:
[----:B------:R-:W0:Y:S01]  /*6dc0*/  S2R R4, SR_CgaCtaId ;  /* 0x0000000000047919 */ /* 0x000e220000008800 */
[----:B------:R-:W-:Y:S01]  /*6dd0*/  MOV R3, 0x400 ;  /* 0x0000040000037802 */ /* 0x000fe20000000f00 */
[----:B------:R-:W-:Y:S01]  /*6de0*/  BSSY B0, `(.L_x_390) ;  /* 0x000022e000007945 */ /* 0x000fe20003800000 */
[----:B------:R-:W-:Y:S02]  /*6df0*/  BAR.SYNC.DEFER_BLOCKING 0x5, 0x180 ;  /* 0x0146000000007b1d */ /* 0x000fe40000010000 */
[----:B0-----:R-:W-:-:S05]  /*6e00*/  LEA R3, R4, R3, 0x18 ;  /* 0x0000000304037211 */ /* 0x001fca00078ec0ff */
[----:B------:R-:W0:Y:S02]  /*6e10*/  LDS.128 R44, [R3+0x348d0] ;  /* 0x0348d000032c7984 */ /* 0x000e240000000c00 */
[----:B0-----:R-:W-:Y:S02]  /*6e20*/  R2UR UR6, R45 ;  /* 0x000000002d0672ca */ /* 0x001fe400000e0000 */
[----:B------:R-:W-:Y:S01]  /*6e30*/  R2UR UR5, R46 ;  /* 0x000000002e0572ca */ /* 0x000fe200000e0000 */
[----:B------:R-:W-:Y:S06]  /*6e40*/  BAR.ARV 0x4, 0x180 ;  /* 0x0106000000007b1d */ /* 0x000fec0000002000 */
[----:B------:R-:W-:Y:S08]  /*6e50*/  @P0 BRA `(.L_x_391) ;  /* 0x00000014007c0947 */ /* 0x000ff00003800000 */
[----:B------:R-:W0:Y:S01]  /*6e60*/  S2R R4, SR_SWINHI ;  /* 0x0000000000047919 */ /* 0x000e220000002f00 */
[----:B------:R-:W-:Y:S01]  /*6e70*/  F2FP.F16.F32.PACK_AB R7, R7, R8 ;  /* 0x000000080707723e */ /* 0x000fe200000000ff */
[----:B------:R-:W-:Y:S01]  /*6e80*/  ULDC.64 UR8, c[0x0][0xc00] ;  /* 0x0003000000087ab9 */ /* 0x000fe20000000a00 */
[----:B------:R-:W-:Y:S01]  /*6e90*/  F2FP.F16.F32.PACK_AB R6, R6, R91 ;  /* 0x0000005b0606723e */ /* 0x000fe200000000ff */
[----:B------:R-:W-:Y:S01]  /*6ea0*/  UISETP.NE.U32.AND UP0, UPT, UR8, URZ, UPT ;  /* 0x0000003f0800728c */ /* 0x000fe2000bf05070 */
[----:B------:R-:W-:Y:S01]  /*6eb0*/  F2FP.F16.F32.PACK_AB R64, R65, R64 ;  /* 0x000000404140723e */ /* 0x000fe200000000ff */
[----:B------:R-:W-:Y:S01]  /*6ec0*/  USHF.L.U32 UR10, UR61, 0x2, URZ ;  /* 0x000000023d0a7899 */ /* 0x000fe2000800063f */
[----:B------:R-:W-:Y:S01]  /*6ed0*/  F2FP.F16.F32.PACK_AB R65, R67, R66 ;  /* 0x000000424341723e */ /* 0x000fe200000000ff */
[----:B------:R-:W-:Y:S01]  /*6ee0*/  UISETP.NE.AND.EX UP0, UPT, UR9, URZ, UPT, UP0 ;  /* 0x0000003f0900728c */ /* 0x000fe2000bf05300 */
[----:B------:R-:W-:Y:S01]  /*6ef0*/  F2FP.F16.F32.PACK_AB R72, R73, R72 ;  /* 0x000000484948723e */ /* 0x000fe200000000ff */
[----:B------:R-:W-:Y:S01]  /*6f00*/  ULDC.64 UR12, c[0x0][0x208] ;  /* 0x00008200000c7ab9 */ /* 0x000fe20000000a00 */
        /* <DEDUP_REMOVED lines=9> */
[----:B------:R-:W-:Y:S02]  /*6fa0*/  R2UR UR4, R186 ;  /* 0x00000000ba0472ca */ /* 0x000fe400000e0000 */
[----:B------:R-:W-:Y:S02]  /*6fb0*/  R2UR UR14, R22 ;  /* 0x00000000160e72ca */ /* 0x000fe400000e0000 */
[----:B------:R-:W-:Y:S02]  /*6fc0*/  MOV R28, R3 ;  /* 0x00000003001c7202 */ /* 0x000fe40000000f00 */
[----:B0-----:R-:W-:-:S03]  /*6fd0*/  MOV R29, R4 ;  /* 0x00000004001d7202 */ /* 0x001fc60000000f00 */
[----:B------:R-:W-:-:S04]  /*6fe0*/  IMAD.WIDE R4, R192, 0x2, R28 ;  /* 0x00000002c0047825 */ /* 0x000fc800078e021c */
[----:B------:R-:W-:Y:S01]  /*6ff0*/  USHF.L.U64.HI UR11, UR61, 0x2, UR4 ;  /* 0x000000023d0b7899 */ /* 0x000fe20008010204 */
[C---:B------:R-:W-:Y:S01]  /*7000*/  LOP3.LUT R9, R4.reuse, 0x380, RZ, 0xc0, !PT ;  /* 0x0000038004097812 */ /* 0x040fe200078ec0ff */
[----:B------:R-:W-:Y:S01]  /*7010*/  UIADD3 UR4, UP1, UR10, UR8, URZ ;  /* 0x000000080a047290 */ /* 0x000fe2000ff3e03f */
[C---:B------:R-:W-:Y:S02]  /*7020*/  IADD3 R97, P5, R4.reuse, 0x40, RZ ;  /* 0x0000004004617810 */ /* 0x040fe40007fbe0ff */
[C---:B------:R-:W-:Y:S01]  /*7030*/  IADD3 R45, P6, R4.reuse, 0x20, RZ ;  /* 0x00000020042d7810 */ /* 0x040fe20007fde0ff */
[----:B------:R-:W-:Y:S01]  /*7040*/  UIADD3.X UR7, UR11, UR9, URZ, UP1, !UPT ;  /* 0x000000090b077290 */ /* 0x000fe20008ffe43f */
[----:B------:R-:W-:Y:S01]  /*7050*/  IADD3 R99, P4, R4, 0x60, RZ ;  /* 0x0000006004637810 */ /* 0x000fe20007f9e0ff */
[--C-:B------:R-:W-:Y:S01]  /*7060*/  IMAD.X R27, RZ, RZ, R5.reuse, P5 ;  /* 0x000000ffff1b7224 */ /* 0x100fe200028e0605 */
[----:B------:R-:W-:Y:S01]  /*7070*/  SHF.R.U64 R9, R9, 0x3, RZ ;  /* 0x0000000309097819 */ /* 0x000fe200000012ff */
[--C-:B------:R-:W-:Y:S01]  /*7080*/  IMAD.X R31, RZ, RZ, R5.reuse, P6 ;  /* 0x000000ffff1f7224 */ /* 0x100fe200030e0605 */
[----:B------:R-:W-:Y:S01]  /*7090*/  LOP3.LUT R24, R97, 0x380, RZ, 0xc0, !PT ;  /* 0x0000038061187812 */ /* 0x000fe200078ec0ff */
[----:B------:R-:W-:Y:S01]  /*70a0*/  IMAD.X R25, RZ, RZ, R5, P4 ;  /* 0x000000ffff197224 */ /* 0x000fe200020e0605 */
[----:B------:R-:W-:Y:S01]  /*70b0*/  LOP3.LUT R14, R45, 0x380, RZ, 0xc0, !PT ;  /* 0x000003802d0e7812 */ /* 0x000fe200078ec0ff */
[----:B------:R-:W-:Y:S01]  /*70c0*/  ULDC.64 UR8, c[0x0][0xc08] ;  /* 0x0003020000087ab9 */ /* 0x000fe20000000a00 */
[----:B------:R-:W-:-:S02]  /*70d0*/  LOP3.LUT R44, R99, 0x380, RZ, 0xc0, !PT ;  /* 0x00000380632c7812 */ /* 0x000fc400078ec0ff */
[C---:B------:R-:W-:Y:S02]  /*70e0*/  IADD3 R101, P3, R4.reuse, 0x4000, RZ ;  /* 0x0000400004657810 */ /* 0x040fe40007f7e0ff */
[C---:B------:R-:W-:Y:S02]  /*70f0*/  IADD3 R103, P2, R4.reuse, 0x4020, RZ ;  /* 0x0000402004677810 */ /* 0x040fe40007f5e0ff */
[C---:B------:R-:W-:Y:S01]  /*7100*/  IADD3 R105, P1, R4.reuse, 0x4040, RZ ;  /* 0x0000404004697810 */ /* 0x040fe20007f3e0ff */
[--C-:B------:R-:W-:Y:S01]  /*7110*/  IMAD.X R15, RZ, RZ, R5.reuse, P3 ;  /* 0x000000ffff0f7224 */ /* 0x100fe200018e0605 */
[----:B------:R-:W-:Y:S01]  /*7120*/  IADD3 R92, P0, R4, 0x4060, RZ ;  /* 0x00004060045c7810 */ /* 0x000fe20007f1e0ff */
[--C-:B------:R-:W-:Y:S01]  /*7130*/  IMAD.X R13, RZ, RZ, R5.reuse, P2 ;  /* 0x000000ffff0d7224 */ /* 0x100fe200010e0605 */
[----:B------:R-:W-:Y:S01]  /*7140*/  LOP3.LUT R4, R9, R4, RZ, 0x3c, !PT ;  /* 0x0000000409047212 */ /* 0x000fe200078e3cff */
[--C-:B------:R-:W-:Y:S01]  /*7150*/  IMAD.X R11, RZ, RZ, R5.reuse, P1 ;  /* 0x000000ffff0b7224 */ /* 0x100fe200008e0605 */
[----:B------:R-:W-:Y:S01]  /*7160*/  SHF.R.U64 R24, R24, 0x3, RZ ;  /* 0x0000000318187819 */ /* 0x000fe200000012ff */
[----:B------:R-:W-:Y:S01]  /*7170*/  IMAD.X R9, RZ, RZ, R5, P0 ;  /* 0x000000ffff097224 */ /* 0x000fe200000e0605 */
[----:B------:R-:W-:-:S02]  /*7180*/  SHF.R.U64 R14, R14, 0x3, RZ ;  /* 0x000000030e0e7819 */ /* 0x000fc400000012ff */
[----:B------:R-:W-:Y:S02]  /*7190*/  SHF.R.U64 R44, R44, 0x3, RZ ;  /* 0x000000032c2c7819 */ /* 0x000fe400000012ff */
[----:B------:R-:W-:Y:S02]  /*71a0*/  MOV R94, R4 ;  /* 0x00000004005e7202 */ /* 0x000fe40000000f00 */
[----:B------:R-:W-:Y:S02]  /*71b0*/  LOP3.LUT R26, R24, R97, RZ, 0x3c, !PT ;  /* 0x00000061181a7212 */ /* 0x000fe400078e3cff */
[----:B------:R-:W-:Y:S02]  /*71c0*/  F2FP.F16.F32.PACK_AB R5, R10, R93 ;  /* 0x0000005d0a05723e */ /* 0x000fe400000000ff */
[----:B------:R-:W-:Y:S02]  /*71d0*/  LOP3.LUT R30, R14, R45, RZ, 0x3c, !PT ;  /* 0x0000002d0e1e7212 */ /* 0x000fe400078e3cff */
[----:B------:R-:W-:-:S02]  /*71e0*/  LOP3.LUT R24, R44, R99, RZ, 0x3c, !PT ;  /* 0x000000632c187212 */ /* 0x000fc400078e3cff */
[----:B------:R-:W-:Y:S02]  /*71f0*/  LOP3.LUT R10, R103, 0x380, RZ, 0xc0, !PT ;  /* 0x00000380670a7812 */ /* 0x000fe400078ec0ff */
[----:B------:R-:W-:Y:S02]  /*7200*/  LOP3.LUT R44, R105, 0x380, RZ, 0xc0, !PT ;  /* 0x00000380692c7812 */ /* 0x000fe400078ec0ff */
[----:B------:R-:W-:Y:S02]  /*7210*/  LOP3.LUT R45, R92, 0x380, RZ, 0xc0, !PT ;  /* 0x000003805c2d7812 */ /* 0x000fe400078ec0ff */
[----:B------:R-:W-:Y:S02]  /*7220*/  LOP3.LUT R46, R101, 0x380, RZ, 0xc0, !PT ;  /* 0x00000380652e7812 */ /* 0x000fe400078ec0ff */
[----:B------:R-:W-:Y:S02]  /*7230*/  SHF.R.U64 R10, R10, 0x3, RZ ;  /* 0x000000030a0a7819 */ /* 0x000fe400000012ff */
[----:B------:R-:W-:-:S02]  /*7240*/  SHF.R.U64 R44, R44, 0x3, RZ ;  /* 0x000000032c2c7819 */ /* 0x000fc400000012ff */
[----:B------:R-:W-:Y:S02]  /*7250*/  SHF.R.U64 R45, R45, 0x3, RZ ;  /* 0x000000032d2d7819 */ /* 0x000fe400000012ff */
[----:B------:R-:W-:Y:S02]  /*7260*/  SHF.R.U64 R46, R46, 0x3, RZ ;  /* 0x000000032e2e7819 */ /* 0x000fe400000012ff */
[----:B------:R-:W-:Y:S01]  /*7270*/  F2FP.F16.F32.PACK_AB R4, R12, R95 ;  /* 0x0000005f0c04723e */ /* 0x000fe200000000ff */
[----:B------:R-:W-:Y:S01]  /*7280*/  BAR.SYNC.DEFER_BLOCKING 0x1, 0x100 ;  /* 0x0044000000007b1d */ /* 0x000fe20000010000 */
[----:B------:R-:W-:Y:S02]  /*7290*/  LOP3.LUT R12, R10, R103, RZ, 0x3c, !PT ;  /* 0x000000670a0c7212 */ /* 0x000fe400078e3cff */
[----:B------:R-:W-:Y:S02]  /*72a0*/  LOP3.LUT R10, R44, R105, RZ, 0x3c, !PT ;  /* 0x000000692c0a7212 */ /* 0x000fe400078e3cff */
[----:B------:R-:W-:-:S02]  /*72b0*/  LOP3.LUT R8, R45, R92, RZ, 0x3c, !PT ;  /* 0x0000005c2d087212 */ /* 0x000fc400078e3cff */
[----:B------:R-:W-:Y:S02]  /*72c0*/  LOP3.LUT R14, R46, R101, RZ, 0x3c, !PT ;  /* 0x000000652e0e7212 */ /* 0x000fe400078e3cff */
[----:B------:R-:W-:Y:S02]  /*72d0*/  MOV R92, R30 ;  /* 0x0000001e005c7202 */ /* 0x000fe40000000f00 */
[----:B------:R-:W-:Y:S02]  /*72e0*/  MOV R31, R10 ;  /* 0x0000000a001f7202 */ /* 0x000fe40000000f00 */
[----:B------:R-:W-:Y:S02]  /*72f0*/  MOV R30, R8 ;  /* 0x00000008001e7202 */ /* 0x000fe40000000f00 */
[----:B------:R-:W-:Y:S02]  /*7300*/  F2FP.F16.F32.PACK_AB R8, R89, R90 ;  /* 0x0000005a5908723e */ /* 0x000fe400000000ff */
[----:B------:R-:W-:-:S02]  /*7310*/  F2FP.F16.F32.PACK_AB R9, R35, R34 ;  /* 0x000000222309723e */ /* 0x000fc400000000ff */
[----:B------:R-:W-:Y:S02]  /*7320*/  F2FP.F16.F32.PACK_AB R10, R37, R88 ;  /* 0x00000058250a723e */ /* 0x000fe400000000ff */
[----:B------:R-:W-:Y:S02]  /*7330*/  F2FP.F16.F32.PACK_AB R11, R39, R38 ;  /* 0x00000026270b723e */ /* 0x000fe400000000ff */
[----:B------:R-:W-:Y:S01]  /*7340*/  MOV R91, R26 ;  /* 0x0000001a005b7202 */ /* 0x000fe20000000f00 */
[----:B------:R0:W-:Y:S01]  /*7350*/  STSM.16.M88.4 [R94], R4 ;  /* 0x000000045e007844 */ /* 0x0001e20000000200 */
[----:B------:R-:W-:Y:S02]  /*7360*/  MOV R45, R14 ;  /* 0x0000000e002d7202 */ /* 0x000fe40000000f00 */
[----:B------:R-:W-:Y:S01]  /*7370*/  MOV R44, R12 ;  /* 0x0000000c002c7202 */ /* 0x000fe20000000f00 */
[----:B------:R-:W-:Y:S01]  /*7380*/  STSM.16.M88.4 [R92], R8 ;  /* 0x000000085c007844 */ /* 0x000fe20000000200 */
[----:B------:R-:W-:-:S02]  /*7390*/  MOV R46, R24 ;  /* 0x00000018002e7202 */ /* 0x000fc40000000f00 */
[----:B------:R-:W-:Y:S02]  /*73a0*/  F2FP.F16.F32.PACK_AB R12, R49, R48 ;  /* 0x00000030310c723e */ /* 0x000fe400000000ff */
[----:B------:R-:W-:Y:S02]  /*73b0*/  F2FP.F16.F32.PACK_AB R13, R51, R50 ;  /* 0x00000032330d723e */ /* 0x000fe400000000ff */
[----:B------:R-:W-:Y:S02]  /*73c0*/  F2FP.F16.F32.PACK_AB R14, R53, R52 ;  /* 0x00000034350e723e */ /* 0x000fe400000000ff */
[----:B------:R-:W-:Y:S02]  /*73d0*/  F2FP.F16.F32.PACK_AB R15, R55, R54 ;  /* 0x00000036370f723e */ /* 0x000fe400000000ff */
[----:B------:R-:W-:Y:S02]  /*73e0*/  F2FP.F16.F32.PACK_AB R24, R57, R56 ;  /* 0x000000383918723e */ /* 0x000fe400000000ff */
[----:B0-----:R-:W-:-:S02]  /*73f0*/  F2FP.F16.F32.PACK_AB R4, R41, R40 ;  /* 0x000000282904723e */ /* 0x001fc400000000ff */
[----:B------:R-:W-:Y:S02]  /*7400*/  F2FP.F16.F32.PACK_AB R5, R43, R42 ;  /* 0x0000002a2b05723e */ /* 0x000fe400000000ff */
[----:B------:R-:W-:Y:S02]  /*7410*/  F2FP.F16.F32.PACK_AB R6, R33, R36 ;  /* 0x000000242106723e */ /* 0x000fe400000000ff */
[----:B------:R-:W-:Y:S02]  /*7420*/  F2FP.F16.F32.PACK_AB R7, R21, R32 ;  /* 0x000000201507723e */ /* 0x000fe400000000ff */
[----:B------:R-:W-:Y:S02]  /*7430*/  F2FP.F16.F32.PACK_AB R25, R59, R58 ;  /* 0x0000003a3b19723e */ /* 0x000fe400000000ff */
[----:B------:R-:W-:Y:S01]  /*7440*/  F2FP.F16.F32.PACK_AB R26, R61, R60 ;  /* 0x0000003c3d1a723e */ /* 0x000fe200000000ff */
[----:B------:R0:W-:Y:S01]  /*7450*/  STSM.16.M88.4 [R91], R4 ;  /* 0x000000045b007844 */ /* 0x0001e20000000200 */
[----:B------:R-:W-:-:S02]  /*7460*/  F2FP.F16.F32.PACK_AB R27, R63, R62 ;  /* 0x0000003e3f1b723e */ /* 0x000fc400000000ff */
[----:B------:R-:W-:Y:S01]  /*7470*/  PLOP3.LUT P0, PT, PT, PT, UP0, 0x80, 0x0 ;  /* 0x000000000000781c */ /* 0x000fe20003f0f008 */
[----:B------:R1:W-:Y:S04]  /*7480*/  STSM.16.M88.4 [R46], R12 ;  /* 0x0000000c2e007844 */ /* 0x0003e80000000200 */
[----:B------:R2:W-:Y:S04]  /*7490*/  STSM.16.M88.4 [R45], R24 ;  /* 0x000000182d007844 */ /* 0x0005e80000000200 */
[----:B------:R2:W-:Y:S04]  /*74a0*/  STSM.16.M88.4 [R44], R64 ;  /* 0x000000402c007844 */ /* 0x0005e80000000200 */
[----:B------:R2:W-:Y:S01]  /*74b0*/  STSM.16.M88.4 [R31], R72 ;  /* 0x000000481f007844 */ /* 0x0005e20000000200 */
[----:B0-----:R-:W-:-:S02]  /*74c0*/  IMAD.U32 R4, RZ, RZ, UR4 ;  /* 0x00000004ff047e24 */ /* 0x001fc4000f8e00ff */
[----:B------:R-:W-:Y:S01]  /*74d0*/  IMAD.U32 R5, RZ, RZ, UR7 ;  /* 0x00000007ff057e24 */ /* 0x000fe2000f8e00ff */
[----:B------:R2:W-:Y:S01]  /*74e0*/  STSM.16.M88.4 [R30], R80 ;  /* 0x000000501e007844 */ /* 0x0005e20000000200 */
[----:B-1----:R-:W0:Y:S08]  /*74f0*/  LDC R46, c[0x0][0xbe8] ;  /* 0x0002fa00ff2e7b82 */ /* 0x002e300000000800 */
[----:B------:R-:W-:Y:S06]  /*7500*/  BAR.SYNC.DEFER_BLOCKING 0x1, 0x100 ;  /* 0x0044000000007b1d */ /* 0x000fec0000010000 */
[----:B------:R-:W3:Y:S01]  /*7510*/  @P0 LDG.E R6, desc[UR12][R4.64] ;  /* 0x0000000c04060981 */ /* 0x000ee2000c1e1900 */
[----:B0-----:R-:W-:Y:S01]  /*7520*/  ISETP.NE.AND P1, PT, R46, 0x1, PT ;  /* 0x000000012e00780c */ /* 0x001fe20003f25270 */
[----:B------:R-:W-:Y:S01]  /*7530*/  UISETP.NE.U32.AND UP1, UPT, UR8, URZ, UPT ;  /* 0x0000003f0800728c */ /* 0x000fe2000bf25070 */
[----:B------:R-:W-:Y:S01]  /*7540*/  IMAD.U32 R12, RZ, RZ, UR14 ;  /* 0x0000000eff0c7e24 */ /* 0x000fe2000f8e00ff */
[----:B------:R-:W-:Y:S01]  /*7550*/  ULDC UR7, c[0x0][0xa88] ;  /* 0x0002a20000077ab9 */ /* 0x000fe20000000800 */
[----:B------:R-:W-:Y:S01]  /*7560*/  UMOV UR4, URZ ;  /* 0x0000003f00047c82 */ /* 0x000fe20008000000 */
[----:B------:R-:W-:Y:S01]  /*7570*/  UISETP.NE.AND.EX UP1, UPT, UR9, URZ, UPT, UP1 ;  /* 0x0000003f0900728c */ /* 0x000fe2000bf25310 */
[----:B------:R-:W-:-:S05]  /*7580*/  IMAD.U32 R7, RZ, RZ, UR7 ;  /* 0x00000007ff077e24 */ /* 0x000fca000f8e00ff */
[----:B------:R-:W-:Y:S02]  /*7590*/  PLOP3.LUT P2, PT, PT, PT, UP1, 0x80, 0x0 ;  /* 0x000000000000781c */ /* 0x000fe40003f4f018 */
[----:B------:R-:W0:Y:S03]  /*75a0*/  @P1 LDC R8, c[0x0][0xbec] ;  /* 0x0002fb00ff081b82 */ /* 0x000e260000000800 */
[----:B------:R-:W-:-:S04]  /*75b0*/  @UP1 UIADD3 UR8, UP2, UR10, UR8, URZ ;  /* 0x000000080a081290 */ /* 0x000fc8000ff5e03f */
[----:B------:R-:W-:Y:S01]  /*75c0*/  @UP1 UIADD3.X UR9, UR11, UR9, URZ, UP2, !UPT ;  /* 0x000000090b091290 */ /* 0x000fe200097fe43f */
[----:B------:R-:W1:Y:S01]  /*75d0*/  @P1 LDC R10, c[0x0][0xbf0] ;  /* 0x0002fc00ff0a1b82 */ /* 0x000e620000000800 */
[----:B------:R-:W-:-:S04]  /*75e0*/  IMAD.U32 R14, RZ, RZ, UR8 ;  /* 0x00000008ff0e7e24 */ /* 0x000fc8000f8e00ff */
[----:B------:R-:W-:-:S05]  /*75f0*/  IMAD.U32 R15, RZ, RZ, UR9 ;  /* 0x00000009ff0f7e24 */ /* 0x000fca000f8e00ff */
[----:B------:R2:W5:Y:S01]  /*7600*/  @P2 LDG.E R7, desc[UR12][R14.64] ;  /* 0x0000000c0e072981 */ /* 0x000562000c1e1900 */
[----:B---3--:R-:W-:Y:S01]  /*7610*/  @P0 R2UR UR4, R6 ;  /* 0x00000000060402ca */ /* 0x008fe200000e0000 */
[----:B012---:R-:W-:-:S14]  /*7620*/  @P2 BRA `(.L_x_392) ;  /* 0x0000000000142947 */ /* 0x007fdc0003800000 */
[----:B------:R-:W-:Y:S05]  /*7630*/  @!P0 BRA `(.L_x_392) ;  /* 0x0000000000108947 */ /* 0x000fea0003800000 */
[----:B------:R-:W-:Y:S02]  /*7640*/  ULDC.64 UR8, c[0x0][0x208] ;  /* 0x0000820000087ab9 */ /* 0x000fe40000000a00 */
[----:B------:R-:W2:Y:S04]  /*7650*/  LDG.E R6, desc[UR8][R4.64] ;  /* 0x0000000804067981 */ /* 0x000ea8000c1e1900 */
[----:B-----5:R-:W2:Y:S02]  /*7660*/  LDG.E R7, desc[UR8][R4.64+0x4] ;  /* 0x0000040804077981 */ /* 0x020ea4000c1e1900 */
[----:B--2---:R-:W-:-:S07]  /*7670*/  IMAD.IADD R7, R7, 0x1, -R6 ;  /* 0x0000000107077824 */ /* 0x004fce00078e0a06 */
.L_x_392:
[----:B------:R-:W-:Y:S01]  /*7680*/  R2UR UR17, R23 ;  /* 0x00000000171172ca */ /* 0x000fe200000e0000 */
[----:B------:R-:W-:Y:S01]  /*7690*/  ULDC.64 UR12, c[0x0][0xb90] ;  /* 0x0002e400000c7ab9 */ /* 0x000fe20000000a00 */
[----:B------:R-:W-:Y:S01]  /*76a0*/  R2UR UR15, R186 ;  /* 0x00000000ba0f72ca */ /* 0x000fe200000e0000 */
[----:B------:R-:W-:Y:S01]  /*76b0*/  USHF.R.S32.HI UR11, URZ, 0x1f, UR4 ;  /* 0x0000001f3f0b7899 */ /* 0x000fe20008011404 */
[----:B------:R-:W-:Y:S01]  /*76c0*/  IMAD R11, R12, 0x80, R191 ;  /* 0x000000800c0b7824 */ /* 0x000fe200078e02bf */
[----:B------:R-:W-:Y:S01]  /*76d0*/  UMOV UR10, UR4 ;  /* 0x00000004000a7c82 */ /* 0x000fe20008000000 */
[----:B------:R-:W-:Y:S01]  /*76e0*/  USEL UR61, UR61, URZ, !UP0 ;  /* 0x0000003f3d3d7287 */ /* 0x000fe2000c000000 */
[----:B------:R-:W-:Y:S01]  /*76f0*/  R2UR UR16, R22 ;  /* 0x00000000161072ca */ /* 0x000fe200000e0000 */
[----:B------:R-:W-:Y:S01]  /*7700*/  @P1 IMAD.HI.U32 R5, R11, R8, RZ ;  /* 0x000000080b051227 */ /* 0x000fe200078e00ff */
[----:B------:R-:W0:Y:S01]  /*7710*/  @P1 LDC R21, c[0x0][0xbec] ;  /* 0x0002fb00ff151b82 */ /* 0x000e220000000800 */
[----:B------:R-:W-:-:S02]  /*7720*/  ULDC.64 UR18, c[0x0][0x208] ;  /* 0x0000820000127ab9 */ /* 0x000fc40000000a00 */
[----:B------:R-:W-:Y:S01]  /*7730*/  IMAD.MOV.U32 R4, RZ, RZ, R11 ;  /* 0x000000ffff047224 */ /* 0x000fe200078e000b */
[----:B------:R-:W-:Y:S01]  /*7740*/  USHF.R.S32.HI UR14, URZ, 0x1f, UR17 ;  /* 0x0000001f3f0e7899 */ /* 0x000fe20008011411 */
[----:B------:R-:W-:Y:S01]  /*7750*/  @P1 SHF.R.U32.HI R4, RZ, R10, R5 ;  /* 0x0000000aff041219 */ /* 0x000fe20000011605 */
[----:B------:R-:W-:Y:S01]  /*7760*/  UIMAD.WIDE.U32 UR8, UR17, UR12, UR10 ;  /* 0x0000000c110872a5 */ /* 0x000fe2000f8e000a */
[----:B------:R-:W-:Y:S01]  /*7770*/  IMAD R5, R184, 0x40, R17 ;  /* 0x00000040b8057824 */ /* 0x000fe200078e0211 */
[----:B------:R-:W-:Y:S01]  /*7780*/  UIMAD UR7, UR14, UR12, URZ ;  /* 0x0000000c0e0772a4 */ /* 0x000fe2000f8e023f */
[----:B-----5:R-:W-:Y:S01]  /*7790*/  IMAD R51, R7, R46, RZ ;  /* 0x0000002e07337224 */ /* 0x020fe200078e02ff */
[----:B------:R-:W-:Y:S01]  /*77a0*/  USEL UR15, UR15, URZ, !UP0 ;  /* 0x0000003f0f0f7287 */ /* 0x000fe2000c000000 */
[----:B------:R-:W-:Y:S01]  /*77b0*/  IMAD.MOV R9, RZ, RZ, -R4 ;  /* 0x000000ffff097224 */ /* 0x000fe200078e0a04 */
[----:B------:R-:W-:Y:S01]  /*77c0*/  UIMAD UR7, UR17, UR13, UR7 ;  /* 0x0000000d110772a4 */ /* 0x000fe2000f8e0207 */
[----:B------:R-:W-:Y:S01]  /*77d0*/  IMAD.WIDE R28, R5, 0x2, R28 ;  /* 0x00000002051c7825 */ /* 0x000fe200078e021c */
[----:B------:R-:W-:Y:S01]  /*77e0*/  SHF.R.S32.HI R5, RZ, 0x1f, R4 ;  /* 0x0000001fff057819 */ /* 0x000fe20000011404 */
[----:B------:R-:W-:Y:S01]  /*77f0*/  ULDC.64 UR12, c[0x0][0xb98] ;  /* 0x0002e600000c7ab9 */ /* 0x000fe20000000a00 */
[----:B------:R-:W-:Y:S01]  /*7800*/  UIADD3 UR9, UR9, UR7, URZ ;  /* 0x0000000709097290 */ /* 0x000fe2000fffe03f */
[----:B------:R-:W-:Y:S01]  /*7810*/  IMAD R9, R46, R9, R11 ;  /* 0x000000092e097224 */ /* 0x000fe200078e020b */
[----:B------:R-:W-:Y:S01]  /*7820*/  UIMAD UR7, UR15, UR12, URZ ;  /* 0x0000000c0f0772a4 */ /* 0x000fe2000f8e023f */
[----:B------:R-:W-:Y:S01]  /*7830*/  IADD3 R13, P3, R28, 0x2000, RZ ;  /* 0x000020001c0d7810 */ /* 0x000fe20007f7e0ff */
[----:B------:R-:W-:Y:S01]  /*7840*/  UIMAD.WIDE.U32 UR8, UR61, UR12, UR8 ;  /* 0x0000000c3d0872a5 */ /* 0x000fe2000f8e0008 */
[----:B------:R-:W-:Y:S01]  /*7850*/  IMAD.U32 R14, RZ, RZ, UR16 ;  /* 0x00000010ff0e7e24 */ /* 0x000fe2000f8e00ff */
[----:B------:R-:W-:Y:S01]  /*7860*/  UIMAD UR7, UR61, UR13, UR7 ;  /* 0x0000000d3d0772a4 */ /* 0x000fe2000f8e0207 */
[----:B------:R-:W-:-:S02]  /*7870*/  LOP3.LUT R8, R13, 0x380, RZ, 0xc0, !PT ;  /* 0x000003800d087812 */ /* 0x000fc400078ec0ff */
[----:B------:R-:W-:Y:S01]  /*7880*/  IADD3 R15, P0, R28, 0x1000, RZ ;  /* 0x000010001c0f7810 */ /* 0x000fe20007f1e0ff */
[----:B------:R-:W-:Y:S01]  /*7890*/  IMAD R14, R14, 0x80, R189 ;  /* 0x000000800e0e7824 */ /* 0x000fe200078e02bd */
[----:B------:R-:W-:Y:S01]  /*78a0*/  IADD3 R4, P2, R4, UR8, RZ ;  /* 0x0000000804047c10 */ /* 0x000fe2000ff5e0ff */
[----:B------:R-:W-:Y:S01]  /*78b0*/  IMAD.U32 R6, RZ, RZ, UR7 ;  /* 0x00000007ff067e24 */ /* 0x000fe2000f8e00ff */
[----:B------:R-:W-:Y:S01]  /*78c0*/  SHF.R.U64 R8, R8, 0x3, RZ ;  /* 0x0000000308087819 */ /* 0x000fe200000012ff */
[----:B------:R-:W-:Y:S01]  /*78d0*/  ULDC.64 UR12, c[0x0][0xaa0] ;  /* 0x0002a800000c7ab9 */ /* 0x000fe20000000a00 */
[----:B------:R-:W-:Y:S02]  /*78e0*/  IADD3 R41, P6, R28, 0x4000, RZ ;  /* 0x000040001c297810 */ /* 0x000fe40007fde0ff */
[----:B------:R-:W-:Y:S01]  /*78f0*/  IADD3.X R5, R5, UR9, R6, P2, !PT ;  /* 0x0000000905057c10 */ /* 0x000fe200097fe406 */
[----:B------:R-:W-:Y:S01]  /*7900*/  ULDC.64 UR8, c[0x0][0xb88] ;  /* 0x0002e20000087ab9 */ /* 0x000fe20000000a00 */
[----:B------:R-:W-:-:S02]  /*7910*/  SHF.R.S32.HI R6, RZ, 0x1f, R9 ;  /* 0x0000001fff067819 */ /* 0x000fc40000011409 */
[----:B------:R-:W-:Y:S01]  /*7920*/  IADD3 R11, P2, R28, 0x3000, RZ ;  /* 0x000030001c0b7810 */ /* 0x000fe20007f5e0ff */
[----:B------:R-:W-:Y:S01]  /*7930*/  IMAD.WIDE.U32 R4, R9, UR8, R4 ;  /* 0x0000000809047c25 */ /* 0x000fe2000f8e0004 */
[----:B------:R-:W-:Y:S01]  /*7940*/  LOP3.LUT R8, R8, R13, RZ, 0x3c, !PT ;  /* 0x0000000d08087212 */ /* 0x000fe200078e3cff */
[----:B------:R-:W-:Y:S01]  /*7950*/  UIMAD UR7, UR11, UR12, URZ ;  /* 0x0000000c0b0772a4 */ /* 0x000fe2000f8e023f */
[----:B------:R-:W-:Y:S01]  /*7960*/  IADD3 R37, P5, R28, 0x5000, RZ ;  /* 0x000050001c257810 */ /* 0x000fe20007fbe0ff */
[----:B------:R-:W-:Y:S01]  /*7970*/  IMAD R10, R6, UR8, RZ ;  /* 0x00000008060a7c24 */ /* 0x000fe2000f8e02ff */
[----:B------:R-:W-:Y:S01]  /*7980*/  LOP3.LUT R6, R11, 0x380, RZ, 0xc0, !PT ;  /* 0x000003800b067812 */ /* 0x000fe200078ec0ff */
[----:B------:R-:W-:Y:S01]  /*7990*/  IMAD.X R7, RZ, RZ, R29, P2 ;  /* 0x000000ffff077224 */ /* 0x000fe200010e061d */
[----:B------:R-:W-:Y:S01]  /*79a0*/  UIMAD UR7, UR4, UR13, UR7 ;  /* 0x0000000d040772a4 */ /* 0x000fe2000f8e0207 */
[----:B------:R-:W-:Y:S01]  /*79b0*/  IMAD R13, R9, UR9, R10 ;  /* 0x00000009090d7c24 */ /* 0x000fe2000f8e020a */
[----:B------:R-:W-:Y:S01]  /*79c0*/  ULDC.64 UR8, c[0x0][0xb50] ;  /* 0x0002d40000087ab9 */ /* 0x000fe20000000a00 */
[----:B------:R-:W-:Y:S01]  /*79d0*/  SHF.R.U64 R6, R6, 0x3, RZ ;  /* 0x0000000306067819 */ /* 0x000fe200000012ff */
[----:B------:R-:W-:Y:S01]  /*79e0*/  ULDC.64 UR10, c[0x0][0xae8] ;  /* 0x0002ba00000a7ab9 */ /* 0x000fe20000000a00 */
[----:B------:R-:W-:Y:S01]  /*79f0*/  IMAD.IADD R5, R5, 0x1, R13 ;  /* 0x0000000105057824 */ /* 0x000fe200078e020d */
[----:B------:R-:W-:Y:S01]  /*7a00*/  LEA R10, P4, R4, UR8, 0x2 ;  /* 0x00000008040a7c11 */ /* 0x000fe2000f8810ff */
[--C-:B------:R-:W-:Y:S01]  /*7a10*/  IMAD.X R13, RZ, RZ, R29.reuse, P0 ;  /* 0x000000ffff0d7224 */ /* 0x100fe200000e061d */
[----:B------:R-:W-:Y:S01]  /*7a20*/  LOP3.LUT R6, R6, R11, RZ, 0x3c, !PT ;  /* 0x0000000b06067212 */ /* 0x000fe200078e3cff */
[----:B------:R-:W-:Y:S01]  /*7a30*/  IMAD.X R9, RZ, RZ, R29, P3 ;  /* 0x000000ffff097224 */ /* 0x000fe200018e061d */
[----:B------:R-:W-:Y:S01]  /*7a40*/  LEA.HI.X R11, R4, UR9, R5, 0x2, P4 ;  /* 0x00000009040b7c11 */ /* 0x000fe2000a0f1405 */
[----:B------:R-:W-:Y:S01]  /*7a50*/  SHFL.IDX PT, R22, R10, RZ, 0x1c1f ;  /* 0x001c1fff0a167589 */ /* 0x000fe200000e0000 */
[----:B------:R-:W-:Y:S01]  /*7a60*/  LOP3.LUT P0, RZ, R187, 0x3, RZ, 0xc0, !PT ;  /* 0x00000003bbff7812 */ /* 0x000fe2000780c0ff */
[C---:B------:R-:W-:Y:S01]  /*7a70*/  VIADD R4, R14.reuse, 0x8 ;  /* 0x000000080e047836 */ /* 0x040fe20000000000 */
[----:B------:R-:W-:Y:S01]  /*7a80*/  LOP3.LUT R40, R41, 0x380, RZ, 0xc0, !PT ;  /* 0x0000038029287812 */ /* 0x000fe200078ec0ff */
[----:B------:R-:W1:Y:S01]  /*7a90*/  SHFL.IDX PT, R23, R11, RZ, 0x1c1f ;  /* 0x001c1fff0b177589 */ /* 0x000e6200000e0000 */
[----:B------:R-:W-:-:S02]  /*7aa0*/  ISETP.GE.OR P2, PT, R14, R51, P0 ;  /* 0x000000330e00720c */ /* 0x000fc40000746670 */
[----:B------:R-:W-:Y:S01]  /*7ab0*/  ISETP.GE.OR P0, PT, R4, R51, P0 ;  /* 0x000000330400720c */ /* 0x000fe20000706670 */
[----:B------:R-:W-:Y:S01]  /*7ac0*/  SHFL.IDX PT, R44, R10, 0x1, 0x1c1f ;  /* 0x003c1f000a2c7f89 */ /* 0x000fe200000e0000 */
[----:B------:R-:W-:Y:S01]  /*7ad0*/  UIMAD.WIDE.U32 UR8, UR4, UR12, URZ ;  /* 0x0000000c040872a5 */ /* 0x000fe2000f8e003f */
[C---:B------:R-:W-:Y:S02]  /*7ae0*/  IADD3 R33, P4, R28.reuse, 0x6000, RZ ;  /* 0x000060001c217810 */ /* 0x040fe40007f9e0ff */
[----:B------:R-:W2:Y:S01]  /*7af0*/  SHFL.IDX PT, R45, R11, 0x1, 0x1c1f ;  /* 0x003c1f000b2d7f89 */ /* 0x000ea200000e0000 */
[----:B------:R-:W-:Y:S01]  /*7b00*/  UIADD3 UR9, UR9, UR7, URZ ;  /* 0x0000000709097290 */ /* 0x000fe2000fffe03f */
[C---:B------:R-:W-:Y:S02]  /*7b10*/  IADD3 R5, P3, R28.reuse, 0x7000, RZ ;  /* 0x000070001c057810 */ /* 0x040fe40007f7e0ff */
[----:B------:R-:W-:Y:S02]  /*7b20*/  LOP3.LUT R36, R37, 0x380, RZ, 0xc0, !PT ;  /* 0x0000038025247812 */ /* 0x000fe400078ec0ff */
[----:B------:R-:W-:-:S02]  /*7b30*/  LOP3.LUT R25, R28, 0x380, RZ, 0xc0, !PT ;  /* 0x000003801c197812 */ /* 0x000fc400078ec0ff */
[----:B------:R-:W-:Y:S02]  /*7b40*/  LOP3.LUT R12, R15, 0x380, RZ, 0xc0, !PT ;  /* 0x000003800f0c7812 */ /* 0x000fe400078ec0ff */
[----:B------:R-:W-:Y:S01]  /*7b50*/  SHF.R.U64 R40, R40, 0x3, RZ ;  /* 0x0000000328287819 */ /* 0x000fe200000012ff */
[----:B-1----:R1:W-:Y:S01]  /*7b60*/  @!P2 ST.E desc[UR18][R22.64], R20 ;  /* 0x000000141600a985 */ /* 0x0023e2000c101912 */
[----:B------:R-:W-:Y:S01]  /*7b70*/  UIMAD UR4, UR14, UR10, URZ ;  /* 0x0000000a0e0472a4 */ /* 0x000fe2000f8e023f */
[----:B------:R-:W-:Y:S01]  /*7b80*/  LOP3.LUT R32, R33, 0x380, RZ, 0xc0, !PT ;  /* 0x0000038021207812 */ /* 0x000fe200078ec0ff */
[----:B------:R-:W-:Y:S01]  /*7b90*/  UIMAD.WIDE.U32 UR8, UR17, UR10, UR8 ;  /* 0x0000000a110872a5 */ /* 0x000fe2000f8e0008 */
[----:B------:R-:W-:Y:S01]  /*7ba0*/  LOP3.LUT R4, R5, 0x380, RZ, 0xc0, !PT ;  /* 0x0000038005047812 */ /* 0x000fe200078ec0ff */
[----:B------:R-:W-:Y:S01]  /*7bb0*/  IMAD.X R31, RZ, RZ, R29, P3 ;  /* 0x000000ffff1f7224 */ /* 0x000fe200018e061d */
[----:B------:R-:W-:Y:S01]  /*7bc0*/  SHF.R.U64 R36, R36, 0x3, RZ ;  /* 0x0000000324247819 */ /* 0x000fe200000012ff */
[----:B--2---:R2:W-:Y:S01]  /*7bd0*/  @!P0 ST.E desc[UR18][R44.64], R0 ;  /* 0x000000002c008985 */ /* 0x0045e2000c101912 */
[----:B------:R-:W-:-:S02]  /*7be0*/  SHF.R.U64 R25, R25, 0x3, RZ ;  /* 0x0000000319197819 */ /* 0x000fc400000012ff */
[----:B------:R-:W-:Y:S01]  /*7bf0*/  SHF.R.U64 R12, R12, 0x3, RZ ;  /* 0x000000030c0c7819 */ /* 0x000fe200000012ff */
[----:B-1----:R-:W-:Y:S01]  /*7c00*/  IMAD.U32 R23, RZ, RZ, UR16 ;  /* 0x00000010ff177e24 */ /* 0x002fe2000f8e00ff */
[----:B------:R-:W-:Y:S01]  /*7c10*/  UIMAD UR4, UR17, UR11, UR4 ;  /* 0x0000000b110472a4 */ /* 0x000fe2000f8e0204 */
[----:B------:R-:W-:Y:S01]  /*7c20*/  SHF.R.U64 R32, R32, 0x3, RZ ;  /* 0x0000000320207819 */ /* 0x000fe200000012ff */
[----:B------:R-:W5:Y:S01]  /*7c30*/  LD.E.128 R8, desc[UR18][R8.64] ;  /* 0x0000001208087980 */ /* 0x000f62000c101d00 */
[----:B------:R-:W-:Y:S01]  /*7c40*/  ULDC.64 UR10, c[0x0][0xaf0] ;  /* 0x0002bc00000a7ab9 */ /* 0x000fe20000000a00 */
[----:B------:R-:W-:Y:S02]  /*7c50*/  SHF.R.U64 R4, R4, 0x3, RZ ;  /* 0x0000000304047819 */ /* 0x000fe400000012ff */
[----:B------:R-:W-:Y:S01]  /*7c60*/  LOP3.LUT R40, R40, R41, RZ, 0x3c, !PT ;  /* 0x0000002928287212 */ /* 0x000fe200078e3cff */
[----:B--2---:R-:W1:Y:S01]  /*7c70*/  @P1 LDC R45, c[0x0][0xbf0] ;  /* 0x0002fc00ff2d1b82 */ /* 0x004e620000000800 */
[----:B------:R-:W-:Y:S01]  /*7c80*/  IMAD R0, R19, 0x20, R184 ;  /* 0x0000002013007824 */ /* 0x000fe200078e02b8 */
[----:B------:R-:W-:Y:S01]  /*7c90*/  UIADD3 UR9, UR9, UR4, URZ ;  /* 0x0000000409097290 */ /* 0x000fe2000fffe03f */
[----:B------:R-:W-:Y:S01]  /*7ca0*/  LOP3.LUT R36, R36, R37, RZ, 0x3c, !PT ;  /* 0x0000002524247212 */ /* 0x000fe200078e3cff */
[--C-:B------:R-:W-:Y:S01]  /*7cb0*/  IMAD.X R41, RZ, RZ, R29.reuse, P6 ;  /* 0x000000ffff297224 */ /* 0x100fe200030e061d */
[----:B------:R-:W-:Y:S01]  /*7cc0*/  LOP3.LUT R32, R32, R33, RZ, 0x3c, !PT ;  /* 0x0000002120207212 */ /* 0x000fe200078e3cff */
[----:B------:R-:W-:Y:S01]  /*7cd0*/  IMAD R22, R23, 0x80, R0 ;  /* 0x0000008017167824 */ /* 0x000fe200078e0200 */
[----:B------:R-:W-:Y:S01]  /*7ce0*/  UIMAD UR4, UR15, UR10, URZ ;  /* 0x0000000a0f0472a4 */ /* 0x000fe2000f8e023f */
[----:B------:R-:W-:Y:S01]  /*7cf0*/  LOP3.LUT R24, R25, R28, RZ, 0x3c, !PT ;  /* 0x0000001c19187212 */ /* 0x000fe200078e3cff */
[----:B------:R-:W-:Y:S01]  /*7d00*/  UIMAD.WIDE.U32 UR8, UR61, UR10, UR8 ;  /* 0x0000000a3d0872a5 */ /* 0x000fe2000f8e0008 */
[----:B0-----:R-:W-:Y:S01]  /*7d10*/  @P1 IMAD.HI.U32 R0, R22, R21, RZ ;  /* 0x0000001516001227 */ /* 0x001fe200078e00ff */
[----:B------:R-:W-:Y:S01]  /*7d20*/  UIMAD UR4, UR61, UR11, UR4 ;  /* 0x0000000b3d0472a4 */ /* 0x000fe2000f8e0204 */
[----:B------:R-:W-:Y:S01]  /*7d30*/  LOP3.LUT R12, R12, R15, RZ, 0x3c, !PT ;  /* 0x0000000f0c0c7212 */ /* 0x000fe200078e3cff */
[----:B------:R-:W5:Y:S01]  /*7d40*/  LD.E.128 R40, desc[UR18][R40.64] ;  /* 0x0000001228287980 */ /* 0x000f62000c101d00 */
[----:B------:R-:W-:Y:S01]  /*7d50*/  IMAD.MOV.U32 R23, RZ, RZ, R22 ;  /* 0x000000ffff177224 */ /* 0x000fe200078e0016 */
[----:B------:R-:W-:Y:S01]  /*7d60*/  UIADD3 UR4, UR9, UR4, URZ ;  /* 0x0000000409047290 */ /* 0x000fe2000fffe03f */
[--C-:B------:R-:W-:Y:S01]  /*7d70*/  IMAD.X R37, RZ, RZ, R29.reuse, P5 ;  /* 0x000000ffff257224 */ /* 0x100fe200028e061d */
[----:B------:R-:W-:Y:S01]  /*7d80*/  LOP3.LUT R30, R4, R5, RZ, 0x3c, !PT ;  /* 0x00000005041e7212 */ /* 0x000fe200078e3cff */
[--C-:B------:R-:W-:Y:S01]  /*7d90*/  IMAD.X R33, RZ, RZ, R29.reuse, P4 ;  /* 0x000000ffff217224 */ /* 0x100fe200020e061d */
[----:B------:R-:W5:Y:S01]  /*7da0*/  LD.E.128 R12, desc[UR18][R12.64] ;  /* 0x000000120c0c7980 */ /* 0x000f62000c101d00 */
[----:B------:R-:W-:-:S02]  /*7db0*/  IMAD.MOV.U32 R25, RZ, RZ, R29 ;  /* 0x000000ffff197224 */ /* 0x000fc400078e001d */
[----:B------:R-:W-:Y:S01]  /*7dc0*/  IMAD.U32 R20, RZ, RZ, UR8 ;  /* 0x00000008ff147e24 */ /* 0x000fe2000f8e00ff */
[----:B------:R-:W5:Y:S01]  /*7dd0*/  LD.E.128 R4, desc[UR18][R6.64] ;  /* 0x0000001206047980 */ /* 0x000f62000c101d00 */
[----:B-1----:R-:W-:Y:S01]  /*7de0*/  @P1 SHF.R.U32.HI R23, RZ, R45, R0 ;  /* 0x0000002dff171219 */ /* 0x002fe20000011600 */
[----:B------:R-:W-:Y:S01]  /*7df0*/  IMAD.U32 R21, RZ, RZ, UR9 ;  /* 0x00000009ff157e24 */ /* 0x000fe2000f8e00ff */
[----:B------:R-:W-:Y:S01]  /*7e00*/  ULDC.64 UR8, c[0x0][0xae0] ;  /* 0x0002b80000087ab9 */ /* 0x000fe20000000a00 */
[----:B------:R-:W5:Y:S01]  /*7e10*/  LD.E.128 R24, desc[UR18][R24.64] ;  /* 0x0000001218187980 */ /* 0x000f62000c101d00 */
[--C-:B------:R-:W-:Y:S01]  /*7e20*/  SHF.R.S32.HI R0, RZ, 0x1f, R23.reuse ;  /* 0x0000001fff007819 */ /* 0x100fe20000011417 */
[----:B------:R-:W-:Y:S02]  /*7e30*/  IMAD.MOV R45, RZ, RZ, -R23 ;  /* 0x000000ffff2d7224 */ /* 0x000fe400078e0a17 */
[----:B------:R-:W-:Y:S01]  /*7e40*/  IMAD.U32 R21, RZ, RZ, UR4 ;  /* 0x00000004ff157e24 */ /* 0x000fe2000f8e00ff */
[----:B------:R-:W5:Y:S01]  /*7e50*/  LD.E.128 R36, desc[UR18][R36.64] ;  /* 0x0000001224247980 */ /* 0x000f62000c101d00 */
[----:B------:R-:W-:-:S02]  /*7e60*/  IMAD R0, R0, UR8, RZ ;  /* 0x0000000800007c24 */ /* 0x000fc4000f8e02ff */
[----:B------:R-:W-:Y:S01]  /*7e70*/  IMAD R45, R46, R45, R22 ;  /* 0x0000002d2e2d7224 */ /* 0x000fe200078e0216 */
[----:B------:R-:W5:Y:S01]  /*7e80*/  LD.E.128 R32, desc[UR18][R32.64] ;  /* 0x0000001220207980 */ /* 0x000f62000c101d00 */
[----:B------:R-:W-:-:S03]  /*7e90*/  IMAD R49, R23, UR9, R0 ;  /* 0x0000000917317c24 */ /* 0x000fc6000f8e0200 */
[----:B------:R-:W5:Y:S01]  /*7ea0*/  LD.E.128 R28, desc[UR18][R30.64] ;  /* 0x000000121e1c7980 */ /* 0x000f62000c101d00 */
[----:B------:R-:W-:Y:S01]  /*7eb0*/  SHF.R.S32.HI R0, RZ, 0x1f, R45 ;  /* 0x0000001fff007819 */ /* 0x000fe2000001142d */
[----:B------:R-:W-:Y:S01]  /*7ec0*/  IMAD.WIDE.U32 R20, R23, UR8, R20 ;  /* 0x0000000817147c25 */ /* 0x000fe2000f8e0014 */
[----:B------:R-:W-:Y:S01]  /*7ed0*/  ULDC.64 UR8, c[0x0][0xad8] ;  /* 0x0002b60000087ab9 */ /* 0x000fe20000000a00 */
[----:B------:R-:W-:Y:S01]  /*7ee0*/  @!PT LDS RZ, [RZ] ;  /* 0x00000000fffff984 */ /* 0x000fe20000000800 */
[----:B------:R-:W-:Y:S01]  /*7ef0*/  @!PT LDS RZ, [RZ] ;  /* 0x00000000fffff984 */ /* 0x000fe20000000800 */
[----:B------:R-:W-:Y:S01]  /*7f00*/  @!PT LDS RZ, [RZ] ;  /* 0x00000000fffff984 */ /* 0x000fe20000000800 */
[----:B------:R-:W-:Y:S01]  /*7f10*/  @!PT LDS RZ, [RZ] ;  /* 0x00000000fffff984 */ /* 0x000fe20000000800 */
[----:B------:R0:W-:Y:S06]  /*7f20*/  MEMBAR.ALL.CTA ;  /* 0x0000000000007992 */ /* 0x0001ec0000008000 */
[----:B0-----:R-:W0:Y:S01]  /*7f30*/  FENCE.VIEW.ASYNC.S ;  /* 0x00000000000073c6 */ /* 0x001e220000000000 */
[----:B------:R-:W-:-:S02]  /*7f40*/  IMAD.U32 R53, RZ, RZ, UR16 ;  /* 0x00000010ff357e24 */ /* 0x000fc4000f8e00ff */
[----:B------:R-:W-:Y:S02]  /*7f50*/  IMAD.IADD R21, R21, 0x1, R49 ;  /* 0x0000000115157824 */ /* 0x000fe400078e0231 */
[----:B------:R-:W-:Y:S02]  /*7f60*/  IMAD R22, R0, UR8, RZ ;  /* 0x0000000800167c24 */ /* 0x000fe4000f8e02ff */
[----:B------:R-:W-:Y:S02]  /*7f70*/  IMAD R46, R53, 0x80, R184 ;  /* 0x00000080352e7824 */ /* 0x000fe400078e02b8 */
[C---:B------:R-:W-:Y:S02]  /*7f80*/  IMAD R23, R45.reuse, UR9, R22 ;  /* 0x000000092d177c24 */ /* 0x040fe4000f8e0216 */
[----:B------:R-:W-:Y:S01]  /*7f90*/  IMAD.WIDE.U32 R20, R45, UR8, R20 ;  /* 0x000000082d147c25 */ /* 0x000fe2000f8e0014 */
[----:B------:R-:W-:Y:S01]  /*7fa0*/  ISETP.GE.AND P2, PT, R46, R51, PT ;  /* 0x000000332e00720c */ /* 0x000fe20003f46270 */
[----:B------:R-:W-:-:S02]  /*7fb0*/  ULDC.64 UR8, c[0x0][0xa80] ;  /* 0x0002a00000087ab9 */ /* 0x000fc40000000a00 */
[----:B------:R-:W-:Y:S01]  /*7fc0*/  VIADD R0, R46, 0x20 ;  /* 0x000000202e007836 */ /* 0x000fe20000000000 */
[----:B------:R-:W-:Y:S01]  /*7fd0*/  LEA R44, P3, R20, UR8, 0x1 ;  /* 0x00000008142c7c11 */ /* 0x000fe2000f8608ff */
[----:B------:R-:W-:Y:S02]  /*7fe0*/  IMAD.IADD R21, R21, 0x1, R23 ;  /* 0x0000000115157824 */ /* 0x000fe400078e0217 */
[----:B------:R-:W-:Y:S01]  /*7ff0*/  VIADD R3, R3, 0x34820 ;  /* 0x0003482003037836 */ /* 0x000fe20000000000 */
[-C--:B------:R-:W-:Y:S01]  /*8000*/  ISETP.GE.AND P0, PT, R0, R51.reuse, PT ;  /* 0x000000330000720c */ /* 0x080fe20003f06270 */
[----:B------:R-:W-:Y:S01]  /*8010*/  VIADD R0, R46, 0x40 ;  /* 0x000000402e007836 */ /* 0x000fe20000000000 */
[----:B------:R-:W-:Y:S02]  /*8020*/  LEA.HI.X R45, R20, UR9, R21, 0x1, P3 ;  /* 0x00000009142d7c11 */ /* 0x000fe400098f0c15 */
[----:B------:R-:W-:Y:S01]  /*8030*/  PRMT R3, RZ, 0x654, R3 ;  /* 0x00000654ff037816 */ /* 0x000fe20000000003 */
[----:B0-----:R0:W1:Y:S01]  /*8040*/  SHFL.IDX PT, R22, R44, RZ, 0x181f ;  /* 0x00181fff2c167589 */ /* 0x00106200000e0000 */
[----:B------:R-:W-:Y:S01]  /*8050*/  ISETP.GE.AND P1, PT, R0, R51, PT ;  /* 0x000000330000720c */ /* 0x000fe20003f26270 */
[----:B------:R-:W-:Y:S01]  /*8060*/  BSSY B1, `(.L_x_393) ;  /* 0x000000e000017945 */ /* 0x000fe20003800000 */
[----:B------:R0:W-:Y:S01]  /*8070*/  SYNCS.ARRIVE.TRANS64.RED.A1T0 RZ, [R3+URZ], RZ ;  /* 0x000000ff03ff79a7 */ /* 0x0001e2000810043f */
[----:B------:R0:W2:Y:S02]  /*8080*/  SHFL.IDX PT, R0, R45, RZ, 0x181f ;  /* 0x00181fff2d007589 */ /* 0x0000a400000e0000 */
[----:B------:R-:W-:Y:S08]  /*8090*/  @P2 BRA `(.L_x_394) ;  /* 0x0000000000282947 */ /* 0x000ff00003800000 */
[----:B------:R-:W-:Y:S01]  /*80a0*/  ULDC UR4, c[0x0][0xac8] ;  /* 0x0002b20000047ab9 */ /* 0x000fe20000000800 */
[----:B------:R-:W-:Y:S01]  /*80b0*/  ULDC.64 UR8, c[0x0][0x208] ;  /* 0x0000820000087ab9 */ /* 0x000fe20000000a00 */
[----:B------:R-:W-:Y:S02]  /*80c0*/  ISETP.GE.AND P2, PT, R17, UR4, PT ;  /* 0x0000000411007c0c */ /* 0x000fe4000bf46270 */
[----:B------:R-:W-:-:S11]  /*80d0*/  ISETP.GE.AND P3, PT, R18, UR4, PT ;  /* 0x0000000412007c0c */ /* 0x000fd6000bf66270 */
[CC--:B-1----:R-:W-:Y:S02]  /*80e0*/  @!P2 LEA R20, P4, R17.reuse, R22.reuse, 0x1 ;  /* 0x000000161114a211 */ /* 0x0c2fe400078808ff */
[C---:B------:R-:W-:Y:S02]  /*80f0*/  @!P3 LEA R22, P5, R18.reuse, R22, 0x1 ;  /* 0x000000161216b211 */ /* 0x040fe400078a08ff */
[-C--:B--2---:R-:W-:Y:S02]  /*8100*/  @!P2 LEA.HI.X R21, R17, R0.reuse, R195, 0x1, P4 ;  /* 0x000000001115a211 */ /* 0x084fe400020f0cc3 */
[----:B------:R-:W-:-:S03]  /*8110*/  @!P3 LEA.HI.X R23, R18, R0, R194, 0x1, P5 ;  /* 0x000000001217b211 */ /* 0x000fc600028f0cc2 */
[----:B-----5:R3:W-:Y:S04]  /*8120*/  @!P2 ST.E.128 desc[UR8][R20.64], R24 ;  /* 0x000000181400a985 */ /* 0x0207e8000c101d08 */
[----:B------:R3:W-:Y:S02]  /*8130*/  @!P3 ST.E.128 desc[UR8][R22.64], R40 ;  /* 0x000000281600b985 */ /* 0x0007e4000c101d08 */
.L_x_394:
[----:B------:R-:W-:Y:S05]  /*8140*/  BSYNC B1 ;  /* 0x0000000000017941 */ /* 0x000fea0003800000 */
.L_x_393:
[----:B--2---:R2:W4:Y:S01]  /*8150*/  SHFL.IDX PT, R0, R45, 0x1, 0x181f ;  /* 0x00381f002d007f89 */ /* 0x00452200000e0000 */
[----:B------:R-:W-:Y:S03]  /*8160*/  BSSY B1, `(.L_x_395) ;  /* 0x000000d000017945 */ /* 0x000fe60003800000 */
[----:B-1-3--:R2:W1:Y:S01]  /*8170*/  SHFL.IDX PT, R22, R44, 0x1, 0x181f ;  /* 0x00381f002c167f89 */ /* 0x00a46200000e0000 */
[----:B------:R-:W-:Y:S05]  /*8180*/  @P0 BRA `(.L_x_396) ;  /* 0x0000000000280947 */ /* 0x000fea0003800000 */
[----:B------:R-:W-:Y:S01]  /*8190*/  ULDC UR4, c[0x0][0xac8] ;  /* 0x0002b20000047ab9 */ /* 0x000fe20000000800 */
[----:B------:R-:W-:Y:S01]  /*81a0*/  ULDC.64 UR8, c[0x0][0x208] ;  /* 0x0000820000087ab9 */ /* 0x000fe20000000a00 */
[----:B------:R-:W-:Y:S02]  /*81b0*/  ISETP.GE.AND P3, PT, R17, UR4, PT ;  /* 0x0000000411007c0c */ /* 0x000fe4000bf66270 */
[----:B------:R-:W-:-:S11]  /*81c0*/  ISETP.GE.AND P4, PT, R18, UR4, PT ;  /* 0x0000000412007c0c */ /* 0x000fd6000bf86270 */
[CC--:B-1----:R-:W-:Y:S02]  /*81d0*/  @!P3 LEA R20, P0, R17.reuse, R22.reuse, 0x1 ;  /* 0x000000161114b211 */ /* 0x0c2fe400078008ff */
[C---:B------:R-:W-:Y:S02]  /*81e0*/  @!P4 LEA R22, P2, R18.reuse, R22, 0x1 ;  /* 0x000000161216c211 */ /* 0x040fe400078408ff */
[-C--:B----4-:R-:W-:Y:S02]  /*81f0*/  @!P3 LEA.HI.X R21, R17, R0.reuse, R195, 0x1, P0 ;  /* 0x000000001115b211 */ /* 0x090fe400000f0cc3 */
[----:B------:R-:W-:-:S03]  /*8200*/  @!P4 LEA.HI.X R23, R18, R0, R194, 0x1, P2 ;  /* 0x000000001217c211 */ /* 0x000fc600010f0cc2 */
[----:B-----5:R3:W-:Y:S04]  /*8210*/  @!P3 ST.E.128 desc[UR8][R20.64], R12 ;  /* 0x0000000c1400b985 */ /* 0x0207e8000c101d08 */
[----:B------:R3:W-:Y:S02]  /*8220*/  @!P4 ST.E.128 desc[UR8][R22.64], R36 ;  /* 0x000000241600c985 */ /* 0x0007e4000c101d08 */
.L_x_396:
[----:B------:R-:W-:Y:S05]  /*8230*/  BSYNC B1 ;  /* 0x0000000000017941 */ /* 0x000fea0003800000 */
.L_x_395:
[----:B----4-:R4:W0:Y:S01]  /*8240*/  SHFL.IDX PT, R0, R45, 0x2, 0x181f ;  /* 0x00581f002d007f89 */ /* 0x01082200000e0000 */
[----:B------:R-:W-:Y:S03]  /*8250*/  BSSY B1, `(.L_x_397) ;  /* 0x000000d000017945 */ /* 0x000fe60003800000 */
[----:B---3-5:R4:W3:Y:S01]  /*8260*/  SHFL.IDX PT, R14, R44, 0x2, 0x181f ;  /* 0x00581f002c0e7f89 */ /* 0x0288e200000e0000 */
[----:B------:R-:W-:Y:S05]  /*8270*/  @P1 BRA `(.L_x_398) ;  /* 0x0000000000281947 */ /* 0x000fea0003800000 */
[----:B------:R-:W-:Y:S01]  /*8280*/  ULDC UR4, c[0x0][0xac8] ;  /* 0x0002b20000047ab9 */ /* 0x000fe20000000800 */
[----:B------:R-:W-:Y:S01]  /*8290*/  ULDC.64 UR8, c[0x0][0x208] ;  /* 0x0000820000087ab9 */ /* 0x000fe20000000a00 */
[----:B------:R-:W-:Y:S02]  /*82a0*/  ISETP.GE.AND P2, PT, R17, UR4, PT ;  /* 0x0000000411007c0c */ /* 0x000fe4000bf46270 */
[----:B------:R-:W-:-:S11]  /*82b0*/  ISETP.GE.AND P3, PT, R18, UR4, PT ;  /* 0x0000000412007c0c */ /* 0x000fd6000bf66270 */
[CC--:B---3--:R-:W-:Y:S02]  /*82c0*/  @!P2 LEA R12, P0, R17.reuse, R14.reuse, 0x1 ;  /* 0x0000000e110ca211 */ /* 0x0c8fe400078008ff */
[C---:B------:R-:W-:Y:S02]  /*82d0*/  @!P3 LEA R14, P1, R18.reuse, R14, 0x1 ;  /* 0x0000000e120eb211 */ /* 0x040fe400078208ff */
[-C--:B0-----:R-:W-:Y:S02]  /*82e0*/  @!P2 LEA.HI.X R13, R17, R0.reuse, R195, 0x1, P0 ;  /* 0x00000000110da211 */ /* 0x081fe400000f0cc3 */
[----:B------:R-:W-:-:S03]  /*82f0*/  @!P3 LEA.HI.X R15, R18, R0, R194, 0x1, P1 ;  /* 0x00000000120fb211 */ /* 0x000fc600008f0cc2 */
[----:B------:R0:W-:Y:S04]  /*8300*/  @!P2 ST.E.128 desc[UR8][R12.64], R8 ;  /* 0x000000080c00a985 */ /* 0x0001e8000c101d08 */
[----:B------:R0:W-:Y:S02]  /*8310*/  @!P3 ST.E.128 desc[UR8][R14.64], R32 ;  /* 0x000000200e00b985 */ /* 0x0001e4000c101d08 */
.L_x_398:
[----:B------:R-:W-:Y:S05]  /*8320*/  BSYNC B1 ;  /* 0x0000000000017941 */ /* 0x000fea0003800000 */
.L_x_397:
[----:B0-----:R-:W-:Y:S01]  /*8330*/  VIADD R0, R46, 0x60 ;  /* 0x000000602e007836 */ /* 0x001fe20000000000 */
[----:B--2-4-:R-:W0:Y:S04]  /*8340*/  SHFL.IDX PT, R45, R45, 0x3, 0x181f ;  /* 0x00781f002d2d7f89 */ /* 0x014e2800000e0000 */
[----:B------:R-:W-:Y:S01]  /*8350*/  ISETP.GE.AND P0, PT, R0, R51, PT ;  /* 0x000000330000720c */ /* 0x000fe20003f06270 */
[----:B------:R-:W2:-:S12]  /*8360*/  SHFL.IDX PT, R44, R44, 0x3, 0x181f ;  /* 0x00781f002c2c7f89 */ /* 0x000e9800000e0000 */
[----:B------:R-:W-:Y:S05]  /*8370*/  @P0 BRA `(.L_x_399) ;  /* 0x0000000c00500947 */ /* 0x000fea0003800000 */
[----:B------:R-:W-:Y:S01]  /*8380*/  ULDC UR4, c[0x0][0xac8] ;  /* 0x0002b20000047ab9 */ /* 0x000fe20000000800 */
[----:B------:R-:W-:Y:S01]  /*8390*/  ULDC.64 UR8, c[0x0][0x208] ;  /* 0x0000820000087ab9 */ /* 0x000fe20000000a00 */
[----:B------:R-:W-:-:S13]  /*83a0*/  ISETP.GE.AND P1, PT, R17, UR4, PT ;  /* 0x0000000411007c0c */ /* 0x000fda000bf26270 */
[----:B--2---:R-:W-:-:S04]  /*83b0*/  @!P1 LEA R8, P0, R17, R44, 0x1 ;  /* 0x0000002c11089211 */ /* 0x004fc800078008ff */
[----:B0-----:R-:W-:Y:S02]  /*83c0*/  @!P1 LEA.HI.X R9, R17, R45, R195, 0x1, P0 ;  /* 0x0000002d11099211 */ /* 0x001fe400000f0cc3 */
[----:B------:R-:W-:-:S03]  /*83d0*/  ISETP.GE.AND P0, PT, R18, UR4, PT ;  /* 0x0000000412007c0c */ /* 0x000fc6000bf06270 */
[----:B------:R4:W-:Y:S10]  /*83e0*/  @!P1 ST.E.128 desc[UR8][R8.64], R4 ;  /* 0x0000000408009985 */ /* 0x0009f4000c101d08 */
[----:B------:R-:W-:Y:S05]  /*83f0*/  @P0 BRA `(.L_x_399) ;  /* 0x0000000c00300947 */ /* 0x000fea0003800000 */
[----:B----4-:R-:W-:Y:S01]  /*8400*/  LEA R4, P0, R18, R44, 0x1 ;  /* 0x0000002c12047211 */ /* 0x010fe200078008ff */
[----:B------:R-:W-:-:S03]  /*8410*/  ULDC.64 UR8, c[0x0][0x208] ;  /* 0x0000820000087ab9 */ /* 0x000fc60000000a00 */
[----:B------:R-:W-:-:S05]  /*8420*/  LEA.HI.X R5, R18, R45, R194, 0x1, P0 ;  /* 0x0000002d12057211 */ /* 0x000fca00000f0cc2 */
[----:B------:R0:W-:Y:S01]  /*8430*/  ST.E.128 desc[UR8][R4.64], R28 ;  /* 0x0000001c04007985 */ /* 0x0001e2000c101d08 */
[----:B------:R-:W-:Y:S05]  /*8440*/  BRA `(.L_x_399) ;  /* 0x0000000c001c7947 */ /* 0x000fea0003800000 */
.L_x_391:
[----:B------:R-:W-:Y:S01]  /*8450*/  ULDC.64 UR8, c[0x0][0xc00] ;  /* 0x0003000000087ab9 */ /* 0x000fe20000000a00 */
[----:B------:R-:W-:Y:S01]  /*8460*/  ULDC.64 UR10, c[0x0][0x208] ;  /* 0x00008200000a7ab9 */ /* 0x000fe20000000a00 */
[----:B------:R-:W-:Y:S01]  /*8470*/  UISETP.NE.U32.AND UP0, UPT, UR8, URZ, UPT ;  /* 0x0000003f0800728c */ /* 0x000fe2000bf05070 */
[----:B------:R-:W0:Y:S01]  /*8480*/  LDC R11, c[0x0][0xbe8] ;  /* 0x0002fa00ff0b7b82 */ /* 0x000e220000000800 */
[----:B------:R-:W-:Y:S02]  /*8490*/  R2UR UR7, R23 ;  /* 0x00000000170772ca */ /* 0x000fe400000e0000 */
[----:B------:R-:W-:-:S03]  /*84a0*/  UISETP.NE.AND.EX UP0, UPT, UR9, URZ, UPT, UP0 ;  /* 0x0000003f0900728c */ /* 0x000fc6000bf05300 */
[----:B------:R-:W-:Y:S02]  /*84b0*/  ULDC.64 UR8, c[0x0][0xc00] ;  /* 0x0003000000087ab9 */ /* 0x000fe40000000a00 */
[----:B------:R-:W-:Y:S01]  /*84c0*/  UIMAD.WIDE UR8, UR61, 0x4, UR8 ;  /* 0x000000043d0878a5 */ /* 0x000fe2000f8e0208 */
[----:B------:R-:W-:-:S05]  /*84d0*/  PLOP3.LUT P2, PT, PT, PT, UP0, 0x80, 0x0 ;  /* 0x000000000000781c */ /* 0x000fca0003f4f008 */
[----:B------:R-:W-:Y:S02]  /*84e0*/  IMAD.U32 R4, RZ, RZ, UR8 ;  /* 0x00000008ff047e24 */ /* 0x000fe4000f8e00ff */
[----:B------:R-:W-:Y:S01]  /*84f0*/  IMAD.U32 R5, RZ, RZ, UR9 ;  /* 0x00000009ff057e24 */ /* 0x000fe2000f8e00ff */
[----:B------:R-:W-:-:S05]  /*8500*/  ULDC.64 UR8, c[0x0][0xc08] ;  /* 0x0003020000087ab9 */ /* 0x000fca0000000a00 */
[----:B------:R-:W2:Y:S01]  /*8510*/  @P2 LDG.E R3, desc[UR10][R4.64] ;  /* 0x0000000a04032981 */ /* 0x000ea2000c1e1900 */
[----:B------:R-:W-:Y:S01]  /*8520*/  UISETP.NE.U32.AND UP1, UPT, UR8, URZ, UPT ;  /* 0x0000003f0800728c */ /* 0x000fe2000bf25070 */
[----:B0-----:R-:W-:Y:S01]  /*8530*/  ISETP.NE.AND P0, PT, R11, 0x1, PT ;  /* 0x000000010b00780c */ /* 0x001fe20003f05270 */
[----:B------:R-:W-:Y:S02]  /*8540*/  ULDC UR4, c[0x0][0xa88] ;  /* 0x0002a20000047ab9 */ /* 0x000fe40000000800 */
[----:B------:R-:W-:Y:S01]  /*8550*/  UISETP.NE.AND.EX UP1, UPT, UR9, URZ, UPT, UP1 ;  /* 0x0000003f0900728c */ /* 0x000fe2000bf25310 */
[----:B------:R-:W-:Y:S01]  /*8560*/  IMAD.U32 R0, RZ, RZ, UR4 ;  /* 0x00000004ff007e24 */ /* 0x000fe2000f8e00ff */
[----:B------:R-:W-:-:S04]  /*8570*/  UMOV UR4, URZ ;  /* 0x0000003f00047c82 */ /* 0x000fc80008000000 */
[----:B------:R-:W-:-:S04]  /*8580*/  PLOP3.LUT P3, PT, PT, PT, UP1, 0x80, 0x0 ;  /* 0x000000000000781c */ /* 0x000fc80003f6f018 */
[----:B------:R-:W0:Y:S01]  /*8590*/  @P0 LDC R9, c[0x0][0xbec] ;  /* 0x0002fb00ff090b82 */ /* 0x000e220000000800 */
[----:B------:R-:W-:Y:S02]  /*85a0*/  @UP1 ULDC.64 UR8, c[0x0][0xc08] ;  /* 0x0003020000081ab9 */ /* 0x000fe40000000a00 */
[----:B------:R-:W-:-:S06]  /*85b0*/  @UP1 UIMAD.WIDE UR8, UR61, 0x4, UR8 ;  /* 0x000000043d0818a5 */ /* 0x000fcc000f8e0208 */
[----:B------:R-:W-:Y:S02]  /*85c0*/  IMAD.U32 R6, RZ, RZ, UR8 ;  /* 0x00000008ff067e24 */ /* 0x000fe4000f8e00ff */
[----:B------:R-:W-:Y:S01]  /*85d0*/  IMAD.U32 R7, RZ, RZ, UR9 ;  /* 0x00000009ff077e24 */ /* 0x000fe2000f8e00ff */
[----:B------:R-:W-:-:S04]  /*85e0*/  ISETP.GE.AND P1, PT, R196, 0x80, PT ;  /* 0x00000080c400780c */ /* 0x000fc80003f26270 */
[----:B------:R1:W5:Y:S01]  /*85f0*/  @P3 LDG.E R0, desc[UR10][R6.64] ;  /* 0x0000000a06003981 */ /* 0x000362000c1e1900 */
[----:B------:R-:W-:Y:S01]  /*8600*/  USHF.R.S32.HI UR11, URZ, 0x1f, UR7 ;  /* 0x0000001f3f0b7899 */ /* 0x000fe20008011407 */
[----:B--2---:R-:W-:-:S13]  /*8610*/  @P2 R2UR UR4, R3 ;  /* 0x00000000030422ca */ /* 0x004fda00000e0000 */
[----:B------:R-:W-:Y:S01]  /*8620*/  USHF.R.S32.HI UR10, URZ, 0x1f, UR4 ;  /* 0x0000001f3f0a7899 */ /* 0x000fe20008011404 */
[----:B01----:R-:W-:Y:S11]  /*8630*/  @P3 BRA `(.L_x_400) ;  /* 0x0000000000143947 */ /* 0x003ff60003800000 */
[----:B------:R-:W-:Y:S05]  /*8640*/  @!P2 BRA `(.L_x_400) ;  /* 0x000000000010a947 */ /* 0x000fea0003800000 */
[----:B------:R-:W-:Y:S02]  /*8650*/  ULDC.64 UR8, c[0x0][0x208] ;  /* 0x0000820000087ab9 */ /* 0x000fe40000000a00 */
[----:B------:R-:W2:Y:S04]  /*8660*/  LDG.E R3, desc[UR8][R4.64] ;  /* 0x0000000804037981 */ /* 0x000ea8000c1e1900 */
[----:B-----5:R-:W2:Y:S02]  /*8670*/  LDG.E R0, desc[UR8][R4.64+0x4] ;  /* 0x0000040804007981 */ /* 0x020ea4000c1e1900 */
[----:B--2---:R-:W-:-:S07]  /*8680*/  IMAD.IADD R0, R0, 0x1, -R3 ;  /* 0x0000000100007824 */ /* 0x004fce00078e0a03 */
.L_x_400:
[----:B------:R-:W-:Y:S01]  /*8690*/  R2UR UR7, R186 ;  /* 0x00000000ba0772ca */ /* 0x000fe200000e0000 */
[----:B------:R-:W-:Y:S01]  /*86a0*/  USEL UR61, UR61, URZ, !UP0 ;  /* 0x0000003f3d3d7287 */ /* 0x000fe2000c000000 */
[----:B------:R-:W-:Y:S11]  /*86b0*/  BSSY B1, `(.L_x_401) ;  /* 0x0000030000017945 */ /* 0x000ff60003800000 */
[----:B------:R-:W-:Y:S01]  /*86c0*/  USEL UR12, UR7, URZ, !UP0 ;  /* 0x0000003f070c7287 */ /* 0x000fe2000c000000 */
[----:B------:R-:W-:Y:S11]  /*86d0*/  @P1 BRA `(.L_x_402) ;  /* 0x0000000000b41947 */ /* 0x000ff60003800000 */
[----:B------:R-:W0:Y:S01]  /*86e0*/  S2R R4, SR_TID.X ;  /* 0x0000000000047919 */ /* 0x000e220000002100 */
[----:B------:R-:W1:Y:S01]  /*86f0*/  LDC R6, c[0x0][0xbe8] ;  /* 0x0002fa00ff067b82 */ /* 0x000e620000000800 */
[----:B------:R-:W-:-:S13]  /*8700*/  R2UR UR7, R22 ;  /* 0x00000000160772ca */ /* 0x000fda00000e0000 */
[----:B------:R-:W-:-:S04]  /*8710*/  IMAD.U32 R3, RZ, RZ, UR7 ;  /* 0x00000007ff037e24 */ /* 0x000fc8000f8e00ff */
[----:B0-----:R-:W-:Y:S02]  /*8720*/  IMAD R3, R3, 0x80, R4 ;  /* 0x0000008003037824 */ /* 0x001fe400078e0204 */
[----:B-1---5:R-:W-:Y:S02]  /*8730*/  IMAD R4, R0, R6, RZ ;  /* 0x0000000600047224 */ /* 0x022fe400078e02ff */
[----:B------:R-:W-:-:S05]  /*8740*/  VIADD R5, R3, 0xffffff80 ;  /* 0xffffff8003057836 */ /* 0x000fca0000000000 */
[----:B------:R-:W-:-:S13]  /*8750*/  ISETP.GE.AND P1, PT, R5, R4, PT ;  /* 0x000000040500720c */ /* 0x000fda0003f26270 */
[----:B------:R-:W-:Y:S05]  /*8760*/  @P1 BRA `(.L_x_402) ;  /* 0x0000000000901947 */ /* 0x000fea0003800000 */
[----:B------:R-:W-:Y:S01]  /*8770*/  ISETP.NE.AND P1, PT, R6, 0x1, PT ;  /* 0x000000010600780c */ /* 0x000fe20003f25270 */
[----:B------:R-:W-:Y:S01]  /*8780*/  ULDC.64 UR14, c[0x0][0xb90] ;  /* 0x0002e400000e7ab9 */ /* 0x000fe20000000a00 */
[----:B------:R-:W-:Y:S01]  /*8790*/  R2UR UR13, R23 ;  /* 0x00000000170d72ca */ /* 0x000fe200000e0000 */
[----:B------:R-:W-:Y:S01]  /*87a0*/  UIMAD UR7, UR11, UR14, URZ ;  /* 0x0000000e0b0772a4 */ /* 0x000fe2000f8e023f */
[----:B------:R-:W-:Y:S01]  /*87b0*/  UMOV UR8, UR4 ;  /* 0x0000000400087c82 */ /* 0x000fe20008000000 */
[----:B------:R-:W-:Y:S01]  /*87c0*/  UMOV UR9, UR10 ;  /* 0x0000000a00097c82 */ /* 0x000fe20008000000 */
[----:B------:R-:W-:-:S07]  /*87d0*/  ULDC.64 UR16, c[0x0][0x208] ;  /* 0x0000820000107ab9 */ /* 0x000fce0000000a00 */
[----:B------:R-:W0:Y:S02]  /*87e0*/  @P1 LDC R4, c[0x0][0xbec] ;  /* 0x0002fb00ff041b82 */ /* 0x000e240000000800 */
[----:B------:R-:W-:Y:S02]  /*87f0*/  UIMAD.WIDE.U32 UR8, UR13, UR14, UR8 ;  /* 0x0000000e0d0872a5 */ /* 0x000fe4000f8e0008 */
[----:B------:R-:W-:-:S03]  /*8800*/  UIMAD UR7, UR13, UR15, UR7 ;  /* 0x0000000f0d0772a4 */ /* 0x000fc6000f8e0207 */
[----:B------:R-:W-:Y:S01]  /*8810*/  ULDC.64 UR14, c[0x0][0xb98] ;  /* 0x0002e600000e7ab9 */ /* 0x000fe20000000a00 */
[----:B------:R-:W1:Y:S01]  /*8820*/  @P1 LDC R8, c[0x0][0xbf0] ;  /* 0x0002fc00ff081b82 */ /* 0x000e620000000800 */
[----:B------:R-:W-:Y:S02]  /*8830*/  UIADD3 UR9, UR9, UR7, URZ ;  /* 0x0000000709097290 */ /* 0x000fe4000fffe03f */
[----:B------:R-:W-:Y:S02]  /*8840*/  UIMAD UR7, UR12, UR14, URZ ;  /* 0x0000000e0c0772a4 */ /* 0x000fe4000f8e023f */
[----:B------:R-:W-:Y:S02]  /*8850*/  UIMAD.WIDE.U32 UR8, UR61, UR14, UR8 ;  /* 0x0000000e3d0872a5 */ /* 0x000fe4000f8e0008 */
[----:B------:R-:W-:-:S03]  /*8860*/  UIMAD UR7, UR61, UR15, UR7 ;  /* 0x0000000f3d0772a4 */ /* 0x000fc6000f8e0207 */
[----:B------:R-:W-:Y:S01]  /*8870*/  ULDC.64 UR14, c[0x0][0xb88] ;  /* 0x0002e200000e7ab9 */ /* 0x000fe20000000a00 */
[----:B0-----:R-:W-:-:S04]  /*8880*/  @P1 IMAD.HI.U32 R3, R5, R4, RZ ;  /* 0x0000000405031227 */ /* 0x001fc800078e00ff */
[----:B------:R-:W-:Y:S01]  /*8890*/  IMAD.MOV.U32 R4, RZ, RZ, R5 ;  /* 0x000000ffff047224 */ /* 0x000fe200078e0005 */
[----:B-1----:R-:W-:Y:S01]  /*88a0*/  @P1 SHF.R.U32.HI R4, RZ, R8, R3 ;  /* 0x00000008ff041219 */ /* 0x002fe20000011603 */
[----:B------:R-:W-:-:S04]  /*88b0*/  IMAD.U32 R8, RZ, RZ, UR7 ;  /* 0x00000007ff087e24 */ /* 0x000fc8000f8e00ff */
[----:B------:R-:W-:-:S04]  /*88c0*/  IMAD.MOV R3, RZ, RZ, -R4 ;  /* 0x000000ffff037224 */ /* 0x000fc800078e0a04 */
[----:B------:R-:W-:Y:S01]  /*88d0*/  IMAD R3, R6, R3, R5 ;  /* 0x0000000306037224 */ /* 0x000fe200078e0205 */
[----:B------:R-:W-:Y:S02]  /*88e0*/  SHF.R.S32.HI R5, RZ, 0x1f, R4 ;  /* 0x0000001fff057819 */ /* 0x000fe40000011404 */
[----:B------:R-:W-:Y:S02]  /*88f0*/  IADD3 R4, P1, R4, UR8, RZ ;  /* 0x0000000804047c10 */ /* 0x000fe4000ff3e0ff */
[----:B------:R-:W-:Y:S02]  /*8900*/  SHF.R.S32.HI R6, RZ, 0x1f, R3 ;  /* 0x0000001fff067819 */ /* 0x000fe40000011403 */
[----:B------:R-:W-:Y:S01]  /*8910*/  IADD3.X R5, R5, UR9, R8, P1, !PT ;  /* 0x0000000905057c10 */ /* 0x000fe20008ffe408 */
[----:B------:R-:W-:Y:S02]  /*8920*/  ULDC.64 UR8, c[0x0][0xb50] ;  /* 0x0002d40000087ab9 */ /* 0x000fe40000000a00 */
[----:B------:R-:W-:-:S02]  /*8930*/  IMAD R6, R6, UR14, RZ ;  /* 0x0000000e06067c24 */ /* 0x000fc4000f8e02ff */
[----:B------:R-:W-:-:S04]  /*8940*/  IMAD.WIDE.U32 R4, R3, UR14, R4 ;  /* 0x0000000e03047c25 */ /* 0x000fc8000f8e0004 */
[----:B------:R-:W-:Y:S01]  /*8950*/  IMAD R7, R3, UR15, R6 ;  /* 0x0000000f03077c24 */ /* 0x000fe2000f8e0206 */
[----:B------:R-:W-:-:S03]  /*8960*/  LEA R6, P1, R4, UR8, 0x2 ;  /* 0x0000000804067c11 */ /* 0x000fc6000f8210ff */
[----:B------:R-:W-:-:S05]  /*8970*/  IMAD.IADD R3, R5, 0x1, R7 ;  /* 0x0000000105037824 */ /* 0x000fca00078e0207 */
[----:B------:R-:W-:Y:S01]  /*8980*/  LEA.HI.X R7, R4, UR9, R3, 0x2, P1 ;  /* 0x0000000904077c11 */ /* 0x000fe200088f1403 */
[----:B------:R-:W-:-:S05]  /*8990*/  IMAD.MOV.U32 R3, RZ, RZ, -0x800000 ;  /* 0xff800000ff037424 */ /* 0x000fca00078e00ff */
[----:B------:R0:W-:Y:S02]  /*89a0*/  STG.E desc[UR16][R6.64], R3 ;  /* 0x0000000306007986 */ /* 0x0001e4000c101910 */
.L_x_402:
[----:B------:R-:W-:Y:S05]  /*89b0*/  BSYNC B1 ;  /* 0x0000000000017941 */ /* 0x000fea0003800000 */
.L_x_401:
[----:B------:R-:W-:Y:S01]  /*89c0*/  R2UR UR13, R22 ;  /* 0x00000000160d72ca */ /* 0x000fe200000e0000 */
[----:B------:R-:W1:Y:S01]  /*89d0*/  @P0 LDC R5, c[0x0][0xbf0] ;  /* 0x0002fc00ff050b82 */ /* 0x000e620000000800 */
[----:B------:R-:W-:Y:S01]  /*89e0*/  ULDC.64 UR14, c[0x0][0xaa0] ;  /* 0x0002a800000e7ab9 */ /* 0x000fe20000000a00 */
[----:B------:R-:W-:Y:S01]  /*89f0*/  R2UR UR16, R23 ;  /* 0x00000000171072ca */ /* 0x000fe200000e0000 */
[----:B------:R-:W-:Y:S01]  /*8a00*/  UIMAD UR7, UR10, UR14, URZ ;  /* 0x0000000e0a0772a4 */ /* 0x000fe2000f8e023f */
[----:B0-----:R-:W-:Y:S01]  /*8a10*/  IMAD R3, R19, 0x20, R184 ;  /* 0x0000002013037824 */ /* 0x001fe200078e02b8 */
[----:B------:R-:W-:Y:S01]  /*8a20*/  UIMAD.WIDE.U32 UR8, UR4, UR14, URZ ;  /* 0x0000000e040872a5 */ /* 0x000fe2000f8e003f */
[----:B------:R-:W-:Y:S01]  /*8a30*/  BSSY B1, `(.L_x_403) ;  /* 0x000003b000017945 */ /* 0x000fe20003800000 */
[----:B------:R-:W-:-:S03]  /*8a40*/  UIMAD UR7, UR4, UR15, UR7 ;  /* 0x0000000f040772a4 */ /* 0x000fc6000f8e0207 */
[----:B------:R-:W-:Y:S01]  /*8a50*/  ULDC.64 UR14, c[0x0][0xae8] ;  /* 0x0002ba00000e7ab9 */ /* 0x000fe20000000a00 */
[----:B------:R-:W-:Y:S01]  /*8a60*/  UIADD3 UR9, UR9, UR7, URZ ;  /* 0x0000000709097290 */ /* 0x000fe2000fffe03f */
[----:B------:R-:W-:Y:S01]  /*8a70*/  IMAD.U32 R8, RZ, RZ, UR13 ;  /* 0x0000000dff087e24 */ /* 0x000fe2000f8e00ff */
[----:B------:R-:W-:Y:S01]  /*8a80*/  UIMAD UR4, UR11, UR14, URZ ;  /* 0x0000000e0b0472a4 */ /* 0x000fe2000f8e023f */
[----:B------:R-:W-:Y:S01]  /*8a90*/  IMAD.U32 R13, RZ, RZ, UR13 ;  /* 0x0000000dff0d7e24 */ /* 0x000fe2000f8e00ff */
[----:B------:R-:W-:Y:S01]  /*8aa0*/  UIMAD.WIDE.U32 UR8, UR16, UR14, UR8 ;  /* 0x0000000e100872a5 */ /* 0x000fe2000f8e0008 */
[----:B------:R-:W-:Y:S01]  /*8ab0*/  IMAD R8, R8, 0x80, R3 ;  /* 0x0000008008087824 */ /* 0x000fe200078e0203 */
[----:B------:R-:W-:Y:S01]  /*8ac0*/  UIMAD UR4, UR16, UR15, UR4 ;  /* 0x0000000f100472a4 */ /* 0x000fe2000f8e0204 */
[----:B------:R-:W-:Y:S02]  /*8ad0*/  ULDC.64 UR10, c[0x0][0xaf0] ;  /* 0x0002bc00000a7ab9 */ /* 0x000fe40000000a00 */
[----:B------:R-:W-:Y:S01]  /*8ae0*/  @P0 IMAD.HI.U32 R4, R8, R9, RZ ;  /* 0x0000000908040227 */ /* 0x000fe200078e00ff */
[----:B------:R-:W-:-:S02]  /*8af0*/  UIADD3 UR9, UR9, UR4, URZ ;  /* 0x0000000409097290 */ /* 0x000fc4000fffe03f */
[----:B------:R-:W-:Y:S01]  /*8b00*/  UIMAD UR4, UR12, UR10, URZ ;  /* 0x0000000a0c0472a4 */ /* 0x000fe2000f8e023f */
[----:B------:R-:W-:Y:S01]  /*8b10*/  IMAD.MOV.U32 R3, RZ, RZ, R8 ;  /* 0x000000ffff037224 */ /* 0x000fe200078e0008 */
[----:B-1----:R-:W-:Y:S01]  /*8b20*/  @P0 SHF.R.U32.HI R3, RZ, R5, R4 ;  /* 0x00000005ff030219 */ /* 0x002fe20000011604 */
[----:B------:R-:W-:Y:S02]  /*8b30*/  UIMAD.WIDE.U32 UR8, UR61, UR10, UR8 ;  /* 0x0000000a3d0872a5 */ /* 0x000fe4000f8e0008 */
[----:B------:R-:W-:Y:S01]  /*8b40*/  UIMAD UR4, UR61, UR11, UR4 ;  /* 0x0000000b3d0472a4 */ /* 0x000fe2000f8e0204 */
[--C-:B------:R-:W-:Y:S01]  /*8b50*/  SHF.R.S32.HI R4, RZ, 0x1f, R3.reuse ;  /* 0x0000001fff047819 */ /* 0x100fe20000011403 */
[----:B------:R-:W-:Y:S01]  /*8b60*/  IMAD.MOV R7, RZ, RZ, -R3 ;  /* 0x000000ffff077224 */ /* 0x000fe200078e0a03 */
[----:B------:R-:W-:Y:S01]  /*8b70*/  ULDC.64 UR10, c[0x0][0xae0] ;  /* 0x0002b800000a7ab9 */ /* 0x000fe20000000a00 */
[----:B------:R-:W-:Y:S02]  /*8b80*/  UIADD3 UR4, UR9, UR4, URZ ;  /* 0x0000000409047290 */ /* 0x000fe4000fffe03f */
[----:B------:R-:W-:-:S02]  /*8b90*/  IMAD.U32 R5, RZ, RZ, UR9 ;  /* 0x00000009ff057e24 */ /* 0x000fc4000f8e00ff */
[----:B------:R-:W-:Y:S02]  /*8ba0*/  IMAD R6, R4, UR10, RZ ;  /* 0x0000000a04067c24 */ /* 0x000fe4000f8e02ff */
[----:B------:R-:W-:Y:S01]  /*8bb0*/  IMAD.U32 R4, RZ, RZ, UR8 ;  /* 0x00000008ff047e24 */ /* 0x000fe2000f8e00ff */
[----:B------:R-:W-:Y:S01]  /*8bc0*/  ULDC.64 UR8, c[0x0][0xad8] ;  /* 0x0002b60000087ab9 */ /* 0x000fe20000000a00 */
[----:B------:R-:W-:Y:S02]  /*8bd0*/  IMAD.U32 R5, RZ, RZ, UR4 ;  /* 0x00000004ff057e24 */ /* 0x000fe4000f8e00ff */
[----:B------:R-:W-:Y:S02]  /*8be0*/  IMAD R7, R11, R7, R8 ;  /* 0x000000070b077224 */ /* 0x000fe400078e0208 */
[C---:B------:R-:W-:Y:S02]  /*8bf0*/  IMAD R9, R3.reuse, UR11, R6 ;  /* 0x0000000b03097c24 */ /* 0x040fe4000f8e0206 */
[----:B------:R-:W-:Y:S01]  /*8c00*/  IMAD.WIDE.U32 R4, R3, UR10, R4 ;  /* 0x0000000a03047c25 */ /* 0x000fe2000f8e0004 */
[----:B------:R-:W-:-:S03]  /*8c10*/  SHF.R.S32.HI R3, RZ, 0x1f, R7 ;  /* 0x0000001fff037819 */ /* 0x000fc60000011407 */
[----:B------:R-:W-:Y:S02]  /*8c20*/  IMAD.IADD R5, R5, 0x1, R9 ;  /* 0x0000000105057824 */ /* 0x000fe400078e0209 */
[----:B------:R-:W-:Y:S02]  /*8c30*/  IMAD R6, R3, UR8, RZ ;  /* 0x0000000803067c24 */ /* 0x000fe4000f8e02ff */
[----:B------:R-:W-:Y:S02]  /*8c40*/  IMAD R8, R13, 0x80, R184 ;  /* 0x000000800d087824 */ /* 0x000fe400078e02b8 */
[----:B-----5:R-:W-:Y:S02]  /*8c50*/  IMAD R11, R0, R11, RZ ;  /* 0x0000000b000b7224 */ /* 0x020fe400078e02ff */
[C---:B------:R-:W-:Y:S02]  /*8c60*/  IMAD R3, R7.reuse, UR9, R6 ;  /* 0x0000000907037c24 */ /* 0x040fe4000f8e0206 */
[----:B------:R-:W-:Y:S01]  /*8c70*/  IMAD.WIDE.U32 R4, R7, UR8, R4 ;  /* 0x0000000807047c25 */ /* 0x000fe2000f8e0004 */
[----:B------:R-:W-:Y:S01]  /*8c80*/  ISETP.GE.AND P2, PT, R8, R11, PT ;  /* 0x0000000b0800720c */ /* 0x000fe20003f46270 */
[----:B------:R-:W-:-:S02]  /*8c90*/  ULDC.64 UR8, c[0x0][0xa80] ;  /* 0x0002a00000087ab9 */ /* 0x000fc40000000a00 */
[----:B------:R-:W-:Y:S01]  /*8ca0*/  VIADD R0, R8, 0x20 ;  /* 0x0000002008007836 */ /* 0x000fe20000000000 */
[----:B------:R-:W-:Y:S01]  /*8cb0*/  LEA R6, P3, R4, UR8, 0x1 ;  /* 0x0000000804067c11 */ /* 0x000fe2000f8608ff */
[----:B------:R-:W-:-:S03]  /*8cc0*/  IMAD.IADD R3, R5, 0x1, R3 ;  /* 0x0000000105037824 */ /* 0x000fc600078e0203 */
[-C--:B------:R-:W-:Y:S01]  /*8cd0*/  ISETP.GE.AND P1, PT, R0, R11.reuse, PT ;  /* 0x0000000b0000720c */ /* 0x080fe20003f26270 */
[----:B------:R-:W-:Y:S01]  /*8ce0*/  VIADD R0, R8, 0x40 ;  /* 0x0000004008007836 */ /* 0x000fe20000000000 */
[----:B------:R-:W-:Y:S02]  /*8cf0*/  LEA.HI.X R3, R4, UR9, R3, 0x1, P3 ;  /* 0x0000000904037c11 */ /* 0x000fe400098f0c03 */
[----:B------:R0:W1:Y:S02]  /*8d00*/  SHFL.IDX PT, R4, R6, RZ, 0x181f ;  /* 0x00181fff06047589 */ /* 0x00006400000e0000 */
[----:B------:R-:W-:Y:S02]  /*8d10*/  ISETP.GE.AND P0, PT, R0, R11, PT ;  /* 0x0000000b0000720c */ /* 0x000fe40003f06270 */
[----:B------:R0:W2:Y:S01]  /*8d20*/  SHFL.IDX PT, R0, R3, RZ, 0x181f ;  /* 0x00181fff03007589 */ /* 0x0000a200000e0000 */
[----:B------:R-:W-:Y:S10]  /*8d30*/  @P2 BRA `(.L_x_404) ;  /* 0x0000000000282947 */ /* 0x000ff40003800000 */
        /* <DEDUP_REMOVED lines=8> */
[----:B------:R3:W-:Y:S04]  /*8dc0*/  @!P4 ST.E.128 desc[UR8][R12.64], RZ ;  /* 0x000000ff0c00c985 */ /* 0x0007e8000c101d08 */
[----:B------:R3:W-:Y:S02]  /*8dd0*/  @!P5 ST.E.128 desc[UR8][R4.64], RZ ;  /* 0x000000ff0400d985 */ /* 0x0007e4000c101d08 */
.L_x_404:
[----:B------:R-:W-:Y:S05]  /*8de0*/  BSYNC B1 ;  /* 0x0000000000017941 */ /* 0x000fea0003800000 */
.L_x_403:
        /* <DEDUP_REMOVED lines=12> */
[----:B------:R3:W-:Y:S04]  /*8eb0*/  @!P3 ST.E.128 desc[UR8][R12.64], RZ ;  /* 0x000000ff0c00b985 */ /* 0x0007e8000c101d08 */
[----:B------:R3:W-:Y:S02]  /*8ec0*/  @!P4 ST.E.128 desc[UR8][R4.64], RZ ;  /* 0x000000ff0400c985 */ /* 0x0007e4000c101d08 */
.L_x_406:
[----:B------:R-:W-:Y:S05]  /*8ed0*/  BSYNC B1 ;  /* 0x0000000000017941 */ /* 0x000fea0003800000 */
.L_x_405:
[----:B----4-:R4:W0:Y:S01]  /*8ee0*/  SHFL.IDX PT, R0, R3, 0x2, 0x181f ;  /* 0x00581f0003007f89 */ /* 0x01082200000e0000 */
        /* <DEDUP_REMOVED lines=9> */
[-C--:B0-----:R-:W-:Y:S02]  /*8f80*/  @!P2 LEA.HI.X R13, R17, R0.reuse, R195, 0x1, P0 ;  /* 0x00000000110da211 */ /* 0x081fe400000f0cc3 */
[----:B------:R-:W-:-:S03]  /*8f90*/  @!P3 LEA.HI.X R5, R18, R0, R194, 0x1, P1 ;  /* 0x000000001205b211 */ /* 0x000fc600008f0cc2 */
[----:B------:R3:W-:Y:S04]  /*8fa0*/  @!P2 ST.E.128 desc[UR8][R12.64], RZ ;  /* 0x000000ff0c00a985 */ /* 0x0007e8000c101d08 */
[----:B------:R3:W-:Y:S02]  /*8fb0*/  @!P3 ST.E.128 desc[UR8][R4.64], RZ ;  /* 0x000000ff0400b985 */ /* 0x0007e4000c101d08 */
.L_x_408:
[----:B------:R-:W-:Y:S05]  /*8fc0*/  BSYNC B1 ;  /* 0x0000000000017941 */ /* 0x000fea0003800000 */
.L_x_407:
[----:B0-----:R-:W-:Y:S01]  /*8fd0*/  VIADD R0, R8, 0x60 ;  /* 0x0000006008007836 */ /* 0x001fe20000000000 */
[----:B--2-4-:R-:W0:Y:S04]  /*8fe0*/  SHFL.IDX PT, R3, R3, 0x3, 0x181f ;  /* 0x00781f0003037f89 */ /* 0x014e2800000e0000 */
[----:B------:R-:W-:Y:S01]  /*8ff0*/  ISETP.GE.AND P0, PT, R0, R11, PT ;  /* 0x0000000b0000720c */ /* 0x000fe20003f06270 */
[----:B-1-3--:R1:W2:-:S12]  /*9000*/  SHFL.IDX PT, R4, R6, 0x3, 0x181f ;  /* 0x00781f0006047f89 */ /* 0x00a29800000e0000 */
[----:B-1----:R-:W-:Y:S05]  /*9010*/  @P0 BRA `(.L_x_399) ;  /* 0x0000000000280947 */ /* 0x002fea0003800000 */
[----:B------:R-:W-:Y:S01]  /*9020*/  ULDC UR4, c[0x0][0xac8] ;  /* 0x0002b20000047ab9 */ /* 0x000fe20000000800 */
[----:B------:R-:W-:Y:S01]  /*9030*/  ULDC.64 UR8, c[0x0][0x208] ;  /* 0x0000820000087ab9 */ /* 0x000fe20000000a00 */
[----:B------:R-:W-:Y:S02]  /*9040*/  ISETP.GE.AND P2, PT, R17, UR4, PT ;  /* 0x0000000411007c0c */ /* 0x000fe4000bf46270 */
[----:B------:R-:W-:-:S11]  /*9050*/  ISETP.GE.AND P3, PT, R18, UR4, PT ;  /* 0x0000000412007c0c */ /* 0x000fd6000bf66270 */
[CC--:B--2---:R-:W-:Y:S02]  /*9060*/  @!P2 LEA R6, P0, R17.reuse, R4.reuse, 0x1 ;  /* 0x000000041106a211 */ /* 0x0c4fe400078008ff */
[C---:B------:R-:W-:Y:S02]  /*9070*/  @!P3 LEA R4, P1, R18.reuse, R4, 0x1 ;  /* 0x000000041204b211 */ /* 0x040fe400078208ff */
[-C--:B0-----:R-:W-:Y:S02]  /*9080*/  @!P2 LEA.HI.X R7, R17, R3.reuse, R195, 0x1, P0 ;  /* 0x000000031107a211 */ /* 0x081fe400000f0cc3 */
[----:B------:R-:W-:-:S03]  /*9090*/  @!P3 LEA.HI.X R5, R18, R3, R194, 0x1, P1 ;  /* 0x000000031205b211 */ /* 0x000fc600008f0cc2 */
[----:B------:R0:W-:Y:S04]  /*90a0*/  @!P2 ST.E.128 desc[UR8][R6.64], RZ ;  /* 0x000000ff0600a985 */ /* 0x0001e8000c101d08 */
[----:B------:R0:W-:Y:S02]  /*90b0*/  @!P3 ST.E.128 desc[UR8][R4.64], RZ ;  /* 0x000000ff0400b985 */ /* 0x0001e4000c101d08 */
.L_x_399:
[----:B------:R-:W-:Y:S05]  /*90c0*/  BSYNC B0 ;  /* 0x0000000000007941 */ /* 0x000fea0003800000 */
.L_x_390:
[----:B------:R-:W-:Y:S02]  /*90d0*/  ULDC UR4, c[0x0][0xc3c] ;  /* 0x00030f0000047ab9 */ /* 0x000fe40000000800 */
[----:B------:R-:W-:-:S13]  /*90e0*/  ISETP.GE.AND P0, PT, R47, UR4, PT ;  /* 0x000000042f007c0c */ /* 0x000fda000bf06270 */
[----:B------:R-:W-:Y:S05]  /*90f0*/  @!P0 BRA `(.L_x_409) ;  /* 0xffffff7c004c8947 */ /* 0x000fea000383ffff */
[----:B------:R-:W-:Y:S05]  /*9100*/  EXIT ;  /* 0x000000000000794d */ /* 0x000fea0003800000 */
.L_x_365:
[----:B------:R-:W-:-:S08]  /*9110*/  NOP ;  /* 0x0000000000007918 */ /* 0x000fd00000000000 */
[----:B0-----:R-:W0:-:S00]  /*9120*/  USETMAXREG.DEALLOC.CTAPOOL 0x18 ;  /* 0x00000018000079c8 */ /* 0x001e0000080e0500 */
[----:B0-----:R-:W2:Y:S01]  /*9130*/  LDL.LU R2, [R1+0x1c] ;  /* 0x00001c0001027983 */ /* 0x001ea20000300800 */
[----:B------:R-:W-:-:S06]  /*9140*/  LOP3.LUT R0, R0, 0x3, RZ, 0xc0, !PT ;  /* 0x0000000300007812 */ /* 0x000fcc00078ec0ff */
[----:B------:R-:W0:Y:S02]  /*9150*/  SHFL.IDX PT, R0, R0, RZ, 0x1f ;  /* 0x00001fff00007589 */ /* 0x000e2400000e0000 */
[----:B0-----:R-:W-:Y:S01]  /*9160*/  ISETP.NE.AND P0, PT, R0, RZ, PT ;  /* 0x000000ff0000720c */ /* 0x001fe20003f05270 */
[----:B------:R-:W-:Y:S01]  /*9170*/  IMAD.MOV.U32 R0, RZ, RZ, RZ ;  /* 0x000000ffff007224 */ /* 0x000fe200078e00ff */
[----:B--2---:R-:W-:-:S11]  /*9180*/  LOP3.LUT R2, R2, 0xfffffffd, RZ, 0xc0, !PT ;  /* 0xfffffffd02027812 */ /* 0x004fd600078ec0ff */
[----:B------:R-:W-:-:S05]  /*9190*/  @P0 LOP3.LUT R2, R2, 0x2, RZ, 0xfc, !PT ;  /* 0x0000000202020812 */ /* 0x000fca00078efcff */
[----:B------:R0:W-:Y:S01]  /*91a0*/  STL [R1+0x1c], R2 ;  /* 0x00001c0201007387 */ /* 0x0001e20000100800 */
[----:B------:R-:W-:Y:S05]  /*91b0*/  @!P0 BRA `(.L_x_410) ;  /* 0x00000000001c8947 */ /* 0x000fea0003800000 */
[----:B------:R-:W1:Y:S08]  /*91c0*/  S2UR UR5, SR_CgaCtaId ;  /* 0x00000000000579c3 */ /* 0x000e700000008800 */
[----:B------:R-:W-:Y:S06]  /*91d0*/  BAR.SYNC.DEFER_BLOCKING 0x5, 0x180 ;  /* 0x0146000000007b1d */ /* 0x000fec0000010000 */
[----:B------:R-:W-:-:S02]  /*91e0*/  UMOV UR4, 0x400 ;  /* 0x0000040000047882 */ /* 0x000fc40000000000 */
[----:B-1----:R-:W-:-:S09]  /*91f0*/  ULEA UR4, UR5, UR4, 0x18 ;  /* 0x0000000405047291 */ /* 0x002fd2000f8ec03f */
[----:B------:R-:W1:Y:S01]  /*9200*/  LDS.128 R16, [UR4+0x348d0] ;  /* 0x0348d004ff107984 */ /* 0x000e620008000c00 */
[----:B------:R-:W-:Y:S06]  /*9210*/  BAR.ARV 0x4, 0x180 ;  /* 0x0106000000007b1d */ /* 0x000fec0000002000 */
[----:B------:R-:W-:Y:S05]  /*9220*/  BRA `(.L_x_411) ;  /* 0x0000000800047947 */ /* 0x000fea0003800000 */
.L_x_410:
[----:B0-----:R-:W0:Y:S01]  /*9230*/  S2R R2, SR_TID.X ;  /* 0x0000000000027919 */ /* 0x001e220000002100 */
[----:B------:R-:W-:Y:S01]  /*9240*/  ULDC UR4, c[0x0][0xc3c] ;  /* 0x00030f0000047ab9 */ /* 0x000fe20000000800 */
[----:B------:R-:W-:Y:S01]  /*9250*/  ULDC.64 UR6, c[0x0][0x208] ;  /* 0x0000820000067ab9 */ /* 0x000fe20000000a00 */
[----:B------:R-:W-:Y:S01]  /*9260*/  ULDC UR5, c[0x0][0xc38] ;  /* 0x00030e0000057ab9 */ /* 0x000fe20000000800 */
[----:B0-----:R-:W-:-:S04]  /*9270*/  LOP3.LUT R5, R2, 0x1f, RZ, 0xc0, !PT ;  /* 0x0000001f02057812 */ /* 0x001fc800078ec0ff */
[----:B------:R-:W-:-:S04]  /*9280*/  ISETP.NE.AND P0, PT, R5, 0x1f, PT ;  /* 0x0000001f0500780c */ /* 0x000fc80003f05270 */
[----:B------:R-:W-:-:S13]  /*9290*/  ISETP.GE.OR P1, PT, R5, UR4, !P0 ;  /* 0x0000000405007c0c */ /* 0x000fda000c726670 */
[----:B------:R-:W0:Y:S02]  /*92a0*/  @!P1 LDC.64 R2, c[0x0][0xc80] ;  /* 0x00032000ff029b82 */ /* 0x000e240000000a00 */
[----:B0-----:R-:W-:-:S05]  /*92b0*/  @!P1 IMAD.WIDE.U32 R2, R5, 0x4, R2 ;  /* 0x0000000405029825 */ /* 0x001fca00078e0002 */
[----:B------:R-:W2:Y:S01]  /*92c0*/  @!P1 LDG.E R0, desc[UR6][R2.64] ;  /* 0x0000000602009981 */ /* 0x000ea2000c1e1900 */
[C---:B------:R-:W-:Y:S01]  /*92d0*/  ISETP.NE.AND P1, PT, R5.reuse, RZ, PT ;  /* 0x000000ff0500720c */ /* 0x040fe20003f25270 */
[----:B------:R-:W0:Y:S01]  /*92e0*/  S2UR UR6, SR_CTAID.X ;  /* 0x00000000000679c3 */ /* 0x000e220000002500 */
[C---:B------:R-:W-:Y:S01]  /*92f0*/  ISETP.GE.U32.AND P2, PT, R5.reuse, 0x2, PT ;  /* 0x000000020500780c */ /* 0x040fe20003f46070 */
[----:B------:R-:W-:Y:S01]  /*9300*/  UMOV UR4, URZ ;  /* 0x0000003f00047c82 */ /* 0x000fe20008000000 */
[C---:B------:R-:W-:Y:S01]  /*9310*/  ISETP.GE.U32.AND P3, PT, R5.reuse, 0x4, PT ;  /* 0x000000040500780c */ /* 0x040fe20003f66070 */
[----:B------:R-:W-:Y:S01]  /*9320*/  IMAD.MOV.U32 R16, RZ, RZ, RZ ;  /* 0x000000ffff107224 */ /* 0x000fe200078e00ff */
[C---:B------:R-:W-:Y:S02]  /*9330*/  ISETP.GE.U32.AND P4, PT, R5.reuse, 0x8, PT ;  /* 0x000000080500780c */ /* 0x040fe40003f86070 */
[----:B------:R-:W-:Y:S01]  /*9340*/  ISETP.GE.U32.AND P5, PT, R5, 0x10, PT ;  /* 0x000000100500780c */ /* 0x000fe20003fa6070 */
[----:B--2---:R-:W1:Y:S02]  /*9350*/  SHFL.UP PT, R4, R0, 0x1, RZ ;  /* 0x0420000000047989 */ /* 0x004e6400000e00ff */
[----:B-1----:R-:W-:-:S05]  /*9360*/  SEL R7, R4, RZ, P1 ;  /* 0x000000ff04077207 */ /* 0x002fca0000800000 */
[----:B------:R-:W-:-:S05]  /*9370*/  IMAD.IADD R7, R0, 0x1, R7 ;  /* 0x0000000100077824 */ /* 0x000fca00078e0207 */
[----:B------:R-:W1:Y:S02]  /*9380*/  SHFL.UP PT, R4, R7, 0x2, RZ ;  /* 0x0440000007047989 */ /* 0x000e6400000e00ff */
        /* <DEDUP_REMOVED lines=11> */
[----:B------:R-:W1:Y:S02]  /*9440*/  SHFL.IDX PT, R4, R2, 0x1f, 0x1f ;  /* 0x03e01f0002047f89 */ /* 0x000e6400000e0000 */
[----:B-1----:R-:W-:-:S04]  /*9450*/  IMAD R4, R4, UR5, RZ ;  /* 0x0000000504047c24 */ /* 0x002fc8000f8e02ff */
[----:B------:R-:W-:Y:S01]  /*9460*/  IMAD.MOV.U32 R7, RZ, RZ, R4 ;  /* 0x000000ffff077224 */ /* 0x000fe200078e0004 */
[----:B0-----:R-:W-:-:S13]  /*9470*/  ISETP.GT.AND P6, PT, R4, UR6, PT ;  /* 0x0000000604007c0c */ /* 0x001fda000bfc4270 */
[----:B------:R-:W-:Y:S05]  /*9480*/  @P6 BRA `(.L_x_412) ;  /* 0x0000000000a46947 */ /* 0x000fea0003800000 */
[----:B------:R-:W0:Y:S01]  /*9490*/  LDC R6, c[0x0][0xc3c] ;  /* 0x00030f00ff067b82 */ /* 0x000e220000000800 */
[----:B------:R-:W-:Y:S01]  /*94a0*/  IMAD.MOV.U32 R4, RZ, RZ, R7 ;  /* 0x000000ffff047224 */ /* 0x000fe200078e0007 */
[----:B------:R-:W-:Y:S01]  /*94b0*/  UMOV UR4, URZ ;  /* 0x0000003f00047c82 */ /* 0x000fe20008000000 */
[----:B------:R-:W-:Y:S01]  /*94c0*/  ULDC UR7, c[0x0][0xc3c] ;  /* 0x00030f0000077ab9 */ /* 0x000fe20000000800 */
[----:B------:R-:W-:-:S05]  /*94d0*/  ULDC UR5, c[0x0][0xc38] ;  /* 0x00030e0000057ab9 */ /* 0x000fca0000000800 */
.L_x_416:
[----:B------:R-:W-:Y:S01]  /*94e0*/  UIADD3 UR4, UR4, 0x1f, URZ ;  /* 0x0000001f04047890 */ /* 0x000fe2000fffe03f */
[----:B------:R-:W-:-:S05]  /*94f0*/  IMAD.U32 R19, RZ, RZ, UR7 ;  /* 0x00000007ff137e24 */ /* 0x000fca000f8e00ff */
[----:B0-----:R-:W-:-:S13]  /*9500*/  ISETP.LE.AND P6, PT, R6, UR4, PT ;  /* 0x0000000406007c0c */ /* 0x001fda000bfc3270 */
[----:B------:R-:W-:Y:S05]  /*9510*/  @P6 BRA `(.L_x_413) ;  /* 0x0000000400246947 */ /* 0x000fea0003800000 */
[----:B------:R-:W-:Y:S01]  /*9520*/  VIADD R7, R5, UR4 ;  /* 0x0000000405077c36 */ /* 0x000fe20008000000 */
[----:B------:R-:W-:Y:S01]  /*9530*/  BSSY B0, `(.L_x_414) ;  /* 0x0000008000007945 */ /* 0x000fe20003800000 */
[----:B------:R-:W-:-:S03]  /*9540*/  IMAD.MOV.U32 R0, RZ, RZ, RZ ;  /* 0x000000ffff007224 */ /* 0x000fc600078e00ff */
[----:B------:R-:W-:-:S13]  /*9550*/  ISETP.GE.OR P6, PT, R7, R6, !P0 ;  /* 0x000000060700720c */ /* 0x000fda00047c6670 */
[----:B------:R-:W-:Y:S05]  /*9560*/  @P6 BRA `(.L_x_415) ;  /* 0x0000000000106947 */ /* 0x000fea0003800000 */
[----:B------:R-:W0:Y:S01]  /*9570*/  LDC.64 R2, c[0x0][0xc80] ;  /* 0x00032000ff027b82 */ /* 0x000e220000000a00 */
[----:B------:R-:W-:Y:S01]  /*9580*/  ULDC.64 UR8, c[0x0][0x208] ;  /* 0x0000820000087ab9 */ /* 0x000fe20000000a00 */
[----:B0-----:R-:W-:-:S05]  /*9590*/  IMAD.WIDE R2, R7, 0x4, R2 ;  /* 0x0000000407027825 */ /* 0x001fca00078e0202 */
[----:B------:R0:W5:Y:S02]  /*95a0*/  LDG.E R0, desc[UR8][R2.64] ;  /* 0x0000000802007981 */ /* 0x000164000c1e1900 */
.L_x_415:
[----:B------:R-:W-:Y:S05]  /*95b0*/  BSYNC B0 ;  /* 0x0000000000007941 */ /* 0x000fea0003800000 */
.L_x_414:
[----:B0----5:R-:W0:Y:S02]  /*95c0*/  SHFL.UP PT, R2, R0, 0x1, RZ ;  /* 0x0420000000027989 */ /* 0x021e2400000e00ff */
[----:B0-----:R-:W-:-:S05]  /*95d0*/  SEL R3, R2, RZ, P1 ;  /* 0x000000ff02037207 */ /* 0x001fca0000800000 */
[----:B------:R-:W-:-:S05]  /*95e0*/  IMAD.IADD R3, R0, 0x1, R3 ;  /* 0x0000000100037824 */ /* 0x000fca00078e0203 */
[----:B------:R-:W0:Y:S02]  /*95f0*/  SHFL.UP PT, R2, R3, 0x2, RZ ;  /* 0x0440000003027989 */ /* 0x000e2400000e00ff */
        /* <DEDUP_REMOVED lines=11> */
[----:B------:R-:W0:Y:S02]  /*96b0*/  SHFL.IDX PT, R3, R9, 0x1f, 0x1f ;  /* 0x03e01f0009037f89 */ /* 0x000e2400000e0000 */
[----:B0-----:R-:W-:-:S04]  /*96c0*/  IMAD R3, R3, UR5, RZ ;  /* 0x0000000503037c24 */ /* 0x001fc8000f8e02ff */
[----:B------:R-:W-:-:S05]  /*96d0*/  IMAD.IADD R4, R3, 0x1, R4 ;  /* 0x0000000103047824 */ /* 0x000fca00078e0204 */
[----:B------:R-:W-:-:S13]  /*96e0*/  ISETP.GT.AND P6, PT, R4, UR6, PT ;  /* 0x0000000604007c0c */ /* 0x000fda000bfc4270 */
[----:B------:R-:W-:Y:S05]  /*96f0*/  @!P6 BRA `(.L_x_416) ;  /* 0xfffffffc0078e947 */ /* 0x000fea000383ffff */
[----:B------:R-:W-:Y:S02]  /*9700*/  IMAD.MOV.U32 R2, RZ, RZ, R9 ;  /* 0x000000ffff027224 */ /* 0x000fe400078e0009 */
[----:B------:R-:W-:-:S07]  /*9710*/  IMAD.MOV.U32 R7, RZ, RZ, R3 ;  /* 0x000000ffff077224 */ /* 0x000fce00078e0003 */
.L_x_412:
[----:B------:R-:W-:-:S04]  /*9720*/  IMAD.IADD R7, R4, 0x1, -R7 ;  /* 0x0000000104077824 */ /* 0x000fc800078e0a07 */
[----:B------:R-:W-:-:S05]  /*9730*/  IMAD R3, R2, UR5, R7 ;  /* 0x0000000502037c24 */ /* 0x000fca000f8e0207 */
[----:B------:R-:W-:-:S13]  /*9740*/  ISETP.GT.AND P0, PT, R3, UR6, PT ;  /* 0x0000000603007c0c */ /* 0x000fda000bf04270 */
[----:B------:R-:W-:-:S04]  /*9750*/  VOTE.ANY R6, PT, !P0 ;  /* 0x0000000000067806 */ /* 0x000fc800040e0100 */
[----:B------:R-:W0:Y:S01]  /*9760*/  POPC R19, R6 ;  /* 0x0000000600137309 */ /* 0x000e220000000000 */
[----:B------:R-:W-:Y:S01]  /*9770*/  ISETP.NE.AND P0, PT, R6, RZ, PT ;  /* 0x000000ff0600720c */ /* 0x000fe20003f05270 */
[----:B0-----:R-:W0:Y:S02]  /*9780*/  SHFL.IDX PT, R0, R0, R19, 0x1f ;  /* 0x00001f1300007589 */ /* 0x001e2400000e0000 */
[----:B0-----:R-:W-:-:S04]  /*9790*/  IABS R4, R0 ;  /* 0x0000000000047213 */ /* 0x001fc80000000000 */
[----:B------:R-:W0:Y:S08]  /*97a0*/  I2F.RP R8, R4 ;  /* 0x0000000400087306 */ /* 0x000e300000209400 */
[----:B0-----:R-:W0:Y:S02]  /*97b0*/  MUFU.RCP R8, R8 ;  /* 0x0000000800087308 */ /* 0x001e240000001000 */
[----:B0-----:R-:W-:-:S06]  /*97c0*/  VIADD R3, R8, 0xffffffe ;  /* 0x0ffffffe08037836 */ /* 0x001fcc0000000000 */
[----:B------:R-:W0:Y:S02]  /*97d0*/  F2I.FTZ.U32.TRUNC.NTZ R3, R3 ;  /* 0x0000000300037305 */ /* 0x000e24000021f000 */
[----:B0-----:R-:W-:Y:S01]  /*97e0*/  IMAD.MOV R11, RZ, RZ, -R3 ;  /* 0x000000ffff0b7224 */ /* 0x001fe200078e0a03 */
[----:B------:R-:W-:Y:S06]  /*97f0*/  @!P0 BRA `(.L_x_417) ;  /* 0x0000000000088947 */ /* 0x000fec0003800000 */
[----:B------:R-:W-:-:S05]  /*9800*/  VIADD R9, R19, 0xffffffff ;  /* 0xffffffff13097836 */ /* 0x000fca0000000000 */
[----:B------:R0:W1:Y:S02]  /*9810*/  SHFL.IDX PT, R16, R2, R9, 0x1f ;  /* 0x00001f0902107589 */ /* 0x00006400000e0000 */
.L_x_417:
[----:B-1----:R-:W-:Y:S01]  /*9820*/  IMAD R16, R16, UR5, R7 ;  /* 0x0000000510107c24 */ /* 0x002fe2000f8e0207 */
[----:B------:R-:W-:Y:S01]  /*9830*/  IABS R6, R0 ;  /* 0x0000000000067213 */ /* 0x000fe20000000000 */
[----:B------:R-:W-:Y:S02]  /*9840*/  IMAD R7, R11, R4, RZ ;  /* 0x000000040b077224 */ /* 0x000fe400078e02ff */
[----:B0-----:R-:W-:Y:S01]  /*9850*/  IMAD.MOV.U32 R2, RZ, RZ, RZ ;  /* 0x000000ffff027224 */ /* 0x001fe200078e00ff */
[----:B------:R-:W-:Y:S01]  /*9860*/  IADD3 R17, -R16, UR6, RZ ;  /* 0x0000000610117c10 */ /* 0x000fe2000fffe1ff */
[----:B------:R-:W-:Y:S02]  /*9870*/  IMAD.MOV R6, RZ, RZ, -R6 ;  /* 0x000000ffff067224 */ /* 0x000fe400078e0a06 */
[----:B------:R-:W-:Y:S01]  /*9880*/  IMAD.HI.U32 R2, R3, R7, R2 ;  /* 0x0000000703027227 */ /* 0x000fe200078e0002 */
[----:B------:R-:W-:-:S03]  /*9890*/  IABS R3, R17 ;  /* 0x0000001100037213 */ /* 0x000fc60000000000 */
[----:B------:R-:W-:Y:S02]  /*98a0*/  VIADD R19, R19, UR4 ;  /* 0x0000000413137c36 */ /* 0x000fe40008000000 */
[----:B------:R-:W-:-:S04]  /*98b0*/  IMAD.HI.U32 R2, R2, R3, RZ ;  /* 0x0000000302027227 */ /* 0x000fc800078e00ff */
[----:B------:R-:W-:-:S05]  /*98c0*/  IMAD R3, R2, R6, R3 ;  /* 0x0000000602037224 */ /* 0x000fca00078e0203 */
[----:B------:R-:W-:-:S13]  /*98d0*/  ISETP.GT.U32.AND P1, PT, R4, R3, PT ;  /* 0x000000030400720c */ /* 0x000fda0003f24070 */
[----:B------:R-:W-:Y:S02]  /*98e0*/  @!P1 IMAD.IADD R3, R3, 0x1, -R4 ;  /* 0x0000000103039824 */ /* 0x000fe400078e0a04 */
[----:B------:R-:W-:Y:S01]  /*98f0*/  @!P1 VIADD R2, R2, 0x1 ;  /* 0x0000000102029836 */ /* 0x000fe20000000000 */
[----:B------:R-:W-:Y:S02]  /*9900*/  ISETP.NE.AND P1, PT, R0, RZ, PT ;  /* 0x000000ff0000720c */ /* 0x000fe40003f25270 */
[----:B------:R-:W-:Y:S02]  /*9910*/  ISETP.GE.U32.AND P0, PT, R3, R4, PT ;  /* 0x000000040300720c */ /* 0x000fe40003f06070 */
[----:B------:R-:W-:-:S04]  /*9920*/  LOP3.LUT R3, R17, R0, RZ, 0x3c, !PT ;  /* 0x0000000011037212 */ /* 0x000fc800078e3cff */
[----:B------:R-:W-:-:S07]  /*9930*/  ISETP.GE.AND P2, PT, R3, RZ, PT ;  /* 0x000000ff0300720c */ /* 0x000fce0003f46270 */
[----:B------:R-:W-:-:S06]  /*9940*/  @P0 VIADD R2, R2, 0x1 ;  /* 0x0000000102020836 */ /* 0x000fcc0000000000 */
[----:B------:R-:W-:Y:S01]  /*9950*/  @!P2 IMAD.MOV R2, RZ, RZ, -R2 ;  /* 0x000000ffff02a224 */ /* 0x000fe200078e0a02 */
[----:B------:R-:W-:-:S05]  /*9960*/  @!P1 LOP3.LUT R2, RZ, R0, RZ, 0x33, !PT ;  /* 0x00000000ff029212 */ /* 0x000fca00078e33ff */
[--C-:B------:R-:W-:Y:S02]  /*9970*/  IMAD.MOV R3, RZ, RZ, -R2.reuse ;  /* 0x000000ffff037224 */ /* 0x100fe400078e0a02 */
[----:B------:R-:W-:Y:S02]  /*9980*/  IMAD.MOV.U32 R18, RZ, RZ, R2 ;  /* 0x000000ffff127224 */ /* 0x000fe400078e0002 */
[----:B------:R-:W-:Y:S01]  /*9990*/  IMAD R17, R0, R3, R17 ;  /* 0x0000000300117224 */ /* 0x000fe200078e0211 */
[----:B------:R-:W-:Y:S06]  /*99a0*/  BRA `(.L_x_418) ;  /* 0x00000000000c7947 */ /* 0x000fec0003800000 */
.L_x_413:
[----:B------:R-:W-:Y:S02]  /*99b0*/  IMAD.MOV.U32 R17, RZ, RZ, RZ ;  /* 0x000000ffff117224 */ /* 0x000fe400078e00ff */
[----:B------:R-:W-:Y:S02]  /*99c0*/  IMAD.U32 R16, RZ, RZ, UR6 ;  /* 0x00000006ff107e24 */ /* 0x000fe4000f8e00ff */
[----:B------:R-:W-:-:S07]  /*99d0*/  IMAD.MOV.U32 R18, RZ, RZ, RZ ;  /* 0x000000ffff127224 */ /* 0x000fce00078e00ff */
.L_x_418:
[----:B------:R-:W-:-:S13]  /*99e0*/  ISETP.NE.AND P0, PT, R5, RZ, PT ;  /* 0x000000ff0500720c */ /* 0x000fda0003f05270 */
[----:B------:R-:W0:Y:S01]  /*99f0*/  @!P0 S2R R3, SR_CgaCtaId ;  /* 0x0000000000038919 */ /* 0x000e220000008800 */
[----:B------:R-:W-:-:S04]  /*9a00*/  @!P0 MOV R0, 0x400 ;  /* 0x0000040000008802 */ /* 0x000fc80000000f00 */
[----:B0-----:R-:W-:-:S05]  /*9a10*/  @!P0 LEA R0, R3, R0, 0x18 ;  /* 0x0000000003008211 */ /* 0x001fca00078ec0ff */
[----:B------:R0:W-:Y:S01]  /*9a20*/  @!P0 STS.128 [R0+0x348d0], R16 ;  /* 0x0348d01000008388 */ /* 0x0001e20000000c00 */
[----:B------:R-:W-:Y:S06]  /*9a30*/  BAR.ARV 0x5, 0x180 ;  /* 0x0146000000007b1d */ /* 0x000fec0000002000 */
.L_x_411:
[----:B0-----:R-:W-:Y:S01]  /*9a40*/  IMAD.MOV.U32 R0, RZ, RZ, 0x1 ;  /* 0x00000001ff007424 */ /* 0x001fe200078e00ff */
[----:B------:R0:W-:Y:S01]  /*9a50*/  STL [R1+0x50], RZ ;  /* 0x000050ff01007387 */ /* 0x0001e20000100800 */
[----:B------:R-:W-:Y:S02]  /*9a60*/  ULDC UR4, c[0x0][0xc3c] ;  /* 0x00030f0000047ab9 */ /* 0x000fe40000000800 */
[----:B-1----:R-:W-:Y:S01]  /*9a70*/  ISETP.GE.AND P0, PT, R19, UR4, PT ;  /* 0x0000000413007c0c */ /* 0x002fe2000bf06270 */
[----:B------:R0:W-:Y:S04]  /*9a80*/  STL [R1+0x10], R0 ;  /* 0x0000100001007387 */ /* 0x0001e80000100800 */
[----:B------:R0:W-:Y:S08]  /*9a90*/  STL [R1+0x8], RZ ;  /* 0x000008ff01007387 */ /* 0x0001f00000100800 */
[----:B0-----:R-:W-:Y:S05]  /*9aa0*/  @P0 BRA `(.L_x_419) ;  /* 0x0000005400340947 */ /* 0x001fea0003800000 */
[----:B------:R-:W0:Y:S01]  /*9ab0*/  S2R R5, SR_TID.X ;  /* 0x0000000000057919 */ /* 0x000e220000002100 */
[----:B------:R-:W1:Y:S01]  /*9ac0*/  S2UR UR5, SR_CgaCtaId ;  /* 0x00000000000579c3 */ /* 0x000e620000008800 */
[----:B------:R-:W-:Y:S01]  /*9ad0*/  UMOV UR4, 0x400 ;  /* 0x0000040000047882 */ /* 0x000fe20000000000 */
[----:B------:R-:W-:Y:S01]  /*9ae0*/  BSSY B8, `(.L_x_419) ;  /* 0x0000549000087945 */ /* 0x000fe20003800000 */
[----:B------:R-:W-:Y:S01]  /*9af0*/  ULDC UR38, c[0x0][0xc] ;  /* 0x0000030000267ab9 */ /* 0x000fe20000000800 */
[----:B------:R-:W-:Y:S01]  /*9b00*/  ULDC.64 UR36, c[0x0][0x198] ;  /* 0x0000660000247ab9 */ /* 0x000fe20000000a00 */
[----:B-1----:R-:W-:Y:S01]  /*9b10*/  ULEA UR4, UR5, UR4, 0x18 ;  /* 0x0000000405047291 */ /* 0x002fe2000f8ec03f */
[C---:B0-----:R-:W-:Y:S01]  /*9b20*/  IMAD.SHL.U32 R0, R5.reuse, 0x8, RZ ;  /* 0x0000000805007824 */ /* 0x041fe200078e00ff */
[----:B------:R-:W-:-:S04]  /*9b30*/  LOP3.LUT R4, R5, 0x7f, RZ, 0xc0, !PT ;  /* 0x0000007f05047812 */ /* 0x000fc800078ec0ff */
[C---:B------:R-:W-:Y:S02]  /*9b40*/  LOP3.LUT R2, R0.reuse, 0x1f8, RZ, 0xc0, !PT ;  /* 0x000001f800027812 */ /* 0x040fe400078ec0ff */
[----:B------:R-:W-:Y:S02]  /*9b50*/  LOP3.LUT R0, R0, 0x38, RZ, 0xc0, !PT ;  /* 0x0000003800007812 */ /* 0x000fe400078ec0ff */
[----:B------:R-:W-:Y:S01]  /*9b60*/  LOP3.LUT R3, R2, 0x38, R5, 0x78, !PT ;  /* 0x0000003802037812 */ /* 0x000fe200078e7805 */
[----:B------:R-:W-:-:S05]  /*9b70*/  IMAD.SHL.U32 R2, R4, 0x8, RZ ;  /* 0x0000000804027824 */ /* 0x000fca00078e00ff */
[----:B------:R-:W-:Y:S01]  /*9b80*/  LOP3.LUT R3, R3, 0x200, R2, 0xf8, !PT ;  /* 0x0000020003037812 */ /* 0x000fe200078ef802 */
[----:B------:R-:W-:Y:S01]  /*9b90*/  IMAD.SHL.U32 R2, R5, 0x10, RZ ;  /* 0x0000001005027824 */ /* 0x000fe200078e00ff */
[----:B------:R-:W-:Y:S01]  /*9ba0*/  SHF.R.U32.HI R5, RZ, 0x3, R4 ;  /* 0x00000003ff057819 */ /* 0x000fe20000011604 */
[----:B------:R-:W-:-:S03]  /*9bb0*/  IMAD.U32 R4, RZ, RZ, UR4 ;  /* 0x00000004ff047e24 */ /* 0x000fc6000f8e00ff */
[----:B------:R-:W-:Y:S01]  /*9bc0*/  LOP3.LUT R2, R5, 0x70, R2, 0xf8, !PT ;  /* 0x0000007005027812 */ /* 0x000fe200078ef802 */
[----:B------:R-:W-:Y:S01]  /*9bd0*/  IMAD R3, R3, 0x2, R4 ;  /* 0x0000000203037824 */ /* 0x000fe200078e0204 */
[----:B------:R-:W-:Y:S01]  /*9be0*/  STL [R1+0x4], R4 ;  /* 0x0000040401007387 */ /* 0x000fe20000100800 */
[----:B------:R-:W-:-:S03]  /*9bf0*/  IMAD.MOV.U32 R2, RZ, RZ, 0x1 ;  /* 0x00000001ff027424 */ /* 0x000fc600078e00ff */
[----:B------:R-:W-:Y:S04]  /*9c00*/  STL [R1+0x24], R3 ;  /* 0x0000240301007387 */ /* 0x000fe80000100800 */
[----:B------:R-:W-:Y:S04]  /*9c10*/  STL [R1+0x8], RZ ;  /* 0x000008ff01007387 */ /* 0x000fe80000100800 */
[----:B------:R0:W-:Y:S04]  /*9c20*/  STL [R1+0x10], R2 ;  /* 0x0000100201007387 */ /* 0x0001e80000100800 */
[----:B------:R1:W-:Y:S01]  /*9c30*/  STL [R1+0x50], RZ ;  /* 0x000050ff01007387 */ /* 0x0003e20000100800 */
[----:B0-----:R-:W-:-:S02]  /*9c40*/  LOP3.LUT R2, R0, 0x40, RZ, 0xfc, !PT ;  /* 0x0000004000027812 */ /* 0x001fc400078efcff */
[----:B-1----:R-:W-:-:S07]  /*9c50*/  LOP3.LUT R0, R0, 0x80, RZ, 0xfc, !PT ;  /* 0x0000008000007812 */ /* 0x002fce00078efcff */
.L_x_521:
[----:B0--3--:R-:W0:Y:S01]  /*9c60*/  LDC.64 R2, c[0x0][0xc88] ;  /* 0x00032200ff027b82 */ /* 0x009e220000000a00 */
[----:B------:R-:W-:Y:S01]  /*9c70*/  ULDC.64 UR4, c[0x0][0x208] ;  /* 0x0000820000047ab9 */ /* 0x000fe20000000a00 */
[----:B0-----:R-:W-:-:S05]  /*9c80*/  IMAD.WIDE R2, R19, 0x4, R2 ;  /* 0x0000000413027825 */ /* 0x001fca00078e0202 */
[----:B------:R-:W2:Y:S01]  /*9c90*/  LDG.E R11, desc[UR4][R2.64] ;  /* 0x00000004020b7981 */ /* 0x000ea2000c1e1900 */
[----:B------:R-:W-:Y:S05]  /*9ca0*/  YIELD ;  /* 0x0000000000007946 */ /* 0x000fea0003800000 */
[----:B------:R-:W-:Y:S01]  /*9cb0*/  ULDC.64 UR4, c[0x0][0xa28] ;  /* 0x00028a0000047ab9 */ /* 0x000fe20000000a00 */
[----:B------:R-:W-:Y:S01]  /*9cc0*/  IMAD.MOV.U32 R0, RZ, RZ, RZ ;  /* 0x000000ffff007224 */ /* 0x000fe200078e00ff */
[----:B------:R-:W-:Y:S01]  /*9cd0*/  ISETP.NE.U32.AND P0, PT, RZ, UR4, PT ;  /* 0x00000004ff007c0c */ /* 0x000fe2000bf05070 */
[----:B------:R-:W-:Y:S01]  /*9ce0*/  ULDC.64 UR10, c[0x0][0x208] ;  /* 0x00008200000a7ab9 */ /* 0x000fe20000000a00 */
[----:B------:R-:W-:Y:S01]  /*9cf0*/  IMAD.MOV.U32 R6, RZ, RZ, RZ ;  /* 0x000000ffff067224 */ /* 0x000fe200078e00ff */
[----:B------:R-:W-:Y:S01]  /*9d00*/  ULDC.64 UR6, c[0x0][0xa18] ;  /* 0x0002860000067ab9 */ /* 0x000fe20000000a00 */
[----:B------:R-:W-:Y:S01]  /*9d10*/  ISETP.NE.AND.EX P0, PT, RZ, UR5, PT, P0 ;  /* 0x00000005ff007c0c */ /* 0x000fe2000bf05300 */
[----:B------:R-:W-:Y:S01]  /*9d20*/  ULDC.64 UR8, c[0x0][0xa08] ;  /* 0x0002820000087ab9 */ /* 0x000fe20000000a00 */
[----:B--2---:R-:W-:Y:S01]  /*9d30*/  SHF.R.S32.HI R4, RZ, 0x1f, R11 ;  /* 0x0000001fff047819 */ /* 0x004fe2000001140b */
[----:B------:R-:W-:-:S10]  /*9d40*/  IMAD.SHL.U32 R10, R11, 0x4, RZ ;  /* 0x000000040b0a7824 */ /* 0x000fd400078e00ff */
[C---:B------:R-:W-:Y:S01]  /*9d50*/  @P0 LEA R2, P1, R11.reuse, UR4, 0x2 ;  /* 0x000000040b020c11 */ /* 0x040fe2000f8210ff */
[----:B------:R-:W-:Y:S03]  /*9d60*/  STL [R1+0x28], R11 ;  /* 0x0000280b01007387 */ /* 0x000fe60000100800 */
[C-C-:B------:R-:W-:Y:S01]  /*9d70*/  @P0 LEA.HI.X R3, R11.reuse, UR5, R4.reuse, 0x2, P1 ;  /* 0x000000050b030c11 */ /* 0x140fe200088f1404 */
[----:B------:R-:W-:Y:S01]  /*9d80*/  ULDC.64 UR4, c[0x0][0xa00] ;  /* 0x0002800000047ab9 */ /* 0x000fe20000000a00 */
[----:B------:R-:W-:Y:S01]  /*9d90*/  SHF.L.U64.HI R9, R11, 0x2, R4 ;  /* 0x000000020b097819 */ /* 0x000fe20000010204 */
[----:B------:R0:W-:Y:S01]  /*9da0*/  STL [R1+0x38], R4 ;  /* 0x0000380401007387 */ /* 0x0001e20000100800 */
[----:B------:R-:W-:-:S03]  /*9db0*/  ISETP.NE.U32.AND P1, PT, RZ, UR4, PT ;  /* 0x00000004ff007c0c */ /* 0x000fc6000bf25070 */
[----:B-1---5:R1:W5:Y:S01]  /*9dc0*/  @P0 LDG.E R0, desc[UR10][R2.64] ;  /* 0x0000000a02000981 */ /* 0x022362000c1e1900 */
[----:B------:R-:W-:Y:S01]  /*9dd0*/  ISETP.NE.AND.EX P1, PT, RZ, UR5, PT, P1 ;  /* 0x00000005ff007c0c */ /* 0x000fe2000bf25310 */
[----:B----4-:R-:W-:Y:S01]  /*9de0*/  IMAD.MOV.U32 R8, RZ, RZ, RZ ;  /* 0x000000ffff087224 */ /* 0x010fe200078e00ff */
[----:B------:R-:W-:Y:S01]  /*9df0*/  ISETP.NE.U32.AND P2, PT, RZ, UR6, PT ;  /* 0x00000006ff007c0c */ /* 0x000fe2000bf45070 */
[----:B------:R-:W-:Y:S01]  /*9e00*/  STL [R1], R10 ;  /* 0x0000000a01007387 */ /* 0x000fe20000100800 */
[----:B------:R-:W-:Y:S02]  /*9e10*/  ISETP.NE.U32.AND P0, PT, RZ, UR8, PT ;  /* 0x00000008ff007c0c */ /* 0x000fe4000bf05070 */
[----:B------:R-:W-:Y:S01]  /*9e20*/  ISETP.NE.AND.EX P2, PT, RZ, UR7, PT, P2 ;  /* 0x00000007ff007c0c */ /* 0x000fe2000bf45320 */
[----:B------:R-:W-:Y:S01]  /*9e30*/  STL [R1+0x20], R9 ;  /* 0x0000200901007387 */ /* 0x000fe20000100800 */
[----:B------:R-:W-:Y:S02]  /*9e40*/  ISETP.NE.AND.EX P0, PT, RZ, UR9, PT, P0 ;  /* 0x00000009ff007c0c */ /* 0x000fe4000bf05300 */
[----:B-1----:R-:W-:-:S02]  /*9e50*/  IADD3 R2, P3, R10, UR4, RZ ;  /* 0x000000040a027c10 */ /* 0x002fc4000ff7e0ff */
[----:B0-----:R-:W-:Y:S02]  /*9e60*/  IADD3 R4, P4, R10, UR8, RZ ;  /* 0x000000080a047c10 */ /* 0x001fe4000ff9e0ff */
[C---:B------:R-:W-:Y:S01]  /*9e70*/  IADD3.X R3, R9.reuse, UR5, RZ, P3, !PT ;  /* 0x0000000509037c10 */ /* 0x040fe20009ffe4ff */
[----:B------:R-:W-:Y:S01]  /*9e80*/  ULDC UR4, c[0x0][0x288] ;  /* 0x0000a20000047ab9 */ /* 0x000fe20000000800 */
[----:B------:R-:W-:-:S03]  /*9e90*/  IADD3.X R5, R9, UR9, RZ, P4, !PT ;  /* 0x0000000909057c10 */ /* 0x000fc6000a7fe4ff */
[----:B------:R-:W2:Y:S01]  /*9ea0*/  @P1 LDG.E R6, desc[UR10][R2.64] ;  /* 0x0000000a02061981 */ /* 0x000ea2000c1e1900 */
[----:B------:R-:W-:Y:S01]  /*9eb0*/  IMAD.U32 R12, RZ, RZ, UR4 ;  /* 0x00000004ff0c7e24 */ /* 0x000fe2000f8e00ff */
[----:B------:R-:W-:Y:S02]  /*9ec0*/  ULDC.64 UR4, c[0x0][0x418] ;  /* 0x0001060000047ab9 */ /* 0x000fe40000000a00 */
[----:B------:R-:W5:Y:S04]  /*9ed0*/  @P0 LDG.E R8, desc[UR10][R4.64] ;  /* 0x0000000a04080981 */ /* 0x000f68000c1e1900 */
[----:B--2---:R0:W-:Y:S02]  /*9ee0*/  STL [R1+0x34], R6 ;  /* 0x0000340601007387 */ /* 0x0041e40000100800 */
[----:B0-----:R-:W-:-:S04]  /*9ef0*/  @P2 IADD3 R6, P3, R10, UR6, RZ ;  /* 0x000000060a062c10 */ /* 0x001fc8000ff7e0ff */
[----:B------:R-:W-:-:S05]  /*9f00*/  @P2 IADD3.X R7, R9, UR7, RZ, P3, !PT ;  /* 0x0000000709072c10 */ /* 0x000fca0009ffe4ff */
[----:B------:R0:W2:Y:S01]  /*9f10*/  @P2 LDG.E R12, desc[UR10][R6.64] ;  /* 0x0000000a060c2981 */ /* 0x0000a2000c1e1900 */
[----:B------:R-:W-:-:S03]  /*9f20*/  UISETP.NE.U32.AND UP0, UPT, UR4, URZ, UPT ;  /* 0x0000003f0400728c */ /* 0x000fc6000bf05070 */
[----:B------:R-:W-:Y:S01]  /*9f30*/  ULDC UR4, c[0x0][0x424] ;  /* 0x0001090000047ab9 */ /* 0x000fe20000000800 */
[----:B------:R-:W-:-:S03]  /*9f40*/  UISETP.NE.AND.EX UP0, UPT, UR5, URZ, UPT, UP0 ;  /* 0x0000003f0500728c */ /* 0x000fc6000bf05300 */
[----:B------:R-:W-:Y:S01]  /*9f50*/  ULDC UR5, c[0x0][0x2f0] ;  /* 0x0000bc0000057ab9 */ /* 0x000fe20000000800 */
[----:B------:R-:W-:-:S04]  /*9f60*/  USEL UR4, UR4, 0x1, UP0 ;  /* 0x0000000104047887 */ /* 0x000fc80008000000 */
[----:B------:R-:W-:-:S06]  /*9f70*/  UIMAD UR4, UR4, UR5, URZ ;  /* 0x00000005040472a4 */ /* 0x000fcc000f8e023f */
[----:B0-----:R-:W-:Y:S01]  /*9f80*/  IMAD.U32 R6, RZ, RZ, UR4 ;  /* 0x00000004ff067e24 */ /* 0x001fe2000f8e00ff */
[----:B--2---:R0:W-:Y:S01]  /*9f90*/  STL [R1+0x40], R12 ;  /* 0x0000400c01007387 */ /* 0x0041e20000100800 */
[----:B------:R-:W-:Y:S05]  /*9fa0*/  @P2 BRA `(.L_x_420) ;  /* 0x0000000000182947 */ /* 0x000fea0003800000 */
[----:B------:R-:W-:Y:S05]  /*9fb0*/  @!P1 BRA `(.L_x_420) ;  /* 0x0000000000149947 */ /* 0x000fea0003800000 */
[----:B------:R-:W-:Y:S02]  /*9fc0*/  ULDC.64 UR4, c[0x0][0x208] ;  /* 0x0000820000047ab9 */ /* 0x000fe40000000a00 */
[----:B------:R-:W2:Y:S04]  /*9fd0*/  LDG.E R7, desc[UR4][R2.64] ;  /* 0x0000000402077981 */ /* 0x000ea8000c1e1900 */
[----:B------:R-:W2:Y:S02]  /*9fe0*/  LDG.E R2, desc[UR4][R2.64+0x4] ;  /* 0x0000040402027981 */ /* 0x000ea4000c1e1900 */
[----:B--2---:R-:W-:-:S05]  /*9ff0*/  IMAD.IADD R2, R2, 0x1, -R7 ;  /* 0x0000000102027824 */ /* 0x004fca00078e0a07 */
[----:B------:R1:W-:Y:S02]  /*a000*/  STL [R1+0x40], R2 ;  /* 0x0000400201007387 */ /* 0x0003e40000100800 */
.L_x_420:
[----:B-1----:R-:W-:Y:S01]  /*a010*/  IMAD.MOV.U32 R2, RZ, RZ, R11 ;  /* 0x000000ffff027224 */ /* 0x002fe200078e000b */
[----:B------:R-:W-:Y:S01]  /*a020*/  ULDC.64 UR4, c[0x0][0xa20] ;  /* 0x0002880000047ab9 */ /* 0x000fe20000000a00 */
[----:B-----5:R-:W-:Y:S01]  /*a030*/  IMAD.IADD R3, R8, 0x1, R0 ;  /* 0x0000000108037824 */ /* 0x020fe200078e0200 */
[----:B------:R-:W-:Y:S02]  /*a040*/  ISETP.NE.U32.AND P1, PT, RZ, UR4, PT ;  /* 0x00000004ff007c0c */ /* 0x000fe4000bf25070 */
[----:B------:R1:W-:Y:S02]  /*a050*/  STL [R1+0xc], R2 ;  /* 0x00000c0201007387 */ /* 0x0003e40000100800 */
[----:B------:R-:W-:Y:S02]  /*a060*/  ISETP.NE.AND.EX P1, PT, RZ, UR5, PT, P1 ;  /* 0x00000005ff007c0c */ /* 0x000fe4000bf25310 */
[----:B------:R1:W-:Y:S11]  /*a070*/  STL [R1+0x18], R3 ;  /* 0x0000180301007387 */ /* 0x0003f60000100800 */
[----:B-1----:R-:W-:Y:S05]  /*a080*/  @!P1 BRA `(.L_x_421) ;  /* 0x0000000000149947 */ /* 0x002fea0003800000 */
[----:B------:R-:W-:Y:S01]  /*a090*/  IADD3 R6, P0, R10, UR4, RZ ;  /* 0x000000040a067c10 */ /* 0x000fe2000ff1e0ff */
[----:B------:R-:W-:-:S03]  /*a0a0*/  ULDC.64 UR6, c[0x0][0x208] ;  /* 0x0000820000067ab9 */ /* 0x000fc60000000a00 */
[----:B------:R-:W-:-:S05]  /*a0b0*/  IADD3.X R7, R9, UR5, RZ, P0, !PT ;  /* 0x0000000509077c10 */ /* 0x000fca00087fe4ff */
[----:B------:R1:W5:Y:S01]  /*a0c0*/  LDG.E R6, desc[UR6][R6.64] ;  /* 0x0000000606067981 */ /* 0x000362000c1e1900 */
[----:B------:R-:W-:Y:S05]  /*a0d0*/  BRA `(.L_x_422) ;  /* 0x0000000000147947 */ /* 0x000fea0003800000 */
.L_x_421:
[----:B------:R-:W-:Y:S05]  /*a0e0*/  @!P0 BRA `(.L_x_422) ;  /* 0x0000000000108947 */ /* 0x000fea0003800000 */
[----:B------:R-:W-:Y:S02]  /*a0f0*/  ULDC.64 UR4, c[0x0][0x208] ;  /* 0x0000820000047ab9 */ /* 0x000fe40000000a00 */
[----:B------:R-:W2:Y:S04]  /*a100*/  LDG.E R6, desc[UR4][R4.64] ;  /* 0x0000000404067981 */ /* 0x000ea8000c1e1900 */
[----:B------:R-:W2:Y:S02]  /*a110*/  LDG.E R4, desc[UR4][R4.64+0x4] ;  /* 0x0000040404047981 */ /* 0x000ea4000c1e1900 */
[----:B--2---:R-:W-:-:S07]  /*a120*/  IMAD.IADD R6, R4, 0x1, -R6 ;  /* 0x0000000104067824 */ /* 0x004fce00078e0a06 */
.L_x_422:
[----:B-----5:R-:W-:Y:S01]  /*a130*/  IMAD.IADD R3, R6, 0x1, -R0 ;  /* 0x0000000106037824 */ /* 0x020fe200078e0a00 */
[----:B------:R-:W-:Y:S03]  /*a140*/  BSSY B7, `(.L_x_423) ;  /* 0x000043e000077945 */ /* 0x000fe60003800000 */
[C---:B------:R-:W-:Y:S01]  /*a150*/  VIADD R0, R3.reuse, 0x7f ;  /* 0x0000007f03007836 */ /* 0x040fe20000000000 */
[----:B------:R2:W-:Y:S01]  /*a160*/  STL [R1+0x3c], R3 ;  /* 0x00003c0301007387 */ /* 0x0005e20000100800 */
[----:B------:R-:W-:-:S03]  /*a170*/  ISETP.GT.AND P0, PT, R3, RZ, PT ;  /* 0x000000ff0300720c */ /* 0x000fc60003f04270 */
[----:B------:R-:W-:-:S04]  /*a180*/  SHF.R.S32.HI R2, RZ, 0x1f, R0 ;  /* 0x0000001fff027819 */ /* 0x000fc80000011400 */
[----:B------:R-:W-:-:S04]  /*a190*/  LEA.HI R0, R2, R0, RZ, 0x7 ;  /* 0x0000000002007211 */ /* 0x000fc800078f38ff */
[----:B------:R-:W-:-:S05]  /*a1a0*/  SHF.R.S32.HI R0, RZ, 0x7, R0 ;  /* 0x00000007ff007819 */ /* 0x000fca0000011400 */
[----:B------:R2:W-:Y:S01]  /*a1b0*/  STL [R1+0x30], R0 ;  /* 0x0000300001007387 */ /* 0x0005e20000100800 */
[----:B------:R-:W-:Y:S05]  /*a1c0*/  @P0 BRA `(.L_x_424) ;  /* 0x0000000000480947 */ /* 0x000fea0003800000 */
[----:B--2---:R-:W2:Y:S02]  /*a1d0*/  S2R R3, SR_TID.X ;  /* 0x0000000000037919 */ /* 0x004ea40000002100 */
[----:B--2---:R-:W-:-:S04]  /*a1e0*/  LOP3.LUT R3, R3, 0x7f, RZ, 0xc0, !PT ;  /* 0x0000007f03037812 */ /* 0x004fc800078ec0ff */
[----:B------:R-:W-:-:S13]  /*a1f0*/  ISETP.NE.AND P0, PT, R3, RZ, PT ;  /* 0x000000ff0300720c */ /* 0x000fda0003f05270 */
[----:B------:R-:W-:Y:S05]  /*a200*/  @P0 BRA `(.L_x_425) ;  /* 0x0000004000c40947 */ /* 0x000fea0003800000 */
[----:B------:R-:W2:Y:S01]  /*a210*/  S2R R3, SR_LANEID ;  /* 0x0000000000037919 */ /* 0x000ea20000000000 */
[----:B------:R-:W-:Y:S01]  /*a220*/  VOTEU.ANY UR4, UPT, PT ;  /* 0x0000000000047886 */ /* 0x000fe200038e0100 */
[----:B------:R-:W-:Y:S01]  /*a230*/  ULDC.64 UR6, c[0x0][0x208] ;  /* 0x0000820000067ab9 */ /* 0x000fe20000000a00 */
[----:B------:R-:W2:Y:S08]  /*a240*/  FLO.U32 R0, UR4 ;  /* 0x0000000400007d00 */ /* 0x000eb000080e0000 */
[----:B------:R-:W3:Y:S01]  /*a250*/  POPC R5, UR4 ;  /* 0x0000000400057d09 */ /* 0x000ee20008000000 */
[----:B--2---:R-:W-:-:S02]  /*a260*/  ISETP.EQ.U32.AND P0, PT, R0, R3, PT ;  /* 0x000000030000720c */ /* 0x004fc40003f02070 */
[----:B------:R-:W3:Y:S11]  /*a270*/  LDC.64 R2, c[0x0][0xc60] ;  /* 0x00031800ff027b82 */ /* 0x000ef60000000a00 */
[----:B---3--:R-:W2:Y:S01]  /*a280*/  @P0 ATOMG.E.ADD.STRONG.GPU PT, R3, desc[UR6][R2.64], R5 ;  /* 0x00000005020309a8 */ /* 0x008ea200081ee1c6 */
[----:B------:R-:W3:Y:S02]  /*a290*/  S2R R4, SR_LTMASK ;  /* 0x0000000000047919 */ /* 0x000ee40000003900 */
[----:B---3--:R-:W-:-:S04]  /*a2a0*/  LOP3.LUT R4, R4, UR4, RZ, 0xc0, !PT ;  /* 0x0000000404047c12 */ /* 0x008fc8000f8ec0ff */
[----:B-1----:R-:W1:Y:S01]  /*a2b0*/  POPC R7, R4 ;  /* 0x0000000400077309 */ /* 0x002e620000000000 */
[----:B--2---:R-:W1:Y:S02]  /*a2c0*/  SHFL.IDX PT, R0, R3, R0, 0x1f ;  /* 0x00001f0003007589 */ /* 0x004e6400000e0000 */
[----:B-1----:R-:W-:Y:S01]  /*a2d0*/  IADD3 R16, R0, UR38, R7 ;  /* 0x0000002600107c10 */ /* 0x002fe2000fffe007 */
[----:B------:R-:W-:Y:S06]  /*a2e0*/  BRA `(.L_x_425) ;  /* 0x00000040008c7947 */ /* 0x000fec0003800000 */
.L_x_424:
[----:B--2---:R-:W2:Y:S01]  /*a2f0*/  LDL R0, [R1+0x4] ;  /* 0x0000040001007983 */ /* 0x004ea20000100800 */
[----:B------:R-:W-:Y:S01]  /*a300*/  BSSY B6, `(.L_x_426) ;  /* 0x0000014000067945 */ /* 0x000fe20003800000 */
[----:B--2---:R-:W-:-:S05]  /*a310*/  VIADD R0, R0, 0x1c400 ;  /* 0x0001c40000007836 */ /* 0x004fca0000000000 */
[----:B------:R-:W-:-:S13]  /*a320*/  LOP3.LUT P0, RZ, R0, 0x3ff, RZ, 0xc0, !PT ;  /* 0x000003ff00ff7812 */ /* 0x000fda000780c0ff */
[----:B------:R-:W-:Y:S05]  /*a330*/  @!P0 BRA `(.L_x_427) ;  /* 0x0000000000408947 */ /* 0x000fea0003800000 */
[----:B------:R-:W-:Y:S01]  /*a340*/  MOV R2, 0x0 ;  /* 0x0000000000027802 */ /* 0x000fe20000000f00 */
[----:B------:R-:W-:Y:S01]  /*a350*/  ULDC.64 UR6, c[0x4][0xb8] ;  /* 0x01002e0000067ab9 */ /* 0x000fe20000000a00 */
[----:B------:R-:W-:Y:S01]  /*a360*/  ULDC.64 UR8, c[0x4][0xc0] ;  /* 0x0100300000087ab9 */ /* 0x000fe20000000a00 */
[----:B------:R-:W-:Y:S01]  /*a370*/  ULDC.64 UR4, c[0x4][0x8] ;  /* 0x0100020000047ab9 */ /* 0x000fe20000000a00 */
[----:B------:R-:W-:Y:S02]  /*a380*/  IMAD.U32 R4, RZ, RZ, UR6 ;  /* 0x00000006ff047e24 */ /* 0x000fe4000f8e00ff */
[----:B------:R-:W2:Y:S01]  /*a390*/  LDC.64 R2, c[0x4][R2] ;  /* 0x0100000002027b82 */ /* 0x000ea20000000a00 */
[----:B------:R-:W-:Y:S02]  /*a3a0*/  IMAD.U32 R5, RZ, RZ, UR7 ;  /* 0x00000007ff057e24 */ /* 0x000fe4000f8e00ff */
[----:B------:R-:W-:Y:S02]  /*a3b0*/  IMAD.U32 R6, RZ, RZ, UR8 ;  /* 0x00000008ff067e24 */ /* 0x000fe4000f8e00ff */
[----:B-1----:R-:W-:-:S02]  /*a3c0*/  IMAD.U32 R7, RZ, RZ, UR9 ;  /* 0x00000009ff077e24 */ /* 0x002fc4000f8e00ff */
[----:B------:R-:W-:Y:S02]  /*a3d0*/  IMAD.U32 R10, RZ, RZ, UR4 ;  /* 0x00000004ff0a7e24 */ /* 0x000fe4000f8e00ff */
[----:B------:R-:W-:Y:S02]  /*a3e0*/  IMAD.U32 R11, RZ, RZ, UR5 ;  /* 0x00000005ff0b7e24 */ /* 0x000fe4000f8e00ff */
[----:B------:R-:W-:Y:S02]  /*a3f0*/  IMAD.MOV.U32 R8, RZ, RZ, 0x70 ;  /* 0x00000070ff087424 */ /* 0x000fe400078e00ff */
[----:B0-----:R-:W-:Y:S02]  /*a400*/  IMAD.MOV.U32 R12, RZ, RZ, 0x1 ;  /* 0x00000001ff0c7424 */ /* 0x001fe400078e00ff */
[----:B------:R-:W-:-:S07]  /*a410*/  IMAD.MOV.U32 R13, RZ, RZ, RZ ;  /* 0x000000ffff0d7224 */ /* 0x000fce00078e00ff */
[----:B------:R-:W-:-:S07]  /*a420*/  LEPC R20, `(.L_x_427) ;  /* 0x000000001014794e */ /* 0x000fce0000000000 */
[----:B--2---:R-:W-:Y:S05]  /*a430*/  CALL.ABS.NOINC R2 ;  /* 0x0000000002007343 */ /* 0x004fea0003c00000 */
.L_x_427:
[----:B------:R-:W-:Y:S05]  /*a440*/  BSYNC B6 ;  /* 0x0000000000067941 */ /* 0x000fea0003800000 */
.L_x_426:
[----:B------:R-:W2:Y:S01]  /*a450*/  LDL R2, [R1+0x4] ;  /* 0x0000040001027983 */ /* 0x000ea20000100800 */
        /* <DEDUP_REMOVED lines=12> */
[----:B-1----:R-:W-:-:S02]  /*a520*/  IMAD.U32 R7, RZ, RZ, UR9 ;  /* 0x00000009ff077e24 */ /* 0x002fc4000f8e00ff */
[----:B------:R-:W-:Y:S02]  /*a530*/  IMAD.U32 R10, RZ, RZ, UR4 ;  /* 0x00000004ff0a7e24 */ /* 0x000fe4000f8e00ff */
[----:B------:R-:W-:Y:S02]  /*a540*/  IMAD.U32 R11, RZ, RZ, UR5 ;  /* 0x00000005ff0b7e24 */ /* 0x000fe4000f8e00ff */
[----:B------:R-:W-:Y:S02]  /*a550*/  IMAD.MOV.U32 R8, RZ, RZ, 0x70 ;  /* 0x00000070ff087424 */ /* 0x000fe400078e00ff */
[----:B0-----:R-:W-:Y:S02]  /*a560*/  IMAD.MOV.U32 R12, RZ, RZ, 0x1 ;  /* 0x00000001ff0c7424 */ /* 0x001fe400078e00ff */
[----:B--2---:R-:W-:-:S07]  /*a570*/  IMAD.MOV.U32 R13, RZ, RZ, RZ ;  /* 0x000000ffff0d7224 */ /* 0x004fce00078e00ff */
[----:B------:R-:W-:-:S07]  /*a580*/  LEPC R20, `(.L_x_430) ;  /* 0x000000001014794e */ /* 0x000fce0000000000 */
[----:B---3--:R-:W-:Y:S05]  /*a590*/  CALL.ABS.NOINC R2 ;  /* 0x0000000002007343 */ /* 0x008fea0003c00000 */
.L_x_430:
[----:B------:R-:W-:Y:S01]  /*a5a0*/  MOV R2, 0x0 ;  /* 0x0000000000027802 */ /* 0x000fe20000000f00 */
[----:B------:R-:W-:Y:S01]  /*a5b0*/  ULDC.64 UR6, c[0x4][0xb8] ;  /* 0x01002e0000067ab9 */ /* 0x000fe20000000a00 */
[----:B------:R-:W-:Y:S01]  /*a5c0*/  ULDC.64 UR8, c[0x4][0xc0] ;  /* 0x0100300000087ab9 */ /* 0x000fe20000000a00 */
[----:B------:R-:W-:Y:S01]  /*a5d0*/  ULDC.64 UR4, c[0x4][0x18] ;  /* 0x0100060000047ab9 */ /* 0x000fe20000000a00 */
[----:B------:R-:W-:Y:S02]  /*a5e0*/  IMAD.U32 R4, RZ, RZ, UR6 ;  /* 0x00000006ff047e24 */ /* 0x000fe4000f8e00ff */
[----:B------:R-:W0:Y:S01]  /*a5f0*/  LDC.64 R2, c[0x4][R2] ;  /* 0x0100000002027b82 */ /* 0x000e220000000a00 */
        /* <DEDUP_REMOVED lines=9> */
[----:B0-----:R-:W-:Y:S05]  /*a690*/  CALL.ABS.NOINC R2 ;  /* 0x0000000002007343 */ /* 0x001fea0003c00000 */
.L_x_429:
[----:B------:R-:W-:Y:S05]  /*a6a0*/  BSYNC B6 ;  /* 0x0000000000067941 */ /* 0x000fea0003800000 */
.L_x_428:
[----:B------:R-:W2:Y:S01]  /*a6b0*/  LDL.LU R2, [R1] ;  /* 0x0000000001027983 */ /* 0x000ea20000300800 */
[----:B------:R-:W-:-:S03]  /*a6c0*/  ULDC.64 UR4, c[0x0][0x9f8] ;  /* 0x00027e0000047ab9 */ /* 0x000fc60000000a00 */
[----:B------:R-:W3:Y:S04]  /*a6d0*/  LDL.LU R4, [R1+0x20] ;  /* 0x0000200001047983 */ /* 0x000ee80000300800 */
[----:B-1----:R-:W4:Y:S01]  /*a6e0*/  LDL R7, [R1+0xc] ;  /* 0x00000c0001077983 */ /* 0x002f220000100800 */
[----:B------:R-:W-:Y:S01]  /*a6f0*/  ISETP.NE.U32.AND P0, PT, RZ, UR4, PT ;  /* 0x00000004ff007c0c */ /* 0x000fe2000bf05070 */
[----:B------:R-:W-:Y:S02]  /*a700*/  ULDC.64 UR6, c[0x0][0x208] ;  /* 0x0000820000067ab9 */ /* 0x000fe40000000a00 */
[----:B------:R-:W5:Y:S01]  /*a710*/  LDL R0, [R1+0x30] ;  /* 0x0000300001007983 */ /* 0x000f620000100800 */
[----:B------:R-:W-:-:S13]  /*a720*/  ISETP.NE.AND.EX P0, PT, RZ, UR5, PT, P0 ;  /* 0x00000005ff007c0c */ /* 0x000fda000bf05300 */
[----:B--2---:R-:W-:-:S04]  /*a730*/  @P0 IADD3 R2, P1, R2, UR4, RZ ;  /* 0x0000000402020c10 */ /* 0x004fc8000ff3e0ff */
[----:B---3--:R-:W-:Y:S01]  /*a740*/  @P0 IADD3.X R3, R4, UR5, RZ, P1, !PT ;  /* 0x0000000504030c10 */ /* 0x008fe20008ffe4ff */
[----:B------:R-:W-:-:S04]  /*a750*/  ULDC.64 UR4, c[0x0][0xa08] ;  /* 0x0002820000047ab9 */ /* 0x000fc80000000a00 */
[----:B----4-:R1:W2:Y:S01]  /*a760*/  @P0 LDG.E R7, desc[UR6][R2.64] ;  /* 0x0000000602070981 */ /* 0x0102a2000c1e1900 */
[----:B-----5:R-:W-:Y:S01]  /*a770*/  VIADD R9, R0, 0xffffffff ;  /* 0xffffffff00097836 */ /* 0x020fe20000000000 */
[----:B-1----:R-:W1:Y:S01]  /*a780*/  LDC.64 R2, c[0x0][0x418] ;  /* 0x00010600ff027b82 */ /* 0x002e620000000a00 */
[----:B--2---:R-:W-:Y:S01]  /*a790*/  SHF.R.S32.HI R8, RZ, 0x1f, R7 ;  /* 0x0000001fff087819 */ /* 0x004fe20000011407 */
[----:B------:R2:W-:Y:S04]  /*a7a0*/  @P0 STL [R1+0xc], R7 ;  /* 0x00000c0701000387 */ /* 0x0005e80000100800 */
[----:B------:R2:W-:Y:S04]  /*a7b0*/  STL [R1+0x2c], R9 ;  /* 0x00002c0901007387 */ /* 0x0005e80000100800 */
[----:B------:R2:W-:Y:S01]  /*a7c0*/  STL [R1+0x20], R8 ;  /* 0x0000200801007387 */ /* 0x0005e20000100800 */
[----:B-1----:R-:W-:Y:S01]  /*a7d0*/  LOP3.LUT P0, RZ, R2, UR4, RZ, 0xfc, !PT ;  /* 0x0000000402ff7c12 */ /* 0x002fe2000f80fcff */
[----:B------:R-:W-:-:S03]  /*a7e0*/  UMOV UR4, 0xffffffff ;  /* 0xffffffff00047882 */ /* 0x000fc60000000000 */
[----:B------:R-:W-:-:S04]  /*a7f0*/  LOP3.LUT P0, RZ, R3, UR5, RZ, 0xfc, P0 ;  /* 0x0000000503ff7c12 */ /* 0x000fc8000800fcff */
[----:B------:R-:W-:Y:S01]  /*a800*/  SEL R0, R7, RZ, !P0 ;  /* 0x000000ff07007207 */ /* 0x000fe20004000000 */
[----:B--2---:R-:W-:Y:S08]  /*a810*/  BRA.DIV UR4, `(.L_x_431) ;  /* 0x0000004e043c7947 */ /* 0x004ff0000b800000 */
[----:B------:R-:W1:Y:S02]  /*a820*/  S2R R4, SR_TID.X ;  /* 0x0000000000047919 */ /* 0x000e640000002100 */
[----:B-1----:R-:W-:-:S04]  /*a830*/  SHF.R.U32.HI R4, RZ, 0x5, R4 ;  /* 0x00000005ff047819 */ /* 0x002fc80000011604 */
[----:B------:R-:W-:-:S05]  /*a840*/  LOP3.LUT R4, R4, 0x3, RZ, 0xc0, !PT ;  /* 0x0000000304047812 */ /* 0x000fca00078ec0ff */
[----:B------:R1:W2:Y:S02]  /*a850*/  SHFL.IDX PT, R14, R4, RZ, 0x1f ;  /* 0x00001fff040e7589 */ /* 0x0002a400000e0000 */
.L_x_537:
[----:B-1----:R-:W3:Y:S01]  /*a860*/  LDL.LU R4, [R1+0x1c] ;  /* 0x00001c0001047983 */ /* 0x002ee20000300800 */
[----:B------:R-:W-:Y:S02]  /*a870*/  PLOP3.LUT P1, PT, PT, PT, PT, 0x8, 0x0 ;  /* 0x000000000000781c */ /* 0x000fe40003f2e170 */
[----:B--2---:R-:W-:Y:S01]  /*a880*/  ISETP.NE.AND P0, PT, R14, RZ, PT ;  /* 0x000000ff0e00720c */ /* 0x004fe20003f05270 */
[----:B------:R1:W-:Y:S01]  /*a890*/  STL [R1], R0 ;  /* 0x0000000001007387 */ /* 0x0003e20000100800 */
[----:B---3--:R-:W-:-:S09]  /*a8a0*/  LOP3.LUT R4, R4, 0xfffffffe, RZ, 0xc0, !PT ;  /* 0xfffffffe04047812 */ /* 0x008fd200078ec0ff */
[----:B------:R-:W-:-:S05]  /*a8b0*/  @P1 LOP3.LUT R4, R4, 0x1, RZ, 0xfc, !PT ;  /* 0x0000000104041812 */ /* 0x000fca00078efcff */
[----:B------:R1:W-:Y:S01]  /*a8c0*/  STL [R1+0x1c], R4 ;  /* 0x00001c0401007387 */ /* 0x0003e20000100800 */
[----:B------:R-:W-:Y:S05]  /*a8d0*/  @P0 BRA `(.L_x_432) ;  /* 0x0000000400540947 */ /* 0x000fea0003800000 */
[----:B------:R-:W-:-:S03]  /*a8e0*/  UMOV UR4, 0xffffffff ;  /* 0xffffffff00047882 */ /* 0x000fc60000000000 */
[----:B------:R-:W-:Y:S05]  /*a8f0*/  BRA.DIV UR4, `(.L_x_433) ;  /* 0x0000004e04387947 */ /* 0x000fea000b800000 */
[----:B------:R-:W-:-:S13]  /*a900*/  ELECT P6, URZ, PT ;  /* 0x00000000003f782f */ /* 0x000fda00038c0000 */
.L_x_540:
[----:B------:R-:W-:Y:S05]  /*a910*/  @!P6 BRA `(.L_x_432) ;  /* 0x000000040044e947 */ /* 0x000fea0003800000 */
[----:B------:R2:W-:Y:S01]  /*a920*/  STL [R1+0x14], R9 ;  /* 0x0000140901007387 */ /* 0x0005e20000100800 */
[----:B------:R-:W-:-:S04]  /*a930*/  ISETP.NE.U32.AND P0, PT, R2, RZ, PT ;  /* 0x000000ff0200720c */ /* 0x000fc80003f05070 */
[----:B------:R-:W-:-:S13]  /*a940*/  ISETP.NE.AND.EX P0, PT, R3, RZ, PT, P0 ;  /* 0x000000ff0300720c */ /* 0x000fda0003f05300 */
[----:B--2---:R-:W-:Y:S05]  /*a950*/  @!P0 BRA `(.L_x_434) ;  /* 0x0000000000548947 */ /* 0x004fea0003800000 */
[----:B------:R-:W2:Y:S01]  /*a960*/  LDC R6, c[0x0][0x43c] ;  /* 0x00010f00ff067b82 */ /* 0x000ea20000000800 */
[----:B-1----:R-:W-:Y:S01]  /*a970*/  IMAD.MOV.U32 R0, RZ, RZ, R9 ;  /* 0x000000ffff007224 */ /* 0x002fe200078e0009 */
[----:B------:R-:W-:Y:S01]  /*a980*/  ULDC.64 UR4, c[0x0][0x428] ;  /* 0x00010a0000047ab9 */ /* 0x000fe20000000a00 */
[----:B------:R-:W-:Y:S01]  /*a990*/  ULDC.64 UR6, c[0x0][0x208] ;  /* 0x0000820000067ab9 */ /* 0x000fe20000000a00 */
[----:B--2---:R-:W-:-:S13]  /*a9a0*/  ISETP.NE.AND P0, PT, R6, 0x1, PT ;  /* 0x000000010600780c */ /* 0x004fda0003f05270 */
        /* <DEDUP_REMOVED lines=14> */
[----:B------:R-:W2:Y:S04]  /*aa90*/  LDG.E R0, desc[UR6][R2.64] ;  /* 0x0000000602007981 */ /* 0x000ea8000c1e1900 */
[----:B--2---:R2:W-:Y:S02]  /*aaa0*/  STL [R1], R0 ;  /* 0x0000000001007387 */ /* 0x0045e40000100800 */
.L_x_434:
[----:B------:R-:W3:Y:S04]  /*aab0*/  LDL R7, [R1+0x4] ;  /* 0x0000040001077983 */ /* 0x000ee80000100800 */
[----:B-12---:R-:W3:Y:S04]  /*aac0*/  LDL R0, [R1+0x8] ;  /* 0x0000080001007983 */ /* 0x006ee80000100800 */
[----:B------:R-:W2:Y:S01]  /*aad0*/  LDL R2, [R1+0x10] ;  /* 0x0000100001027983 */ /* 0x000ea20000100800 */
[----:B---3--:R-:W-:Y:S01]  /*aae0*/  IMAD R0, R0, 0x8, R7 ;  /* 0x0000000800007824 */ /* 0x008fe200078e0207 */
[----:B--2---:R-:W-:-:S04]  /*aaf0*/  SHF.L.U32 R2, R2, 0x1f, RZ ;  /* 0x0000001f02027819 */ /* 0x004fc800000006ff */
[----:B------:R-:W1:Y:S02]  /*ab00*/  SYNCS.PHASECHK.TRANS64.TRYWAIT P0, [R0+URZ+0x34840], R2 ;  /* 0x03484002000075a7 */ /* 0x000e64000800017f */
[----:B-1----:R-:W-:Y:S05]  /*ab10*/  @!P0 BRA `(.L_x_435) ;  /* 0x0000004800d08947 */ /* 0x002fea0003800000 */
.L_x_541:
[----:B------:R-:W2:Y:S02]  /*ab20*/  S2R R3, SR_TID.X ;  /* 0x0000000000037919 */ /* 0x000ea40000002100 */
        /* <DEDUP_REMOVED lines=10> */
.L_x_436:
[----:B------:R-:W2:Y:S04]  /*abd0*/  LDL R7, [R1+0x4] ;  /* 0x0000040001077983 */ /* 0x000ea80000100800 */
[----:B------:R-:W2:Y:S04]  /*abe0*/  LDL R6, [R1+0x8] ;  /* 0x0000080001067983 */ /* 0x000ea80000100800 */
[----:B------:R-:W3:Y:S04]  /*abf0*/  LDL R5, [R1+0x14] ;  /* 0x0000140001057983 */ /* 0x000ee80000100800 */
[----:B------:R-:W4:Y:S04]  /*ac00*/  LDL R4, [R1+0x18] ;  /* 0x0000180001047983 */ /* 0x000f280000100800 */
[----:B------:R-:W5:Y:S04]  /*ac10*/  LDL R3, [R1] ;  /* 0x0000000001037983 */ /* 0x000f680000100800 */
[----:B-1----:R-:W5:Y:S01]  /*ac20*/  LDL.LU R2, [R1+0x1c] ;  /* 0x00001c0001027983 */ /* 0x002f620000300800 */
[----:B------:R-:W-:Y:S01]  /*ac30*/  R2UR UR9, R0 ;  /* 0x00000000000972ca */ /* 0x000fe200000e0000 */
[----:B------:R-:W-:Y:S01]  /*ac40*/  UIADD3 UR4, UP0, UR36, 0x370, URZ ;  /* 0x0000037024047890 */ /* 0x000fe2000ff1e03f */
[----:B------:R-:W-:Y:S01]  /*ac50*/  R2UR UR12, R18 ;  /* 0x00000000120c72ca */ /* 0x000fe200000e0000 */
[----:B------:R-:W-:Y:S01]  /*ac60*/  UMOV UR10, URZ ;  /* 0x0000003f000a7c82 */ /* 0x000fe20008000000 */
[----:B------:R-:W-:Y:S01]  /*ac70*/  PLOP3.LUT P0, PT, PT, PT, PT, 0x80, 0x0 ;  /* 0x000000000000781c */ /* 0x000fe20003f0f070 */
[----:B------:R-:W-:Y:S01]  /*ac80*/  UMOV UR6, 0x0 ;  /* 0x0000000000067882 */ /* 0x000fe20000000000 */
[----:B------:R-:W-:Y:S01]  /*ac90*/  UMOV UR7, 0x14f00000 ;  /* 0x14f0000000077882 */ /* 0x000fe20000000000 */
[----:B------:R-:W-:-:S06]  /*aca0*/  UMOV UR16, 0x40 ;  /* 0x0000004000107882 */ /* 0x000fcc0000000000 */
[----:B------:R-:W-:Y:S01]  /*acb0*/  UIADD3 UR9, UR9, 0x34830, URZ ;  /* 0x0003483009097890 */ /* 0x000fe2000fffe03f */
[----:B--2---:R-:W-:Y:S01]  /*acc0*/  IMAD R0, R6, 0xc000, R7 ;  /* 0x0000c00006007824 */ /* 0x004fe200078e0207 */
[----:B---3--:R-:W-:-:S04]  /*acd0*/  R2UR UR11, R5 ;  /* 0x00000000050b72ca */ /* 0x008fc800000e0000 */
[----:B------:R-:W-:Y:S02]  /*ace0*/  R2UR UR8, R0 ;  /* 0x00000000000872ca */ /* 0x000fe400000e0000 */
[----:B----4-:R-:W-:Y:S02]  /*acf0*/  R2UR UR5, R4 ;  /* 0x00000000040572ca */ /* 0x010fe400000e0000 */
[----:B-----5:R-:W-:Y:S02]  /*ad00*/  R2UR UR13, R3 ;  /* 0x00000000030d72ca */ /* 0x020fe400000e0000 */
[----:B------:R-:W-:-:S07]  /*ad10*/  LOP3.LUT R2, R2, 0xfffffffe, RZ, 0xc0, !PT ;  /* 0xfffffffe02027812 */ /* 0x000fce00078ec0ff */
[----:B------:R-:W-:Y:S01]  /*ad20*/  UIADD3 UR14, UR8, 0x1c400, URZ ;  /* 0x0001c400080e7890 */ /* 0x000fe2000fffe03f */
[----:B------:R-:W-:Y:S01]  /*ad30*/  @P0 LOP3.LUT R2, R2, 0x1, RZ, 0xfc, !PT ;  /* 0x0000000102020812 */ /* 0x000fe200078efcff */
[----:B------:R-:W-:Y:S02]  /*ad40*/  ULEA UR11, UR11, UR5, 0x7 ;  /* 0x000000050b0b7291 */ /* 0x000fe4000f8e383f */
[----:B------:R-:W-:Y:S02]  /*ad50*/  UIADD3.X UR5, URZ, UR37, URZ, UP0, !UPT ;  /* 0x000000253f057290 */ /* 0x000fe400087fe43f */
[----:B------:R-:W-:Y:S01]  /*ad60*/  UIADD3 UR15, UR8, 0x20400, URZ ;  /* 0x00020400080f7890 */ /* 0x000fe2000fffe03f */
[----:B------:R2:W-:Y:S01]  /*ad70*/  STL [R1+0x1c], R2 ;  /* 0x00001c0201007387 */ /* 0x0005e20000100800 */
[----:B------:R-:W-:-:S03]  /*ad80*/  UIADD3 UR17, UR8, 0x24400, URZ ;  /* 0x0002440008117890 */ /* 0x000fc6000fffe03f */
[----:B------:R-:W-:Y:S01]  /*ad90*/  UMOV UR8, UR14 ;  /* 0x0000000e00087c82 */ /* 0x000fe20008000000 */
[----:B------:R-:W-:Y:S01]  /*ada0*/  UMOV UR14, 0x80 ;  /* 0x00000080000e7882 */ /* 0x000fe20000000000 */
[----:B------:R1:W-:Y:S02]  /*adb0*/  UTMALDG.4D [UR8], [UR4], desc[UR6] ;  /* 0x00000608040075b4 */ /* 0x0003e40008019000 */
[----:B-1----:R-:W-:Y:S01]  /*adc0*/  UMOV UR8, UR15 ;  /* 0x0000000f00087c82 */ /* 0x002fe20008000000 */
[----:B------:R-:W-:Y:S02]  /*add0*/  UMOV UR10, UR16 ;  /* 0x00000010000a7c82 */ /* 0x000fe40008000000 */
[----:B------:R1:W-:Y:S02]  /*ade0*/  UTMALDG.4D [UR8], [UR4], desc[UR6] ;  /* 0x00000608040075b4 */ /* 0x0003e40008019000 */
[----:B-1----:R-:W-:Y:S01]  /*adf0*/  UMOV UR8, UR17 ;  /* 0x0000001100087c82 */ /* 0x002fe20008000000 */
[----:B------:R-:W-:-:S02]  /*ae00*/  UMOV UR10, UR14 ;  /* 0x0000000e000a7c82 */ /* 0x000fc40008000000 */
[----:B------:R2:W-:Y:S02]  /*ae10*/  UTMALDG.4D [UR8], [UR4], desc[UR6] ;  /* 0x00000608040075b4 */ /* 0x0005e40008019000 */
[----:B--2---:R-:W-:Y:S01]  /*ae20*/  NOP ;  /* 0x0000000000007918 */ /* 0x004fe20000000000 */
.L_x_432:
[----:B------:R-:W2:Y:S04]  /*ae30*/  LDL R2, [R1+0x4] ;  /* 0x0000040001027983 */ /* 0x000ea80000100800 */
[----:B------:R-:W3:Y:S04]  /*ae40*/  LDL.LU R3, [R1+0x34] ;  /* 0x0000340001037983 */ /* 0x000ee80000300800 */
[----:B------:R-:W4:Y:S04]  /*ae50*/  LDL.LU R5, [R1+0x28] ;  /* 0x0000280001057983 */ /* 0x000f280000300800 */
[----:B-1----:R-:W5:Y:S01]  /*ae60*/  LDL.LU R4, [R1+0x38] ;  /* 0x0000380001047983 */ /* 0x002f620000300800 */
[----:B------:R-:W-:Y:S05]  /*ae70*/  WARPSYNC.ALL ;  /* 0x0000000000007948 */ /* 0x000fea0003800000 */
[----:B------:R-:W-:Y:S01]  /*ae80*/  ULDC.64 UR4, c[0x0][0x298] ;  /* 0x0000a60000047ab9 */ /* 0x000fe20000000a00 */
[----:B------:R-:W-:Y:S01]  /*ae90*/  ULDC.64 UR6, c[0x0][0xa00] ;  /* 0x0002800000067ab9 */ /* 0x000fe20000000a00 */
[----:B------:R-:W-:Y:S01]  /*aea0*/  BSSY B6, `(.L_x_437) ;  /* 0x0000024000067945 */ /* 0x000fe20003800000 */
[----:B------:R-:W-:Y:S01]  /*aeb0*/  BAR.SYNC.DEFER_BLOCKING 0x8, 0x180 ;  /* 0x0206000000007b1d */ /* 0x000fe20000010000 */
[----:B------:R-:W-:-:S04]  /*aec0*/  ISETP.NE.U32.AND P0, PT, RZ, UR6, PT ;  /* 0x00000006ff007c0c */ /* 0x000fc8000bf05070 */
[----:B------:R-:W-:Y:S01]  /*aed0*/  ISETP.NE.AND.EX P0, PT, RZ, UR7, PT, P0 ;  /* 0x00000007ff007c0c */ /* 0x000fe2000bf05300 */
[----:B--2---:R-:W-:Y:S01]  /*aee0*/  VIADD R2, R2, 0x10400 ;  /* 0x0001040002027836 */ /* 0x004fe20000000000 */
[----:B---3--:R-:W-:-:S04]  /*aef0*/  SHF.R.S32.HI R0, RZ, 0x1f, R3 ;  /* 0x0000001fff007819 */ /* 0x008fc80000011403 */
[----:B------:R-:W-:Y:S02]  /*af00*/  LOP3.LUT P1, RZ, R2, 0x3ff, RZ, 0xc0, !PT ;  /* 0x000003ff02ff7812 */ /* 0x000fe4000782c0ff */
[----:B----4-:R-:W-:Y:S01]  /*af10*/  SEL R5, R5, RZ, !P0 ;  /* 0x000000ff05057207 */ /* 0x010fe20004000000 */
[----:B------:R-:W-:Y:S01]  /*af20*/  IMAD R0, R0, UR4, RZ ;  /* 0x0000000400007c24 */ /* 0x000fe2000f8e02ff */
[----:B-----5:R-:W-:-:S03]  /*af30*/  SEL R4, R4, RZ, !P0 ;  /* 0x000000ff04047207 */ /* 0x020fc60004000000 */
[C---:B------:R-:W-:Y:S02]  /*af40*/  IMAD R0, R3.reuse, UR5, R0 ;  /* 0x0000000503007c24 */ /* 0x040fe4000f8e0200 */
[----:B------:R-:W-:-:S05]  /*af50*/  IMAD.WIDE.U32 R2, R3, UR4, RZ ;  /* 0x0000000403027c25 */ /* 0x000fca000f8e00ff */
[----:B------:R1:W-:Y:S04]  /*af60*/  STL.64 [R1+0x48], R2 ;  /* 0x0000480201007387 */ /* 0x0003e80000100a00 */
[----:B------:R2:W-:Y:S04]  /*af70*/  STL [R1+0x28], R5 ;  /* 0x0000280501007387 */ /* 0x0005e80000100800 */
[----:B------:R2:W-:Y:S01]  /*af80*/  STL [R1+0x54], R4 ;  /* 0x0000540401007387 */ /* 0x0005e20000100800 */
[----:B-1----:R-:W-:Y:S01]  /*af90*/  IMAD.IADD R2, R3, 0x1, R0 ;  /* 0x0000000103027824 */ /* 0x002fe200078e0200 */
[----:B------:R-:W-:-:S05]  /*afa0*/  SHF.R.S32.HI R0, RZ, 0x1f, R18 ;  /* 0x0000001fff007819 */ /* 0x000fca0000011412 */
[----:B------:R2:W-:Y:S04]  /*afb0*/  STL [R1+0x38], R0 ;  /* 0x0000380001007387 */ /* 0x0005e80000100800 */
[----:B------:R2:W-:Y:S01]  /*afc0*/  STL [R1+0x34], R2 ;  /* 0x0000340201007387 */ /* 0x0005e20000100800 */
[----:B------:R-:W-:Y:S05]  /*afd0*/  @!P1 BRA `(.L_x_438) ;  /* 0x0000000000409947 */ /* 0x000fea0003800000 */
[----:B--2---:R-:W-:Y:S01]  /*afe0*/  MOV R2, 0x0 ;  /* 0x0000000000027802 */ /* 0x004fe20000000f00 */
        /* <DEDUP_REMOVED lines=11> */
[----:B0-----:R-:W-:Y:S02]  /*b0a0*/  IMAD.MOV.U32 R12, RZ, RZ, 0x1 ;  /* 0x00000001ff0c7424 */ /* 0x001fe400078e00ff */
[----:B------:R-:W-:-:S07]  /*b0b0*/  IMAD.MOV.U32 R13, RZ, RZ, RZ ;  /* 0x000000ffff0d7224 */ /* 0x000fce00078e00ff */
[----:B------:R-:W-:-:S07]  /*b0c0*/  LEPC R20, `(.L_x_438) ;  /* 0x000000001014794e */ /* 0x000fce0000000000 */
[----:B-1----:R-:W-:Y:S05]  /*b0d0*/  CALL.ABS.NOINC R2 ;  /* 0x0000000002007343 */ /* 0x002fea0003c00000 */
.L_x_438:
[----:B------:R-:W-:Y:S05]  /*b0e0*/  BSYNC B6 ;  /* 0x0000000000067941 */ /* 0x000fea0003800000 */
.L_x_437:
[----:B--2---:R-:W2:Y:S01]  /*b0f0*/  LDL.LU R4, [R1+0x34] ;  /* 0x0000340001047983 */ /* 0x004ea20000300800 */
[----:B------:R-:W1:Y:S01]  /*b100*/  LDC R7, c[0x0][0x448] ;  /* 0x00011200ff077b82 */ /* 0x000e620000000800 */
[----:B------:R-:W-:Y:S01]  /*b110*/  ULDC.64 UR4, c[0x0][0x2d8] ;  /* 0x0000b60000047ab9 */ /* 0x000fe20000000a00 */
[----:B------:R-:W-:Y:S01]  /*b120*/  IMAD.SHL.U32 R17, R17, 0x80, RZ ;  /* 0x0000008011117824 */ /* 0x000fe200078e00ff */
[----:B------:R-:W2:Y:S01]  /*b130*/  LDL.LU.64 R2, [R1+0x48] ;  /* 0x0000480001027983 */ /* 0x000ea20000300a00 */
[----:B------:R-:W-:-:S03]  /*b140*/  ULDC.64 UR6, c[0x0][0x280] ;  /* 0x0000a00000067ab9 */ /* 0x000fc60000000a00 */
[----:B------:R-:W3:Y:S04]  /*b150*/  LDL.LU R0, [R1+0x38] ;  /* 0x0000380001007983 */ /* 0x000ee80000300800 */
[----:B------:R-:W4:Y:S04]  /*b160*/  LDL.LU R6, [R1+0x54] ;  /* 0x0000540001067983 */ /* 0x000f280000300800 */
[----:B------:R-:W4:Y:S01]  /*b170*/  LDL.LU R5, [R1+0x28] ;  /* 0x0000280001057983 */ /* 0x000f220000300800 */
[----:B------:R-:W0:Y:S01]  /*b180*/  S2R R8, SR_TID.X ;  /* 0x0000000000087919 */ /* 0x000e220000002100 */
[----:B-1----:R-:W-:Y:S01]  /*b190*/  ISETP.NE.AND P0, PT, R7, 0x1, PT ;  /* 0x000000010700780c */ /* 0x002fe20003f05270 */
[----:B0-----:R-:W-:-:S05]  /*b1a0*/  IMAD.SHL.U32 R10, R8, 0x8, RZ ;  /* 0x00000008080a7824 */ /* 0x001fca00078e00ff */
[----:B------:R-:W-:-:S04]  /*b1b0*/  LOP3.LUT R10, R10, 0x38, RZ, 0xc0, !PT ;  /* 0x000000380a0a7812 */ /* 0x000fc800078ec0ff */
[C---:B------:R-:W-:Y:S02]  /*b1c0*/  LOP3.LUT R9, R10.reuse, 0x40, RZ, 0xfc, !PT ;  /* 0x000000400a097812 */ /* 0x040fe400078efcff */
[----:B------:R-:W-:Y:S01]  /*b1d0*/  LOP3.LUT R8, R10, 0x80, RZ, 0xfc, !PT ;  /* 0x000000800a087812 */ /* 0x000fe200078efcff */
[----:B--2---:R-:W-:Y:S02]  /*b1e0*/  IMAD.MOV.U32 R3, RZ, RZ, R4 ;  /* 0x000000ffff037224 */ /* 0x004fe400078e0004 */
[----:B------:R-:W0:Y:S01]  /*b1f0*/  S2R R4, SR_TID.X ;  /* 0x0000000000047919 */ /* 0x000e220000002100 */
[----:B---3--:R-:W-:Y:S02]  /*b200*/  IMAD R0, R0, UR4, RZ ;  /* 0x0000000400007c24 */ /* 0x008fe4000f8e02ff */
[----:B------:R-:W-:-:S04]  /*b210*/  IMAD.WIDE.U32 R2, R18, UR4, R2 ;  /* 0x0000000412027c25 */ /* 0x000fc8000f8e0002 */
[----:B------:R-:W-:Y:S01]  /*b220*/  IMAD R0, R18, UR5, R0 ;  /* 0x0000000512007c24 */ /* 0x000fe2000f8e0200 */
[----:B------:R-:W-:-:S03]  /*b230*/  ULDC.64 UR4, c[0x0][0x2e0] ;  /* 0x0000b80000047ab9 */ /* 0x000fc60000000a00 */
[----:B------:R-:W-:Y:S02]  /*b240*/  IMAD.IADD R3, R3, 0x1, R0 ;  /* 0x0000000103037824 */ /* 0x000fe400078e0200 */
[----:B----4-:R-:W-:Y:S02]  /*b250*/  IMAD R0, R6, UR4, RZ ;  /* 0x0000000406007c24 */ /* 0x010fe4000f8e02ff */
[C---:B------:R-:W-:Y:S01]  /*b260*/  IMAD.WIDE.U32 R2, R5.reuse, UR4, R2 ;  /* 0x0000000405027c25 */ /* 0x040fe2000f8e0002 */
[----:B------:R-:W1:Y:S03]  /*b270*/  @P0 LDC R6, c[0x0][0x450] ;  /* 0x00011400ff060b82 */ /* 0x000e660000000800 */
[----:B------:R-:W-:Y:S01]  /*b280*/  IMAD R0, R5, UR5, R0 ;  /* 0x0000000505007c24 */ /* 0x000fe2000f8e0200 */
[----:B------:R-:W-:-:S03]  /*b290*/  ULDC.64 UR4, c[0x0][0x2d0] ;  /* 0x0000b40000047ab9 */ /* 0x000fc60000000a00 */
[----:B------:R-:W-:Y:S01]  /*b2a0*/  IMAD.IADD R3, R3, 0x1, R0 ;  /* 0x0000000103037824 */ /* 0x000fe200078e0200 */
[C---:B0-----:R-:W-:Y:S01]  /*b2b0*/  LOP3.LUT R5, R4.reuse, 0x7f, RZ, 0xc0, !PT ;  /* 0x0000007f04057812 */ /* 0x041fe200078ec0ff */
[----:B------:R-:W-:-:S03]  /*b2c0*/  IMAD.SHL.U32 R4, R4, 0x10, RZ ;  /* 0x0000001004047824 */ /* 0x000fc600078e00ff */
[----:B------:R-:W-:-:S04]  /*b2d0*/  SHF.R.U32.HI R5, RZ, 0x3, R5 ;  /* 0x00000003ff057819 */ /* 0x000fc80000011605 */
[----:B------:R-:W-:Y:S02]  /*b2e0*/  LOP3.LUT R4, R5, 0x70, R4, 0xf8, !PT ;  /* 0x0000007005047812 */ /* 0x000fe400078ef804 */
[----:B------:R-:W0:Y:S02]  /*b2f0*/  @P0 LDC R5, c[0x0][0x44c] ;  /* 0x00011300ff050b82 */ /* 0x000e240000000800 */
[----:B------:R-:W-:-:S05]  /*b300*/  LOP3.LUT R0, R4, R17, RZ, 0xfc, !PT ;  /* 0x0000001104007212 */ /* 0x000fca00078efcff */
[----:B------:R-:W-:Y:S02]  /*b310*/  IMAD.MOV.U32 R4, RZ, RZ, R0 ;  /* 0x000000ffff047224 */ /* 0x000fe400078e0000 */
[----:B0-----:R-:W-:-:S05]  /*b320*/  @P0 IMAD.HI.U32 R5, R0, R5, RZ ;  /* 0x0000000500050227 */ /* 0x001fca00078e00ff */
[----:B-1----:R-:W-:-:S05]  /*b330*/  @P0 SHF.R.U32.HI R4, RZ, R6, R5 ;  /* 0x00000006ff040219 */ /* 0x002fca0000011605 */
[----:B------:R-:W-:Y:S02]  /*b340*/  IMAD.MOV R5, RZ, RZ, -R4 ;  /* 0x000000ffff057224 */ /* 0x000fe400078e0a04 */
[----:B------:R-:W-:-:S04]  /*b350*/  IMAD.WIDE.U32 R2, R4, UR4, R2 ;  /* 0x0000000404027c25 */ /* 0x000fc8000f8e0002 */
[----:B------:R-:W-:Y:S01]  /*b360*/  IMAD R0, R7, R5, R0 ;  /* 0x0000000507007224 */ /* 0x000fe200078e0200 */
[----:B------:R-:W-:-:S05]  /*b370*/  SHF.R.S32.HI R5, RZ, 0x1f, R4 ;  /* 0x0000001fff057819 */ /* 0x000fca0000011404 */
[----:B------:R-:W-:-:S04]  /*b380*/  IMAD R5, R5, UR4, RZ ;  /* 0x0000000405057c24 */ /* 0x000fc8000f8e02ff */
[----:B------:R-:W-:Y:S01]  /*b390*/  IMAD R4, R4, UR5, R5 ;  /* 0x0000000504047c24 */ /* 0x000fe2000f8e0205 */
[----:B------:R-:W-:-:S03]  /*b3a0*/  ULDC.64 UR4, c[0x0][0x2c8] ;  /* 0x0000b20000047ab9 */ /* 0x000fc60000000a00 */
[----:B------:R-:W-:Y:S01]  /*b3b0*/  IMAD.IADD R3, R3, 0x1, R4 ;  /* 0x0000000103037824 */ /* 0x000fe200078e0204 */
[----:B------:R-:W-:Y:S01]  /*b3c0*/  SHF.R.S32.HI R4, RZ, 0x1f, R0 ;  /* 0x0000001fff047819 */ /* 0x000fe20000011400 */
[----:B------:R-:W-:-:S04]  /*b3d0*/  IMAD.WIDE.U32 R2, R0, UR4, R2 ;  /* 0x0000000400027c25 */ /* 0x000fc8000f8e0002 */
[----:B------:R-:W-:Y:S01]  /*b3e0*/  IMAD R4, R4, UR4, RZ ;  /* 0x0000000404047c24 */ /* 0x000fe2000f8e02ff */
[----:B------:R-:W-:Y:S02]  /*b3f0*/  ULDC UR4, c[0x0][0x2b8] ;  /* 0x0000ae0000047ab9 */ /* 0x000fe40000000800 */
[----:B------:R-:W-:Y:S01]  /*b400*/  ISETP.GE.AND P2, PT, R10, UR4, PT ;  /* 0x000000040a007c0c */ /* 0x000fe2000bf46270 */
[----:B------:R-:W-:Y:S01]  /*b410*/  IMAD R0, R0, UR5, R4 ;  /* 0x0000000500007c24 */ /* 0x000fe2000f8e0204 */
[----:B------:R0:W5:Y:S01]  /*b420*/  LDL R10, [R1+0x24] ;  /* 0x00002400010a7983 */ /* 0x0001620000100800 */
[----:B------:R-:W-:Y:S02]  /*b430*/  LEA R4, P3, R2, UR6, 0x1 ;  /* 0x0000000602047c11 */ /* 0x000fe4000f8608ff */
[----:B------:R-:W-:Y:S01]  /*b440*/  IMAD.IADD R0, R3, 0x1, R0 ;  /* 0x0000000103007824 */ /* 0x000fe200078e0200 */
[----:B------:R-:W-:Y:S02]  /*b450*/  ISETP.GE.AND P1, PT, R9, UR4, PT ;  /* 0x0000000409007c0c */ /* 0x000fe4000bf26270 */
[----:B------:R-:W-:Y:S01]  /*b460*/  ISETP.GE.AND P0, PT, R8, UR4, PT ;  /* 0x0000000408007c0c */ /* 0x000fe2000bf06270 */
[----:B------:R-:W-:Y:S01]  /*b470*/  UMOV UR4, 0xffffffff ;  /* 0xffffffff00047882 */ /* 0x000fe20000000000 */
[----:B------:R-:W-:-:S02]  /*b480*/  LEA.HI.X R0, R2, UR7, R0, 0x1, P3 ;  /* 0x0000000702007c11 */ /* 0x000fc400098f0c00 */
[----:B0-----:R-:W-:Y:S09]  /*b490*/  BRA.DIV UR4, `(.L_x_439) ;  /* 0x0000004204847947 */ /* 0x001ff2000b800000 */
[----:B------:R-:W0:Y:S02]  /*b4a0*/  S2R R5, SR_TID.X ;  /* 0x0000000000057919 */ /* 0x000e240000002100 */
[----:B0-----:R-:W-:-:S04]  /*b4b0*/  LOP3.LUT R5, R5, 0x7f, RZ, 0xc0, !PT ;  /* 0x0000007f05057812 */ /* 0x001fc800078ec0ff */
[----:B------:R-:W-:Y:S02]  /*b4c0*/  SHF.R.U32.HI R6, RZ, 0x3, R5 ;  /* 0x00000003ff067819 */ /* 0x000fe40000011605 */
[----:B------:R-:W2:Y:S01]  /*b4d0*/  LDL.LU R5, [R1+0x40] ;  /* 0x0000400001057983 */ /* 0x000ea20000300800 */
[----:B------:R-:W-:Y:S02]  /*b4e0*/  ULDC.64 UR4, c[0x0][0x208] ;  /* 0x0000820000047ab9 */ /* 0x000fe40000000a00 */
[----:B------:R-:W-:Y:S01]  /*b4f0*/  IMAD.IADD R2, R6, 0x1, R17 ;  /* 0x0000000106027824 */ /* 0x000fe200078e0211 */
[----:B------:R-:W-:Y:S01]  /*b500*/  SHFL.IDX PT, R9, R0, 0x1, 0x181f ;  /* 0x00381f0000097f89 */ /* 0x000fe200000e0000 */
[----:B------:R-:W0:Y:S02]  /*b510*/  S2R R6, SR_TID.X ;  /* 0x0000000000067919 */ /* 0x000e240000002100 */
[----:B0-----:R-:W-:Y:S02]  /*b520*/  IMAD.SHL.U32 R11, R6, 0x8, RZ ;  /* 0x00000008060b7824 */ /* 0x001fe400078e00ff */
[----:B------:R-:W-:Y:S03]  /*b530*/  SHFL.IDX PT, R6, R0, RZ, 0x181f ;  /* 0x00181fff00067589 */ /* 0x000fe600000e0000 */
[----:B------:R-:W-:Y:S01]  /*b540*/  LOP3.LUT R11, R11, 0x38, RZ, 0xc0, !PT ;  /* 0x000000380b0b7812 */ /* 0x000fe200078ec0ff */
[----:B--2---:R-:W-:-:S02]  /*b550*/  IMAD R3, R5, R7, RZ ;  /* 0x0000000705037224 */ /* 0x004fc400078e02ff */
[----:B------:R-:W0:Y:S01]  /*b560*/  SHFL.IDX PT, R7, R4, RZ, 0x181f ;  /* 0x00181fff04077589 */ /* 0x000e2200000e0000 */
[C---:B------:R-:W-:Y:S02]  /*b570*/  VIADD R5, R2.reuse, 0x10 ;  /* 0x0000001002057836 */ /* 0x040fe40000000000 */
[----:B------:R-:W-:-:S03]  /*b580*/  ISETP.GE.AND P4, PT, R2, R3, PT ;  /* 0x000000030200720c */ /* 0x000fc60003f86270 */
[----:B------:R-:W-:Y:S02]  /*b590*/  ISETP.GE.AND P3, PT, R5, R3, PT ;  /* 0x000000030500720c */ /* 0x000fe40003f66270 */
[----:B------:R-:W1:Y:S08]  /*b5a0*/  SHFL.IDX PT, R5, R4, 0x1, 0x181f ;  /* 0x00381f0004057f89 */ /* 0x000e7000000e0000 */
[----:B0-----:R-:W-:-:S05]  /*b5b0*/  @!P4 LEA R7, P5, R11, R7, 0x1 ;  /* 0x000000070b07c211 */ /* 0x001fca00078a08ff */
[----:B------:R-:W-:Y:S01]  /*b5c0*/  @!P4 IMAD.X R6, RZ, RZ, R6, P5 ;  /* 0x000000ffff06c224 */ /* 0x000fe200028e0606 */
[----:B-1----:R-:W-:-:S04]  /*b5d0*/  @!P3 LEA R8, P5, R11, R5, 0x1 ;  /* 0x000000050b08b211 */ /* 0x002fc800078a08ff */
[----:B------:R-:W-:Y:S01]  /*b5e0*/  @!P4 LOP3.LUT R7, R7, R6, RZ, 0x3c, !PT ;  /* 0x000000060707c212 */ /* 0x000fe200078e3cff */
[----:B------:R-:W-:-:S03]  /*b5f0*/  @!P3 IMAD.X R5, RZ, RZ, R9, P5 ;  /* 0x000000ffff05b224 */ /* 0x000fc600028e0609 */
[----:B------:R-:W-:-:S04]  /*b600*/  @!P4 LOP3.LUT R6, R7, R6, RZ, 0x3c, !PT ;  /* 0x000000060706c212 */ /* 0x000fc800078e3cff */
[----:B------:R-:W-:-:S05]  /*b610*/  @!P4 LOP3.LUT R7, R7, R6, RZ, 0x3c, !PT ;  /* 0x000000060707c212 */ /* 0x000fca00078e3cff */
[----:B-----5:R-:W-:Y:S04]  /*b620*/  @!P4 LDGSTS.E.BYPASS.LTC128B.128 [R10+0x10400], desc[UR4][R6.64], !P2 ;  /* 0x10400000060acfae */ /* 0x020fe8000d101d44 */
[----:B------:R-:W-:Y:S04]  /*b630*/  @!P4 LDGSTS.E.BYPASS.LTC128B.128 [R10+0x14400], desc[UR4][R6.64+0x80], !P1 ;  /* 0x14400080060acfae */ /* 0x000fe8000c901d44 */
[----:B------:R0:W-:Y:S02]  /*b640*/  @!P4 LDGSTS.E.BYPASS.LTC128B.128 [R10+0x18400], desc[UR4][R6.64+0x100], !P0 ;  /* 0x18400100060acfae */ /* 0x0001e4000c101d44 */
[----:B0-----:R-:W-:-:S02]  /*b650*/  @!P3 IMAD.MOV.U32 R6, RZ, RZ, R8 ;  /* 0x000000ffff06b224 */ /* 0x001fc400078e0008 */
[----:B------:R-:W-:Y:S01]  /*b660*/  @!P3 IMAD.MOV.U32 R7, RZ, RZ, R5 ;  /* 0x000000ffff07b224 */ /* 0x000fe200078e0005 */
[----:B------:R-:W-:Y:S01]  /*b670*/  SHFL.IDX PT, R8, R0, 0x2, 0x181f ;  /* 0x00581f0000087f89 */ /* 0x000fe200000e0000 */
[----:B------:R-:W-:-:S03]  /*b680*/  VIADD R5, R2, 0x20 ;  /* 0x0000002002057836 */ /* 0x000fc60000000000 */
[----:B------:R-:W-:Y:S04]  /*b690*/  @!P3 LDGSTS.E.BYPASS.LTC128B.128 [R10+0x10c00], desc[UR4][R6.64], !P2 ;  /* 0x10c00000060abfae */ /* 0x000fe8000d101d44 */
[----:B------:R-:W-:Y:S04]  /*b6a0*/  @!P3 LDGSTS.E.BYPASS.LTC128B.128 [R10+0x14c00], desc[UR4][R6.64+0x80], !P1 ;  /* 0x14c00080060abfae */ /* 0x000fe8000c901d44 */
[----:B------:R0:W-:Y:S01]  /*b6b0*/  @!P3 LDGSTS.E.BYPASS.LTC128B.128 [R10+0x18c00], desc[UR4][R6.64+0x100], !P0 ;  /* 0x18c00100060abfae */ /* 0x0001e2000c101d44 */
[----:B------:R-:W-:-:S03]  /*b6c0*/  ISETP.GE.AND P3, PT, R5, R3, PT ;  /* 0x000000030500720c */ /* 0x000fc60003f66270 */
[----:B------:R-:W1:Y:S10]  /*b6d0*/  SHFL.IDX PT, R5, R4, 0x2, 0x181f ;  /* 0x00581f0004057f89 */ /* 0x000e7400000e0000 */
[----:B-1----:R-:W-:-:S05]  /*b6e0*/  @!P3 LEA R5, P4, R11, R5, 0x1 ;  /* 0x000000050b05b211 */ /* 0x002fca00078808ff */
[----:B0-----:R-:W-:-:S04]  /*b6f0*/  @!P3 IMAD.X R6, RZ, RZ, R8, P4 ;  /* 0x000000ffff06b224 */ /* 0x001fc800020e0608 */
[----:B------:R-:W-:Y:S02]  /*b700*/  @!P3 IMAD.MOV.U32 R7, RZ, RZ, R6 ;  /* 0x000000ffff07b224 */ /* 0x000fe400078e0006 */
[----:B------:R-:W-:Y:S02]  /*b710*/  @!P3 IMAD.MOV.U32 R6, RZ, RZ, R5 ;  /* 0x000000ffff06b224 */ /* 0x000fe400078e0005 */
[----:B------:R-:W-:-:S03]  /*b720*/  VIADD R5, R2, 0x30 ;  /* 0x0000003002057836 */ /* 0x000fc60000000000 */
[----:B------:R-:W-:Y:S04]  /*b730*/  @!P3 LDGSTS.E.BYPASS.LTC128B.128 [R10+0x11400], desc[UR4][R6.64], !P2 ;  /* 0x11400000060abfae */ /* 0x000fe8000d101d44 */
[----:B------:R-:W-:Y:S04]  /*b740*/  @!P3 LDGSTS.E.BYPASS.LTC128B.128 [R10+0x15400], desc[UR4][R6.64+0x80], !P1 ;  /* 0x15400080060abfae */ /* 0x000fe8000c901d44 */
[----:B------:R0:W-:Y:S01]  /*b750*/  @!P3 LDGSTS.E.BYPASS.LTC128B.128 [R10+0x19400], desc[UR4][R6.64+0x100], !P0 ;  /* 0x19400100060abfae */ /* 0x0001e2000c101d44 */
[----:B------:R-:W-:-:S03]  /*b760*/  ISETP.GE.AND P3, PT, R5, R3, PT ;  /* 0x000000030500720c */ /* 0x000fc60003f66270 */
[----:B------:R-:W1:Y:S04]  /*b770*/  SHFL.IDX PT, R5, R4, 0x3, 0x181f ;  /* 0x00781f0004057f89 */ /* 0x000e6800000e0000 */
[----:B0-----:R-:W0:Y:S06]  /*b780*/  SHFL.IDX PT, R6, R0, 0x3, 0x181f ;  /* 0x00781f0000067f89 */ /* 0x001e2c00000e0000 */
        /* <DEDUP_REMOVED lines=27> */
[----:B------:R-:W-:Y:S02]  /*b940*/  @!P3 LDGSTS.E.BYPASS.LTC128B.128 [R10+0x12c00], desc[UR4][R6.64], !P2 ;  /* 0x12c00000060abfae */ /* 0x000fe4000d101d44 */
[----:B------:R-:W-:Y:S02]  /*b950*/  ISETP.GE.AND P4, PT, R5, R3, PT ;  /* 0x000000030500720c */ /* 0x000fe40003f86270 */
[----:B------:R-:W0:Y:S04]  /*b960*/  SHFL.IDX PT, R5, R4, 0x6, 0x181f ;  /* 0x00d81f0004057f89 */ /* 0x000e2800000e0000 */
[----:B------:R-:W-:Y:S04]  /*b970*/  @!P3 LDGSTS.E.BYPASS.LTC128B.128 [R10+0x16c00], desc[UR4][R6.64+0x80], !P1 ;  /* 0x16c00080060abfae */ /* 0x000fe8000c901d44 */
[----:B------:R1:W-:Y:S04]  /*b980*/  @!P3 LDGSTS.E.BYPASS.LTC128B.128 [R10+0x1ac00], desc[UR4][R6.64+0x100], !P0 ;  /* 0x1ac00100060abfae */ /* 0x0003e8000c101d44 */
[----:B------:R-:W-:Y:S04]  /*b990*/  SHFL.IDX PT, R4, R4, 0x7, 0x181f ;  /* 0x00f81f0004047f89 */ /* 0x000fe800000e0000 */
[----:B-1----:R-:W1:Y:S01]  /*b9a0*/  SHFL.IDX PT, R6, R0, 0x6, 0x181f ;  /* 0x00d81f0000067f89 */ /* 0x002e6200000e0000 */
[----:B0-----:R-:W-:-:S03]  /*b9b0*/  @!P4 LEA R5, P3, R11, R5, 0x1 ;  /* 0x000000050b05c211 */ /* 0x001fc600078608ff */
[----:B------:R-:W0:Y:S02]  /*b9c0*/  SHFL.IDX PT, R0, R0, 0x7, 0x181f ;  /* 0x00f81f0000007f89 */ /* 0x000e2400000e0000 */
[----:B-1----:R-:W-:-:S04]  /*b9d0*/  @!P4 IMAD.X R6, RZ, RZ, R6, P3 ;  /* 0x000000ffff06c224 */ /* 0x002fc800018e0606 */
[----:B------:R-:W-:Y:S02]  /*b9e0*/  @!P4 IMAD.MOV.U32 R7, RZ, RZ, R6 ;  /* 0x000000ffff07c224 */ /* 0x000fe400078e0006 */
[----:B------:R-:W-:-:S05]  /*b9f0*/  @!P4 IMAD.MOV.U32 R6, RZ, RZ, R5 ;  /* 0x000000ffff06c224 */ /* 0x000fca00078e0005 */
[----:B------:R1:W-:Y:S04]  /*ba00*/  @!P4 LDGSTS.E.BYPASS.LTC128B.128 [R10+0x13400], desc[UR4][R6.64], !P2 ;  /* 0x13400000060acfae */ /* 0x0003e8000d101d44 */
[----:B------:R1:W-:Y:S04]  /*ba10*/  @!P4 LDGSTS.E.BYPASS.LTC128B.128 [R10+0x17400], desc[UR4][R6.64+0x80], !P1 ;  /* 0x17400080060acfae */ /* 0x0003e8000c901d44 */
[----:B0-----:R1:W-:Y:S02]  /*ba20*/  @!P4 LDGSTS.E.BYPASS.LTC128B.128 [R10+0x1b400], desc[UR4][R6.64+0x100], !P0 ;  /* 0x1b400100060acfae */ /* 0x0013e4000c101d44 */
.L_x_558:
[----:B------:R-:W-:Y:S01]  /*ba30*/  VIADD R2, R2, 0x70 ;  /* 0x0000007002027836 */ /* 0x000fe20000000000 */
[----:B------:R-:W-:Y:S04]  /*ba40*/  BSSY B0, `(.L_x_440) ;  /* 0x000000f000007945 */ /* 0x000fe80003800000 */
[----:B------:R-:W-:-:S13]  /*ba50*/  ISETP.GE.AND P3, PT, R2, R3, PT ;  /* 0x000000030200720c */ /* 0x000fda0003f66270 */
[----:B------:R-:W-:Y:S05]  /*ba60*/  @P3 BRA `(.L_x_441) ;  /* 0x0000000000303947 */ /* 0x000fea0003800000 */
[----:B------:R-:W0:Y:S01]  /*ba70*/  S2R R5, SR_TID.X ;  /* 0x0000000000057919 */ /* 0x000e220000002100 */
[----:B------:R-:W-:Y:S01]  /*ba80*/  ULDC.64 UR4, c[0x0][0x208] ;  /* 0x0000820000047ab9 */ /* 0x000fe20000000a00 */
[----:B0-----:R-:W-:-:S05]  /*ba90*/  IMAD.SHL.U32 R5, R5, 0x8, RZ ;  /* 0x0000000805057824 */ /* 0x001fca00078e00ff */
        /* <DEDUP_REMOVED lines=9> */
.L_x_441:
[----:B------:R-:W-:Y:S05]  /*bb30*/  BSYNC B0 ;  /* 0x0000000000007941 */ /* 0x000fea0003800000 */
.L_x_440:
[----:B01----:R-:W2:Y:S01]  /*bb40*/  LDL R10, [R1+0x4] ;  /* 0x00000400010a7983 */ /* 0x003ea20000100800 */
[----:B------:R-:W-:Y:S01]  /*bb50*/  PLOP3.LUT P0, PT, PT, PT, PT, 0x80, 0x0 ;  /* 0x000000000000781c */ /* 0x000fe20003f0f070 */
[----:B------:R-:W-:Y:S01]  /*bb60*/  NOP ;  /* 0x0000000000007918 */ /* 0x000fe20000000000 */
[----:B--2---:R-:W-:-:S11]  /*bb70*/  VIADD R6, R10, 0x34800 ;  /* 0x000348000a067836 */ /* 0x004fd60000000000 */
.L_x_442:
[----:B------:R-:W2:Y:S01]  /*bb80*/  LDL R2, [R1+0x4] ;  /* 0x0000040001027983 */ /* 0x000ea20000100800 */
[----:B------:R-:W-:Y:S02]  /*bb90*/  PLOP3.LUT P1, PT, P1, P0, PT, 0xa2, 0x0 ;  /* 0x000000000000781c */ /* 0x000fe40000f21472 */
[----:B--2---:R-:W-:-:S08]  /*bba0*/  @P0 R2UR P1, UR4, R2 ;  /* 0x00000000020402ca */ /* 0x004fd00000020000 */
[----:B------:R-:W-:-:S05]  /*bbb0*/  @P0 PLOP3.LUT P0, PT, P1, PT, PT, 0x80, 0x0 ;  /* 0x000000000000081c */ /* 0x000fca0000f0f070 */
[----:B------:R-:W-:Y:S01]  /*bbc0*/  @!P1 SYNCS.ARRIVE.TRANS64.RED.A0T1 RZ, [UR4+0x34800], RZ ;  /* 0x034800ffffff99a7 */ /* 0x000fe20008200404 */
[----:B------:R-:W-:Y:S07]  /*bbd0*/  @!P1 ARRIVES.LDGSTSBAR.64.TRANSCNT [UR4+0x34800] ;  /* 0x03480000ff0099b0 */ /* 0x000fee0008000a84 */
[----:B------:R-:W-:Y:S05]  /*bbe0*/  @P0 BRA.U.ANY `(.L_x_442) ;  /* 0xfffffffd00e40947 */ /* 0x000fea000393ffff */
[----:B------:R-:W2:Y:S02]  /*bbf0*/  LDL.LU R3, [R1+0x50] ;  /* 0x0000500001037983 */ /* 0x000ea40000300800 */
[----:B--2---:R-:W-:-:S05]  /*bc00*/  VIADD R3, R3, 0x1 ;  /* 0x0000000103037836 */ /* 0x004fca0000000000 */
[----:B------:R0:W-:Y:S01]  /*bc10*/  STL [R1+0x50], R3 ;  /* 0x0000500301007387 */ /* 0x0001e20000100800 */
[----:B------:R-:W-:-:S04]  /*bc20*/  LEA.HI R0, R3, R3, RZ, 0x1 ;  /* 0x0000000303007211 */ /* 0x000fc800078f08ff */
[----:B------:R-:W-:-:S05]  /*bc30*/  LOP3.LUT R0, R0, 0xfffffffe, RZ, 0xc0, !PT ;  /* 0xfffffffe00007812 */ /* 0x000fca00078ec0ff */
[----:B------:R-:W-:-:S05]  /*bc40*/  IMAD.IADD R0, R3, 0x1, -R0 ;  /* 0x0000000103007824 */ /* 0x000fca00078e0a00 */
[----:B------:R-:W-:Y:S01]  /*bc50*/  SHF.L.U32 R0, R0, 0x1f, RZ ;  /* 0x0000001f00007819 */ /* 0x000fe200000006ff */
[----:B------:R-:W-:Y:S01]  /*bc60*/  NOP ;  /* 0x0000000000007918 */ /* 0x000fe20000000000 */
[----:B------:R0:W-:Y:S01]  /*bc70*/  SYNCS.ARRIVE.TRANS64.A1T0 RZ, [R2+URZ+0x34800], RZ ;  /* 0x034800ff02ff79a7 */ /* 0x0001e2000810003f */
[----:B------:R-:W-:Y:S01]  /*bc80*/  BSSY B0, `(.L_x_443) ;  /* 0x0000003000007945 */ /* 0x000fe20003800000 */
[----:B------:R-:W1:Y:S03]  /*bc90*/  SYNCS.PHASECHK.TRANS64.TRYWAIT P0, [R2+URZ+0x34820], R0 ;  /* 0x03482000020075a7 */ /* 0x000e66000800017f */
[----:B01----:R-:W-:Y:S05]  /*bca0*/  @!P0 BRA `(.L_x_444) ;  /* 0x00000044007c8947 */ /* 0x003fea0003800000 */
.L_x_559:
[----:B------:R-:W-:Y:S05]  /*bcb0*/  BSYNC B0 ;  /* 0x0000000000007941 */ /* 0x000fea0003800000 */
.L_x_443:
[----:B0-----:R-:W2:Y:S01]  /*bcc0*/  LDL.LU R2, [R1+0x3c] ;  /* 0x00003c0001027983 */ /* 0x001ea20000300800 */
[----:B------:R-:W-:Y:S01]  /*bcd0*/  BSSY B0, `(.L_x_445) ;  /* 0x0000226000007945 */ /* 0x000fe20003800000 */
[----:B--2---:R-:W-:-:S13]  /*bce0*/  ISETP.GE.AND P0, PT, R2, 0x81, PT ;  /* 0x000000810200780c */ /* 0x004fda0003f06270 */
[----:B------:R-:W-:Y:S05]  /*bcf0*/  @!P0 BRA `(.L_x_446) ;  /* 0x00000020008c8947 */ /* 0x000fea0003800000 */
[----:B------:R-:W2:Y:S01]  /*bd00*/  LDL R2, [R1+0x30] ;  /* 0x0000300001027983 */ /* 0x000ea20000100800 */
[----:B------:R-:W-:Y:S01]  /*bd10*/  IMAD.MOV.U32 R0, RZ, RZ, 0x1 ;  /* 0x00000001ff007424 */ /* 0x000fe200078e00ff */
[----:B------:R-:W-:Y:S01]  /*bd20*/  BSSY B2, `(.L_x_447) ;  /* 0x00000bc000027945 */ /* 0x000fe20003800000 */
[----:B--2---:R-:W-:-:S05]  /*bd30*/  IMAD.MOV R9, RZ, RZ, -R2 ;  /* 0x000000ffff097224 */ /* 0x004fca00078e0a02 */
[----:B------:R-:W-:-:S05]  /*bd40*/  VIADDMNMX R9, R9, R0, 0xffffffff, !PT ;  /* 0xffffffff09097446 */ /* 0x000fca0007800100 */
[----:B------:R-:W-:-:S05]  /*bd50*/  IMAD.IADD R0, R2, 0x1, R9 ;  /* 0x0000000102007824 */ /* 0x000fca00078e0209 */
[----:B------:R-:W-:-:S04]  /*bd60*/  LOP3.LUT R0, R0, 0x1, RZ, 0xc0, !PT ;  /* 0x0000000100007812 */ /* 0x000fc800078ec0ff */
[----:B------:R-:W-:Y:S01]  /*bd70*/  ISETP.NE.U32.AND P0, PT, R0, 0x1, PT ;  /* 0x000000010000780c */ /* 0x000fe20003f05070 */
[----:B------:R-:W-:-:S12]  /*bd80*/  VIADD R0, R2, 0xfffffffe ;  /* 0xfffffffe02007836 */ /* 0x000fd80000000000 */
[----:B------:R-:W-:Y:S05]  /*bd90*/  @P0 BRA `(.L_x_448) ;  /* 0x0000000800d00947 */ /* 0x000fea0003800000 */
[----:B------:R-:W2:Y:S04]  /*bda0*/  LDL R4, [R1+0x1c] ;  /* 0x00001c0001047983 */ /* 0x000ea80000100800 */
[----:B------:R-:W3:Y:S04]  /*bdb0*/  LDL R3, [R1+0x8] ;  /* 0x0000080001037983 */ /* 0x000ee80000100800 */
[----:B------:R-:W4:Y:S01]  /*bdc0*/  LDL R2, [R1+0x10] ;  /* 0x0000100001027983 */ /* 0x000f220000100800 */
[----:B------:R-:W-:Y:S01]  /*bdd0*/  BSSY B1, `(.L_x_449) ;  /* 0x00000ac000017945 */ /* 0x000fe20003800000 */
[----:B--2---:R-:W-:Y:S01]  /*bde0*/  LOP3.LUT P1, RZ, R4, 0x1, RZ, 0xc0, !PT ;  /* 0x0000000104ff7812 */ /* 0x004fe2000782c0ff */
[----:B---3--:R-:W-:-:S05]  /*bdf0*/  VIADD R8, R3, 0x1 ;  /* 0x0000000103087836 */ /* 0x008fca0000000000 */
[----:B------:R-:W-:-:S04]  /*be00*/  ISETP.NE.AND P0, PT, R8, 0x2, PT ;  /* 0x000000020800780c */ /* 0x000fc80003f05270 */
[----:B------:R-:W-:Y:S02]  /*be10*/  SEL R10, RZ, 0x1, P0 ;  /* 0x00000001ff0a7807 */ /* 0x000fe40000000000 */
[----:B------:R-:W-:Y:S02]  /*be20*/  SEL R8, R8, RZ, P0 ;  /* 0x000000ff08087207 */ /* 0x000fe40000000000 */
[----:B----4-:R-:W-:Y:S01]  /*be30*/  LOP3.LUT R10, R2, R10, RZ, 0x3c, !PT ;  /* 0x0000000a020a7212 */ /* 0x010fe200078e3cff */
[----:B------:R-:W-:Y:S06]  /*be40*/  @!P1 BRA `(.L_x_450) ;  /* 0x0000000800909947 */ /* 0x000fec0003800000 */
[----:B------:R0:W5:Y:S01]  /*be50*/  LDL R4, [R1] ;  /* 0x0000000001047983 */ /* 0x0001620000100800 */
[----:B------:R-:W-:Y:S02]  /*be60*/  ULDC.64 UR4, c[0x0][0x418] ;  /* 0x0001060000047ab9 */ /* 0x000fe40000000a00 */
[----:B------:R-:W-:-:S04]  /*be70*/  ISETP.NE.U32.AND P0, PT, RZ, UR4, PT ;  /* 0x00000004ff007c0c */ /* 0x000fc8000bf05070 */
[----:B------:R-:W-:-:S13]  /*be80*/  ISETP.NE.AND.EX P0, PT, RZ, UR5, PT, P0 ;  /* 0x00000005ff007c0c */ /* 0x000fda000bf05300 */
[----:B0-----:R-:W-:Y:S05]  /*be90*/  @!P0 BRA `(.L_x_451) ;  /* 0x0000000000508947 */ /* 0x001fea0003800000 */
[----:B------:R-:W2:Y:S01]  /*bea0*/  LDL R11, [R1+0x20] ;  /* 0x00002000010b7983 */ /* 0x000ea20000100800 */
[----:B------:R-:W0:Y:S01]  /*beb0*/  LDC R5, c[0x0][0x43c] ;  /* 0x00010f00ff057b82 */ /* 0x000e220000000800 */
[----:B------:R-:W-:Y:S02]  /*bec0*/  ULDC.64 UR6, c[0x0][0x428] ;  /* 0x00010a0000067ab9 */ /* 0x000fe40000000a00 */
[----:B------:R-:W3:Y:S01]  /*bed0*/  LDL R7, [R1+0xc] ;  /* 0x00000c0001077983 */ /* 0x000ee20000100800 */
[----:B------:R-:W-:Y:S01]  /*bee0*/  ULDC.64 UR8, c[0x0][0x208] ;  /* 0x0000820000087ab9 */ /* 0x000fe20000000a00 */
[----:B0-----:R-:W-:-:S13]  /*bef0*/  ISETP.NE.AND P0, PT, R5, 0x1, PT ;  /* 0x000000010500780c */ /* 0x001fda0003f05270 */
[----:B------:R-:W0:Y:S02]  /*bf00*/  @P0 LDC.64 R2, c[0x0][0x440] ;  /* 0x00011000ff020b82 */ /* 0x000e240000000a00 */
[----:B0----5:R-:W-:-:S04]  /*bf10*/  @P0 IMAD.HI.U32 R4, R0, R2, RZ ;  /* 0x0000000200040227 */ /* 0x021fc800078e00ff */
[----:B------:R-:W-:Y:S01]  /*bf20*/  IMAD.MOV.U32 R2, RZ, RZ, R0 ;  /* 0x000000ffff027224 */ /* 0x000fe200078e0000 */
[----:B------:R-:W-:-:S05]  /*bf30*/  @P0 SHF.R.U32.HI R2, RZ, R3, R4 ;  /* 0x00000003ff020219 */ /* 0x000fca0000011604 */
[----:B------:R-:W-:-:S04]  /*bf40*/  IMAD.MOV R3, RZ, RZ, -R2 ;  /* 0x000000ffff037224 */ /* 0x000fc800078e0a02 */
[----:B------:R-:W-:Y:S01]  /*bf50*/  IMAD R0, R5, R3, R0 ;  /* 0x0000000305007224 */ /* 0x000fe200078e0200 */
[----:B------:R-:W-:Y:S01]  /*bf60*/  SHF.R.S32.HI R3, RZ, 0x1f, R2 ;  /* 0x0000001fff037819 */ /* 0x000fe20000011402 */
[----:B--2---:R-:W-:-:S04]  /*bf70*/  IMAD R4, R11, UR6, RZ ;  /* 0x000000060b047c24 */ /* 0x004fc8000f8e02ff */
[C---:B---3--:R-:W-:Y:S02]  /*bf80*/  IMAD R4, R7.reuse, UR7, R4 ;  /* 0x0000000707047c24 */ /* 0x048fe4000f8e0204 */
[----:B------:R-:W-:-:S04]  /*bf90*/  IMAD.WIDE.U32 R2, R7, UR6, R2 ;  /* 0x0000000607027c25 */ /* 0x000fc8000f8e0002 */
[----:B------:R-:W-:Y:S01]  /*bfa0*/  IMAD.IADD R3, R4, 0x1, R3 ;  /* 0x0000000104037824 */ /* 0x000fe200078e0203 */
[----:B------:R-:W-:-:S04]  /*bfb0*/  LEA R4, P0, R2, UR4, 0x2 ;  /* 0x0000000402047c11 */ /* 0x000fc8000f8010ff */
[----:B------:R-:W-:-:S05]  /*bfc0*/  LEA.HI.X R5, R2, UR5, R3, 0x2, P0 ;  /* 0x0000000502057c11 */ /* 0x000fca00080f1403 */
[----:B------:R0:W5:Y:S04]  /*bfd0*/  LDG.E R4, desc[UR8][R4.64] ;  /* 0x0000000804047981 */ /* 0x000168000c1e1900 */
.L_x_451:
[----:B------:R-:W2:Y:S01]  /*bfe0*/  LDL R2, [R1+0x4] ;  /* 0x0000040001027983 */ /* 0x000ea20000100800 */
[----:B------:R-:W-:Y:S01]  /*bff0*/  BSSY B3, `(.L_x_452) ;  /* 0x0000005000037945 */ /* 0x000fe20003800000 */
[----:B--2---:R-:W-:Y:S01]  /*c000*/  IMAD R3, R8, 0x8, R2 ;  /* 0x0000000808037824 */ /* 0x004fe200078e0202 */
[----:B------:R-:W-:-:S04]  /*c010*/  SHF.L.U32 R2, R10, 0x1f, RZ ;  /* 0x0000001f0a027819 */ /* 0x000fc800000006ff */
[----:B------:R-:W1:Y:S02]  /*c020*/  SYNCS.PHASECHK.TRANS64.TRYWAIT P0, [R3+URZ+0x34840], R2 ;  /* 0x03484002030075a7 */ /* 0x000e64000800017f */
[----:B-1----:R-:W-:Y:S05]  /*c030*/  @!P0 BRA `(.L_x_453) ;  /* 0x0000004000b08947 */ /* 0x002fea0003800000 */
.L_x_560:
[----:B------:R-:W-:Y:S05]  /*c040*/  BSYNC B3 ;  /* 0x0000000000037941 */ /* 0x000fea0003800000 */
.L_x_452:
        /* <DEDUP_REMOVED lines=12> */
.L_x_455:
[----:B------:R-:W-:Y:S05]  /*c110*/  BSYNC B3 ;  /* 0x0000000000037941 */ /* 0x000fea0003800000 */
.L_x_454:
[----:B------:R-:W2:Y:S04]  /*c120*/  LDL R5, [R1+0x4] ;  /* 0x0000040001057983 */ /* 0x000ea80000100800 */
[----:B-1----:R-:W3:Y:S01]  /*c130*/  LDL R2, [R1+0x18] ;  /* 0x0000180001027983 */ /* 0x002ee20000100800 */
        /* <DEDUP_REMOVED lines=8> */
[----:B--2---:R-:W-:-:S02]  /*c1c0*/  IMAD R7, R8, 0xc000, R5 ;  /* 0x0000c00008077824 */ /* 0x004fc400078e0205 */
[----:B---3--:R-:W-:Y:S02]  /*c1d0*/  IMAD R2, R0, 0x80, R2 ;  /* 0x0000008000027824 */ /* 0x008fe400078e0202 */
[----:B------:R-:W-:-:S08]  /*c1e0*/  VIADD R5, R7, 0x1c400 ;  /* 0x0001c40007057836 */ /* 0x000fd00000000000 */
.L_x_456:
        /* <DEDUP_REMOVED lines=16> */
.L_x_457:
        /* <DEDUP_REMOVED lines=15> */
.L_x_458:
        /* <DEDUP_REMOVED lines=10> */
[----:B------:R-:W2:Y:S04]  /*c480*/  LDL.LU R12, [R1+0x10] ;  /* 0x00001000010c7983 */ /* 0x000ea80000300800 */
[----:B------:R-:W3:Y:S01]  /*c490*/  LDL R7, [R1+0x8] ;  /* 0x0000080001077983 */ /* 0x000ee20000100800 */
[----:B------:R-:W-:Y:S01]  /*c4a0*/  BSSY B3, `(.L_x_459) ;  /* 0x0000005000037945 */ /* 0x000fe20003800000 */
[----:B--2---:R-:W-:Y:S01]  /*c4b0*/  SHF.L.U32 R2, R12, 0x1f, RZ ;  /* 0x0000001f0c027819 */ /* 0x004fe200000006ff */
[----:B---3--:R-:W-:-:S04]  /*c4c0*/  IMAD R3, R7, 0x8, R6 ;  /* 0x0000000807037824 */ /* 0x008fc800078e0206 */
[----:B------:R-:W0:Y:S02]  /*c4d0*/  SYNCS.PHASECHK.TRANS64.TRYWAIT P0, [R3+URZ+0x60], R2 ;  /* 0x00006002030075a7 */ /* 0x000e24000800017f */
[----:B0-----:R-:W-:Y:S05]  /*c4e0*/  @!P0 BRA `(.L_x_460) ;  /* 0x0000003c00988947 */ /* 0x001fea0003800000 */
.L_x_561:
[----:B------:R-:W-:Y:S05]  /*c4f0*/  BSYNC B3 ;  /* 0x0000000000037941 */ /* 0x000fea0003800000 */
.L_x_459:
[----:B------:R1:W5:Y:S04]  /*c500*/  LDL R17, [R1+0x4] ;  /* 0x0000040001117983 */ /* 0x0003680000100800 */
[----:B------:R1:W5:Y:S01]  /*c510*/  LDL R15, [R1+0x8] ;  /* 0x00000800010f7983 */ /* 0x0003620000100800 */
[----:B------:R-:W-:Y:S01]  /*c520*/  BSSY B3, `(.L_x_461) ;  /* 0x000000c000037945 */ /* 0x000fe20003800000 */
[----:B------:R-:W-:Y:S02]  /*c530*/  IMAD.MOV.U32 R12, RZ, RZ, 0x0 ;  /* 0x00000000ff0c7424 */ /* 0x000fe400078e00ff */
[----:B------:R-:W-:Y:S01]  /*c540*/  IMAD.MOV.U32 R13, RZ, RZ, 0x14f00000 ;  /* 0x14f00000ff0d7424 */ /* 0x000fe200078e00ff */
[----:B------:R-:W-:Y:S06]  /*c550*/  @P1 BRA `(.L_x_462) ;  /* 0x0000000000201947 */ /* 0x000fec0003800000 */
[----:B------:R-:W2:Y:S01]  /*c560*/  S2R R5, SR_TID.X ;  /* 0x0000000000057919 */ /* 0x000ea20000002100 */
[----:B0----5:R-:W-:Y:S02]  /*c570*/  IMAD R2, R15, 0x8, R17 ;  /* 0x000000080f027824 */ /* 0x021fe400078e0211 */
[----:B------:R-:W-:-:S04]  /*c580*/  IMAD.MOV.U32 R3, RZ, RZ, 0x8000 ;  /* 0x00008000ff037424 */ /* 0x000fc800078e00ff */
[----:B------:R3:W-:Y:S01]  /*c590*/  SYNCS.ARRIVE.TRANS64 RZ, [R2+URZ+0x34850], R3 ;  /* 0x0348500302ff79a7 */ /* 0x0007e2000800003f */
[----:B--2---:R-:W-:-:S04]  /*c5a0*/  LOP3.LUT R5, R5, 0x1f, RZ, 0xc0, !PT ;  /* 0x0000001f05057812 */ /* 0x004fc800078ec0ff */
[----:B------:R-:W-:-:S13]  /*c5b0*/  ISETP.NE.AND P0, PT, R5, RZ, PT ;  /* 0x000000ff0500720c */ /* 0x000fda0003f05270 */
[----:B---3--:R-:W-:Y:S05]  /*c5c0*/  @!P0 BRA `(.L_x_462) ;  /* 0x0000000000048947 */ /* 0x008fea0003800000 */
[----:B------:R-:W-:Y:S01]  /*c5d0*/  BPT.TRAP 0x1 ;  /* 0x000000040000795c */ /* 0x000fe20000300000 */
.L_x_462:
[----:B------:R-:W-:Y:S05]  /*c5e0*/  BSYNC B3 ;  /* 0x0000000000037941 */ /* 0x000fea0003800000 */
.L_x_461:
[----:B------:R-:W2:Y:S04]  /*c5f0*/  LDL R7, [R1+0x18] ;  /* 0x0000180001077983 */ /* 0x000ea80000100800 */
[----:B0-----:R-:W2:Y:S01]  /*c600*/  LDL.LU R3, [R1+0x14] ;  /* 0x0000140001037983 */ /* 0x001ea20000300800 */
[----:B------:R-:W-:Y:S01]  /*c610*/  R2UR UR10, R11 ;  /* 0x000000000b0a72ca */ /* 0x000fe200000e0000 */
[C-C-:B-----5:R-:W-:Y:S01]  /*c620*/  IMAD R5, R15.reuse, 0x8, R17.reuse ;  /* 0x000000080f057824 */ /* 0x160fe200078e0211 */
[----:B------:R-:W-:Y:S01]  /*c630*/  R2UR UR6, R12 ;  /* 0x000000000c0672ca */ /* 0x000fe200000e0000 */
[----:B------:R-:W-:Y:S01]  /*c640*/  IMAD R2, R15, 0x8000, R17 ;  /* 0x000080000f027824 */ /* 0x000fe200078e0211 */
[----:B------:R-:W-:Y:S01]  /*c650*/  R2UR UR7, R13 ;  /* 0x000000000d0772ca */ /* 0x000fe200000e0000 */
[----:B------:R-:W-:Y:S01]  /*c660*/  UIADD3 UR4, UP0, UR36, 0x470, URZ ;  /* 0x0000047024047890 */ /* 0x000fe2000ff1e03f */
[----:B------:R-:W-:Y:S01]  /*c670*/  PLOP3.LUT P0, PT, PT, PT, PT, 0x80, 0x0 ;  /* 0x000000000000781c */ /* 0x000fe20003f0f070 */
[----:B------:R-:W-:-:S02]  /*c680*/  VIADD R5, R5, 0x34850 ;  /* 0x0003485005057836 */ /* 0x000fc40000000000 */
[----:B------:R-:W-:Y:S01]  /*c690*/  UIADD3.X UR5, URZ, UR37, URZ, UP0, !UPT ;  /* 0x000000253f057290 */ /* 0x000fe200087fe43f */
[----:B--2---:R-:W-:Y:S02]  /*c6a0*/  IMAD R3, R3, 0x80, R7 ;  /* 0x0000008003037824 */ /* 0x004fe400078e0207 */
[----:B------:R-:W-:-:S09]  /*c6b0*/  VIADD R7, R2, 0x400 ;  /* 0x0000040002077836 */ /* 0x000fd20000000000 */
.L_x_463:
[----:B------:R-:W2:Y:S01]  /*c6c0*/  LDL R11, [R1] ;  /* 0x00000000010b7983 */ /* 0x000ea20000100800 */
[----:B------:R-:W-:-:S13]  /*c6d0*/  @P0 ELECT P1, URZ, PT ;  /* 0x00000000003f082f */ /* 0x000fda0003820000 */
[----:B------:R-:W-:Y:S02]  /*c6e0*/  @P1 R2UR UR12, R18 ;  /* 0x00000000120c12ca */ /* 0x000fe400000e0000 */
[----:B------:R-:W-:Y:S02]  /*c6f0*/  @P1 R2UR UR11, R3 ;  /* 0x00000000030b12ca */ /* 0x000fe400000e0000 */
[----:B------:R-:W-:Y:S02]  /*c700*/  @P1 R2UR UR9, R5 ;  /* 0x00000000050912ca */ /* 0x000fe400000e0000 */
[----:B------:R-:W-:Y:S02]  /*c710*/  @P1 R2UR UR8, R7 ;  /* 0x00000000070812ca */ /* 0x000fe400000e0000 */
[----:B------:R-:W-:Y:S02]  /*c720*/  @P1 PLOP3.LUT P0, PT, P1, PT, PT, 0x8, 0x0 ;  /* 0x000000000000181c */ /* 0x000fe40000f0e170 */
[----:B--2---:R-:W-:-:S02]  /*c730*/  @P1 R2UR UR13, R11 ;  /* 0x000000000b0d12ca */ /* 0x004fc400000e0000 */
[----:B------:R-:W-:-:S11]  /*c740*/  PLOP3.LUT P1, PT, PT, PT, PT, 0x8, 0x0 ;  /* 0x000000000000781c */ /* 0x000fd60003f2e170 */
[----:B------:R0:W-:Y:S02]  /*c750*/  UTMALDG.4D [UR8], [UR4], desc[UR6] ;  /* 0x00000608040075b4 */ /* 0x0001e40008019000 */
[----:B0-----:R-:W-:Y:S05]  /*c760*/  @P0 BRA.U.ANY `(.L_x_463) ;  /* 0xfffffffd00d40947 */ /* 0x001fea000393ffff */
[----:B------:R-:W-:Y:S01]  /*c770*/  R2UR UR10, R14 ;  /* 0x000000000e0a72ca */ /* 0x000fe200000e0000 */
[----:B------:R-:W-:Y:S01]  /*c780*/  VIADD R2, R2, 0x4400 ;  /* 0x0000440002027836 */ /* 0x000fe20000000000 */
[----:B------:R-:W-:Y:S02]  /*c790*/  R2UR UR6, R12 ;  /* 0x000000000c0672ca */ /* 0x000fe400000e0000 */
[----:B------:R-:W-:Y:S02]  /*c7a0*/  R2UR UR7, R13 ;  /* 0x000000000d0772ca */ /* 0x000fe400000e0000 */
[----:B------:R-:W-:-:S13]  /*c7b0*/  PLOP3.LUT P0, PT, PT, PT, PT, 0x80, 0x0 ;  /* 0x000000000000781c */ /* 0x000fda0003f0f070 */
.L_x_464:
        /* <DEDUP_REMOVED lines=11> */
[----:B------:R0:W-:Y:S04]  /*c870*/  STL [R1], R4 ;  /* 0x0000000401007387 */ /* 0x0001e80000100800 */
[----:B------:R0:W-:Y:S02]  /*c880*/  STL [R1+0x14], R0 ;  /* 0x0000140001007387 */ /* 0x0001e40000100800 */
.L_x_450:
[----:B------:R-:W-:Y:S05]  /*c890*/  BSYNC B1 ;  /* 0x0000000000017941 */ /* 0x000fea0003800000 */
.L_x_449:
[----:B0-----:R-:W2:Y:S04]  /*c8a0*/  LDL.LU R0, [R1+0x30] ;  /* 0x0000300001007983 */ /* 0x001ea80000300800 */
[----:B------:R0:W-:Y:S04]  /*c8b0*/  STL [R1+0x8], R8 ;  /* 0x0000080801007387 */ /* 0x0001e80000100800 */
[----:B------:R0:W-:Y:S02]  /*c8c0*/  STL [R1+0x10], R10 ;  /* 0x0000100a01007387 */ /* 0x0001e40000100800 */
[----:B0-2---:R-:W-:-:S07]  /*c8d0*/  VIADD R0, R0, 0xfffffffd ;  /* 0xfffffffd00007836 */ /* 0x005fce0000000000 */
.L_x_448:
[----:B------:R-:W-:Y:S05]  /*c8e0*/  BSYNC B2 ;  /* 0x0000000000027941 */ /* 0x000fea0003800000 */
.L_x_447:
[----:B------:R-:W2:Y:S01]  /*c8f0*/  LDL.LU R2, [R1+0x2c] ;  /* 0x00002c0001027983 */ /* 0x000ea20000300800 */
[----:B------:R-:W-:-:S05]  /*c900*/  IMAD.MOV R9, RZ, RZ, -R9 ;  /* 0x000000ffff097224 */ /* 0x000fca00078e0a09 */
[----:B--2---:R-:W-:-:S13]  /*c910*/  ISETP.NE.AND P0, PT, R2, R9, PT ;  /* 0x000000090200720c */ /* 0x004fda0003f05270 */
[----:B------:R-:W-:Y:S05]  /*c920*/  @!P0 BRA `(.L_x_446) ;  /* 0x0000001400808947 */ /* 0x000fea0003800000 */
[----:B------:R0:W5:Y:S02]  /*c930*/  LDL R8, [R1] ;  /* 0x0000000001087983 */ /* 0x0001640000100800 */
.L_x_497:
[----:B--2---:R-:W2:Y:S04]  /*c940*/  LDL R4, [R1+0x1c] ;  /* 0x00001c0001047983 */ /* 0x004ea80000100800 */
[----:B---3--:R-:W3:Y:S04]  /*c950*/  LDL R3, [R1+0x8] ;  /* 0x0000080001037983 */ /* 0x008ee80000100800 */
[----:B----4-:R-:W4:Y:S01]  /*c960*/  LDL R2, [R1+0x10] ;  /* 0x0000100001027983 */ /* 0x010f220000100800 */
[----:B------:R-:W-:Y:S05]  /*c970*/  YIELD ;  /* 0x0000000000007946 */ /* 0x000fea0003800000 */
        /* <DEDUP_REMOVED lines=8> */
[----:B------:R-:W-:Y:S01]  /*ca00*/  ULDC.64 UR4, c[0x0][0x418] ;  /* 0x0001060000047ab9 */ /* 0x000fe20000000a00 */
[----:B------:R-:W-:Y:S01]  /*ca10*/  IMAD.MOV.U32 R7, RZ, RZ, R0 ;  /* 0x000000ffff077224 */ /* 0x000fe200078e0000 */
[----:B------:R-:W-:-:S04]  /*ca20*/  ISETP.NE.U32.AND P0, PT, RZ, UR4, PT ;  /* 0x00000004ff007c0c */ /* 0x000fc8000bf05070 */
[----:B------:R-:W-:-:S13]  /*ca30*/  ISETP.NE.AND.EX P0, PT, RZ, UR5, PT, P0 ;  /* 0x00000005ff007c0c */ /* 0x000fda000bf05300 */
[----:B------:R-:W-:Y:S05]  /*ca40*/  @!P0 BRA `(.L_x_467) ;  /* 0x0000000000508947 */ /* 0x000fea0003800000 */
[----:B------:R-:W2:Y:S01]  /*ca50*/  LDL R10, [R1+0x20] ;  /* 0x00002000010a7983 */ /* 0x000ea20000100800 */
[----:B-----5:R-:W3:Y:S01]  /*ca60*/  LDC R8, c[0x0][0x43c] ;  /* 0x00010f00ff087b82 */ /* 0x020ee20000000800 */
[----:B------:R-:W-:Y:S02]  /*ca70*/  ULDC.64 UR6, c[0x0][0x428] ;  /* 0x00010a0000067ab9 */ /* 0x000fe40000000a00 */
[----:B------:R-:W4:Y:S01]  /*ca80*/  LDL R9, [R1+0xc] ;  /* 0x00000c0001097983 */ /* 0x000f220000100800 */
[----:B------:R-:W-:Y:S01]  /*ca90*/  ULDC.64 UR8, c[0x0][0x208] ;  /* 0x0000820000087ab9 */ /* 0x000fe20000000a00 */
[----:B---3--:R-:W-:-:S13]  /*caa0*/  ISETP.NE.AND P0, PT, R8, 0x1, PT ;  /* 0x000000010800780c */ /* 0x008fda0003f05270 */
[----:B------:R-:W3:Y:S02]  /*cab0*/  @P0 LDC.64 R2, c[0x0][0x440] ;  /* 0x00011000ff020b82 */ /* 0x000ee40000000a00 */
[----:B---3--:R-:W-:-:S04]  /*cac0*/  @P0 IMAD.HI.U32 R7, R0, R2, RZ ;  /* 0x0000000200070227 */ /* 0x008fc800078e00ff */
[----:B------:R-:W-:Y:S01]  /*cad0*/  IMAD.MOV.U32 R2, RZ, RZ, R0 ;  /* 0x000000ffff027224 */ /* 0x000fe200078e0000 */
[----:B------:R-:W-:-:S04]  /*cae0*/  @P0 SHF.R.U32.HI R2, RZ, R3, R7 ;  /* 0x00000003ff020219 */ /* 0x000fc80000011607 */
[--C-:B------:R-:W-:Y:S01]  /*caf0*/  SHF.R.S32.HI R3, RZ, 0x1f, R2.reuse ;  /* 0x0000001fff037819 */ /* 0x100fe20000011402 */
[----:B------:R-:W-:-:S04]  /*cb00*/  IMAD.MOV R7, RZ, RZ, -R2 ;  /* 0x000000ffff077224 */ /* 0x000fc800078e0a02 */
[----:B------:R-:W-:Y:S02]  /*cb10*/  IMAD R7, R8, R7, R0 ;  /* 0x0000000708077224 */ /* 0x000fe400078e0200 */
[----:B--2---:R-:W-:-:S04]  /*cb20*/  IMAD R8, R10, UR6, RZ ;  /* 0x000000060a087c24 */ /* 0x004fc8000f8e02ff */
[C---:B----4-:R-:W-:Y:S02]  /*cb30*/  IMAD R8, R9.reuse, UR7, R8 ;  /* 0x0000000709087c24 */ /* 0x050fe4000f8e0208 */
[----:B------:R-:W-:-:S04]  /*cb40*/  IMAD.WIDE.U32 R2, R9, UR6, R2 ;  /* 0x0000000609027c25 */ /* 0x000fc8000f8e0002 */
[----:B------:R-:W-:Y:S01]  /*cb50*/  IMAD.IADD R3, R8, 0x1, R3 ;  /* 0x0000000108037824 */ /* 0x000fe200078e0203 */
[----:B------:R-:W-:-:S04]  /*cb60*/  LEA R8, P0, R2, UR4, 0x2 ;  /* 0x0000000402087c11 */ /* 0x000fc8000f8010ff */
[----:B------:R-:W-:-:S05]  /*cb70*/  LEA.HI.X R9, R2, UR5, R3, 0x2, P0 ;  /* 0x0000000502097c11 */ /* 0x000fca00080f1403 */
[----:B------:R2:W5:Y:S04]  /*cb80*/  LDG.E R8, desc[UR8][R8.64] ;  /* 0x0000000808087981 */ /* 0x000568000c1e1900 */
.L_x_467:
[----:B------:R-:W3:Y:S01]  /*cb90*/  LDL R2, [R1+0x4] ;  /* 0x0000040001027983 */ /* 0x000ee20000100800 */
[----:B------:R-:W-:Y:S01]  /*cba0*/  BSSY B2, `(.L_x_468) ;  /* 0x0000005000027945 */ /* 0x000fe20003800000 */
[----:B---3--:R-:W-:Y:S01]  /*cbb0*/  IMAD R3, R4, 0x8, R2 ;  /* 0x0000000804037824 */ /* 0x008fe200078e0202 */
[----:B------:R-:W-:-:S04]  /*cbc0*/  SHF.L.U32 R2, R5, 0x1f, RZ ;  /* 0x0000001f05027819 */ /* 0x000fc800000006ff */
[----:B------:R-:W3:Y:S02]  /*cbd0*/  SYNCS.PHASECHK.TRANS64.TRYWAIT P0, [R3+URZ+0x34840], R2 ;  /* 0x03484002030075a7 */ /* 0x000ee4000800017f */
[----:B---3--:R-:W-:Y:S05]  /*cbe0*/  @!P0 BRA `(.L_x_469) ;  /* 0x0000003400ec8947 */ /* 0x008fea0003800000 */
.L_x_562:
[----:B------:R-:W-:Y:S05]  /*cbf0*/  BSYNC B2 ;  /* 0x0000000000027941 */ /* 0x000fea0003800000 */
.L_x_468:
[----:B--2---:R-:W2:Y:S01]  /*cc00*/  S2R R9, SR_TID.X ;  /* 0x0000000000097919 */ /* 0x004ea20000002100 */
[----:B------:R-:W-:Y:S01]  /*cc10*/  BSSY B2, `(.L_x_470) ;  /* 0x000000b000027945 */ /* 0x000fe20003800000 */
[----:B--2---:R-:W-:-:S04]  /*cc20*/  LOP3.LUT R9, R9, 0x7f, RZ, 0xc0, !PT ;  /* 0x0000007f09097812 */ /* 0x004fc800078ec0ff */
[----:B------:R-:W-:-:S13]  /*cc30*/  ISETP.NE.AND P1, PT, R9, RZ, PT ;  /* 0x000000ff0900720c */ /* 0x000fda0003f25270 */
[----:B------:R-:W-:Y:S05]  /*cc40*/  @P1 BRA `(.L_x_471) ;  /* 0x00000000001c1947 */ /* 0x000fea0003800000 */
[----:B------:R-:W2:Y:S01]  /*cc50*/  S2R R9, SR_TID.X ;  /* 0x0000000000097919 */ /* 0x000ea20000002100 */
[----:B---3--:R-:W-:-:S04]  /*cc60*/  IMAD.MOV.U32 R2, RZ, RZ, 0xc000 ;  /* 0x0000c000ff027424 */ /* 0x008fc800078e00ff */
[----:B------:R4:W-:Y:S01]  /*cc70*/  SYNCS.ARRIVE.TRANS64 RZ, [R3+URZ+0x34830], R2 ;  /* 0x0348300203ff79a7 */ /* 0x0009e2000800003f */
[----:B--2---:R-:W-:-:S04]  /*cc80*/  LOP3.LUT R9, R9, 0x1f, RZ, 0xc0, !PT ;  /* 0x0000001f09097812 */ /* 0x004fc800078ec0ff */
[----:B------:R-:W-:-:S13]  /*cc90*/  ISETP.NE.AND P0, PT, R9, RZ, PT ;  /* 0x000000ff0900720c */ /* 0x000fda0003f05270 */
[----:B----4-:R-:W-:Y:S05]  /*cca0*/  @!P0 BRA `(.L_x_471) ;  /* 0x0000000000048947 */ /* 0x010fea0003800000 */
[----:B------:R-:W-:Y:S01]  /*ccb0*/  BPT.TRAP 0x1 ;  /* 0x000000040000795c */ /* 0x000fe20000300000 */
.L_x_471:
[----:B------:R-:W-:Y:S05]  /*ccc0*/  BSYNC B2 ;  /* 0x0000000000027941 */ /* 0x000fea0003800000 */
.L_x_470:
[----:B------:R-:W2:Y:S04]  /*ccd0*/  LDL R9, [R1+0x4] ;  /* 0x0000040001097983 */ /* 0x000ea80000100800 */
[----:B---3--:R-:W3:Y:S01]  /*cce0*/  LDL R2, [R1+0x18] ;  /* 0x0000180001027983 */ /* 0x008ee20000100800 */
        /* <DEDUP_REMOVED lines=11> */
.L_x_472:
        /* <DEDUP_REMOVED lines=9> */
[----:B--2---:R-:W-:Y:S05]  /*ce30*/  @P0 BRA.U.ANY `(.L_x_472) ;  /* 0xfffffffd00d80947 */ /* 0x004fea000393ffff */
[----:B------:R-:W-:Y:S01]  /*ce40*/  IMAD.MOV.U32 R14, RZ, RZ, 0x40 ;  /* 0x00000040ff0e7424 */ /* 0x000fe200078e00ff */
[----:B------:R-:W-:Y:S01]  /*ce50*/  PLOP3.LUT P0, PT, PT, PT, PT, 0x80, 0x0 ;  /* 0x000000000000781c */ /* 0x000fe20003f0f070 */
[----:B------:R-:W-:Y:S01]  /*ce60*/  VIADD R10, R9, 0x20400 ;  /* 0x00020400090a7836 */ /* 0x000fe20000000000 */
[----:B------:R-:W-:Y:S01]  /*ce70*/  UMOV UR6, 0x0 ;  /* 0x0000000000067882 */ /* 0x000fe20000000000 */
[----:B------:R-:W-:Y:S01]  /*ce80*/  UMOV UR7, 0x14f00000 ;  /* 0x14f0000000077882 */ /* 0x000fe20000000000 */
[----:B------:R-:W-:-:S15]  /*ce90*/  R2UR UR10, R14 ;  /* 0x000000000e0a72ca */ /* 0x000fde00000e0000 */
.L_x_473:
        /* <DEDUP_REMOVED lines=10> */
[----:B------:R-:W-:Y:S01]  /*cf40*/  PLOP3.LUT P0, PT, PT, PT, PT, 0x80, 0x0 ;  /* 0x000000000000781c */ /* 0x000fe20003f0f070 */
[----:B------:R-:W-:Y:S01]  /*cf50*/  VIADD R9, R9, 0x24400 ;  /* 0x0002440009097836 */ /* 0x000fe20000000000 */
[----:B------:R-:W-:Y:S01]  /*cf60*/  UMOV UR6, 0x0 ;  /* 0x0000000000067882 */ /* 0x000fe20000000000 */
[----:B------:R-:W-:Y:S01]  /*cf70*/  UMOV UR7, 0x14f00000 ;  /* 0x14f0000000077882 */ /* 0x000fe20000000000 */
[----:B------:R-:W-:-:S09]  /*cf80*/  UMOV UR10, 0x80 ;  /* 0x00000080000a7882 */ /* 0x000fd20000000000 */
.L_x_474:
        /* <DEDUP_REMOVED lines=10> */
[----:B------:R-:W2:Y:S04]  /*d030*/  LDL.LU R12, [R1+0x10] ;  /* 0x00001000010c7983 */ /* 0x000ea80000300800 */
[----:B------:R-:W3:Y:S01]  /*d040*/  LDL R10, [R1+0x8] ;  /* 0x00000800010a7983 */ /* 0x000ee20000100800 */
[----:B------:R-:W-:Y:S01]  /*d050*/  BSSY B2, `(.L_x_475) ;  /* 0x0000005000027945 */ /* 0x000fe20003800000 */
[----:B--2---:R-:W-:Y:S01]  /*d060*/  SHF.L.U32 R3, R12, 0x1f, RZ ;  /* 0x0000001f0c037819 */ /* 0x004fe200000006ff */
[----:B---3--:R-:W-:-:S04]  /*d070*/  IMAD R2, R10, 0x8, R6 ;  /* 0x000000080a027824 */ /* 0x008fc800078e0206 */
[----:B------:R-:W2:Y:S02]  /*d080*/  SYNCS.PHASECHK.TRANS64.TRYWAIT P0, [R2+URZ+0x60], R3 ;  /* 0x00006003020075a7 */ /* 0x000ea4000800017f */
[----:B--2---:R-:W-:Y:S05]  /*d090*/  @!P0 BRA `(.L_x_476) ;  /* 0x0000003000d48947 */ /* 0x004fea0003800000 */
.L_x_563:
[----:B------:R-:W-:Y:S05]  /*d0a0*/  BSYNC B2 ;  /* 0x0000000000027941 */ /* 0x000fea0003800000 */
.L_x_475:
[----:B------:R-:W-:Y:S01]  /*d0b0*/  BSSY B2, `(.L_x_477) ;  /* 0x000000b000027945 */ /* 0x000fe20003800000 */
[----:B------:R-:W-:Y:S02]  /*d0c0*/  IMAD.MOV.U32 R12, RZ, RZ, 0x0 ;  /* 0x00000000ff0c7424 */ /* 0x000fe400078e00ff */
[----:B------:R-:W-:Y:S01]  /*d0d0*/  IMAD.MOV.U32 R13, RZ, RZ, 0x14f00000 ;  /* 0x14f00000ff0d7424 */ /* 0x000fe200078e00ff */
[----:B------:R-:W-:Y:S06]  /*d0e0*/  @P1 BRA `(.L_x_478) ;  /* 0x00000000001c1947 */ /* 0x000fec0003800000 */
[----:B------:R-:W3:Y:S01]  /*d0f0*/  S2R R9, SR_TID.X ;  /* 0x0000000000097919 */ /* 0x000ee20000002100 */
[----:B--2---:R-:W-:-:S04]  /*d100*/  IMAD.MOV.U32 R3, RZ, RZ, 0x8000 ;  /* 0x00008000ff037424 */ /* 0x004fc800078e00ff */
[----:B------:R4:W-:Y:S01]  /*d110*/  SYNCS.ARRIVE.TRANS64 RZ, [R2+URZ+0x50], R3 ;  /* 0x0000500302ff79a7 */ /* 0x0009e2000800003f */
[----:B---3--:R-:W-:-:S04]  /*d120*/  LOP3.LUT R9, R9, 0x1f, RZ, 0xc0, !PT ;  /* 0x0000001f09097812 */ /* 0x008fc800078ec0ff */
[----:B------:R-:W-:-:S13]  /*d130*/  ISETP.NE.AND P0, PT, R9, RZ, PT ;  /* 0x000000ff0900720c */ /* 0x000fda0003f05270 */
[----:B----4-:R-:W-:Y:S05]  /*d140*/  @!P0 BRA `(.L_x_478) ;  /* 0x0000000000048947 */ /* 0x010fea0003800000 */
[----:B------:R-:W-:Y:S01]  /*d150*/  BPT.TRAP 0x1 ;  /* 0x000000040000795c */ /* 0x000fe20000300000 */
.L_x_478:
[----:B------:R-:W-:Y:S05]  /*d160*/  BSYNC B2 ;  /* 0x0000000000027941 */ /* 0x000fea0003800000 */
.L_x_477:
[----:B------:R-:W3:Y:S04]  /*d170*/  LDL R15, [R1+0x4] ;  /* 0x00000400010f7983 */ /* 0x000ee80000100800 */
[----:B--2---:R-:W3:Y:S04]  /*d180*/  LDL.LU R3, [R1+0x8] ;  /* 0x0000080001037983 */ /* 0x004ee80000300800 */
[----:B------:R-:W2:Y:S04]  /*d190*/  LDL R10, [R1+0x18] ;  /* 0x00001800010a7983 */ /* 0x000ea80000100800 */
[----:B------:R-:W2:Y:S01]  /*d1a0*/  LDL.LU R9, [R1+0x14] ;  /* 0x0000140001097983 */ /* 0x000ea20000300800 */
[----:B------:R-:W-:Y:S01]  /*d1b0*/  R2UR UR10, R11 ;  /* 0x000000000b0a72ca */ /* 0x000fe200000e0000 */
[----:B------:R-:W-:Y:S01]  /*d1c0*/  UIADD3 UR4, UP0, UR36, 0x470, URZ ;  /* 0x0000047024047890 */ /* 0x000fe2000ff1e03f */
[----:B------:R-:W-:Y:S01]  /*d1d0*/  R2UR UR6, R12 ;  /* 0x000000000c0672ca */ /* 0x000fe200000e0000 */
[----:B------:R-:W-:Y:S01]  /*d1e0*/  VIADD R2, R2, 0x50 ;  /* 0x0000005002027836 */ /* 0x000fe20000000000 */
[----:B------:R-:W-:Y:S01]  /*d1f0*/  R2UR UR7, R13 ;  /* 0x000000000d0772ca */ /* 0x000fe200000e0000 */
[----:B------:R-:W-:Y:S01]  /*d200*/  UIADD3.X UR5, URZ, UR37, URZ, UP0, !UPT ;  /* 0x000000253f057290 */ /* 0x000fe200087fe43f */
[----:B------:R-:W-:Y:S01]  /*d210*/  PLOP3.LUT P0, PT, PT, PT, PT, 0x80, 0x0 ;  /* 0x000000000000781c */ /* 0x000fe20003f0f070 */
[----:B---3--:R-:W-:-:S02]  /*d220*/  IMAD R3, R3, 0x8000, R15 ;  /* 0x0000800003037824 */ /* 0x008fc400078e020f */
[----:B--2---:R-:W-:Y:S02]  /*d230*/  IMAD R9, R9, 0x80, R10 ;  /* 0x0000008009097824 */ /* 0x004fe400078e020a */
[----:B------:R-:W-:-:S08]  /*d240*/  VIADD R10, R3, 0x400 ;  /* 0x00000400030a7836 */ /* 0x000fd00000000000 */
.L_x_479:
        /* <DEDUP_REMOVED lines=10> */
[----:B--2---:R-:W-:Y:S05]  /*d2f0*/  @P0 BRA.U.ANY `(.L_x_479) ;  /* 0xfffffffd00d40947 */ /* 0x004fea000393ffff */
[----:B------:R-:W-:Y:S01]  /*d300*/  R2UR UR10, R14 ;  /* 0x000000000e0a72ca */ /* 0x000fe200000e0000 */
[----:B------:R-:W-:Y:S01]  /*d310*/  VIADD R3, R3, 0x4400 ;  /* 0x0000440003037836 */ /* 0x000fe20000000000 */
[----:B------:R-:W-:Y:S02]  /*d320*/  R2UR UR6, R12 ;  /* 0x000000000c0672ca */ /* 0x000fe400000e0000 */
[----:B------:R-:W-:Y:S02]  /*d330*/  R2UR UR7, R13 ;  /* 0x000000000d0772ca */ /* 0x000fe400000e0000 */
[----:B------:R-:W-:-:S13]  /*d340*/  PLOP3.LUT P0, PT, PT, PT, PT, 0x80, 0x0 ;  /* 0x000000000000781c */ /* 0x000fda0003f0f070 */
.L_x_480:
        /* <DEDUP_REMOVED lines=11> */
[----:B------:R2:W-:Y:S04]  /*d400*/  STL [R1+0x14], R7 ;  /* 0x0000140701007387 */ /* 0x0005e80000100800 */
[----:B------:R2:W-:Y:S02]  /*d410*/  STL [R1], R8 ;  /* 0x0000000801007387 */ /* 0x0005e40000100800 */
.L_x_466:
[----:B------:R-:W-:Y:S05]  /*d420*/  BSYNC B1 ;  /* 0x0000000000017941 */ /* 0x000fea0003800000 */
.L_x_465:
[----:B------:R-:W3:Y:S01]  /*d430*/  LDL R2, [R1+0x1c] ;  /* 0x00001c0001027983 */ /* 0x000ee20000100800 */
[----:B------:R-:W-:Y:S01]  /*d440*/  VIADD R3, R4, 0x1 ;  /* 0x0000000104037836 */ /* 0x000fe20000000000 */
[----:B------:R-:W-:Y:S04]  /*d450*/  BSSY B1, `(.L_x_481) ;  /* 0x00000aa000017945 */ /* 0x000fe80003800000 */
[----:B------:R-:W-:-:S04]  /*d460*/  ISETP.NE.AND P0, PT, R3, 0x2, PT ;  /* 0x000000020300780c */ /* 0x000fc80003f05270 */
[----:B------:R-:W-:Y:S02]  /*d470*/  SEL R11, R3, RZ, P0 ;  /* 0x000000ff030b7207 */ /* 0x000fe40000000000 */
[----:B---3--:R-:W-:Y:S02]  /*d480*/  LOP3.LUT P1, RZ, R2, 0x1, RZ, 0xc0, !PT ;  /* 0x0000000102ff7812 */ /* 0x008fe4000782c0ff */
[----:B------:R-:W-:-:S04]  /*d490*/  SEL R2, RZ, 0x1, P0 ;  /* 0x00000001ff027807 */ /* 0x000fc80000000000 */
[----:B------:R-:W-:-:S05]  /*d4a0*/  LOP3.LUT R10, R5, R2, RZ, 0x3c, !PT ;  /* 0x00000002050a7212 */ /* 0x000fca00078e3cff */
[----:B------:R3:W-:Y:S04]  /*d4b0*/  STL [R1+0x10], R10 ;  /* 0x0000100a01007387 */ /* 0x0007e80000100800 */
[----:B------:R3:W-:Y:S01]  /*d4c0*/  STL [R1+0x8], R11 ;  /* 0x0000080b01007387 */ /* 0x0007e20000100800 */
[----:B------:R-:W-:Y:S05]  /*d4d0*/  @!P1 BRA `(.L_x_482) ;  /* 0x0000000800849947 */ /* 0x000fea0003800000 */
[----:B------:R-:W-:Y:S01]  /*d4e0*/  ULDC.64 UR4, c[0x0][0x418] ;  /* 0x0001060000047ab9 */ /* 0x000fe20000000a00 */
[----:B--2---:R-:W-:Y:S01]  /*d4f0*/  VIADD R7, R0, 0xffffffff ;  /* 0xffffffff00077836 */ /* 0x004fe20000000000 */
[----:B------:R-:W-:-:S04]  /*d500*/  ISETP.NE.U32.AND P0, PT, RZ, UR4, PT ;  /* 0x00000004ff007c0c */ /* 0x000fc8000bf05070 */
[----:B------:R-:W-:-:S13]  /*d510*/  ISETP.NE.AND.EX P0, PT, RZ, UR5, PT, P0 ;  /* 0x00000005ff007c0c */ /* 0x000fda000bf05300 */
[----:B------:R-:W-:Y:S05]  /*d520*/  @!P0 BRA `(.L_x_483) ;  /* 0x0000000000508947 */ /* 0x000fea0003800000 */
[----:B------:R-:W2:Y:S01]  /*d530*/  LDL R13, [R1+0x20] ;  /* 0x00002000010d7983 */ /* 0x000ea20000100800 */
[----:B------:R-:W4:Y:S01]  /*d540*/  LDC R9, c[0x0][0x43c] ;  /* 0x00010f00ff097b82 */ /* 0x000f220000000800 */
[----:B------:R-:W-:Y:S02]  /*d550*/  ULDC.64 UR6, c[0x0][0x428] ;  /* 0x00010a0000067ab9 */ /* 0x000fe40000000a00 */
[----:B------:R-:W3:Y:S01]  /*d560*/  LDL R12, [R1+0xc] ;  /* 0x00000c00010c7983 */ /* 0x000ee20000100800 */
[----:B------:R-:W-:Y:S01]  /*d570*/  ULDC.64 UR8, c[0x0][0x208] ;  /* 0x0000820000087ab9 */ /* 0x000fe20000000a00 */
[----:B----4-:R-:W-:-:S13]  /*d580*/  ISETP.NE.AND P0, PT, R9, 0x1, PT ;  /* 0x000000010900780c */ /* 0x010fda0003f05270 */
[----:B------:R-:W4:Y:S02]  /*d590*/  @P0 LDC.64 R2, c[0x0][0x440] ;  /* 0x00011000ff020b82 */ /* 0x000f240000000a00 */
[----:B----45:R-:W-:-:S04]  /*d5a0*/  @P0 IMAD.HI.U32 R8, R7, R2, RZ ;  /* 0x0000000207080227 */ /* 0x030fc800078e00ff */
        /* <DEDUP_REMOVED lines=12> */
.L_x_483:
[----:B------:R-:W4:Y:S01]  /*d670*/  LDL R2, [R1+0x4] ;  /* 0x0000040001027983 */ /* 0x000f220000100800 */
[----:B------:R-:W-:Y:S01]  /*d680*/  SHF.L.U32 R3, R10, 0x1f, RZ ;  /* 0x0000001f0a037819 */ /* 0x000fe200000006ff */
[----:B------:R-:W-:Y:S01]  /*d690*/  BSSY B2, `(.L_x_484) ;  /* 0x0000004000027945 */ /* 0x000fe20003800000 */
[----:B----4-:R-:W-:-:S04]  /*d6a0*/  IMAD R2, R11, 0x8, R2 ;  /* 0x000000080b027824 */ /* 0x010fc800078e0202 */
[----:B------:R-:W4:Y:S02]  /*d6b0*/  SYNCS.PHASECHK.TRANS64.TRYWAIT P0, [R2+URZ+0x34840], R3 ;  /* 0x03484003020075a7 */ /* 0x000f24000800017f */
[----:B----4-:R-:W-:Y:S05]  /*d6c0*/  @!P0 BRA `(.L_x_485) ;  /* 0x0000002c005c8947 */ /* 0x010fea0003800000 */
.L_x_564:
[----:B------:R-:W-:Y:S05]  /*d6d0*/  BSYNC B2 ;  /* 0x0000000000027941 */ /* 0x000fea0003800000 */
.L_x_484:
[----:B--2---:R-:W2:Y:S01]  /*d6e0*/  S2R R9, SR_TID.X ;  /* 0x0000000000097919 */ /* 0x004ea20000002100 */
[----:B------:R-:W-:Y:S01]  /*d6f0*/  BSSY B2, `(.L_x_486) ;  /* 0x000000b000027945 */ /* 0x000fe20003800000 */
[----:B--2---:R-:W-:-:S04]  /*d700*/  LOP3.LUT R9, R9, 0x7f, RZ, 0xc0, !PT ;  /* 0x0000007f09097812 */ /* 0x004fc800078ec0ff */
[----:B------:R-:W-:-:S13]  /*d710*/  ISETP.NE.AND P1, PT, R9, RZ, PT ;  /* 0x000000ff0900720c */ /* 0x000fda0003f25270 */
[----:B------:R-:W-:Y:S05]  /*d720*/  @P1 BRA `(.L_x_487) ;  /* 0x00000000001c1947 */ /* 0x000fea0003800000 */
[----:B------:R-:W2:Y:S01]  /*d730*/  S2R R9, SR_TID.X ;  /* 0x0000000000097919 */ /* 0x000ea20000002100 */
[----:B----4-:R-:W-:-:S04]  /*d740*/  IMAD.MOV.U32 R3, RZ, RZ, 0xc000 ;  /* 0x0000c000ff037424 */ /* 0x010fc800078e00ff */
[----:B------:R4:W-:Y:S01]  /*d750*/  SYNCS.ARRIVE.TRANS64 RZ, [R2+URZ+0x34830], R3 ;  /* 0x0348300302ff79a7 */ /* 0x0009e2000800003f */
[----:B--2---:R-:W-:-:S04]  /*d760*/  LOP3.LUT R9, R9, 0x1f, RZ, 0xc0, !PT ;  /* 0x0000001f09097812 */ /* 0x004fc800078ec0ff */
[----:B------:R-:W-:-:S13]  /*d770*/  ISETP.NE.AND P0, PT, R9, RZ, PT ;  /* 0x000000ff0900720c */ /* 0x000fda0003f05270 */
[----:B----4-:R-:W-:Y:S05]  /*d780*/  @!P0 BRA `(.L_x_487) ;  /* 0x0000000000048947 */ /* 0x010fea0003800000 */
[----:B------:R-:W-:Y:S01]  /*d790*/  BPT.TRAP 0x1 ;  /* 0x000000040000795c */ /* 0x000fe20000300000 */
.L_x_487:
[----:B------:R-:W-:Y:S05]  /*d7a0*/  BSYNC B2 ;  /* 0x0000000000027941 */ /* 0x000fea0003800000 */
.L_x_486:
[----:B------:R-:W2:Y:S04]  /*d7b0*/  LDL R9, [R1+0x8] ;  /* 0x0000080001097983 */ /* 0x000ea80000100800 */
[----:B---3--:R-:W3:Y:S04]  /*d7c0*/  LDL R10, [R1+0x4] ;  /* 0x00000400010a7983 */ /* 0x008ee80000100800 */
[----:B----4-:R-:W4:Y:S01]  /*d7d0*/  LDL R2, [R1+0x18] ;  /* 0x0000180001027983 */ /* 0x010f220000100800 */
[----:B------:R-:W-:-:S05]  /*d7e0*/  IMAD.MOV.U32 R12, RZ, RZ, RZ ;  /* 0x000000ffff0c7224 */ /* 0x000fca00078e00ff */
[----:B------:R-:W-:Y:S01]  /*d7f0*/  R2UR UR10, R12 ;  /* 0x000000000c0a72ca */ /* 0x000fe200000e0000 */
[----:B------:R-:W-:Y:S01]  /*d800*/  UIADD3 UR4, UP0, UR36, 0x370, URZ ;  /* 0x0000037024047890 */ /* 0x000fe2000ff1e03f */
[----:B------:R-:W-:Y:S01]  /*d810*/  PLOP3.LUT P0, PT, PT, PT, PT, 0x80, 0x0 ;  /* 0x000000000000781c */ /* 0x000fe20003f0f070 */
[----:B------:R-:W-:Y:S01]  /*d820*/  UMOV UR6, 0x0 ;  /* 0x0000000000067882 */ /* 0x000fe20000000000 */
[----:B------:R-:W-:Y:S01]  /*d830*/  UMOV UR7, 0x14f00000 ;  /* 0x14f0000000077882 */ /* 0x000fe20000000000 */
[----:B------:R-:W-:Y:S01]  /*d840*/  UIADD3.X UR5, URZ, UR37, URZ, UP0, !UPT ;  /* 0x000000253f057290 */ /* 0x000fe200087fe43f */
[C---:B--2---:R-:W-:Y:S02]  /*d850*/  IMAD R3, R9.reuse, 0x8, R6 ;  /* 0x0000000809037824 */ /* 0x044fe400078e0206 */
[----:B---3--:R-:W-:Y:S02]  /*d860*/  IMAD R9, R9, 0xc000, R10 ;  /* 0x0000c00009097824 */ /* 0x008fe400078e020a */
[----:B------:R-:W-:-:S02]  /*d870*/  VIADD R3, R3, 0x30 ;  /* 0x0000003003037836 */ /* 0x000fc40000000000 */
[----:B----4-:R-:W-:Y:S02]  /*d880*/  IMAD R2, R7, 0x80, R2 ;  /* 0x0000008007027824 */ /* 0x010fe400078e0202 */
[----:B------:R-:W-:-:S07]  /*d890*/  VIADD R10, R9, 0x1c400 ;  /* 0x0001c400090a7836 */ /* 0x000fce0000000000 */
.L_x_488:
        /* <DEDUP_REMOVED lines=16> */
.L_x_489:
        /* <DEDUP_REMOVED lines=15> */
.L_x_490:
        /* <DEDUP_REMOVED lines=10> */
[----:B------:R-:W-:Y:S01]  /*db30*/  SHF.L.U32 R5, R5, 0x1f, RZ ;  /* 0x0000001f05057819 */ /* 0x000fe200000006ff */
[----:B------:R-:W-:Y:S01]  /*db40*/  IMAD R2, R4, 0x8, R6 ;  /* 0x0000000804027824 */ /* 0x000fe200078e0206 */
[----:B------:R-:W-:Y:S03]  /*db50*/  BSSY B2, `(.L_x_491) ;  /* 0x0000003000027945 */ /* 0x000fe60003800000 */
[----:B------:R-:W2:Y:S02]  /*db60*/  SYNCS.PHASECHK.TRANS64.TRYWAIT P0, [R2+URZ+0x60], R5 ;  /* 0x00006005020075a7 */ /* 0x000ea4000800017f */
[----:B--2---:R-:W-:Y:S05]  /*db70*/  @!P0 BRA `(.L_x_492) ;  /* 0x0000002800448947 */ /* 0x004fea0003800000 */
.L_x_565:
[----:B------:R-:W-:Y:S05]  /*db80*/  BSYNC B2 ;  /* 0x0000000000027941 */ /* 0x000fea0003800000 */
.L_x_491:
[----:B------:R-:W-:Y:S01]  /*db90*/  BSSY B2, `(.L_x_493) ;  /* 0x000000b000027945 */ /* 0x000fe20003800000 */
[----:B------:R-:W-:Y:S02]  /*dba0*/  IMAD.MOV.U32 R10, RZ, RZ, 0x0 ;  /* 0x00000000ff0a7424 */ /* 0x000fe400078e00ff */
[----:B------:R-:W-:Y:S01]  /*dbb0*/  IMAD.MOV.U32 R11, RZ, RZ, 0x14f00000 ;  /* 0x14f00000ff0b7424 */ /* 0x000fe200078e00ff */
[----:B------:R-:W-:Y:S06]  /*dbc0*/  @P1 BRA `(.L_x_494) ;  /* 0x00000000001c1947 */ /* 0x000fec0003800000 */
[----:B------:R-:W3:Y:S02]  /*dbd0*/  S2R R3, SR_TID.X ;  /* 0x0000000000037919 */ /* 0x000ee40000002100 */
[----:B---3--:R-:W-:Y:S01]  /*dbe0*/  LOP3.LUT R9, R3, 0x1f, RZ, 0xc0, !PT ;  /* 0x0000001f03097812 */ /* 0x008fe200078ec0ff */
[----:B------:R-:W-:-:S03]  /*dbf0*/  IMAD.MOV.U32 R3, RZ, RZ, 0x8000 ;  /* 0x00008000ff037424 */ /* 0x000fc600078e00ff */
[----:B------:R-:W-:Y:S01]  /*dc00*/  ISETP.NE.AND P0, PT, R9, RZ, PT ;  /* 0x000000ff0900720c */ /* 0x000fe20003f05270 */
[----:B------:R3:W-:-:S12]  /*dc10*/  SYNCS.ARRIVE.TRANS64 RZ, [R2+URZ+0x50], R3 ;  /* 0x0000500302ff79a7 */ /* 0x0007d8000800003f */
[----:B---3--:R-:W-:Y:S05]  /*dc20*/  @!P0 BRA `(.L_x_494) ;  /* 0x0000000000048947 */ /* 0x008fea0003800000 */
[----:B------:R-:W-:Y:S01]  /*dc30*/  BPT.TRAP 0x1 ;  /* 0x000000040000795c */ /* 0x000fe20000300000 */
.L_x_494:
[----:B------:R-:W-:Y:S05]  /*dc40*/  BSYNC B2 ;  /* 0x0000000000027941 */ /* 0x000fea0003800000 */
.L_x_493:
[----:B------:R-:W3:Y:S04]  /*dc50*/  LDL R9, [R1+0x4] ;  /* 0x0000040001097983 */ /* 0x000ee80000100800 */
[----:B--2---:R-:W2:Y:S04]  /*dc60*/  LDL R5, [R1+0x18] ;  /* 0x0000180001057983 */ /* 0x004ea80000100800 */
        /* <DEDUP_REMOVED lines=11> */
.L_x_495:
        /* <DEDUP_REMOVED lines=16> */
.L_x_496:
        /* <DEDUP_REMOVED lines=13> */
.L_x_482:
[----:B------:R-:W-:Y:S05]  /*def0*/  BSYNC B1 ;  /* 0x0000000000017941 */ /* 0x000fea0003800000 */
.L_x_481:
[C---:B------:R-:W-:Y:S01]  /*df00*/  ISETP.GT.AND P0, PT, R0.reuse, 0x1, PT ;  /* 0x000000010000780c */ /* 0x040fe20003f04270 */
[----:B------:R-:W-:-:S12]  /*df10*/  VIADD R0, R0, 0xfffffffe ;  /* 0xfffffffe00007836 */ /* 0x000fd80000000000 */
[----:B------:R-:W-:Y:S05]  /*df20*/  @P0 BRA `(.L_x_497) ;  /* 0xffffffe800840947 */ /* 0x000fea000383ffff */
.L_x_446:
[----:B------:R-:W-:Y:S05]  /*df30*/  BSYNC B0 ;  /* 0x0000000000007941 */ /* 0x000fea0003800000 */
.L_x_445:
[----:B------:R-:W0:Y:S01]  /*df40*/  S2R R2, SR_TID.X ;  /* 0x0000000000027919 */ /* 0x000e220000002100 */
[----:B------:R-:W-:Y:S01]  /*df50*/  BSSY B0, `(.L_x_498) ;  /* 0x0000011000007945 */ /* 0x000fe20003800000 */
[----:B0-----:R-:W-:-:S04]  /*df60*/  LOP3.LUT R3, R2, 0x7f, RZ, 0xc0, !PT ;  /* 0x0000007f02037812 */ /* 0x001fc800078ec0ff */
[----:B------:R-:W-:-:S13]  /*df70*/  ISETP.NE.AND P0, PT, R3, RZ, PT ;  /* 0x000000ff0300720c */ /* 0x000fda0003f05270 */
[----:B------:R-:W-:Y:S05]  /*df80*/  @P0 BRA `(.L_x_499) ;  /* 0x0000000000340947 */ /* 0x000fea0003800000 */
[----:B------:R-:W0:Y:S01]  /*df90*/  S2R R2, SR_LANEID ;  /* 0x0000000000027919 */ /* 0x000e220000000000 */
[----:B------:R-:W-:Y:S01]  /*dfa0*/  VOTEU.ANY UR4, UPT, PT ;  /* 0x0000000000047886 */ /* 0x000fe200038e0100 */
[----:B------:R-:W1:Y:S01]  /*dfb0*/  LDC.64 R4, c[0x0][0xc60] ;  /* 0x00031800ff047b82 */ /* 0x000e620000000a00 */
[----:B------:R-:W0:Y:S01]  /*dfc0*/  FLO.U32 R0, UR4 ;  /* 0x0000000400007d00 */ /* 0x000e2200080e0000 */
[----:B------:R-:W-:Y:S01]  /*dfd0*/  ULDC.64 UR6, c[0x0][0x208] ;  /* 0x0000820000067ab9 */ /* 0x000fe20000000a00 */
[----:B0-----:R-:W-:-:S06]  /*dfe0*/  ISETP.EQ.U32.AND P0, PT, R0, R2, PT ;  /* 0x000000020000720c */ /* 0x001fcc0003f02070 */
[----:B------:R-:W1:Y:S07]  /*dff0*/  POPC R2, UR4 ;  /* 0x0000000400027d09 */ /* 0x000e6e0008000000 */
[----:B-1----:R-:W2:Y:S04]  /*e000*/  @P0 ATOMG.E.ADD.STRONG.GPU PT, R2, desc[UR6][R4.64], R2 ;  /* 0x00000002040209a8 */ /* 0x002ea800081ee1c6 */
[----:B--2---:R0:W1:Y:S02]  /*e010*/  SHFL.IDX PT, R2, R2, R0, 0x1f ;  /* 0x00001f0002027589 */ /* 0x00406400000e0000 */
[----:B0-----:R-:W0:Y:S02]  /*e020*/  S2R R0, SR_LTMASK ;  /* 0x0000000000007919 */ /* 0x001e240000003900 */
[----:B0-----:R-:W-:-:S06]  /*e030*/  LOP3.LUT R0, R0, UR4, RZ, 0xc0, !PT ;  /* 0x0000000400007c12 */ /* 0x001fcc000f8ec0ff */
[----:B------:R-:W1:Y:S02]  /*e040*/  POPC R0, R0 ;  /* 0x0000000000007309 */ /* 0x000e640000000000 */
[----:B-1----:R-:W-:-:S07]  /*e050*/  IADD3 R16, R2, UR38, R0 ;  /* 0x0000002602107c10 */ /* 0x002fce000fffe000 */
.L_x_499:
[----:B------:R-:W-:Y:S05]  /*e060*/  BSYNC B0 ;  /* 0x0000000000007941 */ /* 0x000fea0003800000 */
.L_x_498:
[----:B------:R-:W2:Y:S01]  /*e070*/  LDL R0, [R1+0x1c] ;  /* 0x00001c0001007983 */ /* 0x000ea20000100800 */
[----:B------:R-:W-:Y:S01]  /*e080*/  BSSY B0, `(.L_x_500) ;  /* 0x0000040000007945 */ /* 0x000fe20003800000 */
[----:B--2---:R-:W-:-:S13]  /*e090*/  LOP3.LUT P0, RZ, R0, 0x1, RZ, 0xc0, !PT ;  /* 0x0000000100ff7812 */ /* 0x004fda000780c0ff */
[----:B------:R-:W-:Y:S05]  /*e0a0*/  @!P0 BRA `(.L_x_501) ;  /* 0x0000000000f48947 */ /* 0x000fea0003800000 */
[----:B------:R-:W2:Y:S04]  /*e0b0*/  LDL R4, [R1+0x4] ;  /* 0x0000040001047983 */ /* 0x000ea80000100800 */
[----:B------:R-:W2:Y:S04]  /*e0c0*/  LDL R0, [R1+0x8] ;  /* 0x0000080001007983 */ /* 0x000ea80000100800 */
[----:B------:R-:W3:Y:S01]  /*e0d0*/  LDL R2, [R1+0x10] ;  /* 0x0000100001027983 */ /* 0x000ee20000100800 */
[----:B------:R-:W-:Y:S01]  /*e0e0*/  BSSY B1, `(.L_x_502) ;  /* 0x0000006000017945 */ /* 0x000fe20003800000 */
[----:B------:R-:W-:Y:S01]  /*e0f0*/  ISETP.NE.AND P1, PT, R3, RZ, PT ;  /* 0x000000ff0300720c */ /* 0x000fe20003f25270 */
[----:B--2---:R-:W-:Y:S01]  /*e100*/  IMAD R0, R0, 0x8, R4 ;  /* 0x0000000800007824 */ /* 0x004fe200078e0204 */
[----:B---3--:R-:W-:-:S04]  /*e110*/  SHF.L.U32 R2, R2, 0x1f, RZ ;  /* 0x0000001f02027819 */ /* 0x008fc800000006ff */
[----:B------:R-:W0:Y:S02]  /*e120*/  SYNCS.PHASECHK.TRANS64.TRYWAIT P0, [R0+URZ+0x34860], R2 ;  /* 0x03486002000075a7 */ /* 0x000e24000800017f */
[----:B0-----:R-:W-:Y:S05]  /*e130*/  @!P0 BRA `(.L_x_503) ;  /* 0x0000002000e88947 */ /* 0x001fea0003800000 */
.L_x_566:
[----:B------:R-:W-:Y:S05]  /*e140*/  BSYNC B1 ;  /* 0x0000000000017941 */ /* 0x000fea0003800000 */
.L_x_502:
[----:B------:R-:W-:Y:S04]  /*e150*/  BSSY B1, `(.L_x_504) ;  /* 0x0000009000017945 */ /* 0x000fe80003800000 */
[----:B------:R-:W-:Y:S05]  /*e160*/  @P1 BRA `(.L_x_505) ;  /* 0x00000000001c1947 */ /* 0x000fea0003800000 */
[----:B------:R-:W2:Y:S01]  /*e170*/  S2R R3, SR_TID.X ;  /* 0x0000000000037919 */ /* 0x000ea20000002100 */
[----:B0-----:R-:W-:-:S04]  /*e180*/  IMAD.MOV.U32 R2, RZ, RZ, 0x8000 ;  /* 0x00008000ff027424 */ /* 0x001fc800078e00ff */
[----:B------:R3:W-:Y:S01]  /*e190*/  SYNCS.ARRIVE.TRANS64 RZ, [R0+URZ+0x34850], R2 ;  /* 0x0348500200ff79a7 */ /* 0x0007e2000800003f */
[----:B--2---:R-:W-:-:S04]  /*e1a0*/  LOP3.LUT R3, R3, 0x1f, RZ, 0xc0, !PT ;  /* 0x0000001f03037812 */ /* 0x004fc800078ec0ff */
[----:B------:R-:W-:-:S13]  /*e1b0*/  ISETP.NE.AND P0, PT, R3, RZ, PT ;  /* 0x000000ff0300720c */ /* 0x000fda0003f05270 */
[----:B---3--:R-:W-:Y:S05]  /*e1c0*/  @!P0 BRA `(.L_x_505) ;  /* 0x0000000000048947 */ /* 0x008fea0003800000 */
[----:B------:R-:W-:Y:S01]  /*e1d0*/  BPT.TRAP 0x1 ;  /* 0x000000040000795c */ /* 0x000fe20000300000 */
.L_x_505:
[----:B------:R-:W-:Y:S05]  /*e1e0*/  BSYNC B1 ;  /* 0x0000000000017941 */ /* 0x000fea0003800000 */
.L_x_504:
[----:B------:R-:W2:Y:S04]  /*e1f0*/  LDL.LU R5, [R1+0x18] ;  /* 0x0000180001057983 */ /* 0x000ea80000300800 */
[----:B------:R-:W3:Y:S04]  /*e200*/  LDL R4, [R1+0x4] ;  /* 0x0000040001047983 */ /* 0x000ee80000100800 */
[----:B0-----:R-:W3:Y:S04]  /*e210*/  LDL R2, [R1+0x8] ;  /* 0x0000080001027983 */ /* 0x001ee80000100800 */
[----:B------:R-:W2:Y:S01]  /*e220*/  LDL R3, [R1+0x14] ;  /* 0x0000140001037983 */ /* 0x000ea20000100800 */
[----:B------:R-:W-:Y:S01]  /*e230*/  UIADD3 UR4, UP0, UR36, 0x470, URZ ;  /* 0x0000047024047890 */ /* 0x000fe2000ff1e03f */
[----:B------:R-:W-:Y:S01]  /*e240*/  PLOP3.LUT P0, PT, PT, PT, PT, 0x80, 0x0 ;  /* 0x000000000000781c */ /* 0x000fe20003f0f070 */
[----:B------:R-:W-:Y:S01]  /*e250*/  VIADD R0, R0, 0x34850 ;  /* 0x0003485000007836 */ /* 0x000fe20000000000 */
[----:B------:R-:W-:Y:S01]  /*e260*/  UMOV UR6, 0x0 ;  /* 0x0000000000067882 */ /* 0x000fe20000000000 */
[----:B------:R-:W-:Y:S01]  /*e270*/  UIADD3.X UR5, URZ, UR37, URZ, UP0, !UPT ;  /* 0x000000253f057290 */ /* 0x000fe200087fe43f */
[----:B------:R-:W-:Y:S01]  /*e280*/  UMOV UR7, 0x14f00000 ;  /* 0x14f0000000077882 */ /* 0x000fe20000000000 */
[----:B------:R-:W-:Y:S01]  /*e290*/  UMOV UR10, URZ ;  /* 0x0000003f000a7c82 */ /* 0x000fe20008000000 */
[----:B---3--:R-:W-:-:S02]  /*e2a0*/  IMAD R2, R2, 0x8000, R4 ;  /* 0x0000800002027824 */ /* 0x008fc400078e0204 */
[----:B--2---:R-:W-:Y:S02]  /*e2b0*/  IMAD R3, R3, 0x80, R5 ;  /* 0x0000008003037824 */ /* 0x004fe400078e0205 */
[----:B------:R-:W-:-:S07]  /*e2c0*/  VIADD R4, R2, 0x400 ;  /* 0x0000040002047836 */ /* 0x000fce0000000000 */
.L_x_506:
        /* <DEDUP_REMOVED lines=11> */
[----:B------:R-:W-:Y:S01]  /*e380*/  PLOP3.LUT P0, PT, PT, PT, PT, 0x80, 0x0 ;  /* 0x000000000000781c */ /* 0x000fe20003f0f070 */
[----:B------:R-:W-:Y:S01]  /*e390*/  VIADD R2, R2, 0x4400 ;  /* 0x0000440002027836 */ /* 0x000fe20000000000 */
[----:B------:R-:W-:Y:S01]  /*e3a0*/  UMOV UR6, 0x0 ;  /* 0x0000000000067882 */ /* 0x000fe20000000000 */
[----:B------:R-:W-:Y:S01]  /*e3b0*/  UMOV UR7, 0x14f00000 ;  /* 0x14f0000000077882 */ /* 0x000fe20000000000 */
[----:B------:R-:W-:-:S09]  /*e3c0*/  UMOV UR10, 0x40 ;  /* 0x00000040000a7882 */ /* 0x000fd20000000000 */
.L_x_507:
        /* <DEDUP_REMOVED lines=11> */
.L_x_501:
[----:B------:R-:W-:Y:S05]  /*e480*/  BSYNC B0 ;  /* 0x0000000000007941 */ /* 0x000fea0003800000 */
.L_x_500:
[----:B------:R-:W2:Y:S04]  /*e490*/  LDL.LU R5, [R1+0x8] ;  /* 0x0000080001057983 */ /* 0x000ea80000300800 */
[----:B------:R-:W3:Y:S01]  /*e4a0*/  LDL.LU R4, [R1+0x10] ;  /* 0x0000100001047983 */ /* 0x000ee20000300800 */
[----:B--2---:R-:W-:-:S05]  /*e4b0*/  VIADD R0, R5, 0x1 ;  /* 0x0000000105007836 */ /* 0x004fca0000000000 */
[----:B------:R-:W-:-:S04]  /*e4c0*/  ISETP.NE.AND P0, PT, R0, 0x2, PT ;  /* 0x000000020000780c */ /* 0x000fc80003f05270 */
[----:B------:R-:W-:Y:S02]  /*e4d0*/  SEL R2, RZ, 0x1, P0 ;  /* 0x00000001ff027807 */ /* 0x000fe40000000000 */
[----:B------:R-:W-:Y:S02]  /*e4e0*/  SEL R0, R0, RZ, P0 ;  /* 0x000000ff00007207 */ /* 0x000fe40000000000 */
[----:B---3--:R-:W-:-:S03]  /*e4f0*/  LOP3.LUT R4, R4, R2, RZ, 0x3c, !PT ;  /* 0x0000000204047212 */ /* 0x008fc600078e3cff */
[----:B------:R0:W-:Y:S04]  /*e500*/  STL [R1+0x8], R0 ;  /* 0x0000080001007387 */ /* 0x0001e80000100800 */
[----:B------:R0:W-:Y:S02]  /*e510*/  STL [R1+0x10], R4 ;  /* 0x0000100401007387 */ /* 0x0001e40000100800 */
.L_x_425:
[----:B------:R-:W-:Y:S05]  /*e520*/  BSYNC B7 ;  /* 0x0000000000077941 */ /* 0x000fea0003800000 */
.L_x_423:
[----:B0-----:R-:W2:Y:S02]  /*e530*/  LDL R0, [R1+0x1c] ;  /* 0x00001c0001007983 */ /* 0x001ea40000100800 */
[----:B--2---:R-:W-:-:S13]  /*e540*/  LOP3.LUT P0, RZ, R0, 0x2, RZ, 0xc0, !PT ;  /* 0x0000000200ff7812 */ /* 0x004fda000780c0ff */
[----:B------:R-:W-:Y:S05]  /*e550*/  @!P0 BRA `(.L_x_508) ;  /* 0x0000000000288947 */ /* 0x000fea0003800000 */
[----:B------:R-:W-:Y:S05]  /*e560*/  WARPSYNC.ALL ;  /* 0x0000000000007948 */ /* 0x000fea0003800000 */
[----:B------:R-:W0:Y:S08]  /*e570*/  S2UR UR5, SR_CgaCtaId ;  /* 0x00000000000579c3 */ /* 0x000e300000008800 */
[----:B------:R-:W-:Y:S06]  /*e580*/  BAR.SYNC.DEFER_BLOCKING 0x5, 0x180 ;  /* 0x0146000000007b1d */ /* 0x000fec0000010000 */
[----:B------:R-:W-:-:S02]  /*e590*/  UMOV UR4, 0x400 ;  /* 0x0000040000047882 */ /* 0x000fc40000000000 */
[----:B0-----:R-:W-:-:S06]  /*e5a0*/  ULEA UR4, UR5, UR4, 0x18 ;  /* 0x0000000405047291 */ /* 0x001fcc000f8ec03f */
[----:B------:R-:W-:-:S05]  /*e5b0*/  IMAD.U32 R0, RZ, RZ, UR4 ;  /* 0x00000004ff007e24 */ /* 0x000fca000f8e00ff */
[----:B------:R0:W2:Y:S04]  /*e5c0*/  LDS.128 R16, [R0+0x348d0] ;  /* 0x0348d00000107984 */ /* 0x0000a80000000c00 */
[----:B------:R0:W-:Y:S01]  /*e5d0*/  STL [R1+0x4], R0 ;  /* 0x0000040001007387 */ /* 0x0001e20000100800 */
[----:B------:R-:W-:Y:S06]  /*e5e0*/  BAR.ARV 0x4, 0x180 ;  /* 0x0106000000007b1d */ /* 0x000fec0000002000 */
[----:B------:R-:W-:Y:S05]  /*e5f0*/  BRA `(.L_x_509) ;  /* 0x0000000800507947 */ /* 0x000fea0003800000 */
.L_x_508:
[----:B------:R-:W1:Y:S01]  /*e600*/  S2R R0, SR_TID.X ;  /* 0x0000000000007919 */ /* 0x000e620000002100 */
[----:B------:R-:W-:Y:S01]  /*e610*/  UMOV UR4, 0xffffffff ;  /* 0xffffffff00047882 */ /* 0x000fe20000000000 */
[----:B-1--4-:R-:W-:-:S04]  /*e620*/  LOP3.LUT R7, R0, 0x1f, RZ, 0xc0, !PT ;  /* 0x0000001f00077812 */ /* 0x012fc800078ec0ff */
[----:B------:R-:W-:Y:S01]  /*e630*/  ISETP.NE.AND P0, PT, R7, 0x1f, PT ;  /* 0x0000001f0700780c */ /* 0x000fe20003f05270 */
[----:B------:R-:W-:-:S12]  /*e640*/  BRA.DIV UR4, `(.L_x_510) ;  /* 0x0000001e04b87947 */ /* 0x000fd8000b800000 */
[----:B------:R-:W-:Y:S01]  /*e650*/  IMAD.IADD R5, R19, 0x1, R7 ;  /* 0x0000000113057824 */ /* 0x000fe200078e0207 */
[----:B------:R-:W-:Y:S01]  /*e660*/  ULDC UR4, c[0x0][0xc3c] ;  /* 0x00030f0000047ab9 */ /* 0x000fe20000000800 */
[----:B------:R-:W-:-:S03]  /*e670*/  ULDC.64 UR6, c[0x0][0x208] ;  /* 0x0000820000067ab9 */ /* 0x000fc60000000a00 */
[----:B------:R-:W-:-:S13]  /*e680*/  ISETP.GE.OR P1, PT, R5, UR4, !P0 ;  /* 0x0000000405007c0c */ /* 0x000fda000c726670 */
[----:B------:R-:W0:Y:S02]  /*e690*/  @!P1 LDC.64 R2, c[0x0][0xc80] ;  /* 0x00032000ff029b82 */ /* 0x000e240000000a00 */
[----:B0-----:R-:W-:-:S06]  /*e6a0*/  @!P1 IMAD.WIDE R2, R5, 0x4, R2 ;  /* 0x0000000405029825 */ /* 0x001fcc00078e0202 */
[----:B------:R0:W2:Y:S01]  /*e6b0*/  @!P1 LDG.E R3, desc[UR6][R2.64] ;  /* 0x0000000602039981 */ /* 0x0000a2000c1e1900 */
[C---:B------:R-:W-:Y:S02]  /*e6c0*/  ISETP.GE.U32.AND P2, PT, R7.reuse, 0x2, PT ;  /* 0x000000020700780c */ /* 0x040fe40003f46070 */
[C---:B------:R-:W-:Y:S01]  /*e6d0*/  ISETP.GE.U32.AND P3, PT, R7.reuse, 0x4, PT ;  /* 0x000000040700780c */ /* 0x040fe20003f66070 */
[----:B------:R-:W-:Y:S01]  /*e6e0*/  SHFL.IDX PT, R4, R16, 0x1, 0x1f ;  /* 0x00201f0010047f89 */ /* 0x000fe200000e0000 */
[C---:B------:R-:W-:Y:S02]  /*e6f0*/  ISETP.GE.U32.AND P4, PT, R7.reuse, 0x8, PT ;  /* 0x000000080700780c */ /* 0x040fe40003f86070 */
[C---:B------:R-:W-:Y:S01]  /*e700*/  ISETP.GE.U32.AND P5, PT, R7.reuse, 0x10, PT ;  /* 0x000000100700780c */ /* 0x040fe20003fa6070 */
[----:B0-----:R-:W-:Y:S02]  /*e710*/  IMAD.MOV.U32 R2, RZ, RZ, RZ ;  /* 0x000000ffff027224 */ /* 0x001fe400078e00ff */
[----:B--2---:R-:W-:Y:S01]  /*e720*/  @!P1 IMAD.MOV.U32 R2, RZ, RZ, R3 ;  /* 0x000000ffff029224 */ /* 0x004fe200078e0003 */
[----:B------:R-:W-:-:S04]  /*e730*/  ISETP.NE.AND P1, PT, R7, RZ, PT ;  /* 0x000000ff0700720c */ /* 0x000fc80003f25270 */
        /* <DEDUP_REMOVED lines=14> */
[----:B------:R-:W-:Y:S02]  /*e820*/  IMAD.IADD R3, R3, 0x1, R0 ;  /* 0x0000000103037824 */ /* 0x000fe400078e0200 */
[----:B------:R0:W1:Y:S04]  /*e830*/  SHFL.IDX PT, R0, R16, RZ, 0x1f ;  /* 0x00001fff10007589 */ /* 0x00006800000e0000 */
[----:B------:R0:W2:Y:S02]  /*e840*/  SHFL.IDX PT, R6, R3, 0x1f, 0x1f ;  /* 0x03e01f0003067f89 */ /* 0x0000a400000e0000 */
.L_x_576:
[----:B------:R-:W-:Y:S02]  /*e850*/  ULDC UR4, c[0x0][0xc38] ;  /* 0x00030e0000047ab9 */ /* 0x000fe40000000800 */
[----:B0-----:R-:W-:-:S04]  /*e860*/  IMAD.U32 R16, RZ, RZ, UR4 ;  /* 0x00000004ff107e24 */ /* 0x001fc8000f8e00ff */
[----:B--2---:R-:W-:-:S04]  /*e870*/  IMAD R6, R6, R16, RZ ;  /* 0x0000001006067224 */ /* 0x004fc800078e02ff */
[----:B------:R-:W-:-:S05]  /*e880*/  IMAD.IADD R4, R4, 0x1, R6 ;  /* 0x0000000104047824 */ /* 0x000fca00078e0206 */
[----:B-1----:R-:W-:-:S13]  /*e890*/  ISETP.GT.AND P6, PT, R4, R0, PT ;  /* 0x000000000400720c */ /* 0x002fda0003fc4270 */
[----:B------:R-:W-:Y:S05]  /*e8a0*/  @P6 BRA `(.L_x_511) ;  /* 0x0000000000a06947 */ /* 0x000fea0003800000 */
.L_x_516:
[----:B0-----:R-:W0:Y:S01]  /*e8b0*/  LDC R2, c[0x0][0xc3c] ;  /* 0x00030f00ff027b82 */ /* 0x001e220000000800 */
[----:B------:R-:W-:-:S05]  /*e8c0*/  VIADD R19, R19, 0x1f ;  /* 0x0000001f13137836 */ /* 0x000fca0000000000 */
[----:B0-----:R-:W-:-:S13]  /*e8d0*/  ISETP.GE.AND P6, PT, R19, R2, PT ;  /* 0x000000021300720c */ /* 0x001fda0003fc6270 */
[----:B------:R-:W-:Y:S05]  /*e8e0*/  @P6 BRA `(.L_x_512) ;  /* 0x0000000400486947 */ /* 0x000fea0003800000 */
[----:B------:R-:W0:Y:S01]  /*e8f0*/  S2R R3, SR_TID.X ;  /* 0x0000000000037919 */ /* 0x000e220000002100 */
[----:B------:R-:W-:Y:S01]  /*e900*/  BSSY B0, `(.L_x_513) ;  /* 0x000000a000007945 */ /* 0x000fe20003800000 */
[----:B0-----:R-:W-:-:S05]  /*e910*/  LOP3.LUT R3, R3, 0x1f, RZ, 0xc0, !PT ;  /* 0x0000001f03037812 */ /* 0x001fca00078ec0ff */
[----:B------:R-:W-:-:S05]  /*e920*/  IMAD.IADD R5, R19, 0x1, R3 ;  /* 0x0000000113057824 */ /* 0x000fca00078e0203 */
[----:B------:R-:W-:Y:S01]  /*e930*/  ISETP.GE.OR P6, PT, R5, R2, !P0 ;  /* 0x000000020500720c */ /* 0x000fe200047c6670 */
[----:B------:R-:W-:-:S12]  /*e940*/  IMAD.MOV.U32 R2, RZ, RZ, RZ ;  /* 0x000000ffff027224 */ /* 0x000fd800078e00ff */
[----:B------:R-:W-:Y:S05]  /*e950*/  @P6 BRA `(.L_x_514) ;  /* 0x0000000000106947 */ /* 0x000fea0003800000 */
[----:B------:R-:W0:Y:S01]  /*e960*/  LDC.64 R2, c[0x0][0xc80] ;  /* 0x00032000ff027b82 */ /* 0x000e220000000a00 */
[----:B------:R-:W-:Y:S01]  /*e970*/  ULDC.64 UR4, c[0x0][0x208] ;  /* 0x0000820000047ab9 */ /* 0x000fe20000000a00 */
[----:B0-----:R-:W-:-:S06]  /*e980*/  IMAD.WIDE R2, R5, 0x4, R2 ;  /* 0x0000000405027825 */ /* 0x001fcc00078e0202 */
[----:B------:R0:W5:Y:S02]  /*e990*/  LDG.E R2, desc[UR4][R2.64] ;  /* 0x0000000402027981 */ /* 0x000164000c1e1900 */
.L_x_514:
[----:B------:R-:W-:Y:S05]  /*e9a0*/  BSYNC B0 ;  /* 0x0000000000007941 */ /* 0x000fea0003800000 */
.L_x_513:
[----:B------:R-:W-:-:S03]  /*e9b0*/  UMOV UR4, 0xffffffff ;  /* 0xffffffff00047882 */ /* 0x000fc60000000000 */
[----:B------:R-:W-:Y:S05]  /*e9c0*/  BRA.DIV UR4, `(.L_x_515) ;  /* 0x0000002204187947 */ /* 0x000fea000b800000 */
[----:B-----5:R-:W0:Y:S02]  /*e9d0*/  SHFL.UP PT, R14, R2, 0x1, RZ ;  /* 0x04200000020e7989 */ /* 0x020e2400000e00ff */
        /* <DEDUP_REMOVED lines=14> */
[----:B------:R0:W1:Y:S02]  /*eac0*/  SHFL.IDX PT, R6, R3, 0x1f, 0x1f ;  /* 0x03e01f0003067f89 */ /* 0x00006400000e0000 */
.L_x_584:
[----:B------:R-:W-:Y:S02]  /*ead0*/  ULDC UR4, c[0x0][0xc38] ;  /* 0x00030e0000047ab9 */ /* 0x000fe40000000800 */
[----:B------:R-:W-:-:S04]  /*eae0*/  IMAD.U32 R16, RZ, RZ, UR4 ;  /* 0x00000004ff107e24 */ /* 0x000fc8000f8e00ff */
[----:B-1----:R-:W-:-:S04]  /*eaf0*/  IMAD R6, R6, R16, RZ ;  /* 0x0000001006067224 */ /* 0x002fc800078e02ff */
[----:B------:R-:W-:-:S05]  /*eb00*/  IMAD.IADD R4, R6, 0x1, R4 ;  /* 0x0000000106047824 */ /* 0x000fca00078e0204 */
[----:B------:R-:W-:-:S13]  /*eb10*/  ISETP.GT.AND P6, PT, R4, R0, PT ;  /* 0x000000000400720c */ /* 0x000fda0003fc4270 */
[----:B------:R-:W-:Y:S05]  /*eb20*/  @!P6 BRA `(.L_x_516) ;  /* 0xfffffffc0060e947 */ /* 0x000fea000383ffff */
.L_x_511:
[----:B------:R-:W-:Y:S01]  /*eb30*/  IMAD.IADD R6, R4, 0x1, -R6 ;  /* 0x0000000104067824 */ /* 0x000fe200078e0a06 */
[----:B------:R-:W-:-:S03]  /*eb40*/  UMOV UR4, 0xffffffff ;  /* 0xffffffff00047882 */ /* 0x000fc60000000000 */
[----:B------:R-:W-:-:S05]  /*eb50*/  IMAD R4, R3, R16, R6 ;  /* 0x0000001003047224 */ /* 0x000fca00078e0206 */
[----:B------:R-:W-:Y:S01]  /*eb60*/  ISETP.GT.AND P6, PT, R4, R0, PT ;  /* 0x000000000400720c */ /* 0x000fe20003fc4270 */
[----:B------:R-:W-:-:S12]  /*eb70*/  BRA.DIV UR4, `(.L_x_517) ;  /* 0x0000002204807947 */ /* 0x000fd8000b800000 */
[----:B------:R-:W-:-:S04]  /*eb80*/  VOTE.ANY R5, PT, !P6 ;  /* 0x0000000000057806 */ /* 0x000fc800070e0100 */
[----:B------:R-:W1:Y:S02]  /*eb90*/  POPC R4, R5 ;  /* 0x0000000500047309 */ /* 0x000e640000000000 */
[----:B-1----:R1:W2:Y:S02]  /*eba0*/  SHFL.IDX PT, R17, R2, R4, 0x1f ;  /* 0x00001f0402117589 */ /* 0x0022a400000e0000 */
.L_x_588:
[----:B------:R-:W-:Y:S01]  /*ebb0*/  ISETP.NE.AND P0, PT, R5, RZ, PT ;  /* 0x000000ff0500720c */ /* 0x000fe20003f05270 */
[----:B-1----:R-:W-:-:S12]  /*ebc0*/  IMAD.MOV.U32 R2, RZ, RZ, RZ ;  /* 0x000000ffff027224 */ /* 0x002fd800078e00ff */
[----:B------:R-:W-:Y:S05]  /*ebd0*/  @!P0 BRA `(.L_x_518) ;  /* 0x0000000000108947 */ /* 0x000fea0003800000 */
[----:B------:R-:W-:Y:S01]  /*ebe0*/  UMOV UR4, 0xffffffff ;  /* 0xffffffff00047882 */ /* 0x000fe20000000000 */
[----:B------:R-:W-:Y:S02]  /*ebf0*/  VIADD R12, R4, 0xffffffff ;  /* 0xffffffff040c7836 */ /* 0x000fe40000000000 */
[----:B------:R-:W-:Y:S05]  /*ec00*/  BRA.DIV UR4, `(.L_x_519) ;  /* 0x0000002204a47947 */ /* 0x000fea000b800000 */
[----:B------:R1:W3:Y:S02]  /*ec10*/  SHFL.IDX PT, R2, R3, R12, 0x1f ;  /* 0x00001f0c03027589 */ /* 0x0002e400000e0000 */
.L_x_518:
[----:B--2---:R-:W-:Y:S01]  /*ec20*/  IABS R5, R17 ;  /* 0x0000001100057213 */ /* 0x004fe20000000000 */
[----:B---3--:R-:W-:Y:S02]  /*ec30*/  IMAD R16, R2, R16, R6 ;  /* 0x0000001002107224 */ /* 0x008fe400078e0206 */
[----:B------:R-:W-:Y:S01]  /*ec40*/  IMAD.IADD R19, R4, 0x1, R19 ;  /* 0x0000000104137824 */ /* 0x000fe200078e0213 */
[----:B------:R-:W2:Y:S01]  /*ec50*/  I2F.RP R2, R5 ;  /* 0x0000000500027306 */ /* 0x000ea20000209400 */
[----:B------:R-:W-:-:S07]  /*ec60*/  IMAD.IADD R0, R0, 0x1, -R16 ;  /* 0x0000000100007824 */ /* 0x000fce00078e0a10 */
[----:B--2---:R-:W2:Y:S02]  /*ec70*/  MUFU.RCP R2, R2 ;  /* 0x0000000200027308 */ /* 0x004ea40000001000 */
[----:B--2---:R-:W-:-:S06]  /*ec80*/  VIADD R2, R2, 0xffffffe ;  /* 0x0ffffffe02027836 */ /* 0x004fcc0000000000 */
[----:B01----:R-:W0:Y:S02]  /*ec90*/  F2I.FTZ.U32.TRUNC.NTZ R3, R2 ;  /* 0x0000000200037305 */ /* 0x003e24000021f000 */
[----:B0-----:R-:W-:-:S04]  /*eca0*/  IMAD.MOV R2, RZ, RZ, -R3 ;  /* 0x000000ffff027224 */ /* 0x001fc800078e0a03 */
[----:B------:R-:W-:Y:S02]  /*ecb0*/  IMAD R6, R2, R5, RZ ;  /* 0x0000000502067224 */ /* 0x000fe400078e02ff */
[----:B------:R-:W-:-:S04]  /*ecc0*/  IMAD.MOV.U32 R2, RZ, RZ, RZ ;  /* 0x000000ffff027224 */ /* 0x000fc800078e00ff */
[----:B------:R-:W-:Y:S01]  /*ecd0*/  IMAD.HI.U32 R2, R3, R6, R2 ;  /* 0x0000000603027227 */ /* 0x000fe200078e0002 */
[----:B------:R-:W-:Y:S02]  /*ece0*/  IABS R6, R17 ;  /* 0x0000001100067213 */ /* 0x000fe40000000000 */
[----:B------:R-:W-:-:S03]  /*ecf0*/  IABS R3, R0 ;  /* 0x0000000000037213 */ /* 0x000fc60000000000 */
[----:B------:R-:W-:Y:S02]  /*ed00*/  IMAD.MOV R6, RZ, RZ, -R6 ;  /* 0x000000ffff067224 */ /* 0x000fe400078e0a06 */
        /* <DEDUP_REMOVED lines=16> */
.L_x_512:
[----:B------:R-:W-:Y:S01]  /*ee10*/  UMOV UR4, URZ ;  /* 0x0000003f00047c82 */ /* 0x000fe20008000000 */
[----:B------:R-:W-:Y:S01]  /*ee20*/  UMOV UR5, URZ ;  /* 0x0000003f00057c82 */ /* 0x000fe20008000000 */
[----:B------:R-:W-:Y:S01]  /*ee30*/  ULDC UR6, c[0x0][0xc3c] ;  /* 0x00030f0000067ab9 */ /* 0x000fe20000000800 */
[----:B------:R-:W-:Y:S02]  /*ee40*/  IMAD.MOV.U32 R16, RZ, RZ, R0 ;  /* 0x000000ffff107224 */ /* 0x000fe400078e0000 */
[----:B------:R-:W-:Y:S02]  /*ee50*/  IMAD.U32 R17, RZ, RZ, UR4 ;  /* 0x00000004ff117e24 */ /* 0x000fe4000f8e00ff */
[----:B------:R-:W-:Y:S02]  /*ee60*/  IMAD.U32 R18, RZ, RZ, UR5 ;  /* 0x00000005ff127e24 */ /* 0x000fe4000f8e00ff */
[----:B------:R-:W-:-:S07]  /*ee70*/  IMAD.U32 R19, RZ, RZ, UR6 ;  /* 0x00000006ff137e24 */ /* 0x000fce000f8e00ff */
.L_x_520:
[----:B------:R3:W2:Y:S01]  /*ee80*/  LDL R3, [R1+0x4] ;  /* 0x0000040001037983 */ /* 0x0006a20000100800 */
[----:B------:R-:W0:Y:S01]  /*ee90*/  S2R R0, SR_TID.X ;  /* 0x0000000000007919 */ /* 0x000e220000002100 */
[----:B------:R-:W-:Y:S05]  /*eea0*/  WARPSYNC.ALL ;  /* 0x0000000000007948 */ /* 0x000fea0003800000 */
[----:B0-----:R-:W-:Y:S01]  /*eeb0*/  LOP3.LUT R0, R0, 0x1f, RZ, 0xc0, !PT ;  /* 0x0000001f00007812 */ /* 0x001fe200078ec0ff */
[----:B------:R-:W-:Y:S03]  /*eec0*/  BAR.SYNC.DEFER_BLOCKING 0x4, 0x180 ;  /* 0x0106000000007b1d */ /* 0x000fe60000010000 */
[----:B------:R-:W-:-:S13]  /*eed0*/  ISETP.NE.AND P0, PT, R0, RZ, PT ;  /* 0x000000ff0000720c */ /* 0x000fda0003f05270 */
[----:B------:R-:W2:Y:S01]  /*eee0*/  @!P0 S2R R0, SR_CgaCtaId ;  /* 0x0000000000008919 */ /* 0x000ea20000008800 */
[----:B------:R-:W-:-:S04]  /*eef0*/  @!P0 MOV R2, 0x400 ;  /* 0x0000040000028802 */ /* 0x000fc80000000f00 */
[----:B--2---:R-:W-:-:S05]  /*ef00*/  @!P0 LEA R3, R0, R2, 0x18 ;  /* 0x0000000200038211 */ /* 0x004fca00078ec0ff */
[----:B------:R3:W-:Y:S04]  /*ef10*/  @!P0 STS.128 [R3+0x348d0], R16 ;  /* 0x0348d01003008388 */ /* 0x0007e80000000c00 */
[----:B------:R3:W-:Y:S01]  /*ef20*/  @!P0 STL [R1+0x4], R3 ;  /* 0x0000040301008387 */ /* 0x0007e20000100800 */
[----:B------:R-:W-:Y:S06]  /*ef30*/  BAR.ARV 0x5, 0x180 ;  /* 0x0146000000007b1d */ /* 0x000fec0000002000 */
.L_x_509:
[----:B------:R-:W-:Y:S02]  /*ef40*/  ULDC UR4, c[0x0][0xc3c] ;  /* 0x00030f0000047ab9 */ /* 0x000fe40000000800 */
[----:B--2---:R-:W-:-:S13]  /*ef50*/  ISETP.GE.AND P0, PT, R19, UR4, PT ;  /* 0x0000000413007c0c */ /* 0x004fda000bf06270 */
[----:B------:R-:W-:Y:S05]  /*ef60*/  @!P0 BRA `(.L_x_521) ;  /* 0xffffffac003c8947 */ /* 0x000fea000383ffff */
[----:B------:R-:W-:Y:S05]  /*ef70*/  BSYNC B8 ;  /* 0x0000000000087941 */ /* 0x000fea0003800000 */
.L_x_419:
[----:B0-----:R-:W2:Y:S01]  /*ef80*/  LDL.LU R0, [R1+0x50] ;  /* 0x0000500001007983 */ /* 0x001ea20000300800 */
[----:B------:R-:W-:Y:S01]  /*ef90*/  BSSY B0, `(.L_x_522) ;  /* 0x000000b000007945 */ /* 0x000fe20003800000 */
[----:B------:R-:W0:Y:S01]  /*efa0*/  S2R R5, SR_CgaCtaId ;  /* 0x0000000000057919 */ /* 0x000e220000008800 */
[----:B--2---:R-:W-:-:S05]  /*efb0*/  VIADD R0, R0, 0x1 ;  /* 0x0000000100007836 */ /* 0x004fca0000000000 */
[----:B------:R-:W-:-:S04]  /*efc0*/  LEA.HI R2, R0, R0, RZ, 0x1 ;  /* 0x0000000000027211 */ /* 0x000fc800078f08ff */
[----:B---3--:R-:W-:-:S05]  /*efd0*/  LOP3.LUT R3, R2, 0xfffffffe, RZ, 0xc0, !PT ;  /* 0xfffffffe02037812 */ /* 0x008fca00078ec0ff */
[----:B------:R-:W-:Y:S01]  /*efe0*/  IMAD.IADD R3, R0, 0x1, -R3 ;  /* 0x0000000100037824 */ /* 0x000fe200078e0a03 */
[----:B------:R-:W-:-:S04]  /*eff0*/  MOV R0, 0x400 ;  /* 0x0000040000007802 */ /* 0x000fc80000000f00 */
[----:B0-----:R-:W-:Y:S02]  /*f000*/  LEA R0, R5, R0, 0x18 ;  /* 0x0000000005007211 */ /* 0x001fe400078ec0ff */
[----:B------:R-:W-:-:S04]  /*f010*/  SHF.L.U32 R3, R3, 0x1f, RZ ;  /* 0x0000001f03037819 */ /* 0x000fc800000006ff */
[----:B------:R-:W0:Y:S02]  /*f020*/  SYNCS.PHASECHK.TRANS64.TRYWAIT P0, [R0+URZ+0x34820], R3 ;  /* 0x03482003000075a7 */ /* 0x000e24000800017f */
[----:B0-----:R-:W-:Y:S05]  /*f030*/  @!P0 BRA `(.L_x_523) ;  /* 0x0000001c00c08947 */ /* 0x001fea0003800000 */
.L_x_591:
[----:B------:R-:W-:Y:S05]  /*f040*/  BSYNC B0 ;  /* 0x0000000000007941 */ /* 0x000fea0003800000 */
.L_x_522:
[----:B------:R-:W-:-:S03]  /*f050*/  UMOV UR4, 0xffffffff ;  /* 0xffffffff00047882 */ /* 0x000fc60000000000 */
[----:B------:R-:W-:Y:S05]  /*f060*/  BRA.DIV UR4, `(.L_x_524) ;  /* 0x0000001e04c87947 */ /* 0x000fea000b800000 */
[----:B------:R-:W2:Y:S02]  /*f070*/  S2R R2, SR_TID.X ;  /* 0x0000000000027919 */ /* 0x000ea40000002100 */
[----:B--2---:R-:W-:-:S04]  /*f080*/  SHF.R.U32.HI R2, RZ, 0x5, R2 ;  /* 0x00000005ff027819 */ /* 0x004fc80000011602 */
[----:B------:R-:W-:-:S05]  /*f090*/  LOP3.LUT R2, R2, 0x3, RZ, 0xc0, !PT ;  /* 0x0000000302027812 */ /* 0x000fca00078ec0ff */
[----:B------:R2:W3:Y:S02]  /*f0a0*/  SHFL.IDX PT, R14, R2, RZ, 0x1f ;  /* 0x00001fff020e7589 */ /* 0x0004e400000e0000 */
.L_x_594:
[----:B---3--:R-:W-:Y:S01]  /*f0b0*/  ISETP.NE.AND P0, PT, R14, RZ, PT ;  /* 0x000000ff0e00720c */ /* 0x008fe20003f05270 */
[----:B------:R-:W-:-:S12]  /*f0c0*/  BSSY B0, `(.L_x_525) ;  /* 0x0000029000007945 */ /* 0x000fd80003800000 */
[----:B------:R-:W-:Y:S05]  /*f0d0*/  @P0 BRA `(.L_x_526) ;  /* 0x00000000009c0947 */ /* 0x000fea0003800000 */
[----:B------:R-:W-:-:S03]  /*f0e0*/  UMOV UR4, 0xffffffff ;  /* 0xffffffff00047882 */ /* 0x000fc60000000000 */
[----:B------:R-:W-:Y:S05]  /*f0f0*/  BRA.DIV UR4, `(.L_x_527) ;  /* 0x0000001e04d87947 */ /* 0x000fea000b800000 */
[----:B------:R-:W-:-:S13]  /*f100*/  ELECT P6, URZ, PT ;  /* 0x00000000003f782f */ /* 0x000fda00038c0000 */
.L_x_597:
        /* <DEDUP_REMOVED lines=8> */
.L_x_528:
[----:B0-----:R-:W2:Y:S04]  /*f190*/  LDL R3, [R1+0x8] ;  /* 0x0000080001037983 */ /* 0x001ea80000100800 */
[----:B-1--4-:R-:W3:Y:S01]  /*f1a0*/  LDL.LU R7, [R1+0x10] ;  /* 0x0000100001077983 */ /* 0x012ee20000300800 */
[----:B------:R-:W-:-:S04]  /*f1b0*/  VIADD R2, R0, 0x34840 ;  /* 0x0003484000027836 */ /* 0x000fc80000000000 */
[C---:B--2---:R-:W-:Y:S02]  /*f1c0*/  IMAD R6, R3.reuse, 0x8, R2 ;  /* 0x0000000803067824 */ /* 0x044fe400078e0202 */
[----:B------:R-:W-:Y:S01]  /*f1d0*/  VIADD R3, R3, 0x1 ;  /* 0x0000000103037836 */ /* 0x000fe20000000000 */
[----:B---3--:R-:W-:-:S04]  /*f1e0*/  SHF.L.U32 R5, R7, 0x1f, RZ ;  /* 0x0000001f07057819 */ /* 0x008fc800000006ff */
[C---:B------:R-:W-:Y:S01]  /*f1f0*/  ISETP.NE.AND P1, PT, R3.reuse, 0x2, PT ;  /* 0x000000020300780c */ /* 0x040fe20003f25270 */
[----:B------:R-:W0:Y:S03]  /*f200*/  SYNCS.PHASECHK.TRANS64.TRYWAIT P0, [R6+URZ], R5 ;  /* 0x00000005060075a7 */ /* 0x000e26000800017f */
[----:B------:R-:W-:Y:S02]  /*f210*/  SEL R4, RZ, 0x1, P1 ;  /* 0x00000001ff047807 */ /* 0x000fe40000800000 */
[----:B------:R-:W-:Y:S02]  /*f220*/  SEL R3, R3, RZ, P1 ;  /* 0x000000ff03037207 */ /* 0x000fe40000800000 */
[----:B------:R-:W-:-:S03]  /*f230*/  LOP3.LUT R4, R7, R4, RZ, 0x3c, !PT ;  /* 0x0000000407047212 */ /* 0x000fc600078e3cff */
[----:B------:R-:W-:Y:S01]  /*f240*/  IMAD R7, R3, 0x8, R2 ;  /* 0x0000000803077824 */ /* 0x000fe200078e0202 */
[----:B------:R-:W-:Y:S01]  /*f250*/  SHF.L.U32 R2, R4, 0x1f, RZ ;  /* 0x0000001f04027819 */ /* 0x000fe200000006ff */
[----:B0-----:R-:W-:Y:S06]  /*f260*/  @!P0 BRA `(.L_x_529) ;  /* 0x0000001c009c8947 */ /* 0x001fec0003800000 */
.L_x_598:
[----:B------:R-:W1:Y:S02]  /*f270*/  SYNCS.PHASECHK.TRANS64.TRYWAIT P0, [R7+URZ], R2 ;  /* 0x00000002070075a7 */ /* 0x000e64000800017f */
[----:B-1----:R-:W-:Y:S05]  /*f280*/  @!P0 BRA `(.L_x_530) ;  /* 0x0000001c00a88947 */ /* 0x002fea0003800000 */
.L_x_599:
[----:B------:R-:W-:Y:S05]  /*f290*/  @!P2 BRA `(.L_x_531) ;  /* 0x000000000004a947 */ /* 0x000fea0003800000 */
[----:B------:R-:W-:Y:S01]  /*f2a0*/  BPT.TRAP 0x1 ;  /* 0x000000040000795c */ /* 0x000fe20000300000 */
.L_x_531:
[----:B------:R-:W2:Y:S01]  /*f2b0*/  LDL.LU R4, [R1+0x8] ;  /* 0x0000080001047983 */ /* 0x000ea20000300800 */
[----:B------:R-:W-:-:S04]  /*f2c0*/  VIADD R0, R0, 0x34860 ;  /* 0x0003486000007836 */ /* 0x000fc80000000000 */
[----:B--2---:R-:W-:-:S04]  /*f2d0*/  IMAD R4, R4, 0x8, R0 ;  /* 0x0000000804047824 */ /* 0x004fc800078e0200 */
[----:B------:R-:W2:Y:S02]  /*f2e0*/  SYNCS.PHASECHK.TRANS64.TRYWAIT P0, [R4+URZ], R5 ;  /* 0x00000005040075a7 */ /* 0x000ea4000800017f */
[----:B--2---:R-:W-:Y:S05]  /*f2f0*/  @!P0 BRA `(.L_x_532) ;  /* 0x0000001c00a08947 */ /* 0x004fea0003800000 */
.L_x_600:
[----:B------:R-:W-:-:S07]  /*f300*/  IMAD R3, R3, 0x8, R0 ;  /* 0x0000000803037824 */ /* 0x000fce00078e0200 */
.L_x_533:
[----:B---3--:R3:W4:Y:S02]  /*f310*/  SYNCS.PHASECHK.TRANS64.TRYWAIT P0, [R3+URZ], R2 ;  /* 0x00000002030075a7 */ /* 0x008724000800017f */
[----:B----4-:R-:W-:Y:S05]  /*f320*/  @!P0 NANOSLEEP.SYNCS 0x989680 ;  /* 0x009896800000895d */ /* 0x010fea0003900000 */
[----:B------:R-:W4:Y:S02]  /*f330*/  @!P0 SYNCS.PHASECHK.TRANS64 P0, [R3+URZ], R2 ;  /* 0x00000002030085a7 */ /* 0x000f24000800007f */
[----:B----4-:R-:W-:Y:S05]  /*f340*/  @!P0 BRA `(.L_x_533) ;  /* 0xfffffffc00f08947 */ /* 0x010fea000383ffff */
.L_x_526:
[----:B------:R-:W-:Y:S05]  /*f350*/  BSYNC B0 ;  /* 0x0000000000007941 */ /* 0x000fea0003800000 */
.L_x_525:
[----:B------:R-:W-:Y:S05]  /*f360*/  EXIT ;  /* 0x000000000000794d */ /* 0x000fea0003800000 */
.L_x_371:
[----:B0-----:R0:W1:Y:S02]  /*f370*/  SYNCS.PHASECHK.TRANS64.TRYWAIT P1, [R0+URZ+0x34800], R3 ;  /* 0x03480003000075a7 */ /* 0x001064000802017f */
[----:B-1----:R-:W-:Y:S05]  /*f380*/  @!P1 NANOSLEEP.SYNCS 0x989680 ;  /* 0x009896800000995d */ /* 0x002fea0003900000 */
[----:B------:R-:W1:Y:S02]  /*f390*/  @!P1 SYNCS.PHASECHK.TRANS64 P1, [R0+URZ+0x34800], R3 ;  /* 0x03480003000095a7 */ /* 0x000e64000802007f */
[----:B-1----:R-:W-:Y:S05]  /*f3a0*/  @!P1 BRA `(.L_x_371) ;  /* 0xfffffffc00f09947 */ /* 0x002fea000383ffff */
[----:B------:R-:W-:Y:S05]  /*f3b0*/  BRA `(.L_x_534) ;  /* 0xffffff2000d47947 */ /* 0x000fea000383ffff */
.L_x_375:
[----:B0-----:R0:W2:Y:S02]  /*f3c0*/  SYNCS.PHASECHK.TRANS64.TRYWAIT P2, [R5+URZ+0x34830], R4 ;  /* 0x03483004050075a7 */ /* 0x0010a4000804017f */
[----:B--2---:R-:W-:Y:S05]  /*f3d0*/  @!P2 NANOSLEEP.SYNCS 0x989680 ;  /* 0x009896800000a95d */ /* 0x004fea0003900000 */
[----:B------:R-:W2:Y:S02]  /*f3e0*/  @!P2 SYNCS.PHASECHK.TRANS64 P2, [R5+URZ+0x34830], R4 ;  /* 0x034830040500a5a7 */ /* 0x000ea4000804007f */
[----:B--2---:R-:W-:Y:S05]  /*f3f0*/  @!P2 BRA `(.L_x_375) ;  /* 0xfffffffc00f0a947 */ /* 0x004fea000383ffff */
[----:B------:R-:W-:Y:S05]  /*f400*/  BRA `(.L_x_374) ;  /* 0xffffff2000f87947 */ /* 0x000fea000383ffff */
.L_x_380:
[----:B-1----:R-:W-:-:S04]  /*f410*/  IMAD.U32 R4, RZ, RZ, UR6 ;  /* 0x00000006ff047e24 */ /* 0x002fc8000f8e00ff */
[----:B------:R1:W2:Y:S03]  /*f420*/  SYNCS.PHASECHK.TRANS64.TRYWAIT P2, [R4+URZ+0x34830], R3 ;  /* 0x03483003040075a7 */ /* 0x0002a6000804017f */
[----:B--2---:R-:W-:Y:S05]  /*f430*/  @!P2 NANOSLEEP.SYNCS 0x989680 ;  /* 0x009896800000a95d */ /* 0x004fea0003900000 */
[----:B------:R-:W2:Y:S02]  /*f440*/  @!P2 SYNCS.PHASECHK.TRANS64 P2, [R4+URZ+0x34830], R3 ;  /* 0x034830030400a5a7 */ /* 0x000ea4000804007f */
[----:B--2---:R-:W-:Y:S05]  /*f450*/  @!P2 BRA `(.L_x_380) ;  /* 0xfffffffc00eca947 */ /* 0x004fea000383ffff */
[----:B------:R-:W-:Y:S05]  /*f460*/  BRA `(.L_x_379) ;  /* 0xffffff4800c07947 */ /* 0x000fea000383ffff */
.L_x_384:
[----:B-1----:R1:W2:Y:S02]  /*f470*/  SYNCS.PHASECHK.TRANS64.TRYWAIT P2, [R8+URZ+0x34850], R3 ;  /* 0x03485003080075a7 */ /* 0x0022a4000804017f */
[----:B--2---:R-:W-:Y:S05]  /*f480*/  @!P2 NANOSLEEP.SYNCS 0x989680 ;  /* 0x009896800000a95d */ /* 0x004fea0003900000 */
[----:B------:R-:W2:Y:S02]  /*f490*/  @!P2 SYNCS.PHASECHK.TRANS64 P2, [R8+URZ+0x34850], R3 ;  /* 0x034850030800a5a7 */ /* 0x000ea4000804007f */
[----:B--2---:R-:W-:Y:S05]  /*f4a0*/  @!P2 BRA `(.L_x_384) ;  /* 0xfffffffc00f0a947 */ /* 0x004fea000383ffff */
[----:B------:R-:W-:Y:S05]  /*f4b0*/  BRA `(.L_x_383) ;  /* 0xffffff5000e07947 */ /* 0x000fea000383ffff */
.L_x_389:
[----:B-1----:R1:W2:Y:S02]  /*f4c0*/  SYNCS.PHASECHK.TRANS64.TRYWAIT P0, [R14+URZ+0x34850], R7 ;  /* 0x034850070e0075a7 */ /* 0x0022a4000800017f */
[----:B--2---:R-:W-:Y:S05]  /*f4d0*/  @!P0 NANOSLEEP.SYNCS 0x989680 ;  /* 0x009896800000895d */ /* 0x004fea0003900000 */
[----:B------:R-:W2:Y:S02]  /*f4e0*/  @!P0 SYNCS.PHASECHK.TRANS64 P0, [R14+URZ+0x34850], R7 ;  /* 0x034850070e0085a7 */ /* 0x000ea4000800007f */
[----:B--2---:R-:W-:Y:S05]  /*f4f0*/  @!P0 BRA `(.L_x_389) ;  /* 0xfffffffc00f08947 */ /* 0x004fea000383ffff */
[----:B------:R-:W-:Y:S05]  /*f500*/  BRA `(.L_x_388) ;  /* 0xffffff6c00b07947 */ /* 0x000fea000383ffff */
.L_x_431:
[----:B------:R-:W1:Y:S01]  /*f510*/  S2R R4, SR_TID.X ;  /* 0x0000000000047919 */ /* 0x000e620000002100 */
[----:B------:R-:W-:Y:S01]  /*f520*/  BSSY B0, `(.L_x_535) ;  /* 0x000000a000007945 */ /* 0x000fe20003800000 */
[----:B0-----:R-:W-:Y:S02]  /*f530*/  IMAD.MOV.U32 R12, RZ, RZ, RZ ;  /* 0x000000ffff0c7224 */ /* 0x001fe400078e00ff */
[----:B------:R-:W-:Y:S02]  /*f540*/  IMAD.MOV.U32 R11, RZ, RZ, 0x1f ;  /* 0x0000001fff0b7424 */ /* 0x000fe400078e00ff */
[----:B------:R-:W-:Y:S01]  /*f550*/  IMAD.MOV.U32 R15, RZ, RZ, -0x1 ;  /* 0xffffffffff0f7424 */ /* 0x000fe200078e00ff */
[----:B-1----:R-:W-:-:S04]  /*f560*/  SHF.R.U32.HI R4, RZ, 0x5, R4 ;  /* 0x00000005ff047819 */ /* 0x002fc80000011604 */
[----:B------:R-:W-:-:S05]  /*f570*/  LOP3.LUT R4, R4, 0x3, RZ, 0xc0, !PT ;  /* 0x0000000304047812 */ /* 0x000fca00078ec0ff */
[----:B------:R-:W-:-:S07]  /*f580*/  IMAD.MOV.U32 R13, RZ, RZ, R4 ;  /* 0x000000ffff0d7224 */ /* 0x000fce00078e0004 */
[----:B------:R-:W-:Y:S05]  /*f590*/  WARPSYNC.COLLECTIVE R15, `(.L_x_536) ;  /* 0x000000000f087348 */ /* 0x000fea0003c00000 */
[----:B------:R0:W1:Y:S02]  /*f5a0*/  SHFL.IDX P6, R14, R13, R12, R11 ;  /* 0x0000000c0d0e7389 */ /* 0x00006400000c000b */
[----:B01----:R-:W-:Y:S01]  /*f5b0*/  ENDCOLLECTIVE ;  /* 0x000000000000791b */ /* 0x003fe20003800000 */
.L_x_536:
[----:B------:R-:W-:Y:S05]  /*f5c0*/  BSYNC B0 ;  /* 0x0000000000007941 */ /* 0x000fea0003800000 */
.L_x_535:
[----:B------:R-:W-:Y:S05]  /*f5d0*/  BRA `(.L_x_537) ;  /* 0xffffffb000a07947 */ /* 0x000fea000383ffff */
.L_x_433:
[----:B------:R-:W-:Y:S01]  /*f5e0*/  BSSY B0, `(.L_x_538) ;  /* 0x0000006000007945 */ /* 0x000fe20003800000 */
[----:B------:R-:W-:-:S07]  /*f5f0*/  IMAD.MOV.U32 R15, RZ, RZ, -0x1 ;  /* 0xffffffffff0f7424 */ /* 0x000fce00078e00ff */
[----:B01----:R-:W-:Y:S05]  /*f600*/  WARPSYNC.COLLECTIVE R15, `(.L_x_539) ;  /* 0x000000000f0c7348 */ /* 0x003fea0003c00000 */
[----:B------:R-:W-:Y:S02]  /*f610*/  ELECT P6, UR62, PT ;  /* 0x00000000003e782f */ /* 0x000fe400038c0000 */
[----:B------:R-:W-:Y:S01]  /*f620*/  MOV R14, UR62 ;  /* 0x0000003e000e7c02 */ /* 0x000fe20008000f00 */
[----:B01----:R-:W-:Y:S10]  /*f630*/  ENDCOLLECTIVE ;  /* 0x000000000000791b */ /* 0x003ff40003800000 */
.L_x_539:
[----:B------:R-:W-:Y:S05]  /*f640*/  BSYNC B0 ;  /* 0x0000000000007941 */ /* 0x000fea0003800000 */
.L_x_538:
[----:B------:R-:W-:Y:S05]  /*f650*/  BRA `(.L_x_540) ;  /* 0xffffffb000ac7947 */ /* 0x000fea000383ffff */
.L_x_435:
[----:B-1----:R1:W2:Y:S02]  /*f660*/  SYNCS.PHASECHK.TRANS64.TRYWAIT P0, [R0+URZ+0x34840], R2 ;  /* 0x03484002000075a7 */ /* 0x0022a4000800017f */
[----:B--2---:R-:W-:Y:S05]  /*f670*/  @!P0 NANOSLEEP.SYNCS 0x989680 ;  /* 0x009896800000895d */ /* 0x004fea0003900000 */
[----:B------:R-:W2:Y:S02]  /*f680*/  @!P0 SYNCS.PHASECHK.TRANS64 P0, [R0+URZ+0x34840], R2 ;  /* 0x03484002000085a7 */ /* 0x000ea4000800007f */
[----:B--2---:R-:W-:Y:S05]  /*f690*/  @!P0 BRA `(.L_x_435) ;  /* 0xfffffffc00f08947 */ /* 0x004fea000383ffff */
[----:B------:R-:W-:Y:S05]  /*f6a0*/  BRA `(.L_x_541) ;  /* 0xffffffb4001c7947 */ /* 0x000fea000383ffff */
.L_x_439:
[----:B------:R0:W5:Y:S01]  /*f6b0*/  LDL.LU R8, [R1+0x40] ;  /* 0x0000400001087983 */ /* 0x0001620000300800 */
[----:B------:R-:W-:Y:S02]  /*f6c0*/  IMAD.MOV.U32 R13, RZ, RZ, R0 ;  /* 0x000000ffff0d7224 */ /* 0x000fe400078e0000 */
[----:B------:R-:W-:Y:S01]  /*f6d0*/  IMAD.MOV.U32 R12, RZ, RZ, RZ ;  /* 0x000000ffff0c7224 */ /* 0x000fe200078e00ff */
[----:B------:R-:W1:Y:S01]  /*f6e0*/  S2R R5, SR_TID.X ;  /* 0x0000000000057919 */ /* 0x000e620000002100 */
[----:B------:R-:W-:Y:S02]  /*f6f0*/  IMAD.MOV.U32 R11, RZ, RZ, 0x181f ;  /* 0x0000181fff0b7424 */ /* 0x000fe400078e00ff */
[----:B------:R-:W-:-:S07]  /*f700*/  IMAD.MOV.U32 R15, RZ, RZ, -0x1 ;  /* 0xffffffffff0f7424 */ /* 0x000fce00078e00ff */
[----:B01---5:R-:W-:Y:S05]  /*f710*/  WARPSYNC.COLLECTIVE R15, `(.L_x_542) ;  /* 0x000000000f087348 */ /* 0x023fea0003c00000 */
[----:B------:R2:W3:Y:S02]  /*f720*/  SHFL.IDX P6, R14, R13, R12, R11 ;  /* 0x0000000c0d0e7389 */ /* 0x0004e400000c000b */
[----:B0123-5:R-:W-:Y:S01]  /*f730*/  ENDCOLLECTIVE ;  /* 0x000000000000791b */ /* 0x02ffe20003800000 */
.L_x_542:
[----:B------:R-:W-:Y:S02]  /*f740*/  IMAD.MOV.U32 R13, RZ, RZ, R4 ;  /* 0x000000ffff0d7224 */ /* 0x000fe400078e0004 */
[----:B------:R-:W-:-:S07]  /*f750*/  IMAD.MOV.U32 R6, RZ, RZ, R14 ;  /* 0x000000ffff067224 */ /* 0x000fce00078e000e */
[----:B------:R-:W-:Y:S05]  /*f760*/  WARPSYNC.COLLECTIVE R15, `(.L_x_543) ;  /* 0x000000000f087348 */ /* 0x000fea0003c00000 */
[----:B------:R0:W1:Y:S02]  /*f770*/  SHFL.IDX P6, R14, R13, R12, R11 ;  /* 0x0000000c0d0e7389 */ /* 0x00006400000c000b */
[----:B01----:R-:W-:Y:S01]  /*f780*/  ENDCOLLECTIVE ;  /* 0x000000000000791b */ /* 0x003fe20003800000 */
.L_x_543:
[----:B------:R-:W-:Y:S01]  /*f790*/  ULDC.64 UR4, c[0x0][0x208] ;  /* 0x0000820000047ab9 */ /* 0x000fe20000000a00 */
[----:B------:R-:W-:Y:S02]  /*f7a0*/  IMAD.MOV.U32 R13, RZ, RZ, R0 ;  /* 0x000000ffff0d7224 */ /* 0x000fe400078e0000 */
[----:B------:R-:W-:Y:S02]  /*f7b0*/  IMAD.MOV.U32 R12, RZ, RZ, 0x1 ;  /* 0x00000001ff0c7424 */ /* 0x000fe400078e00ff */
[----:B------:R-:W-:Y:S02]  /*f7c0*/  IMAD R3, R8, R7, RZ ;  /* 0x0000000708037224 */ /* 0x000fe400078e02ff */
[----:B------:R-:W0:Y:S01]  /*f7d0*/  S2R R8, SR_TID.X ;  /* 0x0000000000087919 */ /* 0x000e220000002100 */
[----:B------:R-:W-:Y:S01]  /*f7e0*/  IMAD.MOV.U32 R7, RZ, RZ, R14 ;  /* 0x000000ffff077224 */ /* 0x000fe200078e000e */
[----:B0-----:R-:W-:-:S04]  /*f7f0*/  LOP3.LUT R8, R8, 0x7f, RZ, 0xc0, !PT ;  /* 0x0000007f08087812 */ /* 0x001fc800078ec0ff */
[----:B------:R-:W-:-:S05]  /*f800*/  SHF.R.U32.HI R8, RZ, 0x3, R8 ;  /* 0x00000003ff087819 */ /* 0x000fca0000011608 */
[----:B------:R-:W-:Y:S02]  /*f810*/  IMAD.IADD R2, R8, 0x1, R17 ;  /* 0x0000000108027824 */ /* 0x000fe400078e0211 */
[----:B------:R-:W-:Y:S02]  /*f820*/  IMAD.SHL.U32 R17, R5, 0x8, RZ ;  /* 0x0000000805117824 */ /* 0x000fe400078e00ff */
[C---:B------:R-:W-:Y:S01]  /*f830*/  VIADD R5, R2.reuse, 0x10 ;  /* 0x0000001002057836 */ /* 0x040fe20000000000 */
[----:B------:R-:W-:Y:S02]  /*f840*/  ISETP.GE.AND P3, PT, R2, R3, PT ;  /* 0x000000030200720c */ /* 0x000fe40003f66270 */
[----:B------:R-:W-:-:S11]  /*f850*/  LOP3.LUT R17, R17, 0x38, RZ, 0xc0, !PT ;  /* 0x0000003811117812 */ /* 0x000fd600078ec0ff */
[----:B------:R-:W-:-:S05]  /*f860*/  @!P3 LEA R7, P5, R17, R7, 0x1 ;  /* 0x000000071107b211 */ /* 0x000fca00078a08ff */
[----:B------:R-:W-:-:S05]  /*f870*/  @!P3 IMAD.X R6, RZ, RZ, R6, P5 ;  /* 0x000000ffff06b224 */ /* 0x000fca00028e0606 */
[----:B------:R-:W-:-:S04]  /*f880*/  @!P3 LOP3.LUT R7, R7, R6, RZ, 0x3c, !PT ;  /* 0x000000060707b212 */ /* 0x000fc800078e3cff */
        /* <DEDUP_REMOVED lines=8> */
[----:B------:R-:W-:-:S13]  /*f910*/  ISETP.GE.AND P3, PT, R5, R3, PT ;  /* 0x000000030500720c */ /* 0x000fda0003f66270 */
[----:B0-----:R-:W-:Y:S05]  /*f920*/  WARPSYNC.COLLECTIVE R15, `(.L_x_544) ;  /* 0x000000000f087348 */ /* 0x001fea0003c00000 */
[----:B------:R1:W2:Y:S02]  /*f930*/  SHFL.IDX P6, R14, R13, R12, R11 ;  /* 0x0000000c0d0e7389 */ /* 0x0002a400000c000b */
[----:B012---:R-:W-:Y:S01]  /*f940*/  ENDCOLLECTIVE ;  /* 0x000000000000791b */ /* 0x007fe20003800000 */
.L_x_544:
[----:B------:R-:W-:Y:S02]  /*f950*/  IMAD.MOV.U32 R13, RZ, RZ, R4 ;  /* 0x000000ffff0d7224 */ /* 0x000fe400078e0004 */
[----:B------:R-:W-:-:S07]  /*f960*/  IMAD.MOV.U32 R9, RZ, RZ, R14 ;  /* 0x000000ffff097224 */ /* 0x000fce00078e000e */
[----:B------:R-:W-:Y:S05]  /*f970*/  WARPSYNC.COLLECTIVE R15, `(.L_x_545) ;  /* 0x000000000f087348 */ /* 0x000fea0003c00000 */
[----:B------:R0:W1:Y:S02]  /*f980*/  SHFL.IDX P6, R14, R13, R12, R11 ;  /* 0x0000000c0d0e7389 */ /* 0x00006400000c000b */
[----:B01----:R-:W-:Y:S01]  /*f990*/  ENDCOLLECTIVE ;  /* 0x000000000000791b */ /* 0x003fe20003800000 */
.L_x_545:
[----:B------:R-:W-:Y:S01]  /*f9a0*/  ULDC.64 UR4, c[0x0][0x208] ;  /* 0x0000820000047ab9 */ /* 0x000fe20000000a00 */
[----:B------:R-:W-:Y:S02]  /*f9b0*/  IMAD.MOV.U32 R13, RZ, RZ, R0 ;  /* 0x000000ffff0d7224 */ /* 0x000fe400078e0000 */
[----:B------:R-:W-:Y:S02]  /*f9c0*/  IMAD.MOV.U32 R12, RZ, RZ, 0x2 ;  /* 0x00000002ff0c7424 */ /* 0x000fe400078e00ff */
[----:B------:R-:W-:-:S05]  /*f9d0*/  IMAD.MOV.U32 R5, RZ, RZ, R14 ;  /* 0x000000ffff057224 */ /* 0x000fca00078e000e */
[----:B------:R-:W-:-:S05]  /*f9e0*/  @!P3 LEA R8, P5, R17, R5, 0x1 ;  /* 0x000000051108b211 */ /* 0x000fca00078a08ff */
[----:B------:R-:W-:Y:S02]  /*f9f0*/  @!P3 IMAD.X R5, RZ, RZ, R9, P5 ;  /* 0x000000ffff05b224 */ /* 0x000fe400028e0609 */
[----:B------:R-:W-:Y:S02]  /*fa00*/  @!P3 IMAD.MOV.U32 R6, RZ, RZ, R8 ;  /* 0x000000ffff06b224 */ /* 0x000fe400078e0008 */
[----:B------:R-:W-:Y:S02]  /*fa10*/  @!P3 IMAD.MOV.U32 R7, RZ, RZ, R5 ;  /* 0x000000ffff07b224 */ /* 0x000fe400078e0005 */
[----:B------:R-:W-:-:S03]  /*fa20*/  VIADD R5, R2, 0x20 ;  /* 0x0000002002057836 */ /* 0x000fc60000000000 */
        /* <DEDUP_REMOVED lines=10> */
.L_x_546:
[----:B------:R-:W-:Y:S02]  /*fad0*/  IMAD.MOV.U32 R13, RZ, RZ, R4 ;  /* 0x000000ffff0d7224 */ /* 0x000fe400078e0004 */
[----:B------:R-:W-:-:S07]  /*fae0*/  IMAD.MOV.U32 R8, RZ, RZ, R14 ;  /* 0x000000ffff087224 */ /* 0x000fce00078e000e */
[----:B------:R-:W-:Y:S05]  /*faf0*/  WARPSYNC.COLLECTIVE R15, `(.L_x_547) ;  /* 0x000000000f087348 */ /* 0x000fea0003c00000 */
[----:B------:R0:W1:Y:S02]  /*fb00*/  SHFL.IDX P6, R14, R13, R12, R11 ;  /* 0x0000000c0d0e7389 */ /* 0x00006400000c000b */
[----:B01----:R-:W-:Y:S01]  /*fb10*/  ENDCOLLECTIVE ;  /* 0x000000000000791b */ /* 0x003fe20003800000 */
.L_x_547:
[----:B------:R-:W-:Y:S01]  /*fb20*/  ULDC.64 UR4, c[0x0][0x208] ;  /* 0x0000820000047ab9 */ /* 0x000fe20000000a00 */
[----:B------:R-:W-:Y:S02]  /*fb30*/  IMAD.MOV.U32 R13, RZ, RZ, R0 ;  /* 0x000000ffff0d7224 */ /* 0x000fe400078e0000 */
[----:B------:R-:W-:Y:S02]  /*fb40*/  IMAD.MOV.U32 R12, RZ, RZ, 0x3 ;  /* 0x00000003ff0c7424 */ /* 0x000fe400078e00ff */
[----:B------:R-:W-:-:S05]  /*fb50*/  IMAD.MOV.U32 R5, RZ, RZ, R14 ;  /* 0x000000ffff057224 */ /* 0x000fca00078e000e */
[----:B------:R-:W-:-:S05]  /*fb60*/  @!P3 LEA R5, P4, R17, R5, 0x1 ;  /* 0x000000051105b211 */ /* 0x000fca00078808ff */
[----:B------:R-:W-:Y:S02]  /*fb70*/  @!P3 IMAD.X R6, RZ, RZ, R8, P4 ;  /* 0x000000ffff06b224 */ /* 0x000fe400020e0608 */
[C---:B------:R-:W-:Y:S02]  /*fb80*/  VIADD R8, R2.reuse, 0x60 ;  /* 0x0000006002087836 */ /* 0x040fe40000000000 */
        /* <DEDUP_REMOVED lines=13> */
.L_x_548:
[----:B------:R-:W-:Y:S02]  /*fc60*/  IMAD.MOV.U32 R13, RZ, RZ, R4 ;  /* 0x000000ffff0d7224 */ /* 0x000fe400078e0004 */
[----:B------:R-:W-:-:S07]  /*fc70*/  IMAD.MOV.U32 R6, RZ, RZ, R14 ;  /* 0x000000ffff067224 */ /* 0x000fce00078e000e */
[----:B------:R-:W-:Y:S05]  /*fc80*/  WARPSYNC.COLLECTIVE R15, `(.L_x_549) ;  /* 0x000000000f087348 */ /* 0x000fea0003c00000 */
[----:B------:R0:W1:Y:S02]  /*fc90*/  SHFL.IDX P6, R14, R13, R12, R11 ;  /* 0x0000000c0d0e7389 */ /* 0x00006400000c000b */
[----:B01----:R-:W-:Y:S01]  /*fca0*/  ENDCOLLECTIVE ;  /* 0x000000000000791b */ /* 0x003fe20003800000 */
.L_x_549:
[----:B------:R-:W-:Y:S01]  /*fcb0*/  ULDC.64 UR4, c[0x0][0x208] ;  /* 0x0000820000047ab9 */ /* 0x000fe20000000a00 */
[----:B------:R-:W-:Y:S02]  /*fcc0*/  IMAD.MOV.U32 R13, RZ, RZ, R0 ;  /* 0x000000ffff0d7224 */ /* 0x000fe400078e0000 */
[----:B------:R-:W-:Y:S02]  /*fcd0*/  IMAD.MOV.U32 R12, RZ, RZ, 0x4 ;  /* 0x00000004ff0c7424 */ /* 0x000fe400078e00ff */
[----:B------:R-:W-:-:S05]  /*fce0*/  IMAD.MOV.U32 R5, RZ, RZ, R14 ;  /* 0x000000ffff057224 */ /* 0x000fca00078e000e */
[----:B------:R-:W-:-:S05]  /*fcf0*/  @!P3 LEA R5, P4, R17, R5, 0x1 ;  /* 0x000000051105b211 */ /* 0x000fca00078808ff */
[----:B------:R-:W-:-:S04]  /*fd00*/  @!P3 IMAD.X R6, RZ, RZ, R6, P4 ;  /* 0x000000ffff06b224 */ /* 0x000fc800020e0606 */
        /* <DEDUP_REMOVED lines=13> */
.L_x_550:
[----:B------:R-:W-:Y:S02]  /*fde0*/  IMAD.MOV.U32 R13, RZ, RZ, R4 ;  /* 0x000000ffff0d7224 */ /* 0x000fe400078e0004 */
[----:B------:R-:W-:-:S07]  /*fdf0*/  IMAD.MOV.U32 R6, RZ, RZ, R14 ;  /* 0x000000ffff067224 */ /* 0x000fce00078e000e */
[----:B------:R-:W-:Y:S05]  /*fe00*/  WARPSYNC.COLLECTIVE R15, `(.L_x_551) ;  /* 0x000000000f087348 */ /* 0x000fea0003c00000 */
[----:B------:R0:W1:Y:S02]  /*fe10*/  SHFL.IDX P6, R14, R13, R12, R11 ;  /* 0x0000000c0d0e7389 */ /* 0x00006400000c000b */
[----:B01----:R-:W-:Y:S01]  /*fe20*/  ENDCOLLECTIVE ;  /* 0x000000000000791b */ /* 0x003fe20003800000 */
.L_x_551:
        /* <DEDUP_REMOVED lines=19> */
.L_x_552:
[----:B------:R-:W-:Y:S02]  /*ff60*/  IMAD.MOV.U32 R13, RZ, RZ, R4 ;  /* 0x000000ffff0d7224 */ /* 0x000fe400078e0004 */
[----:B------:R-:W-:-:S07]  /*ff70*/  IMAD.MOV.U32 R6, RZ, RZ, R14 ;  /* 0x000000ffff067224 */ /* 0x000fce00078e000e */
[----:B------:R-:W-:Y:S05]  /*ff80*/  WARPSYNC.COLLECTIVE R15, `(.L_x_553) ;  /* 0x000000000f087348 */ /* 0x000fea0003c00000 */
[----:B------:R0:W1:Y:S02]  /*ff90*/  SHFL.IDX P6, R14, R13, R12, R11 ;  /* 0x0000000c0d0e7389 */ /* 0x00006400000c000b */
[----:B01----:R-:W-:Y:S01]  /*ffa0*/  ENDCOLLECTIVE ;  /* 0x000000000000791b */ /* 0x003fe20003800000 */
.L_x_553:
[----:B------:R-:W-:Y:S01]  /*ffb0*/  ULDC.64 UR4, c[0x0][0x208] ;  /* 0x0000820000047ab9 */ /* 0x000fe20000000a00 */
[----:B------:R-:W-:Y:S02]  /*ffc0*/  IMAD.MOV.U32 R13, RZ, RZ, R0 ;  /* 0x000000ffff0d7224 */ /* 0x000fe400078e0000 */
[----:B------:R-:W-:Y:S02]  /*ffd0*/  IMAD.MOV.U32 R12, RZ, RZ, 0x6 ;  /* 0x00000006ff0c7424 */ /* 0x000fe400078e00ff */
[----:B------:R-:W-:-:S05]  /*ffe0*/  IMAD.MOV.U32 R5, RZ, RZ, R14 ;  /* 0x000000ffff057224 */ /* 0x000fca00078e000e */
[----:B------:R-:W-:-:S05]  /*fff0*/  @!P3 LEA R5, P4, R17, R5, 0x1 ;  /* 0x000000051105b211 */ /* 0x000fca00078808ff */
[----:B------:R-:W-:Y:S01]  /*10000*/  @!P3 IMAD.X R6, RZ, RZ, R6, P4 ;  /* 0x000000ffff06b224 */ /* 0x000fe200020e0606 */
[----:B------:R-:W-:-:S03]  /*10010*/  ISETP.GE.AND P4, PT, R8, R3, PT ;  /* 0x000000030800720c */ /* 0x000fc60003f86270 */
[----:B------:R-:W-:Y:S02]  /*10020*/  @!P3 IMAD.MOV.U32 R7, RZ, RZ, R6 ;  /* 0x000000ffff07b224 */ /* 0x000fe400078e0006 */
[----:B------:R-:W-:-:S05]  /*10030*/  @!P3 IMAD.MOV.U32 R6, RZ, RZ, R5 ;  /* 0x000000ffff06b224 */ /* 0x000fca00078e0005 */
[----:B------:R-:W-:Y:S01]  /*10040*/  @!PT LDS RZ, [RZ] ;  /* 0x00000000fffff984 */ /* 0x000fe20000000800 */
[----:B------:R-:W-:Y:S01]  /*10050*/  @!PT LDS RZ, [RZ] ;  /* 0x00000000fffff984 */ /* 0x000fe20000000800 */
[----:B------:R-:W-:Y:S01]  /*10060*/  @!PT LDS RZ, [RZ] ;  /* 0x00000000fffff984 */ /* 0x000fe20000000800 */
[----:B------:R0:W-:Y:S04]  /*10070*/  @!P3 LDGSTS.E.BYPASS.LTC128B.128 [R10+0x12c00], desc[UR4][R6.64], !P2 ;  /* 0x12c00000060abfae */ /* 0x0001e8000d101d44 */
[----:B------:R0:W-:Y:S04]  /*10080*/  @!P3 LDGSTS.E.BYPASS.LTC128B.128 [R10+0x16c00], desc[UR4][R6.64+0x80], !P1 ;  /* 0x16c00080060abfae */ /* 0x0001e8000c901d44 */
[----:B------:R0:W-:Y:S02]  /*10090*/  @!P3 LDGSTS.E.BYPASS.LTC128B.128 [R10+0x1ac00], desc[UR4][R6.64+0x100], !P0 ;  /* 0x1ac00100060abfae */ /* 0x0001e4000c101d44 */
[----:B0-----:R-:W-:Y:S05]  /*100a0*/  WARPSYNC.COLLECTIVE R15, `(.L_x_554) ;  /* 0x000000000f087348 */ /* 0x001fea0003c00000 */
[----:B------:R1:W2:Y:S02]  /*100b0*/  SHFL.IDX P6, R14, R13, R12, R11 ;  /* 0x0000000c0d0e7389 */ /* 0x0002a400000c000b */
[----:B012---:R-:W-:Y:S01]  /*100c0*/  ENDCOLLECTIVE ;  /* 0x000000000000791b */ /* 0x007fe20003800000 */
.L_x_554:
[----:B------:R-:W-:Y:S02]  /*100d0*/  IMAD.MOV.U32 R13, RZ, RZ, R4 ;  /* 0x000000ffff0d7224 */ /* 0x000fe400078e0004 */
[----:B------:R-:W-:-:S07]  /*100e0*/  IMAD.MOV.U32 R6, RZ, RZ, R14 ;  /* 0x000000ffff067224 */ /* 0x000fce00078e000e */
[----:B------:R-:W-:Y:S05]  /*100f0*/  WARPSYNC.COLLECTIVE R15, `(.L_x_555) ;  /* 0x000000000f087348 */ /* 0x000fea0003c00000 */
[----:B------:R0:W1:Y:S02]  /*10100*/  SHFL.IDX P6, R14, R13, R12, R11 ;  /* 0x0000000c0d0e7389 */ /* 0x00006400000c000b */
[----:B01----:R-:W-:Y:S01]  /*10110*/  ENDCOLLECTIVE ;  /* 0x000000000000791b */ /* 0x003fe20003800000 */
.L_x_555:
[----:B------:R-:W-:Y:S01]  /*10120*/  ULDC.64 UR4, c[0x0][0x208] ;  /* 0x0000820000047ab9 */ /* 0x000fe20000000a00 */
[----:B------:R-:W-:Y:S02]  /*10130*/  IMAD.MOV.U32 R13, RZ, RZ, R0 ;  /* 0x000000ffff0d7224 */ /* 0x000fe400078e0000 */
[----:B------:R-:W-:Y:S02]  /*10140*/  IMAD.MOV.U32 R12, RZ, RZ, 0x7 ;  /* 0x00000007ff0c7424 */ /* 0x000fe400078e00ff */
[----:B------:R-:W-:-:S05]  /*10150*/  IMAD.MOV.U32 R5, RZ, RZ, R14 ;  /* 0x000000ffff057224 */ /* 0x000fca00078e000e */
[----:B------:R-:W-:-:S05]  /*10160*/  @!P4 LEA R5, P3, R17, R5, 0x1 ;  /* 0x000000051105c211 */ /* 0x000fca00078608ff */
[----:B------:R-:W-:-:S04]  /*10170*/  @!P4 IMAD.X R6, RZ, RZ, R6, P3 ;  /* 0x000000ffff06c224 */ /* 0x000fc800018e0606 */
        /* <DEDUP_REMOVED lines=11> */
.L_x_556:
[----:B------:R-:W-:Y:S02]  /*10230*/  IMAD.MOV.U32 R13, RZ, RZ, R4 ;  /* 0x000000ffff0d7224 */ /* 0x000fe400078e0004 */
[----:B------:R-:W-:-:S07]  /*10240*/  IMAD.MOV.U32 R0, RZ, RZ, R14 ;  /* 0x000000ffff007224 */ /* 0x000fce00078e000e */
[----:B------:R-:W-:Y:S05]  /*10250*/  WARPSYNC.COLLECTIVE R15, `(.L_x_557) ;  /* 0x000000000f087348 */ /* 0x000fea0003c00000 */
[----:B------:R0:W1:Y:S02]  /*10260*/  SHFL.IDX P6, R14, R13, R12, R11 ;  /* 0x0000000c0d0e7389 */ /* 0x00006400000c000b */
[----:B01----:R-:W-:Y:S01]  /*10270*/  ENDCOLLECTIVE ;  /* 0x000000000000791b */ /* 0x003fe20003800000 */
.L_x_557:
[----:B------:R-:W-:Y:S01]  /*10280*/  IMAD.MOV.U32 R4, RZ, RZ, R14 ;  /* 0x000000ffff047224 */ /* 0x000fe200078e000e */
[----:B------:R-:W-:Y:S06]  /*10290*/  BRA `(.L_x_558) ;  /* 0xffffffb400e47947 */ /* 0x000fec000383ffff */
.L_x_444:
[----:B0-----:R-:W2:Y:S02]  /*102a0*/  LDL R2, [R1+0x4] ;  /* 0x0000040001027983 */ /* 0x001ea40000100800 */
[----:B--2---:R0:W1:Y:S02]  /*102b0*/  SYNCS.PHASECHK.TRANS64.TRYWAIT P0, [R2+URZ+0x34820], R0 ;  /* 0x03482000020075a7 */ /* 0x004064000800017f */
[----:B-1----:R-:W-:Y:S05]  /*102c0*/  @!P0 NANOSLEEP.SYNCS 0x989680 ;  /* 0x009896800000895d */ /* 0x002fea0003900000 */
[----:B------:R-:W1:Y:S02]  /*102d0*/  @!P0 SYNCS.PHASECHK.TRANS64 P0, [R2+URZ+0x34820], R0 ;  /* 0x03482000020085a7 */ /* 0x000e64000800007f */
[----:B-1----:R-:W-:Y:S05]  /*102e0*/  @!P0 BRA `(.L_x_444) ;  /* 0xfffffffc00ec8947 */ /* 0x002fea000383ffff */
[----:B------:R-:W-:Y:S05]  /*102f0*/  BRA `(.L_x_559) ;  /* 0xffffffb8006c7947 */ /* 0x000fea000383ffff */
.L_x_453:
[----:B-1----:R1:W2:Y:S02]  /*10300*/  SYNCS.PHASECHK.TRANS64.TRYWAIT P0, [R3+URZ+0x34840], R2 ;  /* 0x03484002030075a7 */ /* 0x0022a4000800017f */
[----:B--2---:R-:W-:Y:S05]  /*10310*/  @!P0 NANOSLEEP.SYNCS 0x989680 ;  /* 0x009896800000895d */ /* 0x004fea0003900000 */
[----:B------:R-:W2:Y:S02]  /*10320*/  @!P0 SYNCS.PHASECHK.TRANS64 P0, [R3+URZ+0x34840], R2 ;  /* 0x03484002030085a7 */ /* 0x000ea4000800007f */
[----:B--2---:R-:W-:Y:S05]  /*10330*/  @!P0 BRA `(.L_x_453) ;  /* 0xfffffffc00f08947 */ /* 0x004fea000383ffff */
[----:B------:R-:W-:Y:S05]  /*10340*/  BRA `(.L_x_560) ;  /* 0xffffffbc003c7947 */ /* 0x000fea000383ffff */
.L_x_460:
[----:B0-----:R0:W1:Y:S02]  /*10350*/  SYNCS.PHASECHK.TRANS64.TRYWAIT P0, [R3+URZ+0x60], R2 ;  /* 0x00006002030075a7 */ /* 0x001064000800017f */
[----:B-1----:R-:W-:Y:S05]  /*10360*/  @!P0 NANOSLEEP.SYNCS 0x989680 ;  /* 0x009896800000895d */ /* 0x002fea0003900000 */
[----:B------:R-:W1:Y:S02]  /*10370*/  @!P0 SYNCS.PHASECHK.TRANS64 P0, [R3+URZ+0x60], R2 ;  /* 0x00006002030085a7 */ /* 0x000e64000800007f */
[----:B-1----:R-:W-:Y:S05]  /*10380*/  @!P0 BRA `(.L_x_460) ;  /* 0xfffffffc00f08947 */ /* 0x002fea000383ffff */
[----:B------:R-:W-:Y:S05]  /*10390*/  BRA `(.L_x_561) ;  /* 0xffffffc000547947 */ /* 0x000fea000383ffff */
.L_x_469:
[----:B---3--:R3:W4:Y:S02]  /*103a0*/  SYNCS.PHASECHK.TRANS64.TRYWAIT P0, [R3+URZ+0x34840], R2 ;  /* 0x03484002030075a7 */ /* 0x008724000800017f */
[----:B----4-:R-:W-:Y:S05]  /*103b0*/  @!P0 NANOSLEEP.SYNCS 0x989680 ;  /* 0x009896800000895d */ /* 0x010fea0003900000 */
[----:B------:R-:W4:Y:S02]  /*103c0*/  @!P0 SYNCS.PHASECHK.TRANS64 P0, [R3+URZ+0x34840], R2 ;  /* 0x03484002030085a7 */ /* 0x000f24000800007f */
[----:B----4-:R-:W-:Y:S05]  /*103d0*/  @!P0 BRA `(.L_x_469) ;  /* 0xfffffffc00f08947 */ /* 0x010fea000383ffff */
[----:B------:R-:W-:Y:S05]  /*103e0*/  BRA `(.L_x_562) ;  /* 0xffffffc800007947 */ /* 0x000fea000383ffff */
.L_x_476:
[----:B--2---:R2:W3:Y:S02]  /*103f0*/  SYNCS.PHASECHK.TRANS64.TRYWAIT P0, [R2+URZ+0x60], R3 ;  /* 0x00006003020075a7 */ /* 0x0044e4000800017f */
[----:B---3--:R-:W-:Y:S05]  /*10400*/  @!P0 NANOSLEEP.SYNCS 0x989680 ;  /* 0x009896800000895d */ /* 0x008fea0003900000 */
[----:B------:R-:W3:Y:S02]  /*10410*/  @!P0 SYNCS.PHASECHK.TRANS64 P0, [R2+URZ+0x60], R3 ;  /* 0x00006003020085a7 */ /* 0x000ee4000800007f */
[----:B---3--:R-:W-:Y:S05]  /*10420*/  @!P0 BRA `(.L_x_476) ;  /* 0xfffffffc00f08947 */ /* 0x008fea000383ffff */
[----:B------:R-:W-:Y:S05]  /*10430*/  BRA `(.L_x_563) ;  /* 0xffffffcc00187947 */ /* 0x000fea000383ffff */
.L_x_485:
[----:B----4-:R4:W0:Y:S02]  /*10440*/  SYNCS.PHASECHK.TRANS64.TRYWAIT P0, [R2+URZ+0x34840], R3 ;  /* 0x03484003020075a7 */ /* 0x010824000800017f */
[----:B0-----:R-:W-:Y:S05]  /*10450*/  @!P0 NANOSLEEP.SYNCS 0x989680 ;  /* 0x009896800000895d */ /* 0x001fea0003900000 */
[----:B------:R-:W0:Y:S02]  /*10460*/  @!P0 SYNCS.PHASECHK.TRANS64 P0, [R2+URZ+0x34840], R3 ;  /* 0x03484003020085a7 */ /* 0x000e24000800007f */
[----:B0-----:R-:W-:Y:S05]  /*10470*/  @!P0 BRA `(.L_x_485) ;  /* 0xfffffffc00f08947 */ /* 0x001fea000383ffff */
[----:B------:R-:W-:Y:S05]  /*10480*/  BRA `(.L_x_564) ;  /* 0xffffffd000907947 */ /* 0x000fea000383ffff */
.L_x_492:
[----:B--2---:R2:W3:Y:S02]  /*10490*/  SYNCS.PHASECHK.TRANS64.TRYWAIT P0, [R2+URZ+0x60], R5 ;  /* 0x00006005020075a7 */ /* 0x0044e4000800017f */
[----:B---3--:R-:W-:Y:S05]  /*104a0*/  @!P0 NANOSLEEP.SYNCS 0x989680 ;  /* 0x009896800000895d */ /* 0x008fea0003900000 */
[----:B------:R-:W3:Y:S02]  /*104b0*/  @!P0 SYNCS.PHASECHK.TRANS64 P0, [R2+URZ+0x60], R5 ;  /* 0x00006005020085a7 */ /* 0x000ee4000800007f */
[----:B---3--:R-:W-:Y:S05]  /*104c0*/  @!P0 BRA `(.L_x_492) ;  /* 0xfffffffc00f08947 */ /* 0x008fea000383ffff */
[----:B------:R-:W-:Y:S05]  /*104d0*/  BRA `(.L_x_565) ;  /* 0xffffffd400a87947 */ /* 0x000fea000383ffff */
.L_x_503:
[----:B0-----:R0:W2:Y:S02]  /*104e0*/  SYNCS.PHASECHK.TRANS64.TRYWAIT P0, [R0+URZ+0x34860], R2 ;  /* 0x03486002000075a7 */ /* 0x0010a4000800017f */
[----:B--2---:R-:W-:Y:S05]  /*104f0*/  @!P0 NANOSLEEP.SYNCS 0x989680 ;  /* 0x009896800000895d */ /* 0x004fea0003900000 */
[----:B------:R-:W2:Y:S02]  /*10500*/  @!P0 SYNCS.PHASECHK.TRANS64 P0, [R0+URZ+0x34860], R2 ;  /* 0x03486002000085a7 */ /* 0x000ea4000800007f */
[----:B--2---:R-:W-:Y:S05]  /*10510*/  @!P0 BRA `(.L_x_503) ;  /* 0xfffffffc00f08947 */ /* 0x004fea000383ffff */
[----:B------:R-:W-:Y:S05]  /*10520*/  BRA `(.L_x_566) ;  /* 0xffffffdc00047947 */ /* 0x000fea000383ffff */
.L_x_510:
[----:B------:R-:W-:Y:S01]  /*10530*/  BSSY B0, `(.L_x_567) ;  /* 0x0000008000007945 */ /* 0x000fe20003800000 */
[----:B------:R-:W-:Y:S02]  /*10540*/  IMAD.MOV.U32 R13, RZ, RZ, R16 ;  /* 0x000000ffff0d7224 */ /* 0x000fe400078e0010 */
[----:B------:R-:W-:Y:S02]  /*10550*/  IMAD.MOV.U32 R12, RZ, RZ, RZ ;  /* 0x000000ffff0c7224 */ /* 0x000fe400078e00ff */
[----:B------:R-:W-:Y:S02]  /*10560*/  IMAD.MOV.U32 R11, RZ, RZ, 0x1f ;  /* 0x0000001fff0b7424 */ /* 0x000fe400078e00ff */
[----:B------:R-:W-:-:S07]  /*10570*/  IMAD.MOV.U32 R15, RZ, RZ, -0x1 ;  /* 0xffffffffff0f7424 */ /* 0x000fce00078e00ff */
[----:B-----5:R-:W-:Y:S05]  /*10580*/  WARPSYNC.COLLECTIVE R15, `(.L_x_568) ;  /* 0x000000000f087348 */ /* 0x020fea0003c00000 */
[----:B------:R0:W1:Y:S02]  /*10590*/  SHFL.IDX P6, R14, R13, R12, R11 ;  /* 0x0000000c0d0e7389 */ /* 0x00006400000c000b */
[----:B01---5:R-:W-:Y:S01]  /*105a0*/  ENDCOLLECTIVE ;  /* 0x000000000000791b */ /* 0x023fe20003800000 */
.L_x_568:
[----:B------:R-:W-:Y:S05]  /*105b0*/  BSYNC B0 ;  /* 0x0000000000007941 */ /* 0x000fea0003800000 */
.L_x_567:
[----:B------:R-:W-:Y:S02]  /*105c0*/  IMAD.MOV.U32 R13, RZ, RZ, R16 ;  /* 0x000000ffff0d7224 */ /* 0x000fe400078e0010 */
[----:B------:R-:W-:Y:S02]  /*105d0*/  IMAD.MOV.U32 R12, RZ, RZ, 0x1 ;  /* 0x00000001ff0c7424 */ /* 0x000fe400078e00ff */
[----:B------:R-:W-:Y:S02]  /*105e0*/  IMAD.MOV.U32 R11, RZ, RZ, 0x1f ;  /* 0x0000001fff0b7424 */ /* 0x000fe400078e00ff */
[----:B------:R-:W-:Y:S02]  /*105f0*/  IMAD.MOV.U32 R15, RZ, RZ, -0x1 ;  /* 0xffffffffff0f7424 */ /* 0x000fe400078e00ff */
[----:B------:R-:W-:Y:S02]  /*10600*/  IMAD.IADD R5, R19, 0x1, R7 ;  /* 0x0000000113057824 */ /* 0x000fe400078e0207 */
[----:B------:R-:W-:-:S07]  /*10610*/  IMAD.MOV.U32 R0, RZ, RZ, R14 ;  /* 0x000000ffff007224 */ /* 0x000fce00078e000e */
[----:B------:R-:W-:Y:S05]  /*10620*/  WARPSYNC.COLLECTIVE R15, `(.L_x_569) ;  /* 0x000000000f087348 */ /* 0x000fea0003c00000 */
[----:B------:R0:W1:Y:S02]  /*10630*/  SHFL.IDX P6, R14, R13, R12, R11 ;  /* 0x0000000c0d0e7389 */ /* 0x00006400000c000b */
[----:B01----:R-:W-:Y:S01]  /*10640*/  ENDCOLLECTIVE ;  /* 0x000000000000791b */ /* 0x003fe20003800000 */
.L_x_569:
[----:B------:R-:W-:Y:S01]  /*10650*/  ULDC UR4, c[0x0][0xc3c] ;  /* 0x00030f0000047ab9 */ /* 0x000fe20000000800 */
[----:B------:R-:W-:Y:S01]  /*10660*/  ULDC.64 UR6, c[0x0][0x208] ;  /* 0x0000820000067ab9 */ /* 0x000fe20000000a00 */
[----:B------:R-:W-:-:S13]  /*10670*/  ISETP.GE.OR P1, PT, R5, UR4, !P0 ;  /* 0x0000000405007c0c */ /* 0x000fda000c726670 */
[----:B------:R-:W0:Y:S01]  /*10680*/  @!P1 LDC.64 R2, c[0x0][0xc80] ;  /* 0x00032000ff029b82 */ /* 0x000e220000000a00 */
[----:B------:R-:W-:Y:S02]  /*10690*/  IMAD.MOV.U32 R11, RZ, RZ, RZ ;  /* 0x000000ffff0b7224 */ /* 0x000fe400078e00ff */
[----:B------:R-:W-:Y:S02]  /*106a0*/  IMAD.MOV.U32 R4, RZ, RZ, R14 ;  /* 0x000000ffff047224 */ /* 0x000fe400078e000e */
[----:B0-----:R-:W-:-:S06]  /*106b0*/  @!P1 IMAD.WIDE R2, R5, 0x4, R2 ;  /* 0x0000000405029825 */ /* 0x001fcc00078e0202 */
[----:B------:R0:W2:Y:S01]  /*106c0*/  @!P1 LDG.E R3, desc[UR6][R2.64] ;  /* 0x0000000602039981 */ /* 0x0000a2000c1e1900 */
[C---:B------:R-:W-:Y:S02]  /*106d0*/  ISETP.GE.U32.AND P2, PT, R7.reuse, 0x2, PT ;  /* 0x000000020700780c */ /* 0x040fe40003f46070 */
[C---:B------:R-:W-:Y:S02]  /*106e0*/  ISETP.GE.U32.AND P3, PT, R7.reuse, 0x4, PT ;  /* 0x000000040700780c */ /* 0x040fe40003f66070 */
[C---:B------:R-:W-:Y:S02]  /*106f0*/  ISETP.GE.U32.AND P4, PT, R7.reuse, 0x8, PT ;  /* 0x000000080700780c */ /* 0x040fe40003f86070 */
[C---:B------:R-:W-:Y:S01]  /*10700*/  ISETP.GE.U32.AND P5, PT, R7.reuse, 0x10, PT ;  /* 0x000000100700780c */ /* 0x040fe20003fa6070 */
[----:B0-----:R-:W-:Y:S02]  /*10710*/  IMAD.MOV.U32 R2, RZ, RZ, RZ ;  /* 0x000000ffff027224 */ /* 0x001fe400078e00ff */
[----:B--2---:R-:W-:Y:S01]  /*10720*/  @!P1 IMAD.MOV.U32 R2, RZ, RZ, R3 ;  /* 0x000000ffff029224 */ /* 0x004fe200078e0003 */
[----:B------:R-:W-:-:S03]  /*10730*/  ISETP.NE.AND P1, PT, R7, RZ, PT ;  /* 0x000000ff0700720c */ /* 0x000fc60003f25270 */
[----:B------:R-:W-:-:S10]  /*10740*/  IMAD.MOV.U32 R13, RZ, RZ, R2 ;  /* 0x000000ffff0d7224 */ /* 0x000fd400078e0002 */
[----:B------:R-:W-:Y:S05]  /*10750*/  WARPSYNC.COLLECTIVE R15, `(.L_x_570) ;  /* 0x000000000f087348 */ /* 0x000fea0003c00000 */
[----:B------:R0:W1:Y:S02]  /*10760*/  SHFL.UP P6, R14, R13, R12, R11 ;  /* 0x0400000c0d0e7389 */ /* 0x00006400000c000b */
[----:B01----:R-:W-:Y:S01]  /*10770*/  ENDCOLLECTIVE ;  /* 0x000000000000791b */ /* 0x003fe20003800000 */
.L_x_570:
[----:B------:R-:W-:Y:S02]  /*10780*/  IMAD.MOV.U32 R12, RZ, RZ, 0x2 ;  /* 0x00000002ff0c7424 */ /* 0x000fe400078e00ff */
[----:B------:R-:W-:-:S05]  /*10790*/  IMAD.MOV.U32 R3, RZ, RZ, R14 ;  /* 0x000000ffff037224 */ /* 0x000fca00078e000e */
[----:B------:R-:W-:-:S05]  /*107a0*/  SEL R5, R3, RZ, P1 ;  /* 0x000000ff03057207 */ /* 0x000fca0000800000 */
[----:B------:R-:W-:-:S04]  /*107b0*/  IMAD.IADD R3, R2, 0x1, R5 ;  /* 0x0000000102037824 */ /* 0x000fc800078e0205 */
[----:B------:R-:W-:-:S07]  /*107c0*/  IMAD.MOV.U32 R13, RZ, RZ, R3 ;  /* 0x000000ffff0d7224 */ /* 0x000fce00078e0003 */
[----:B------:R-:W-:Y:S05]  /*107d0*/  WARPSYNC.COLLECTIVE R15, `(.L_x_571) ;  /* 0x000000000f087348 */ /* 0x000fea0003c00000 */
[----:B------:R0:W1:Y:S02]  /*107e0*/  SHFL.UP P6, R14, R13, R12, R11 ;  /* 0x0400000c0d0e7389 */ /* 0x00006400000c000b */
[----:B01----:R-:W-:Y:S01]  /*107f0*/  ENDCOLLECTIVE ;  /* 0x000000000000791b */ /* 0x003fe20003800000 */
.L_x_571:
        /* <DEDUP_REMOVED lines=8> */
.L_x_572:
        /* <DEDUP_REMOVED lines=8> */
.L_x_573:
        /* <DEDUP_REMOVED lines=8> */
.L_x_574:
[----:B------:R-:W-:Y:S02]  /*10980*/  IMAD.MOV.U32 R12, RZ, RZ, 0x1f ;  /* 0x0000001fff0c7424 */ /* 0x000fe400078e00ff */
[----:B------:R-:W-:Y:S02]  /*10990*/  IMAD.MOV.U32 R11, RZ, RZ, 0x1f ;  /* 0x0000001fff0b7424 */ /* 0x000fe400078e00ff */
[----:B------:R-:W-:-:S05]  /*109a0*/  IMAD.MOV.U32 R5, RZ, RZ, R14 ;  /* 0x000000ffff057224 */ /* 0x000fca00078e000e */
[----:B------:R-:W-:-:S05]  /*109b0*/  SEL R5, R5, RZ, P5 ;  /* 0x000000ff05057207 */ /* 0x000fca0002800000 */
[----:B------:R-:W-:-:S04]  /*109c0*/  IMAD.IADD R3, R3, 0x1, R5 ;  /* 0x0000000103037824 */ /* 0x000fc800078e0205 */
[----:B------:R-:W-:-:S07]  /*109d0*/  IMAD.MOV.U32 R13, RZ, RZ, R3 ;  /* 0x000000ffff0d7224 */ /* 0x000fce00078e0003 */
[----:B------:R-:W-:Y:S05]  /*109e0*/  WARPSYNC.COLLECTIVE R15, `(.L_x_575) ;  /* 0x000000000f087348 */ /* 0x000fea0003c00000 */
[----:B------:R0:W1:Y:S02]  /*109f0*/  SHFL.IDX P6, R14, R13, R12, R11 ;  /* 0x0000000c0d0e7389 */ /* 0x00006400000c000b */
[----:B01----:R-:W-:Y:S01]  /*10a00*/  ENDCOLLECTIVE ;  /* 0x000000000000791b */ /* 0x003fe20003800000 */
.L_x_575:
[----:B------:R-:W-:Y:S01]  /*10a10*/  IMAD.MOV.U32 R6, RZ, RZ, R14 ;  /* 0x000000ffff067224 */ /* 0x000fe200078e000e */
[----:B------:R-:W-:Y:S06]  /*10a20*/  BRA `(.L_x_576) ;  /* 0xffffffdc00887947 */ /* 0x000fec000383ffff */
.L_x_515:
[----:B------:R-:W-:Y:S01]  /*10a30*/  BSSY B0, `(.L_x_577) ;  /* 0x0000008000007945 */ /* 0x000fe20003800000 */
[----:B-----5:R-:W-:Y:S02]  /*10a40*/  IMAD.MOV.U32 R13, RZ, RZ, R2 ;  /* 0x000000ffff0d7224 */ /* 0x020fe400078e0002 */
[----:B------:R-:W-:Y:S02]  /*10a50*/  IMAD.MOV.U32 R12, RZ, RZ, 0x1 ;  /* 0x00000001ff0c7424 */ /* 0x000fe400078e00ff */
[----:B------:R-:W-:Y:S02]  /*10a60*/  IMAD.MOV.U32 R11, RZ, RZ, RZ ;  /* 0x000000ffff0b7224 */ /* 0x000fe400078e00ff */
[----:B------:R-:W-:-:S07]  /*10a70*/  IMAD.MOV.U32 R15, RZ, RZ, -0x1 ;  /* 0xffffffffff0f7424 */ /* 0x000fce00078e00ff */
[----:B0-----:R-:W-:Y:S05]  /*10a80*/  WARPSYNC.COLLECTIVE R15, `(.L_x_578) ;  /* 0x000000000f087348 */ /* 0x001fea0003c00000 */
[----:B------:R1:W2:Y:S02]  /*10a90*/  SHFL.UP P6, R14, R13, R12, R11 ;  /* 0x0400000c0d0e7389 */ /* 0x0002a400000c000b */
[----:B012---:R-:W-:Y:S01]  /*10aa0*/  ENDCOLLECTIVE ;  /* 0x000000000000791b */ /* 0x007fe20003800000 */
.L_x_578:
[----:B------:R-:W-:Y:S05]  /*10ab0*/  BSYNC B0 ;  /* 0x0000000000007941 */ /* 0x000fea0003800000 */
.L_x_577:
[----:B------:R-:W-:Y:S01]  /*10ac0*/  SEL R3, R14, RZ, P1 ;  /* 0x000000ff0e037207 */ /* 0x000fe20000800000 */
[----:B------:R-:W-:Y:S02]  /*10ad0*/  IMAD.MOV.U32 R12, RZ, RZ, 0x2 ;  /* 0x00000002ff0c7424 */ /* 0x000fe400078e00ff */
[----:B------:R-:W-:Y:S02]  /*10ae0*/  IMAD.MOV.U32 R11, RZ, RZ, RZ ;  /* 0x000000ffff0b7224 */ /* 0x000fe400078e00ff */
[----:B------:R-:W-:Y:S02]  /*10af0*/  IMAD.IADD R3, R2, 0x1, R3 ;  /* 0x0000000102037824 */ /* 0x000fe400078e0203 */
[----:B------:R-:W-:Y:S02]  /*10b00*/  IMAD.MOV.U32 R15, RZ, RZ, -0x1 ;  /* 0xffffffffff0f7424 */ /* 0x000fe400078e00ff */
[----:B------:R-:W-:-:S07]  /*10b10*/  IMAD.MOV.U32 R13, RZ, RZ, R3 ;  /* 0x000000ffff0d7224 */ /* 0x000fce00078e0003 */
[----:B------:R-:W-:Y:S05]  /*10b20*/  WARPSYNC.COLLECTIVE R15, `(.L_x_579) ;  /* 0x000000000f087348 */ /* 0x000fea0003c00000 */
[----:B------:R0:W1:Y:S02]  /*10b30*/  SHFL.UP P6, R14, R13, R12, R11 ;  /* 0x0400000c0d0e7389 */ /* 0x00006400000c000b */
[----:B01----:R-:W-:Y:S01]  /*10b40*/  ENDCOLLECTIVE ;  /* 0x000000000000791b */ /* 0x003fe20003800000 */
.L_x_579:
        /* <DEDUP_REMOVED lines=8> */
.L_x_580:
        /* <DEDUP_REMOVED lines=8> */
.L_x_581:
        /* <DEDUP_REMOVED lines=8> */
.L_x_582:
        /* <DEDUP_REMOVED lines=9> */
.L_x_583:
[----:B------:R-:W-:Y:S01]  /*10d60*/  IMAD.MOV.U32 R6, RZ, RZ, R14 ;  /* 0x000000ffff067224 */ /* 0x000fe200078e000e */
[----:B------:R-:W-:Y:S06]  /*10d70*/  BRA `(.L_x_584) ;  /* 0xffffffdc00547947 */ /* 0x000fec000383ffff */
.L_x_517:
[----:B------:R-:W-:Y:S01]  /*10d80*/  BSSY B0, `(.L_x_585) ;  /* 0x0000006000007945 */ /* 0x000fe20003800000 */
[----:B------:R-:W-:Y:S01]  /*10d90*/  PLOP3.LUT P6, PT, P6, PT, PT, 0x8, 0x0 ;  /* 0x000000000000781c */ /* 0x000fe200037ce170 */
[----:B------:R-:W-:-:S12]  /*10da0*/  IMAD.MOV.U32 R15, RZ, RZ, -0x1 ;  /* 0xffffffffff0f7424 */ /* 0x000fd800078e00ff */
[----:B0----5:R-:W-:Y:S05]  /*10db0*/  WARPSYNC.COLLECTIVE R15, `(.L_x_586) ;  /* 0x000000000f087348 */ /* 0x021fea0003c00000 */
[----:B------:R-:W-:Y:S01]  /*10dc0*/  VOTE.ANY R14, PT, P6 ;  /* 0x00000000000e7806 */ /* 0x000fe200030e0100 */
[----:B0----5:R-:W-:Y:S06]  /*10dd0*/  ENDCOLLECTIVE ;  /* 0x000000000000791b */ /* 0x021fec0003800000 */
.L_x_586:
[----:B------:R-:W-:Y:S05]  /*10de0*/  BSYNC B0 ;  /* 0x0000000000007941 */ /* 0x000fea0003800000 */
.L_x_585:
[----:B------:R-:W-:Y:S02]  /*10df0*/  IMAD.MOV.U32 R5, RZ, RZ, R14 ;  /* 0x000000ffff057224 */ /* 0x000fe400078e000e */
[----:B------:R-:W-:Y:S02]  /*10e00*/  IMAD.MOV.U32 R13, RZ, RZ, R2 ;  /* 0x000000ffff0d7224 */ /* 0x000fe400078e0002 */
[----:B------:R-:W0:Y:S01]  /*10e10*/  POPC R4, R5 ;  /* 0x0000000500047309 */ /* 0x000e220000000000 */
[----:B------:R-:W-:Y:S02]  /*10e20*/  IMAD.MOV.U32 R11, RZ, RZ, 0x1f ;  /* 0x0000001fff0b7424 */ /* 0x000fe400078e00ff */
[----:B------:R-:W-:Y:S02]  /*10e30*/  IMAD.MOV.U32 R15, RZ, RZ, -0x1 ;  /* 0xffffffffff0f7424 */ /* 0x000fe400078e00ff */
[----:B0-----:R-:W-:-:S07]  /*10e40*/  IMAD.MOV.U32 R12, RZ, RZ, R4 ;  /* 0x000000ffff0c7224 */ /* 0x001fce00078e0004 */
[----:B------:R-:W-:Y:S05]  /*10e50*/  WARPSYNC.COLLECTIVE R15, `(.L_x_587) ;  /* 0x000000000f087348 */ /* 0x000fea0003c00000 */
[----:B------:R0:W1:Y:S02]  /*10e60*/  SHFL.IDX P6, R14, R13, R12, R11 ;  /* 0x0000000c0d0e7389 */ /* 0x00006400000c000b */
[----:B01----:R-:W-:Y:S01]  /*10e70*/  ENDCOLLECTIVE ;  /* 0x000000000000791b */ /* 0x003fe20003800000 */
.L_x_587:
[----:B------:R-:W-:Y:S01]  /*10e80*/  IMAD.MOV.U32 R17, RZ, RZ, R14 ;  /* 0x000000ffff117224 */ /* 0x000fe200078e000e */
[----:B------:R-:W-:Y:S06]  /*10e90*/  BRA `(.L_x_588) ;  /* 0xffffffdc00447947 */ /* 0x000fec000383ffff */
.L_x_519:
[----:B------:R-:W-:Y:S01]  /*10ea0*/  BSSY B0, `(.L_x_589) ;  /* 0x0000007000007945 */ /* 0x000fe20003800000 */
[----:B------:R-:W-:Y:S02]  /*10eb0*/  IMAD.MOV.U32 R13, RZ, RZ, R3 ;  /* 0x000000ffff0d7224 */ /* 0x000fe400078e0003 */
[----:B------:R-:W-:Y:S02]  /*10ec0*/  IMAD.MOV.U32 R11, RZ, RZ, 0x1f ;  /* 0x0000001fff0b7424 */ /* 0x000fe400078e00ff */
[----:B------:R-:W-:-:S07]  /*10ed0*/  IMAD.MOV.U32 R15, RZ, RZ, -0x1 ;  /* 0xffffffffff0f7424 */ /* 0x000fce00078e00ff */
[----:B0-2--5:R-:W-:Y:S05]  /*10ee0*/  WARPSYNC.COLLECTIVE R15, `(.L_x_590) ;  /* 0x000000000f087348 */ /* 0x025fea0003c00000 */
[----:B------:R1:W3:Y:S02]  /*10ef0*/  SHFL.IDX P6, R14, R13, R12, R11 ;  /* 0x0000000c0d0e7389 */ /* 0x0002e400000c000b */
[----:B0123-5:R-:W-:Y:S01]  /*10f00*/  ENDCOLLECTIVE ;  /* 0x000000000000791b */ /* 0x02ffe20003800000 */
.L_x_590:
[----:B------:R-:W-:Y:S05]  /*10f10*/  BSYNC B0 ;  /* 0x0000000000007941 */ /* 0x000fea0003800000 */
.L_x_589:
[----:B------:R-:W-:Y:S01]  /*10f20*/  IMAD.MOV.U32 R2, RZ, RZ, R14 ;  /* 0x000000ffff027224 */ /* 0x000fe200078e000e */
[----:B------:R-:W-:Y:S06]  /*10f30*/  BRA `(.L_x_518) ;  /* 0xffffffdc00387947 */ /* 0x000fec000383ffff */
.L_x_523:
[----:B0-----:R0:W2:Y:S02]  /*10f40*/  SYNCS.PHASECHK.TRANS64.TRYWAIT P0, [R0+URZ+0x34820], R3 ;  /* 0x03482003000075a7 */ /* 0x0010a4000800017f */
[----:B--2---:R-:W-:Y:S05]  /*10f50*/  @!P0 NANOSLEEP.SYNCS 0x989680 ;  /* 0x009896800000895d */ /* 0x004fea0003900000 */
[----:B------:R-:W2:Y:S02]  /*10f60*/  @!P0 SYNCS.PHASECHK.TRANS64 P0, [R0+URZ+0x34820], R3 ;  /* 0x03482003000085a7 */ /* 0x000ea4000800007f */
[----:B--2---:R-:W-:Y:S05]  /*10f70*/  @!P0 BRA `(.L_x_523) ;  /* 0xfffffffc00f08947 */ /* 0x004fea000383ffff */
[----:B------:R-:W-:Y:S05]  /*10f80*/  BRA `(.L_x_591) ;  /* 0xffffffe0002c7947 */ /* 0x000fea000383ffff */
.L_x_524:
        /* <DEDUP_REMOVED lines=8> */
[----:B01--45:R-:W-:Y:S05]  /*11010*/  WARPSYNC.COLLECTIVE R15, `(.L_x_593) ;  /* 0x000000000f087348 */ /* 0x033fea0003c00000 */
[----:B------:R2:W3:Y:S02]  /*11020*/  SHFL.IDX P6, R14, R13, R12, R11 ;  /* 0x0000000c0d0e7389 */ /* 0x0004e400000c000b */
[----:B012345:R-:W-:Y:S01]  /*11030*/  ENDCOLLECTIVE ;  /* 0x000000000000791b */ /* 0x03ffe20003800000 */
.L_x_593:
[----:B------:R-:W-:Y:S05]  /*11040*/  BSYNC B0 ;  /* 0x0000000000007941 */ /* 0x000fea0003800000 */
.L_x_592:
[----:B------:R-:W-:Y:S05]  /*11050*/  BRA `(.L_x_594) ;  /* 0xffffffe000147947 */ /* 0x000fea000383ffff */
.L_x_527:
[----:B------:R-:W-:Y:S01]  /*11060*/  BSSY B1, `(.L_x_595) ;  /* 0x0000006000017945 */ /* 0x000fe20003800000 */
[----:B------:R-:W-:-:S07]  /*11070*/  IMAD.MOV.U32 R15, RZ, RZ, -0x1 ;  /* 0xffffffffff0f7424 */ /* 0x000fce00078e00ff */
[----:B012-45:R-:W-:Y:S05]  /*11080*/  WARPSYNC.COLLECTIVE R15, `(.L_x_596) ;  /* 0x000000000f0c7348 */ /* 0x037fea0003c00000 */
[----:B------:R-:W-:Y:S02]  /*11090*/  ELECT P6, UR62, PT ;  /* 0x00000000003e782f */ /* 0x000fe400038c0000 */
[----:B------:R-:W-:Y:S01]  /*110a0*/  MOV R14, UR62 ;  /* 0x0000003e000e7c02 */ /* 0x000fe20008000f00 */
[----:B012-45:R-:W-:Y:S10]  /*110b0*/  ENDCOLLECTIVE ;  /* 0x000000000000791b */ /* 0x037ff40003800000 */
.L_x_596:
[----:B------:R-:W-:Y:S05]  /*110c0*/  BSYNC B1 ;  /* 0x0000000000017941 */ /* 0x000fea0003800000 */
.L_x_595:
[----:B------:R-:W-:Y:S05]  /*110d0*/  BRA `(.L_x_597) ;  /* 0xffffffe0000c7947 */ /* 0x000fea000383ffff */
.L_x_529:
[----:B0-----:R0:W1:Y:S02]  /*110e0*/  SYNCS.PHASECHK.TRANS64.TRYWAIT P0, [R6+URZ], R5 ;  /* 0x00000005060075a7 */ /* 0x001064000800017f */
[----:B-1----:R-:W-:Y:S05]  /*110f0*/  @!P0 NANOSLEEP.SYNCS 0x989680 ;  /* 0x009896800000895d */ /* 0x002fea0003900000 */
[----:B------:R-:W1:Y:S02]  /*11100*/  @!P0 SYNCS.PHASECHK.TRANS64 P0, [R6+URZ], R5 ;  /* 0x00000005060085a7 */ /* 0x000e64000800007f */
[----:B-1----:R-:W-:Y:S05]  /*11110*/  @!P0 BRA `(.L_x_529) ;  /* 0xfffffffc00f08947 */ /* 0x002fea000383ffff */
[----:B------:R-:W-:Y:S05]  /*11120*/  BRA `(.L_x_598) ;  /* 0xffffffe000507947 */ /* 0x000fea000383ffff */
.L_x_530:
[----:B-1----:R1:W2:Y:S02]  /*11130*/  SYNCS.PHASECHK.TRANS64.TRYWAIT P0, [R7+URZ], R2 ;  /* 0x00000002070075a7 */ /* 0x0022a4000800017f */
[----:B--2---:R-:W-:Y:S05]  /*11140*/  @!P0 NANOSLEEP.SYNCS 0x989680 ;  /* 0x009896800000895d */ /* 0x004fea0003900000 */
[----:B------:R-:W2:Y:S02]  /*11150*/  @!P0 SYNCS.PHASECHK.TRANS64 P0, [R7+URZ], R2 ;  /* 0x00000002070085a7 */ /* 0x000ea4000800007f */
[----:B--2---:R-:W-:Y:S05]  /*11160*/  @!P0 BRA `(.L_x_530) ;  /* 0xfffffffc00f08947 */ /* 0x004fea000383ffff */
[----:B------:R-:W-:Y:S05]  /*11170*/  BRA `(.L_x_599) ;  /* 0xffffffe000447947 */ /* 0x000fea000383ffff */
.L_x_532:
[----:B--2---:R2:W3:Y:S02]  /*11180*/  SYNCS.PHASECHK.TRANS64.TRYWAIT P0, [R4+URZ], R5 ;  /* 0x00000005040075a7 */ /* 0x0044e4000800017f */
[----:B---3--:R-:W-:Y:S05]  /*11190*/  @!P0 NANOSLEEP.SYNCS 0x989680 ;  /* 0x009896800000895d */ /* 0x008fea0003900000 */
[----:B------:R-:W3:Y:S02]  /*111a0*/  @!P0 SYNCS.PHASECHK.TRANS64 P0, [R4+URZ], R5 ;  /* 0x00000005040085a7 */ /* 0x000ee4000800007f */
[----:B---3--:R-:W-:Y:S05]  /*111b0*/  @!P0 BRA `(.L_x_532) ;  /* 0xfffffffc00f08947 */ /* 0x008fea000383ffff */
[----:B------:R-:W-:Y:S05]  /*111c0*/  BRA `(.L_x_600) ;  /* 0xffffffe0004c7947 */ /* 0x000fea000383ffff */
.L_x_601:
        /* <DEDUP_REMOVED lines=11> */
.L_x_3195:


//--------------------- .text._ZN7cutlass13device_kernelIN5flash11enable_sm90INS1_16FlashAttnFwdSm90INS1_25CollectiveMainloopFwdSm90ILi2EN4cute5tupleIJNS5_1CILi1EEES8_S8_EEENS6_IJNS7_ILi128EEESA_NS7_ILi192EEEEEELi128ENS_6half_tEfNS_4arch4Sm90ELb0ELb0ELb0ELb1ELb0ELb1ELb0ELb1ELb1ELb1ELb0ELb0EEENS1_21CollectiveEpilogueFwdINS6_IJSA_SA_SA_EEES9_SD_SF_Li256ELb1ELb1ELb0ELb0EEENS1_36VarlenDynamicPersistentTileSchedulerILi128ELi128ELi256ELi128ELb0ELb1ELb1ELb0ELb1ELb1EEEEEEEEEvNT_6ParamsE --------------------------
	.section	.text._ZN7cutlass13device_kernelIN5flash11enable_sm90INS1_16FlashAttnFwdSm90INS1_25CollectiveMainloopFwdSm90ILi2EN4cute5tupleIJNS5_1CILi1EEES8_S8_EEENS6_IJNS7_ILi128EEESA_NS7_ILi192EEEEEELi128ENS_6half_tEfNS_4arch4Sm90ELb0ELb0ELb0ELb1ELb0ELb1ELb0ELb1ELb1ELb1ELb0ELb0EEENS1_21CollectiveEpilogueFwdINS6_IJSA_SA_SA_EEES9_SD_SF_Li256ELb1ELb1ELb0ELb0EEENS1_36VarlenDynamicPersistentTileSchedulerILi128ELi128ELi256ELi128ELb0ELb1ELb1ELb0ELb1ELb1EEEEEEEEEvNT_6ParamsE,"ax",@progbits
	.align	128
.text._ZN7cutlass13device_kernelIN5flash11enable_sm90INS1_16FlashAttnFwdSm90INS1_25CollectiveMainloopFwdSm90ILi2EN4cute5tupleIJNS5_1CILi1EEES8_S8_EEENS6_IJNS7_ILi128EEESA_NS7_ILi192EEEEEELi128ENS_6half_tEfNS_4arch4Sm90ELb0ELb0ELb0ELb1ELb0ELb1ELb0ELb1ELb1ELb1ELb0ELb0EEENS1_21CollectiveEpilogueFwdINS6_IJSA_SA_SA_EEES9_SD_SF_Li256ELb1ELb1ELb0ELb0EEENS1_36VarlenDynamicPersistentTileSchedulerILi128ELi128ELi256ELi128ELb0ELb1ELb1ELb0ELb1ELb1EEEEEEEEEvNT_6ParamsE:
        .type           _ZN7cutlass13device_kernelIN5flash11enable_sm90INS1_16FlashAttnFwdSm90INS1_25CollectiveMainloopFwdSm90ILi2EN4cute5tupleIJNS5_1CILi1EEES8_S8_EEENS6_IJNS7_ILi128EEESA_NS7_ILi192EEEEEELi128ENS_6half_tEfNS_4arch4Sm90ELb0ELb0ELb0ELb1ELb0ELb1ELb0ELb1ELb1ELb1ELb0ELb0EEENS1_21CollectiveEpilogueFwdINS6_IJSA_SA_SA_EEES9_SD_SF_Li256ELb1ELb1ELb0ELb0EEENS1_36VarlenDynamicPersistentTileSchedulerILi128ELi128ELi256ELi128ELb0ELb1ELb1ELb0ELb1ELb1EEEEEEEEEvNT_6ParamsE,@function
        .size           _ZN7cutlass13device_kernelIN5flash11enable_sm90INS1_16FlashAttnFwdSm90INS1_25CollectiveMainloopFwdSm90ILi2EN4cute5tupleIJNS5_1CILi1EEES8_S8_EEENS6_IJNS7_ILi128EEESA_NS7_ILi192EEEEEELi128ENS_6half_tEfNS_4arch4Sm90ELb0ELb0ELb0ELb1ELb0ELb1ELb0ELb1ELb1ELb1ELb0ELb0EEENS1_21CollectiveEpilogueFwdINS6_IJSA_SA_SA_EEES9_SD_SF_Li256ELb1ELb1ELb0ELb0EEENS1_36VarlenDynamicPersistentTileSchedulerILi128ELi128ELi256ELi128ELb0ELb1ELb1ELb0ELb1ELb1EEEEEEEEEvNT_6ParamsE,(.L_x_3196 - _ZN7cutlass13device_kernelIN5flash11enable_sm90INS1_16FlashAttnFwdSm90INS1_25CollectiveMainloopFwdSm90ILi2EN4cute5tupleIJNS5_1CILi1EEES8_S8_EEENS6_IJNS7_ILi128EEESA_NS7_ILi192EEEEEELi128ENS_6half_tEfNS_4arch4Sm90ELb0ELb0ELb0ELb1ELb0ELb1ELb0ELb1ELb1ELb1ELb0ELb0EEENS1_21CollectiveEpilogueFwdINS6_IJSA_SA_SA_EEES9_SD_SF_Li256ELb1ELb1ELb0ELb0EEENS1_36VarlenDynamicPersistentTileSchedulerILi128ELi128ELi256ELi128ELb0ELb1ELb1ELb0ELb1ELb1EEEEEEEEEvNT_6ParamsE)
        .other          _ZN7cutlass13device_kernelIN5flash11enable_sm90INS1_16FlashAttnFwdSm90INS1_25CollectiveMainloopFwdSm90ILi2EN4cute5tupleIJNS5_1CILi1EEES8_S8_EEENS6_IJNS7_ILi128EEESA_NS7_ILi192EEEEEELi128ENS_6half_tEfNS_4arch4Sm90ELb0ELb0ELb0ELb1ELb0ELb1ELb0ELb1ELb1ELb1ELb0ELb0EEENS1_21CollectiveEpilogueFwdINS6_IJSA_SA_SA_EEES9_SD_SF_Li256ELb1ELb1ELb0ELb0EEENS1_36VarlenDynamicPersistentTileSchedulerILi128ELi128ELi256ELi128ELb0ELb1ELb1ELb0ELb1ELb1EEEEEEEEEvNT_6ParamsE,@"STO_CUDA_ENTRY STV_DEFAULT"
_ZN7cutlass13device_kernelIN5flash11enable_sm90INS1_16FlashAttnFwdSm90INS1_25CollectiveMainloopFwdSm90ILi2EN4cute5tupleIJNS5_1CILi1EEES8_S8_EEENS6_IJNS7_ILi128EEESA_NS7_ILi192EEEEEELi128ENS_6half_tEfNS_4arch4Sm90ELb0ELb0ELb0ELb1ELb0ELb1ELb0ELb1ELb1ELb1ELb0ELb0EEENS1_21CollectiveEpilogueFwdINS6_IJSA_SA_SA_EEES9_SD_SF_Li256ELb1ELb1ELb0ELb0EEENS1_36VarlenDynamicPersistentTileSchedulerILi128ELi128ELi256ELi128ELb0ELb1ELb1ELb0ELb1ELb1EEEEEEEEEvNT_6ParamsE:
[----:B------:R-:W0:Y:S02]  /*0000*/  LDC R1, c[0x0][0x28] ;  /* 0x00000a00ff017b82 */ /* 0x000e240000000800 */
[----:B0-----:R-:W-:Y:S01]  /*0010*/  VIADD R1, R1, 0xffffff70 ;  /* 0xffffff7001017836 */ /* 0x001fe20000000000 */
[----:B------:R-:W0:Y:S01]  /*0020*/  S2R R0, SR_TID.X ;  /* 0x0000000000007919 */ /* 0x000e220000002100 */
[----:B------:R-:W-:Y:S01]  /*0030*/  ELECT P0, URZ, PT ;  /* 0x00000000003f782f */ /* 0x000fe20003800000 */
[----:B------:R-:W-:Y:S01]  /*0040*/  BSSY B0, `(.L_x_602) ;  /* 0x0000014000007945 */ /* 0x000fe20003800000 */
[--C-:B0-----:R-:W-:Y:S02]  /*0050*/  SHF.R.U32.HI R2, RZ, 0x5, R0.reuse ;  /* 0x00000005ff027819 */ /* 0x101fe40000011600 */
[----:B------:R-:W-:-:S03]  /*0060*/  SHF.R.U32.HI R4, RZ, 0x7, R0 ;  /* 0x00000007ff047819 */ /* 0x000fc60000011600 */
[----:B------:R-:W0:Y:S02]  /*0070*/  SHFL.IDX PT, R3, R2, RZ, 0x1f ;  /* 0x00001fff02037589 */ /* 0x000e2400000e0000 */
[----:B0-----:R-:W-:-:S13]  /*0080*/  ISETP.EQ.AND P0, PT, R3, RZ, P0 ;  /* 0x000000ff0300720c */ /* 0x001fda0000702270 */
[----:B------:R-:W-:Y:S05]  /*0090*/  @!P0 BRA `(.L_x_603) ;  /* 0x0000000000388947 */ /* 0x000fea0003800000 */
[----:B------:R-:W-:Y:S02]  /*00a0*/  ULDC.64 UR4, c[0x0][0x198] ;  /* 0x0000660000047ab9 */ /* 0x000fe40000000a00 */
[----:B------:R-:W-:Y:S02]  /*00b0*/  UIADD3 UR6, UP0, UR4, 0x370, URZ ;  /* 0x0000037004067890 */ /* 0x000fe4000ff1e03f */
[----:B------:R-:W-:Y:S02]  /*00c0*/  UIADD3 UR8, UP1, UR4, 0x470, URZ ;  /* 0x0000047004087890 */ /* 0x000fe4000ff3e03f */
[----:B------:R-:W-:Y:S02]  /*00d0*/  UIADD3 UR10, UP2, UR4, 0x570, URZ ;  /* 0x00000570040a7890 */ /* 0x000fe4000ff5e03f */
[----:B------:R-:W-:Y:S02]  /*00e0*/  UIADD3 UR4, UP3, UR4, 0x670, URZ ;  /* 0x0000067004047890 */ /* 0x000fe4000ff7e03f */
[----:B------:R-:W-:-:S02]  /*00f0*/  UIADD3.X UR7, URZ, UR5, URZ, UP0, !UPT ;  /* 0x000000053f077290 */ /* 0x000fc400087fe43f */
[----:B------:R-:W-:Y:S02]  /*0100*/  UIADD3.X UR9, URZ, UR5, URZ, UP1, !UPT ;  /* 0x000000053f097290 */ /* 0x000fe40008ffe43f */
[----:B------:R-:W-:Y:S02]  /*0110*/  UIADD3.X UR11, URZ, UR5, URZ, UP2, !UPT ;  /* 0x000000053f0b7290 */ /* 0x000fe400097fe43f */
[----:B------:R-:W-:-:S03]  /*0120*/  UIADD3.X UR5, URZ, UR5, URZ, UP3, !UPT ;  /* 0x000000053f057290 */ /* 0x000fc60009ffe43f */
[----:B------:R0:W-:Y:S02]  /*0130*/  UTMACCTL.PF [UR6] ;  /* 0x00000000060079b9 */ /* 0x0001e40008040000 */
[----:B------:R0:W-:Y:S02]  /*0140*/  UTMACCTL.PF [UR8] ;  /* 0x00000000080079b9 */ /* 0x0001e40008040000 */
[----:B------:R0:W-:Y:S02]  /*0150*/  UTMACCTL.PF [UR10] ;  /* 0x000000000a0079b9 */ /* 0x0001e40008040000 */
[----:B------:R0:W-:Y:S02]  /*0160*/  UTMACCTL.PF [UR4] ;  /* 0x00000000040079b9 */ /* 0x0001e40008040000 */
[----:B0-----:R-:W-:Y:S01]  /*0170*/  NOP ;  /* 0x0000000000007918 */ /* 0x001fe20000000000 */
.L_x_603:
[----:B------:R-:W-:Y:S05]  /*0180*/  BSYNC B0 ;  /* 0x0000000000007941 */ /* 0x000fea0003800000 */
.L_x_602:
        /* <DEDUP_REMOVED lines=41> */
.L_x_604:
        /* <DEDUP_REMOVED lines=22> */
.L_x_605:
        /* <DEDUP_REMOVED lines=18> */
.L_x_606:
        /* <DEDUP_REMOVED lines=22> */
.L_x_607:
        /* <DEDUP_REMOVED lines=22> */
.L_x_608:
[----:B------:R-:W-:Y:S01]  /*0960*/  PLOP3.LUT P0, PT, PT, PT, UP0, 0x80, 0x0 ;  /* 0x000000000000781c */ /* 0x000fe20003f0f008 */
[----:B------:R-:W-:Y:S01]  /*0970*/  UMOV UR61, 0x1 ;  /* 0x00000001003d7882 */ /* 0x000fe20000000000 */
[----:B------:R-:W-:Y:S01]  /*0980*/  NOP ;  /* 0x0000000000007918 */ /* 0x000fe20000000000 */
[----:B------:R-:W-:Y:S01]  /*0990*/  USEL UR61, UR61, 0x2, !UP0 ;  /* 0x000000023d3d7887 */ /* 0x000fe2000c000000 */
[----:B------:R-:W-:Y:S01]  /*09a0*/  BSSY B9, `(.L_x_609) ;  /* 0x0001ec5000097945 */ /* 0x000fe20003800000 */
[----:B------:R-:W-:Y:S01]  /*09b0*/  ULDC.64 UR40, c[0x0][0x208] ;  /* 0x0000820000287ab9 */ /* 0x000fe20000000a00 */
[----:B012-4-:R-:W-:Y:S07]  /*09c0*/  BAR.SYNC.DEFER_BLOCKING 0x0 ;  /* 0x0000000000007b1d */ /* 0x017fee0000010000 */
[----:B------:R-:W-:Y:S05]  /*09d0*/  @!P0 BRA `(.L_x_610) ;  /* 0x0000017400588947 */ /* 0x000fea0003800000 */
.L_x_611:
[----:B------:R-:W-:-:S08]  /*09e0*/  NOP ;  /* 0x0000000000007918 */ /* 0x000fd00000000000 */
[----:B------:R-:W0:Y:S02]  /*09f0*/  USETMAXREG.TRY_ALLOC.CTAPOOL UP0, 0xf0 ;  /* 0x000000f0000079c8 */ /* 0x000e240008000600 */
[----:B0-----:R-:W-:-:S13]  /*0a00*/  PLOP3.LUT P0, PT, PT, PT, UP0, 0x80, 0x0 ;  /* 0x000000000000781c */ /* 0x001fda0003f0f008 */
[----:B------:R-:W-:Y:S05]  /*0a10*/  @!P0 BRA `(.L_x_611) ;  /* 0xfffffffc00f08947 */ /* 0x000fea000383ffff */
[----:B------:R-:W0:Y:S08]  /*0a20*/  S2UR UR5, SR_CgaCtaId ;  /* 0x00000000000579c3 */ /* 0x000e300000008800 */
[----:B------:R-:W-:Y:S06]  /*0a30*/  BAR.ARV 0x8, 0x180 ;  /* 0x0206000000007b1d */ /* 0x000fec0000002000 */
[----:B------:R-:W-:-:S02]  /*0a40*/  UMOV UR4, 0x400 ;  /* 0x0000040000047882 */ /* 0x000fc40000000000 */
[----:B------:R-:W-:Y:S01]  /*0a50*/  BAR.SYNC.DEFER_BLOCKING 0x5, 0x180 ;  /* 0x0146000000007b1d */ /* 0x000fe20000010000 */
[----:B0-----:R-:W-:-:S06]  /*0a60*/  ULEA UR4, UR5, UR4, 0x18 ;  /* 0x0000000405047291 */ /* 0x001fcc000f8ec03f */
[----:B------:R-:W-:Y:S01]  /*0a70*/  IMAD.U32 R2, RZ, RZ, UR4 ;  /* 0x00000004ff027e24 */ /* 0x000fe2000f8e00ff */
[----:B------:R-:W-:-:S04]  /*0a80*/  ULDC UR4, c[0x0][0xc3c] ;  /* 0x00030f0000047ab9 */ /* 0x000fc80000000800 */
[----:B------:R-:W0:Y:S01]  /*0a90*/  LDS.128 R124, [R2+0x348d0] ;  /* 0x0348d000027c7984 */ /* 0x000e220000000c00 */
[----:B------:R-:W-:Y:S06]  /*0aa0*/  BAR.ARV 0x4, 0x180 ;  /* 0x0106000000007b1d */ /* 0x000fec0000002000 */
[----:B0-----:R-:W-:-:S13]  /*0ab0*/  ISETP.GE.AND P0, PT, R127, UR4, PT ;  /* 0x000000047f007c0c */ /* 0x001fda000bf06270 */
[----:B------:R-:W-:Y:S05]  /*0ac0*/  @P0 BRA `(.L_x_612) ;  /* 0x000001e800c80947 */ /* 0x000fea0003800000 */
[----:B------:R-:W-:Y:S01]  /*0ad0*/  IADD3 R11, R0, -0x80, RZ ;  /* 0xffffff80000b7810 */ /* 0x000fe20007ffe0ff */
[----:B------:R-:W-:Y:S01]  /*0ae0*/  IMAD.MOV.U32 R204, RZ, RZ, RZ ;  /* 0x000000ffffcc7224 */ /* 0x000fe200078e00ff */
[----:B------:R-:W-:Y:S01]  /*0af0*/  MOV R14, 0xfffffffe ;  /* 0xfffffffe000e7802 */ /* 0x000fe20000000f00 */
[----:B------:R-:W-:Y:S01]  /*0b00*/  IMAD.MOV.U32 R184, RZ, RZ, RZ ;  /* 0x000000ffffb87224 */ /* 0x000fe200078e00ff */
[----:B------:R-:W-:Y:S01]  /*0b10*/  SHF.R.S32.HI R0, RZ, 0x1f, R11 ;  /* 0x0000001fff007819 */ /* 0x000fe2000001140b */
[----:B------:R-:W-:Y:S01]  /*0b20*/  IMAD.MOV.U32 R196, RZ, RZ, RZ ;  /* 0x000000ffffc47224 */ /* 0x000fe200078e00ff */
[----:B------:R-:W-:Y:S01]  /*0b30*/  R2UR UR60, R2 ;  /* 0x00000000023c72ca */ /* 0x000fe200000e0000 */
[----:B------:R-:W-:Y:S01]  /*0b40*/  ULOP3.LUT UR46, UR61, 0x1, URZ, 0xfc, !UPT ;  /* 0x000000013d2e7892 */ /* 0x000fe2000f8efc3f */
[CC--:B------:R-:W-:Y:S02]  /*0b50*/  LEA.HI R3, R0.reuse, R11.reuse, RZ, 0x4 ;  /* 0x0000000b00037211 */ /* 0x0c0fe400078f20ff */
[----:B------:R-:W-:-:S02]  /*0b60*/  LEA.HI R4, R0, R11, RZ, 0x7 ;  /* 0x0000000b00047211 */ /* 0x000fc400078f38ff */
[----:B------:R-:W-:Y:S02]  /*0b70*/  SHF.R.S32.HI R6, RZ, 0x4, R3 ;  /* 0x00000004ff067819 */ /* 0x000fe40000011403 */
[----:B------:R-:W-:Y:S02]  /*0b80*/  LOP3.LUT R214, R4, 0xffffff80, RZ, 0xc0, !PT ;  /* 0xffffff8004d67812 */ /* 0x000fe400078ec0ff */
[----:B------:R-:W-:Y:S02]  /*0b90*/  LEA.HI R5, R3, R6, RZ, 0x1 ;  /* 0x0000000603057211 */ /* 0x000fe400078f08ff */
[CC--:B------:R-:W-:Y:S01]  /*0ba0*/  LEA.HI R8, R0.reuse, R11.reuse, RZ, 0x2 ;  /* 0x0000000b00087211 */ /* 0x0c0fe200078f10ff */
[----:B------:R-:W-:Y:S01]  /*0bb0*/  IMAD.IADD R214, R11, 0x1, -R214 ;  /* 0x000000010bd67824 */ /* 0x000fe200078e0ad6 */
[----:B------:R-:W-:Y:S01]  /*0bc0*/  LOP3.LUT R5, R5, 0x1ffffffe, RZ, 0xc0, !PT ;  /* 0x1ffffffe05057812 */ /* 0x000fe200078ec0ff */
[----:B------:R-:W-:Y:S01]  /*0bd0*/  UIADD3 UR60, UR60, 0x10400, URZ ;  /* 0x000104003c3c7890 */ /* 0x000fe2000fffe03f */
[----:B------:R-:W-:-:S02]  /*0be0*/  LEA.HI R192, R0, R11, RZ, 0x5 ;  /* 0x0000000b00c07211 */ /* 0x000fc400078f28ff */
[----:B------:R-:W-:Y:S01]  /*0bf0*/  LOP3.LUT R3, R3, 0x3fffff0, RZ, 0xc0, !PT ;  /* 0x03fffff003037812 */ /* 0x000fe200078ec0ff */
[----:B------:R-:W-:Y:S01]  /*0c00*/  IMAD.IADD R5, R6, 0x1, -R5 ;  /* 0x0000000106057824 */ /* 0x000fe200078e0a05 */
[----:B------:R-:W-:Y:S02]  /*0c10*/  LOP3.LUT R209, R8, 0xfffffffc, RZ, 0xc0, !PT ;  /* 0xfffffffc08d17812 */ /* 0x000fe400078ec0ff */
[----:B------:R-:W-:Y:S01]  /*0c20*/  SHF.R.S32.HI R7, RZ, 0x1f, R214 ;  /* 0x0000001fff077819 */ /* 0x000fe200000114d6 */
[C---:B------:R-:W-:Y:S01]  /*0c30*/  IMAD.IADD R3, R11.reuse, 0x1, -R3 ;  /* 0x000000010b037824 */ /* 0x040fe200078e0a03 */
[----:B------:R-:W-:Y:S02]  /*0c40*/  SHF.R.S32.HI R192, RZ, 0x5, R192 ;  /* 0x00000005ffc07819 */ /* 0x000fe400000114c0 */
[----:B------:R-:W-:Y:S02]  /*0c50*/  IADD3 R209, R11, -R209, RZ ;  /* 0x800000d10bd17210 */ /* 0x000fe40007ffe0ff */
[----:B------:R-:W-:Y:S01]  /*0c60*/  LEA.HI R6, R7, R214, RZ, 0x2 ;  /* 0x000000d607067211 */ /* 0x000fe200078f10ff */
[----:B------:R-:W-:Y:S01]  /*0c70*/  IMAD R12, R192, 0x10, R3 ;  /* 0x00000010c00c7824 */ /* 0x000fe200078e0203 */
[----:B------:R-:W-:Y:S01]  /*0c80*/  SHF.R.S32.HI R17, RZ, 0x2, R8 ;  /* 0x00000002ff117819 */ /* 0x000fe20000011408 */
[C---:B------:R-:W-:Y:S01]  /*0c90*/  IMAD.SHL.U32 R22, R209.reuse, 0x4, RZ ;  /* 0x00000004d1167824 */ /* 0x040fe200078e00ff */
[----:B------:R-:W-:Y:S01]  /*0ca0*/  LOP3.LUT R9, R6, 0x7ffffffc, RZ, 0xc0, !PT ;  /* 0x7ffffffc06097812 */ /* 0x000fe200078ec0ff */
[----:B------:R-:W-:Y:S01]  /*0cb0*/  IMAD R235, R12, 0x8, R5 ;  /* 0x000000080ceb7824 */ /* 0x000fe200078e0205 */
[--C-:B------:R-:W-:Y:S01]  /*0cc0*/  SHF.R.S32.HI R3, RZ, 0x2, R6.reuse ;  /* 0x00000002ff037819 */ /* 0x100fe20000011406 */
[C---:B------:R-:W-:Y:S01]  /*0cd0*/  VIADD R186, R22.reuse, 0x20 ;  /* 0x0000002016ba7836 */ /* 0x040fe20000000000 */
[----:B------:R-:W-:Y:S01]  /*0ce0*/  SHF.R.S32.HI R6, RZ, 0x1f, R6 ;  /* 0x0000001fff067819 */ /* 0x000fe20000011406 */
[----:B------:R-:W-:Y:S01]  /*0cf0*/  IMAD.SHL.U32 R18, R209, 0x8, RZ ;  /* 0x00000008d1127824 */ /* 0x000fe200078e00ff */
[----:B------:R-:W-:Y:S01]  /*0d00*/  SHF.R.S32.HI R8, RZ, 0x1f, R8 ;  /* 0x0000001fff087819 */ /* 0x000fe20000011408 */
[----:B------:R-:W-:Y:S01]  /*0d10*/  IMAD.IADD R10, R22, 0x1, R186 ;  /* 0x00000001160a7824 */ /* 0x000fe200078e02ba */
[----:B------:R-:W-:Y:S01]  /*0d20*/  LEA.HI R6, R6, R3, RZ, 0x3 ;  /* 0x0000000306067211 */ /* 0x000fe200078f18ff */
[----:B------:R-:W-:Y:S01]  /*0d30*/  VIADD R187, R22, 0x10 ;  /* 0x0000001016bb7836 */ /* 0x000fe20000000000 */
[----:B------:R-:W-:Y:S01]  /*0d40*/  IADD3 R9, R214, -R9, RZ ;  /* 0x80000009d6097210 */ /* 0x000fe20007ffe0ff */
[C---:B------:R-:W-:Y:S01]  /*0d50*/  VIADD R189, R22.reuse, 0x30 ;  /* 0x0000003016bd7836 */ /* 0x040fe20000000000 */
[----:B------:R-:W-:Y:S01]  /*0d60*/  IADD3 R188, R22, 0x40, RZ ;  /* 0x0000004016bc7810 */ /* 0x000fe20007ffe0ff */
[----:B------:R-:W-:Y:S01]  /*0d70*/  IMAD.SHL.U32 R218, R186, 0x2, RZ ;  /* 0x00000002bada7824 */ /* 0x000fe200078e00ff */
[----:B------:R-:W-:Y:S01]  /*0d80*/  LOP3.LUT R6, R6, 0xfffffff8, RZ, 0xc0, !PT ;  /* 0xfffffff806067812 */ /* 0x000fe200078ec0ff */
[----:B------:R-:W-:Y:S01]  /*0d90*/  IMAD R233, R9, R14, 0x80 ;  /* 0x0000008009e97424 */ /* 0x000fe200078e020e */
[----:B------:R-:W-:Y:S01]  /*0da0*/  LEA.HI R7, R7, R214, RZ, 0x5 ;  /* 0x000000d607077211 */ /* 0x000fe200078f28ff */
[----:B------:R-:W-:Y:S01]  /*0db0*/  IMAD.IADD R5, R22, 0x1, R188 ;  /* 0x0000000116057824 */ /* 0x000fe200078e02bc */
[----:B------:R-:W-:Y:S01]  /*0dc0*/  LEA.HI R8, R8, R17, RZ, 0x3 ;  /* 0x0000001108087211 */ /* 0x000fe200078f18ff */
[----:B------:R-:W-:Y:S01]  /*0dd0*/  IMAD.IADD R6, R3, 0x1, -R6 ;  /* 0x0000000103067824 */ /* 0x000fe200078e0a06 */
[----:B------:R-:W-:Y:S01]  /*0de0*/  SHF.R.S32.HI R9, RZ, 0x1f, R10 ;  /* 0x0000001fff097819 */ /* 0x000fe2000001140a */
[----:B------:R-:W-:Y:S01]  /*0df0*/  IMAD.SHL.U32 R220, R189, 0x2, RZ ;  /* 0x00000002bddc7824 */ /* 0x000fe200078e00ff */
[----:B------:R-:W-:Y:S01]  /*0e00*/  SHF.R.S32.HI R7, RZ, 0x5, R7 ;  /* 0x00000005ff077819 */ /* 0x000fe20000011407 */
[----:B------:R-:W-:Y:S01]  /*0e10*/  IMAD.SHL.U32 R235, R235, 0x8, RZ ;  /* 0x00000008ebeb7824 */ /* 0x000fe200078e00ff */
[----:B------:R-:W-:-:S02]  /*0e20*/  LOP3.LUT R8, R8, 0xfffffff8, RZ, 0xc0, !PT ;  /* 0xfffffff808087812 */ /* 0x000fc400078ec0ff */
[----:B------:R-:W-:Y:S01]  /*0e30*/  IADD3 R205, R17, 0x40, RZ ;  /* 0x0000004011cd7810 */ /* 0x000fe20007ffe0ff */
[----:B------:R-:W-:Y:S01]  /*0e40*/  IMAD R7, R7, 0x10, R6 ;  /* 0x0000001007077824 */ /* 0x000fe200078e0206 */
[-C--:B------:R-:W-:Y:S01]  /*0e50*/  LEA.HI R12, R9, R10.reuse, RZ, 0x3 ;  /* 0x0000000a090c7211 */ /* 0x080fe200078f18ff */
[----:B------:R-:W-:Y:S01]  /*0e60*/  IMAD.IADD R213, R17, 0x1, -R8 ;  /* 0x0000000111d57824 */ /* 0x000fe200078e0a08 */
[----:B------:R-:W-:Y:S02]  /*0e70*/  LEA.HI R9, R9, R10, RZ, 0x6 ;  /* 0x0000000a09097211 */ /* 0x000fe400078f30ff */
[----:B------:R-:W-:Y:S01]  /*0e80*/  SHF.R.S32.HI R10, RZ, 0x1f, R5 ;  /* 0x0000001fff0a7819 */ /* 0x000fe20000011405 */
[----:B------:R-:W-:Y:S01]  /*0e90*/  IMAD.SHL.U32 R191, R213, 0x40, RZ ;  /* 0x00000040d5bf7824 */ /* 0x000fe200078e00ff */
[----:B------:R-:W-:Y:S01]  /*0ea0*/  SHF.R.S32.HI R6, RZ, 0x1f, R205 ;  /* 0x0000001fff067819 */ /* 0x000fe200000114cd */
[----:B------:R-:W-:Y:S01]  /*0eb0*/  IMAD.SHL.U32 R9, R9, 0x80, RZ ;  /* 0x0000008009097824 */ /* 0x000fe200078e00ff */
[----:B------:R-:W-:-:S02]  /*0ec0*/  LEA.HI R212, R10, R5, RZ, 0x3 ;  /* 0x000000050ad47211 */ /* 0x000fc400078f18ff */
[----:B------:R-:W-:Y:S02]  /*0ed0*/  LEA.HI R6, R6, R205, RZ, 0x3 ;  /* 0x000000cd06067211 */ /* 0x000fe400078f18ff */
[----:B------:R-:W-:Y:S02]  /*0ee0*/  LEA.HI R5, R10, R5, RZ, 0x6 ;  /* 0x000000050a057211 */ /* 0x000fe400078f30ff */
[----:B------:R-:W-:Y:S02]  /*0ef0*/  SHF.L.U32 R185, R205, 0x6, RZ ;  /* 0x00000006cdb97819 */ /* 0x000fe400000006ff */
[----:B------:R-:W-:Y:S02]  /*0f00*/  SHF.L.U32 R6, R6, 0x6, RZ ;  /* 0x0000000606067819 */ /* 0x000fe400000006ff */
[----:B------:R-:W-:Y:S02]  /*0f10*/  LOP3.LUT R185, R185, 0x1c0, RZ, 0xc0, !PT ;  /* 0x000001c0b9b97812 */ /* 0x000fe400078ec0ff */
[----:B------:R-:W-:-:S02]  /*0f20*/  LOP3.LUT R191, R191, 0x1c0, RZ, 0xc0, !PT ;  /* 0x000001c0bfbf7812 */ /* 0x000fc400078ec0ff */
[----:B------:R-:W-:Y:S02]  /*0f30*/  SHF.L.U32 R5, R5, 0x7, RZ ;  /* 0x0000000705057819 */ /* 0x000fe400000006ff */
[----:B------:R-:W-:Y:S02]  /*0f40*/  SHF.R.S32.HI R231, RZ, 0x7, R4 ;  /* 0x00000007ffe77819 */ /* 0x000fe40000011404 */
[----:B------:R-:W-:Y:S02]  /*0f50*/  LOP3.LUT R195, R6, 0xfffffe00, RZ, 0xc0, !PT ;  /* 0xfffffe0006c37812 */ /* 0x000fe400078ec0ff */
[----:B------:R-:W-:Y:S02]  /*0f60*/  SHF.R.U32.HI R230, RZ, 0x3, R185 ;  /* 0x00000003ffe67819 */ /* 0x000fe400000116b9 */
[----:B------:R-:W-:Y:S02]  /*0f70*/  SHF.R.U32.HI R193, RZ, 0x3, R191 ;  /* 0x00000003ffc17819 */ /* 0x000fe400000116bf */
[----:B------:R-:W-:-:S02]  /*0f80*/  LOP3.LUT R3, R185, 0x38, R12, 0xf8, !PT ;  /* 0x00000038b9037812 */ /* 0x000fc400078ef80c */
[----:B------:R-:W-:Y:S02]  /*0f90*/  LOP3.LUT R6, R191, 0x38, R212, 0xf8, !PT ;  /* 0x00000038bf067812 */ /* 0x000fe400078ef8d4 */
[----:B------:R-:W-:Y:S02]  /*0fa0*/  LOP3.LUT R5, R5, 0xffffe000, RZ, 0xc0, !PT ;  /* 0xffffe00005057812 */ /* 0x000fe400078ec0ff */
[----:B------:R-:W-:Y:S02]  /*0fb0*/  LEA.HI R4, R4, R231, RZ, 0x1 ;  /* 0x000000e704047211 */ /* 0x000fe400078f08ff */
[----:B------:R-:W-:Y:S01]  /*0fc0*/  LOP3.LUT R8, R3, R230, RZ, 0x3c, !PT ;  /* 0x000000e603087212 */ /* 0x000fe200078e3cff */
[----:B------:R-:W-:Y:S01]  /*0fd0*/  IMAD R3, R192, 0x200, R5 ;  /* 0x00000200c0037824 */ /* 0x000fe200078e0205 */
[----:B------:R-:W-:Y:S02]  /*0fe0*/  LOP3.LUT R6, R6, R193, RZ, 0x3c, !PT ;  /* 0x000000c106067212 */ /* 0x000fe400078e3cff */
[----:B------:R-:W-:-:S02]  /*0ff0*/  LEA.HI R0, R0, R11, RZ, 0x3 ;  /* 0x0000000b00007211 */ /* 0x000fc400078f18ff */
[----:B------:R-:W-:Y:S01]  /*1000*/  LOP3.LUT R4, R4, 0x3fffffe, RZ, 0xc0, !PT ;  /* 0x03fffffe04047812 */ /* 0x000fe200078ec0ff */
[----:B------:R-:W-:Y:S01]  /*1010*/  IMAD.IADD R6, R3, 0x1, R6 ;  /* 0x0000000103067824 */ /* 0x000fe200078e0206 */
[----:B------:R-:W-:Y:S02]  /*1020*/  LOP3.LUT R199, R0, 0xfffffff8, RZ, 0xc0, !PT ;  /* 0xfffffff800c77812 */ /* 0x000fe400078ec0ff */
[----:B------:R-:W-:Y:S01]  /*1030*/  LEA.HI R3, R209, R209, RZ, 0x1 ;  /* 0x000000d1d1037211 */ /* 0x000fe200078f08ff */
[----:B------:R-:W-:Y:S01]  /*1040*/  IMAD.IADD R4, R231, 0x1, -R4 ;  /* 0x00000001e7047824 */ /* 0x000fe200078e0a04 */
[----:B------:R-:W-:Y:S01]  /*1050*/  SHF.R.S32.HI R207, RZ, 0x3, R0 ;  /* 0x00000003ffcf7819 */ /* 0x000fe20000011400 */
[----:B------:R-:W-:Y:S01]  /*1060*/  IMAD.IADD R199, R11, 0x1, -R199 ;  /* 0x000000010bc77824 */ /* 0x000fe200078e0ac7 */
[----:B------:R-:W-:Y:S01]  /*1070*/  LOP3.LUT R9, R9, 0xffffe000, RZ, 0xc0, !PT ;  /* 0xffffe00009097812 */ /* 0x000fe200078ec0ff */
[----:B------:R-:W-:Y:S01]  /*1080*/  IMAD R232, R4, 0x40, R7 ;  /* 0x0000004004e87824 */ /* 0x000fe200078e0207 */
[----:B------:R-:W-:-:S02]  /*1090*/  LOP3.LUT R0, R3, 0x1ffffffe, RZ, 0xc0, !PT ;  /* 0x1ffffffe03007812 */ /* 0x000fc400078ec0ff */
[----:B------:R-:W-:Y:S02]  /*10a0*/  LOP3.LUT R4, R191, 0x38, R12, 0xf8, !PT ;  /* 0x00000038bf047812 */ /* 0x000fe400078ef80c */
[----:B------:R-:W-:Y:S01]  /*10b0*/  LOP3.LUT R7, R185, 0x38, R212, 0xf8, !PT ;  /* 0x00000038b9077812 */ /* 0x000fe200078ef8d4 */
[----:B------:R-:W-:Y:S01]  /*10c0*/  IMAD.IADD R3, R209, 0x1, -R0 ;  /* 0x00000001d1037824 */ /* 0x000fe200078e0a00 */
[----:B------:R-:W-:Y:S01]  /*10d0*/  IADD3 R8, R8, R9, R195 ;  /* 0x0000000908087210 */ /* 0x000fe20007ffe0c3 */
[----:B------:R-:W-:Y:S01]  /*10e0*/  IMAD R9, R192, 0x200, R9 ;  /* 0x00000200c0097824 */ /* 0x000fe200078e0209 */
[----:B------:R-:W-:Y:S02]  /*10f0*/  SHF.L.U32 R197, R199, 0x3, RZ ;  /* 0x00000003c7c57819 */ /* 0x000fe400000006ff */
[----:B------:R-:W-:Y:S02]  /*1100*/  LOP3.LUT R4, R4, R193, RZ, 0x3c, !PT ;  /* 0x000000c104047212 */ /* 0x000fe400078e3cff */
[----:B------:R-:W-:Y:S01]  /*1110*/  LOP3.LUT R10, R7, R230, RZ, 0x3c, !PT ;  /* 0x000000e6070a7212 */ /* 0x000fe200078e3cff */
[----:B------:R-:W-:Y:S01]  /*1120*/  VIADD R198, R197, 0x40 ;  /* 0x00000040c5c67836 */ /* 0x000fe20000000000 */
[----:B------:R-:W-:-:S02]  /*1130*/  IADD3 R190, R22, 0x50, RZ ;  /* 0x0000005016be7810 */ /* 0x000fc40007ffe0ff */
[----:B------:R-:W-:Y:S02]  /*1140*/  LOP3.LUT R0, R185, 0x38, R18, 0xf8, !PT ;  /* 0x00000038b9007812 */ /* 0x000fe400078ef812 */
[----:B------:R-:W-:Y:S01]  /*1150*/  IADD3 R10, R10, R5, R195 ;  /* 0x000000050a0a7210 */ /* 0x000fe20007ffe0c3 */
[----:B------:R-:W-:Y:S01]  /*1160*/  IMAD.SHL.U32 R224, R190, 0x2, RZ ;  /* 0x00000002bee07824 */ /* 0x000fe200078e00ff */
[----:B------:R-:W-:Y:S02]  /*1170*/  IADD3 R4, R9, R4, RZ ;  /* 0x0000000409047210 */ /* 0x000fe40007ffe0ff */
[----:B------:R-:W-:Y:S02]  /*1180*/  SHF.R.S32.HI R14, RZ, 0x1f, R187 ;  /* 0x0000001fff0e7819 */ /* 0x000fe400000114bb */
[----:B------:R-:W-:Y:S02]  /*1190*/  SHF.R.S32.HI R217, RZ, 0x1f, R186 ;  /* 0x0000001fffd97819 */ /* 0x000fe400000114ba */
[----:B------:R-:W-:-:S02]  /*11a0*/  SHF.R.S32.HI R20, RZ, 0x1f, R189 ;  /* 0x0000001fff147819 */ /* 0x000fc400000114bd */
[----:B------:R-:W-:Y:S02]  /*11b0*/  SHF.R.S32.HI R221, RZ, 0x1f, R188 ;  /* 0x0000001fffdd7819 */ /* 0x000fe400000114bc */
[----:B------:R-:W-:Y:S02]  /*11c0*/  SHF.R.S32.HI R223, RZ, 0x1f, R190 ;  /* 0x0000001fffdf7819 */ /* 0x000fe400000114be */
[----:B------:R-:W-:Y:S02]  /*11d0*/  LOP3.LUT R0, R195, R0, R230, 0xf6, !PT ;  /* 0x00000000c3007212 */ /* 0x000fe400078ef6e6 */
[----:B------:R-:W-:Y:S02]  /*11e0*/  MOV R16, RZ ;  /* 0x000000ff00107202 */ /* 0x000fe40000000f00 */
[----:B------:R-:W-:Y:S02]  /*11f0*/  MOV R194, RZ ;  /* 0x000000ff00c27202 */ /* 0x000fe40000000f00 */
[----:B------:R-:W-:-:S02]  /*1200*/  SHF.R.S32.HI R237, RZ, 0x1f, R197 ;  /* 0x0000001fffed7819 */ /* 0x000fc400000114c5 */
[----:B------:R-:W-:Y:S02]  /*1210*/  SHF.R.S32.HI R236, RZ, 0x1f, R198 ;  /* 0x0000001fffec7819 */ /* 0x000fe400000114c6 */
[C---:B------:R-:W-:Y:S02]  /*1220*/  SHF.L.U32 R216, R187.reuse, 0x1, RZ ;  /* 0x00000001bbd87819 */ /* 0x040fe400000006ff */
[----:B------:R-:W-:Y:S02]  /*1230*/  SHF.L.U32 R222, R188, 0x1, RZ ;  /* 0x00000001bcde7819 */ /* 0x000fe400000006ff */
[----:B------:R-:W-:Y:S02]  /*1240*/  SHF.L.U64.HI R215, R187, 0x1, R14 ;  /* 0x00000001bbd77819 */ /* 0x000fe4000001020e */
[----:B------:R-:W-:Y:S02]  /*1250*/  SHF.L.U64.HI R217, R186, 0x1, R217 ;  /* 0x00000001bad97819 */ /* 0x000fe400000102d9 */
[----:B------:R-:W-:-:S02]  /*1260*/  SHF.L.U64.HI R219, R189, 0x1, R20 ;  /* 0x00000001bddb7819 */ /* 0x000fc40000010214 */
[----:B------:R-:W-:Y:S02]  /*1270*/  SHF.L.U64.HI R221, R188, 0x1, R221 ;  /* 0x00000001bcdd7819 */ /* 0x000fe400000102dd */
[----:B------:R-:W-:Y:S02]  /*1280*/  SHF.L.U64.HI R223, R190, 0x1, R223 ;  /* 0x00000001bedf7819 */ /* 0x000fe400000102df */
[----:B------:R-:W-:Y:S02]  /*1290*/  SHF.R.S32.HI R211, RZ, 0x3, R12 ;  /* 0x00000003ffd37819 */ /* 0x000fe4000001140c */
[----:B------:R-:W-:Y:S02]  /*12a0*/  SHF.R.S32.HI R212, RZ, 0x3, R212 ;  /* 0x00000003ffd47819 */ /* 0x000fe400000114d4 */
[----:B------:R-:W-:Y:S02]  /*12b0*/  LEA R228, R0, UR60, 0x1 ;  /* 0x0000003c00e47c11 */ /* 0x000fe4000f8e08ff */
[----:B------:R-:W-:-:S02]  /*12c0*/  LEA R226, R8, UR60, 0x1 ;  /* 0x0000003c08e27c11 */ /* 0x000fc4000f8e08ff */
[----:B------:R-:W-:Y:S02]  /*12d0*/  LEA R225, R10, UR60, 0x1 ;  /* 0x0000003c0ae17c11 */ /* 0x000fe4000f8e08ff */
[----:B------:R-:W-:Y:S02]  /*12e0*/  LEA R234, R3, R232, 0x3 ;  /* 0x000000e803ea7211 */ /* 0x000fe400078e18ff */
[----:B------:R-:W-:Y:S02]  /*12f0*/  LEA R229, R4, UR60, 0x1 ;  /* 0x0000003c04e57c11 */ /* 0x000fe4000f8e08ff */
[----:B------:R-:W-:-:S07]  /*1300*/  LEA R227, R6, UR60, 0x1 ;  /* 0x0000003c06e37c11 */ /* 0x000fce000f8e08ff */
.L_x_817:
[----:B0--34-:R-:W0:Y:S01]  /*1310*/  LDC.64 R4, c[0x0][0xc88] ;  /* 0x00032200ff047b82 */ /* 0x019e220000000a00 */
[----:B------:R-:W-:Y:S01]  /*1320*/  ULDC.64 UR4, c[0x0][0xa28] ;  /* 0x00028a0000047ab9 */ /* 0x000fe20000000a00 */
[----:B------:R-:W-:Y:S01]  /*1330*/  ULDC.64 UR8, c[0x0][0xa18] ;  /* 0x0002860000087ab9 */ /* 0x000fe20000000a00 */
[----:B------:R-:W-:Y:S01]  /*1340*/  ULDC.64 UR6, c[0x0][0xa08] ;  /* 0x0002820000067ab9 */ /* 0x000fe20000000a00 */
[----:B0-----:R-:W-:-:S05]  /*1350*/  IMAD.WIDE R4, R127, 0x4, R4 ;  /* 0x000000047f047825 */ /* 0x001fca00078e0204 */
[----:B--2---:R-:W2:Y:S01]  /*1360*/  LDG.E R203, desc[UR40][R4.64] ;  /* 0x0000002804cb7981 */ /* 0x004ea2000c1e1900 */
[----:B------:R-:W-:Y:S01]  /*1370*/  ISETP.NE.U32.AND P2, PT, RZ, UR4, PT ;  /* 0x00000004ff007c0c */ /* 0x000fe2000bf45070 */
[----:B------:R-:W-:Y:S01]  /*1380*/  IMAD.MOV.U32 R3, RZ, RZ, RZ ;  /* 0x000000ffff037224 */ /* 0x000fe200078e00ff */
[----:B------:R-:W-:Y:S02]  /*1390*/  ISETP.NE.U32.AND P1, PT, RZ, UR8, PT ;  /* 0x00000008ff007c0c */ /* 0x000fe4000bf25070 */
[----:B------:R-:W-:Y:S02]  /*13a0*/  ISETP.NE.AND.EX P2, PT, RZ, UR5, PT, P2 ;  /* 0x00000005ff007c0c */ /* 0x000fe4000bf45320 */
[----:B------:R-:W-:Y:S02]  /*13b0*/  ISETP.NE.AND.EX P1, PT, RZ, UR9, PT, P1 ;  /* 0x00000009ff007c0c */ /* 0x000fe4000bf25310 */
[----:B------:R-:W-:Y:S02]  /*13c0*/  ISETP.NE.U32.AND P0, PT, RZ, UR6, PT ;  /* 0x00000006ff007c0c */ /* 0x000fe4000bf05070 */
[----:B------:R-:W-:-:S02]  /*13d0*/  MOV R29, RZ ;  /* 0x000000ff001d7202 */ /* 0x000fc40000000f00 */
[----:B------:R-:W-:Y:S02]  /*13e0*/  ISETP.NE.AND.EX P0, PT, RZ, UR7, PT, P0 ;  /* 0x00000007ff007c0c */ /* 0x000fe4000bf05300 */
[----:B--2---:R-:W-:Y:S01]  /*13f0*/  SHF.R.S32.HI R208, RZ, 0x1f, R203 ;  /* 0x0000001fffd07819 */ /* 0x004fe200000114cb */
[C---:B------:R-:W-:Y:S02]  /*1400*/  IMAD.SHL.U32 R201, R203.reuse, 0x4, RZ ;  /* 0x00000004cbc97824 */ /* 0x040fe400078e00ff */
[C---:B------:R-:W-:Y:S02]  /*1410*/  @P2 LEA R4, P3, R203.reuse, UR4, 0x2 ;  /* 0x00000004cb042c11 */ /* 0x040fe4000f8610ff */
[C-C-:B------:R-:W-:Y:S02]  /*1420*/  SHF.L.U64.HI R202, R203.reuse, 0x2, R208.reuse ;  /* 0x00000002cbca7819 */ /* 0x140fe400000102d0 */
[----:B------:R-:W-:Y:S01]  /*1430*/  @P2 LEA.HI.X R5, R203, UR5, R208, 0x2, P3 ;  /* 0x00000005cb052c11 */ /* 0x000fe200098f14d0 */
[----:B------:R-:W-:Y:S01]  /*1440*/  ULDC UR4, c[0x0][0x288] ;  /* 0x0000a20000047ab9 */ /* 0x000fe20000000800 */
[----:B------:R-:W-:-:S03]  /*1450*/  IADD3 R8, P4, R201, UR6, RZ ;  /* 0x00000006c9087c10 */ /* 0x000fc6000ff9e0ff */
[----:B------:R0:W5:Y:S01]  /*1460*/  @P2 LDG.E R3, desc[UR40][R4.64] ;  /* 0x0000002804032981 */ /* 0x000162000c1e1900 */
[----:B------:R-:W-:Y:S01]  /*1470*/  @P1 IADD3 R6, P2, R201, UR8, RZ ;  /* 0x00000008c9061c10 */ /* 0x000fe2000ff5e0ff */
[----:B------:R-:W-:Y:S01]  /*1480*/  IMAD.U32 R149, RZ, RZ, UR4 ;  /* 0x00000004ff957e24 */ /* 0x000fe2000f8e00ff */
[C---:B------:R-:W-:Y:S01]  /*1490*/  IADD3.X R9, R202.reuse, UR7, RZ, P4, !PT ;  /* 0x00000007ca097c10 */ /* 0x040fe2000a7fe4ff */
[----:B------:R-:W-:Y:S01]  /*14a0*/  ULDC.64 UR4, c[0x0][0x418] ;  /* 0x0001060000047ab9 */ /* 0x000fe20000000a00 */
[----:B------:R-:W-:-:S03]  /*14b0*/  @P1 IADD3.X R7, R202, UR9, RZ, P2, !PT ;  /* 0x00000009ca071c10 */ /* 0x000fc600097fe4ff */
[----:B------:R0:W5:Y:S01]  /*14c0*/  @P0 LDG.E R29, desc[UR40][R8.64] ;  /* 0x00000028081d0981 */ /* 0x000162000c1e1900 */
[----:B------:R-:W-:Y:S01]  /*14d0*/  UISETP.NE.U32.AND UP0, UPT, UR4, URZ, UPT ;  /* 0x0000003f0400728c */ /* 0x000fe2000bf05070 */
[----:B------:R-:W-:Y:S02]  /*14e0*/  ULDC.64 UR8, c[0x0][0xa20] ;  /* 0x0002880000087ab9 */ /* 0x000fe40000000a00 */
[----:B------:R0:W5:Y:S01]  /*14f0*/  @P1 LDG.E R149, desc[UR40][R6.64] ;  /* 0x0000002806951981 */ /* 0x000162000c1e1900 */
[----:B------:R-:W-:Y:S01]  /*1500*/  UISETP.NE.AND.EX UP0, UPT, UR5, URZ, UPT, UP0 ;  /* 0x0000003f0500728c */ /* 0x000fe2000bf05300 */
[----:B------:R-:W-:Y:S01]  /*1510*/  ULDC UR4, c[0x0][0x424] ;  /* 0x0001090000047ab9 */ /* 0x000fe20000000800 */
[----:B------:R-:W-:Y:S02]  /*1520*/  ISETP.NE.U32.AND P2, PT, RZ, UR8, PT ;  /* 0x00000008ff007c0c */ /* 0x000fe4000bf45070 */
[----:B------:R-:W-:Y:S01]  /*1530*/  USEL UR4, UR4, 0x1, UP0 ;  /* 0x0000000104047887 */ /* 0x000fe20008000000 */
[----:B------:R-:W-:Y:S01]  /*1540*/  ULDC UR5, c[0x0][0x2f0] ;  /* 0x0000bc0000057ab9 */ /* 0x000fe20000000800 */
[----:B------:R-:W-:-:S02]  /*1550*/  ISETP.NE.AND.EX P2, PT, RZ, UR9, PT, P2 ;  /* 0x00000009ff007c0c */ /* 0x000fc4000bf45320 */
[----:B------:R-:W-:-:S03]  /*1560*/  UIMAD UR4, UR4, UR5, URZ ;  /* 0x00000005040472a4 */ /* 0x000fc6000f8e023f */
[----:B------:R-:W-:Y:S01]  /*1570*/  ULDC UR5, c[0x0][0x348] ;  /* 0x0000d20000057ab9 */ /* 0x000fe20000000800 */
[----:B------:R-:W-:Y:S01]  /*1580*/  IMAD.MOV.U32 R206, RZ, RZ, R125 ;  /* 0x000000ffffce7224 */ /* 0x000fe200078e007d */
[----:B------:R-:W-:Y:S01]  /*1590*/  MOV R200, R126 ;  /* 0x0000007e00c87202 */ /* 0x000fe20000000f00 */
[----:B------:R-:W-:Y:S01]  /*15a0*/  IMAD.MOV.U32 R27, RZ, RZ, R203 ;  /* 0x000000ffff1b7224 */ /* 0x000fe200078e00cb */
[----:B0-----:R-:W-:Y:S06]  /*15b0*/  @P1 BRA `(.L_x_613) ;  /* 0x0000000000241947 */ /* 0x001fec0003800000 */
[----:B------:R-:W-:Y:S02]  /*15c0*/  ULDC.64 UR6, c[0x0][0xa00] ;  /* 0x0002800000067ab9 */ /* 0x000fe40000000a00 */
[----:B------:R-:W-:-:S04]  /*15d0*/  ISETP.NE.U32.AND P1, PT, RZ, UR6, PT ;  /* 0x00000006ff007c0c */ /* 0x000fc8000bf25070 */
[----:B------:R-:W-:-:S13]  /*15e0*/  ISETP.NE.AND.EX P1, PT, RZ, UR7, PT, P1 ;  /* 0x00000007ff007c0c */ /* 0x000fda000bf25310 */
[----:B------:R-:W-:Y:S05]  /*15f0*/  @!P1 BRA `(.L_x_613) ;  /* 0x0000000000149947 */ /* 0x000fea0003800000 */
[----:B------:R-:W0:Y:S02]  /*1600*/  LDC.64 R4, c[0x0][0xa00] ;  /* 0x00028000ff047b82 */ /* 0x000e240000000a00 */
[----:B0-----:R-:W-:-:S05]  /*1610*/  IMAD.WIDE R4, R27, 0x4, R4 ;  /* 0x000000041b047825 */ /* 0x001fca00078e0204 */
[----:B-----5:R-:W2:Y:S04]  /*1620*/  LDG.E R149, desc[UR40][R4.64] ;  /* 0x0000002804957981 */ /* 0x020ea8000c1e1900 */
[----:B------:R-:W2:Y:S02]  /*1630*/  LDG.E R0, desc[UR40][R4.64+0x4] ;  /* 0x0000042804007981 */ /* 0x000ea4000c1e1900 */
[----:B--2---:R-:W-:-:S07]  /*1640*/  IMAD.IADD R149, R0, 0x1, -R149 ;  /* 0x0000000100957824 */ /* 0x004fce00078e0a95 */
.L_x_613:
[----:B------:R-:W-:Y:S01]  /*1650*/  MOV R25, UR5 ;  /* 0x0000000500197c02 */ /* 0x000fe20008000f00 */
[----:B------:R-:W-:Y:S01]  /*1660*/  IMAD.U32 R26, RZ, RZ, UR4 ;  /* 0x00000004ff1a7e24 */ /* 0x000fe2000f8e00ff */
[----:B------:R-:W-:Y:S06]  /*1670*/  @!P2 BRA `(.L_x_614) ;  /* 0x000000000010a947 */ /* 0x000fec0003800000 */
[----:B------:R-:W-:-:S04]  /*1680*/  IADD3 R4, P0, R201, UR8, RZ ;  /* 0x00000008c9047c10 */ /* 0x000fc8000ff1e0ff */
[----:B------:R-:W-:-:S05]  /*1690*/  IADD3.X R5, R202, UR9, RZ, P0, !PT ;  /* 0x00000009ca057c10 */ /* 0x000fca00087fe4ff */
[----:B------:R0:W5:Y:S01]  /*16a0*/  LDG.E R26, desc[UR40][R4.64] ;  /* 0x00000028041a7981 */ /* 0x000162000c1e1900 */
[----:B------:R-:W-:Y:S05]  /*16b0*/  BRA `(.L_x_615) ;  /* 0x0000000000107947 */ /* 0x000fea0003800000 */
.L_x_614:
[----:B------:R-:W-:Y:S05]  /*16c0*/  @!P0 BRA `(.L_x_615) ;  /* 0x00000000000c8947 */ /* 0x000fea0003800000 */
[----:B------:R-:W2:Y:S04]  /*16d0*/  LDG.E R5, desc[UR40][R8.64] ;  /* 0x0000002808057981 */ /* 0x000ea8000c1e1900 */
[----:B------:R-:W2:Y:S02]  /*16e0*/  LDG.E R26, desc[UR40][R8.64+0x4] ;  /* 0x00000428081a7981 */ /* 0x000ea4000c1e1900 */
[----:B--2---:R-:W-:-:S07]  /*16f0*/  IMAD.IADD R26, R26, 0x1, -R5 ;  /* 0x000000011a1a7824 */ /* 0x004fce00078e0a05 */
.L_x_615:
[----:B------:R-:W-:Y:S02]  /*1700*/  ULDC.64 UR4, c[0x0][0xa10] ;  /* 0x0002840000047ab9 */ /* 0x000fe40000000a00 */
[----:B------:R-:W-:-:S04]  /*1710*/  ISETP.NE.U32.AND P0, PT, RZ, UR4, PT ;  /* 0x00000004ff007c0c */ /* 0x000fc8000bf05070 */
[----:B------:R-:W-:Y:S01]  /*1720*/  ISETP.NE.AND.EX P0, PT, RZ, UR5, PT, P0 ;  /* 0x00000005ff007c0c */ /* 0x000fe2000bf05300 */
[----:B------:R-:W-:-:S12]  /*1730*/  ULDC.64 UR4, c[0x0][0xa30] ;  /* 0x00028c0000047ab9 */ /* 0x000fd80000000a00 */
[----:B0-----:R-:W0:Y:S02]  /*1740*/  @P0 LDC.64 R4, c[0x0][0xa10] ;  /* 0x00028400ff040b82 */ /* 0x001e240000000a00 */
[----:B0-----:R-:W-:-:S05]  /*1750*/  @P0 IMAD.WIDE R4, R27, 0x4, R4 ;  /* 0x000000041b040825 */ /* 0x001fca00078e0204 */
[----:B------:R-:W2:Y:S04]  /*1760*/  @P0 LDG.E R0, desc[UR40][R4.64] ;  /* 0x0000002804000981 */ /* 0x000ea8000c1e1900 */
[----:B------:R-:W2:Y:S01]  /*1770*/  @P0 LDG.E R9, desc[UR40][R4.64+0x4] ;  /* 0x0000042804090981 */ /* 0x000ea2000c1e1900 */
[----:B------:R-:W-:Y:S02]  /*1780*/  ISETP.NE.U32.AND P1, PT, RZ, UR4, PT ;  /* 0x00000004ff007c0c */ /* 0x000fe4000bf25070 */
[----:B-----5:R-:W-:Y:S02]  /*1790*/  MOV R144, R26 ;  /* 0x0000001a00907202 */ /* 0x020fe40000000f00 */
[----:B------:R-:W-:-:S13]  /*17a0*/  ISETP.NE.AND.EX P1, PT, RZ, UR5, PT, P1 ;  /* 0x00000005ff007c0c */ /* 0x000fda000bf25310 */
[----:B------:R-:W-:-:S04]  /*17b0*/  @P1 IADD3 R6, P2, R201, UR4, RZ ;  /* 0x00000004c9061c10 */ /* 0x000fc8000ff5e0ff */
[----:B------:R-:W-:-:S05]  /*17c0*/  @P1 IADD3.X R7, R202, UR5, RZ, P2, !PT ;  /* 0x00000005ca071c10 */ /* 0x000fca00097fe4ff */
[----:B------:R0:W5:Y:S01]  /*17d0*/  @P1 LDG.E R144, desc[UR40][R6.64] ;  /* 0x0000002806901981 */ /* 0x000162000c1e1900 */
[----:B------:R-:W-:Y:S01]  /*17e0*/  IMAD.IADD R8, R26, 0x1, -R3 ;  /* 0x000000011a087824 */ /* 0x000fe200078e0a03 */
[----:B------:R-:W-:-:S03]  /*17f0*/  PLOP3.LUT P2, PT, PT, PT, PT, 0x80, 0x0 ;  /* 0x000000000000781c */ /* 0x000fc60003f4f070 */
[----:B------:R-:W-:-:S05]  /*1800*/  IMAD.MOV R123, RZ, RZ, -R8 ;  /* 0x000000ffff7b7224 */ /* 0x000fca00078e0a08 */
[----:B------:R-:W-:Y:S01]  /*1810*/  VIMNMX R123, RZ, R123, !PT ;  /* 0x0000007bff7b7248 */ /* 0x000fe20007fe0100 */
[----:B--2---:R-:W-:-:S05]  /*1820*/  @P0 IMAD.IADD R25, R9, 0x1, -R0 ;  /* 0x0000000109190824 */ /* 0x004fca00078e0a00 */
[----:B------:R-:W-:-:S05]  /*1830*/  IADD3 R150, R8, R25, RZ ;  /* 0x0000001908967210 */ /* 0x000fca0007ffe0ff */
[----:B------:R-:W-:-:S05]  /*1840*/  VIADD R0, R150, 0x7f ;  /* 0x0000007f96007836 */ /* 0x000fca0000000000 */
[----:B------:R-:W-:-:S04]  /*1850*/  SHF.R.S32.HI R3, RZ, 0x1f, R0 ;  /* 0x0000001fff037819 */ /* 0x000fc80000011400 */
[----:B------:R-:W-:-:S04]  /*1860*/  LEA.HI R3, R3, R0, RZ, 0x7 ;  /* 0x0000000003037211 */ /* 0x000fc800078f38ff */
[----:B------:R-:W-:Y:S02]  /*1870*/  LOP3.LUT R0, R3, 0xffffff80, RZ, 0xc0, !PT ;  /* 0xffffff8003007812 */ /* 0x000fe400078ec0ff */
[----:B------:R-:W-:Y:S02]  /*1880*/  SHF.R.S32.HI R210, RZ, 0x7, R3 ;  /* 0x00000007ffd27819 */ /* 0x000fe40000011403 */
[----:B------:R-:W-:-:S04]  /*1890*/  VIADDMNMX R0, R0, -R8, R25, PT ;  /* 0x8000000800007246 */ /* 0x000fc80003800119 */
[----:B------:R-:W-:Y:S02]  /*18a0*/  ISETP.GT.AND P0, PT, R0, R123, PT ;  /* 0x0000007b0000720c */ /* 0x000fe40003f04270 */
[----:B------:R-:W-:-:S05]  /*18b0*/  SHF.R.U32.HI R123, RZ, 0x7, R123 ;  /* 0x00000007ff7b7819 */ /* 0x000fca000001167b */
[----:B------:R-:W-:-:S06]  /*18c0*/  IMAD.MOV.U32 R24, RZ, RZ, R123 ;  /* 0x000000ffff187224 */ /* 0x000fcc00078e007b */
[----:B------:R-:W-:-:S04]  /*18d0*/  @P0 IADD3 R0, R0, 0x7f, RZ ;  /* 0x0000007f00000810 */ /* 0x000fc80007ffe0ff */
[----:B------:R-:W-:-:S04]  /*18e0*/  @P0 SHF.R.S32.HI R5, RZ, 0x1f, R0 ;  /* 0x0000001fff050819 */ /* 0x000fc80000011400 */
[----:B------:R-:W-:-:S04]  /*18f0*/  @P0 LEA.HI R5, R5, R0, RZ, 0x7 ;  /* 0x0000000005050211 */ /* 0x000fc800078f38ff */
[----:B------:R-:W-:-:S04]  /*1900*/  @P0 SHF.R.S32.HI R24, RZ, 0x7, R5 ;  /* 0x00000007ff180819 */ /* 0x000fc80000011405 */
[----:B------:R-:W-:-:S13]  /*1910*/  ISETP.GT.AND P0, PT, R24, R123, PT ;  /* 0x0000007b1800720c */ /* 0x000fda0003f04270 */
[----:B0-----:R-:W-:Y:S05]  /*1920*/  @!P0 BRA `(.L_x_616) ;  /* 0x0000008800608947 */ /* 0x001fea0003800000 */
[----:B------:R-:W-:Y:S01]  /*1930*/  VIADD R116, R2, 0x1c400 ;  /* 0x0001c40002747836 */ /* 0x000fe20000000000 */
[----:B------:R-:W-:Y:S04]  /*1940*/  BSSY B6, `(.L_x_617) ;  /* 0x0000013000067945 */ /* 0x000fe80003800000 */
[----:B------:R-:W-:-:S13]  /*1950*/  LOP3.LUT P0, RZ, R116, 0x3ff, RZ, 0xc0, !PT ;  /* 0x000003ff74ff7812 */ /* 0x000fda000780c0ff */
[----:B------:R-:W-:Y:S05]  /*1960*/  @!P0 BRA `(.L_x_618) ;  /* 0x0000000000408947 */ /* 0x000fea0003800000 */
[----:B------:R-:W-:Y:S01]  /*1970*/  MOV R0, 0x0 ;  /* 0x0000000000007802 */ /* 0x000fe20000000f00 */
[----:B------:R-:W-:Y:S01]  /*1980*/  ULDC.64 UR4, c[0x4][0xb8] ;  /* 0x01002e0000047ab9 */ /* 0x000fe20000000a00 */
[----:B------:R-:W-:Y:S01]  /*1990*/  ULDC.64 UR6, c[0x4][0x28] ;  /* 0x01000a0000067ab9 */ /* 0x000fe20000000a00 */
[----:B------:R-:W-:Y:S01]  /*19a0*/  MOV R4, UR4 ;  /* 0x0000000400047c02 */ /* 0x000fe20008000f00 */
[----:B------:R0:W1:Y:S01]  /*19b0*/  LDC.64 R14, c[0x4][R0] ;  /* 0x01000000000e7b82 */ /* 0x0000620000000a00 */
[----:B------:R-:W-:Y:S01]  /*19c0*/  IMAD.U32 R5, RZ, RZ, UR5 ;  /* 0x00000005ff057e24 */ /* 0x000fe2000f8e00ff */
[----:B------:R-:W-:Y:S01]  /*19d0*/  ULDC.64 UR4, c[0x4][0xc0] ;  /* 0x0100300000047ab9 */ /* 0x000fe20000000a00 */
[----:B------:R-:W-:Y:S01]  /*19e0*/  IMAD.U32 R10, RZ, RZ, UR6 ;  /* 0x00000006ff0a7e24 */ /* 0x000fe2000f8e00ff */
[----:B------:R-:W-:Y:S01]  /*19f0*/  MOV R7, UR5 ;  /* 0x0000000500077c02 */ /* 0x000fe20008000f00 */
[----:B------:R-:W-:Y:S01]  /*1a00*/  IMAD.U32 R6, RZ, RZ, UR4 ;  /* 0x00000004ff067e24 */ /* 0x000fe2000f8e00ff */
[----:B------:R-:W-:Y:S01]  /*1a10*/  MOV R8, 0x70 ;  /* 0x0000007000087802 */ /* 0x000fe20000000f00 */
[----:B------:R-:W-:-:S02]  /*1a20*/  IMAD.U32 R11, RZ, RZ, UR7 ;  /* 0x00000007ff0b7e24 */ /* 0x000fc4000f8e00ff */
[----:B------:R-:W-:Y:S02]  /*1a30*/  IMAD.MOV.U32 R12, RZ, RZ, 0x1 ;  /* 0x00000001ff0c7424 */ /* 0x000fe400078e00ff */
[----:B0-----:R-:W-:-:S07]  /*1a40*/  IMAD.MOV.U32 R13, RZ, RZ, RZ ;  /* 0x000000ffff0d7224 */ /* 0x001fce00078e00ff */
[----:B------:R-:W-:-:S07]  /*1a50*/  LEPC R20, `(.L_x_618) ;  /* 0x000000001014794e */ /* 0x000fce0000000000 */
[----:B-1---5:R-:W-:Y:S05]  /*1a60*/  CALL.ABS.NOINC R14 ;  /* 0x000000000e007343 */ /* 0x022fea0003c00000 */
.L_x_618:
[----:B------:R-:W-:Y:S05]  /*1a70*/  BSYNC B6 ;  /* 0x0000000000067941 */ /* 0x000fea0003800000 */
.L_x_617:
[----:B------:R-:W-:Y:S01]  /*1a80*/  IADD3 R115, R2, 0x400, RZ ;  /* 0x0000040002737810 */ /* 0x000fe20007ffe0ff */
[----:B------:R-:W-:Y:S03]  /*1a90*/  BSSY B6, `(.L_x_619) ;  /* 0x0000013000067945 */ /* 0x000fe60003800000 */
[----:B------:R-:W-:-:S13]  /*1aa0*/  LOP3.LUT P0, RZ, R115, 0x3ff, RZ, 0xc0, !PT ;  /* 0x000003ff73ff7812 */ /* 0x000fda000780c0ff */
[----:B------:R-:W-:Y:S05]  /*1ab0*/  @!P0 BRA `(.L_x_620) ;  /* 0x0000000000408947 */ /* 0x000fea0003800000 */
[----:B------:R-:W-:Y:S01]  /*1ac0*/  MOV R0, 0x0 ;  /* 0x0000000000007802 */ /* 0x000fe20000000f00 */
[----:B------:R-:W-:Y:S01]  /*1ad0*/  ULDC.64 UR4, c[0x4][0xb8] ;  /* 0x01002e0000047ab9 */ /* 0x000fe20000000a00 */
[----:B------:R-:W-:Y:S01]  /*1ae0*/  ULDC.64 UR6, c[0x4][0xc0] ;  /* 0x0100300000067ab9 */ /* 0x000fe20000000a00 */
[----:B------:R-:W-:Y:S01]  /*1af0*/  IMAD.U32 R4, RZ, RZ, UR4 ;  /* 0x00000004ff047e24 */ /* 0x000fe2000f8e00ff */
[----:B------:R0:W1:Y:S01]  /*1b00*/  LDC.64 R14, c[0x4][R0] ;  /* 0x01000000000e7b82 */ /* 0x0000620000000a00 */
[----:B------:R-:W-:Y:S01]  /*1b10*/  IMAD.U32 R5, RZ, RZ, UR5 ;  /* 0x00000005ff057e24 */ /* 0x000fe2000f8e00ff */
[----:B------:R-:W-:Y:S01]  /*1b20*/  ULDC.64 UR4, c[0x4][0x18] ;  /* 0x0100060000047ab9 */ /* 0x000fe20000000a00 */
[----:B------:R-:W-:Y:S01]  /*1b30*/  MOV R6, UR6 ;  /* 0x0000000600067c02 */ /* 0x000fe20008000f00 */
[----:B------:R-:W-:Y:S01]  /*1b40*/  IMAD.U32 R7, RZ, RZ, UR7 ;  /* 0x00000007ff077e24 */ /* 0x000fe2000f8e00ff */
[----:B------:R-:W-:Y:S01]  /*1b50*/  MOV R11, UR5 ;  /* 0x00000005000b7c02 */ /* 0x000fe20008000f00 */
[----:B------:R-:W-:Y:S01]  /*1b60*/  IMAD.U32 R10, RZ, RZ, UR4 ;  /* 0x00000004ff0a7e24 */ /* 0x000fe2000f8e00ff */
[----:B------:R-:W-:Y:S01]  /*1b70*/  MOV R13, RZ ;  /* 0x000000ff000d7202 */ /* 0x000fe20000000f00 */
[----:B------:R-:W-:-:S02]  /*1b80*/  IMAD.MOV.U32 R8, RZ, RZ, 0x70 ;  /* 0x00000070ff087424 */ /* 0x000fc400078e00ff */
[----:B0-----:R-:W-:-:S07]  /*1b90*/  IMAD.MOV.U32 R12, RZ, RZ, 0x1 ;  /* 0x00000001ff0c7424 */ /* 0x001fce00078e00ff */
[----:B------:R-:W-:-:S07]  /*1ba0*/  LEPC R20, `(.L_x_620) ;  /* 0x000000001014794e */ /* 0x000fce0000000000 */
[----:B-1---5:R-:W-:Y:S05]  /*1bb0*/  CALL.ABS.NOINC R14 ;  /* 0x000000000e007343 */ /* 0x022fea0003c00000 */
.L_x_620:
[----:B------:R-:W-:Y:S05]  /*1bc0*/  BSYNC B6 ;  /* 0x0000000000067941 */ /* 0x000fea0003800000 */
.L_x_619:
[----:B------:R-:W-:Y:S01]  /*1bd0*/  ULDC.64 UR4, c[0x0][0x9f8] ;  /* 0x00027e0000047ab9 */ /* 0x000fe20000000a00 */
[----:B------:R-:W2:Y:S01]  /*1be0*/  LDL.LU R20, [R1+0x10] ;  /* 0x0000100001147983 */ /* 0x000ea20000300800 */
[----:B------:R-:W-:Y:S01]  /*1bf0*/  ISETP.NE.U32.AND P0, PT, RZ, UR4, PT ;  /* 0x00000004ff007c0c */ /* 0x000fe2000bf05070 */
[----:B------:R-:W0:Y:S01]  /*1c00*/  LDC.64 R134, c[0x0][0x300] ;  /* 0x0000c000ff867b82 */ /* 0x000e220000000a00 */
[----:B------:R-:W-:Y:S01]  /*1c10*/  SHF.R.S32.HI R8, RZ, 0x1f, R126 ;  /* 0x0000001fff087819 */ /* 0x000fe2000001147e */
[C---:B------:R-:W-:Y:S01]  /*1c20*/  VIADD R0, R18.reuse, 0x80 ;  /* 0x0000008012007836 */ /* 0x040fe20000000000 */
[----:B------:R-:W-:Y:S01]  /*1c30*/  ISETP.NE.AND.EX P0, PT, RZ, UR5, PT, P0 ;  /* 0x00000005ff007c0c */ /* 0x000fe2000bf05300 */
[----:B------:R-:W-:Y:S01]  /*1c40*/  ULDC.64 UR6, c[0x0][0x330] ;  /* 0x0000cc0000067ab9 */ /* 0x000fe20000000a00 */
[C---:B------:R-:W-:Y:S02]  /*1c50*/  IADD3 R101, R18.reuse, 0x20, RZ ;  /* 0x0000002012657810 */ /* 0x040fe40007ffe0ff */
[----:B------:R-:W-:Y:S01]  /*1c60*/  SHF.R.S32.HI R19, RZ, 0x1f, R18 ;  /* 0x0000001fff137819 */ /* 0x000fe20000011412 */
[----:B------:R-:W-:Y:S01]  /*1c70*/  IMAD.IADD R118, R29, 0x1, R26 ;  /* 0x000000011d767824 */ /* 0x000fe200078e021a */
[----:B------:R-:W1:Y:S07]  /*1c80*/  LDC R21, c[0x0][0x3f4] ;  /* 0x0000fd00ff157b82 */ /* 0x000e6e0000000800 */
[----:B------:R-:W-:Y:S01]  /*1c90*/  @P0 IADD3 R4, P1, R201, UR4, RZ ;  /* 0x00000004c9040c10 */ /* 0x000fe2000ff3e0ff */
[----:B------:R-:W-:Y:S01]  /*1ca0*/  ULDC UR4, c[0x0][0x2f4] ;  /* 0x0000bd0000047ab9 */ /* 0x000fe20000000800 */
[----:B------:R-:W-:Y:S01]  /*1cb0*/  VIADD R100, R18, 0x40 ;  /* 0x0000004012647836 */ /* 0x000fe20000000000 */
[----:B------:R-:W3:Y:S01]  /*1cc0*/  LDC.64 R36, c[0x0][0x408] ;  /* 0x00010200ff247b82 */ /* 0x000ee20000000a00 */
[----:B------:R-:W-:-:S05]  /*1cd0*/  @P0 IADD3.X R5, R202, UR5, RZ, P1, !PT ;  /* 0x00000005ca050c10 */ /* 0x000fca0008ffe4ff */
[----:B------:R4:W2:Y:S01]  /*1ce0*/  @P0 LDG.E R27, desc[UR40][R4.64] ;  /* 0x00000028041b0981 */ /* 0x0008a2000c1e1900 */
[----:B------:R-:W-:Y:S01]  /*1cf0*/  ISETP.GE.AND P3, PT, R0, UR4, PT ;  /* 0x0000000400007c0c */ /* 0x000fe2000bf66270 */
[----:B------:R-:W-:Y:S01]  /*1d00*/  IMAD R3, R8, UR6, RZ ;  /* 0x0000000608037c24 */ /* 0x000fe2000f8e02ff */
[----:B------:R-:W-:Y:S01]  /*1d10*/  ISETP.GE.AND P1, PT, R101, UR4, PT ;  /* 0x0000000465007c0c */ /* 0x000fe2000bf26270 */
[C---:B------:R-:W-:Y:S01]  /*1d20*/  VIADD R0, R18.reuse, 0xa0 ;  /* 0x000000a012007836 */ /* 0x040fe20000000000 */
[----:B------:R-:W-:Y:S01]  /*1d30*/  ISETP.GE.AND P0, PT, R18, UR4, PT ;  /* 0x0000000412007c0c */ /* 0x000fe2000bf06270 */
[C---:B------:R-:W-:Y:S01]  /*1d40*/  IMAD R3, R126.reuse, UR7, R3 ;  /* 0x000000077e037c24 */ /* 0x040fe2000f8e0203 */
[----:B------:R-:W-:Y:S01]  /*1d50*/  SEL R14, RZ, 0x10, P3 ;  /* 0x00000010ff0e7807 */ /* 0x000fe20001800000 */
[----:B------:R-:W-:Y:S01]  /*1d60*/  IMAD.WIDE.U32 R104, R126, UR6, R18 ;  /* 0x000000067e687c25 */ /* 0x000fe2000f8e0012 */
[----:B------:R-:W-:Y:S01]  /*1d70*/  ISETP.GE.AND P2, PT, R0, UR4, PT ;  /* 0x0000000400007c0c */ /* 0x000fe2000bf46270 */
[----:B------:R-:W-:Y:S01]  /*1d80*/  ULDC.64 UR6, c[0x0][0xa08] ;  /* 0x0002820000067ab9 */ /* 0x000fe20000000a00 */
[----:B----4-:R-:W-:Y:S01]  /*1d90*/  SEL R4, RZ, 0xffffffff, P1 ;  /* 0xffffffffff047807 */ /* 0x010fe20000800000 */
[----:B------:R-:W-:Y:S01]  /*1da0*/  VIADD R99, R18, 0x60 ;  /* 0x0000006012637836 */ /* 0x000fe20000000000 */
[----:B------:R-:W-:Y:S01]  /*1db0*/  SHF.R.S32.HI R0, RZ, 0x1f, R118 ;  /* 0x0000001fff007819 */ /* 0x000fe20000011476 */
[----:B------:R-:W-:Y:S01]  /*1dc0*/  IMAD.MOV.U32 R124, RZ, RZ, 0x20 ;  /* 0x00000020ff7c7424 */ /* 0x000fe200078e00ff */
[----:B------:R-:W-:Y:S01]  /*1dd0*/  IADD3 R105, R105, R3, RZ ;  /* 0x0000000369697210 */ /* 0x000fe20007ffe0ff */
[----:B------:R-:W-:Y:S01]  /*1de0*/  IMAD.SHL.U32 R4, R4, 0x2, RZ ;  /* 0x0000000204047824 */ /* 0x000fe200078e00ff */
[----:B------:R-:W-:Y:S01]  /*1df0*/  SEL R3, RZ, 0x1, P0 ;  /* 0x00000001ff037807 */ /* 0x000fe20000000000 */
[----:B0-----:R-:W-:Y:S01]  /*1e00*/  IMAD R9, R0, R134, RZ ;  /* 0x0000008600097224 */ /* 0x001fe200078e02ff */
[----:B------:R-:W-:Y:S01]  /*1e10*/  ISETP.GE.AND P0, PT, R100, UR4, PT ;  /* 0x0000000464007c0c */ /* 0x000fe2000bf06270 */
[----:B---3--:R-:W-:Y:S01]  /*1e20*/  IMAD.WIDE.U32 R108, R17, R36, R18 ;  /* 0x00000024116c7225 */ /* 0x008fe200078e0012 */
[----:B------:R-:W-:Y:S01]  /*1e30*/  ISETP.GE.AND P1, PT, R99, UR4, PT ;  /* 0x0000000463007c0c */ /* 0x000fe2000bf26270 */
[----:B------:R-:W-:Y:S01]  /*1e40*/  ULDC.64 UR4, c[0x0][0x308] ;  /* 0x0000c20000047ab9 */ /* 0x000fe20000000a00 */
[----:B------:R-:W-:Y:S01]  /*1e50*/  LOP3.LUT R3, R4, 0x2, R3, 0xe2, !PT ;  /* 0x0000000204037812 */ /* 0x000fe200078ee203 */
[----:B------:R-:W-:Y:S01]  /*1e60*/  IMAD.WIDE.U32 R4, R118, R134, RZ ;  /* 0x0000008676047225 */ /* 0x000fe200078e00ff */
[----:B------:R-:W-:-:S02]  /*1e70*/  SEL R6, RZ, 0x4, P0 ;  /* 0x00000004ff067807 */ /* 0x000fc40000000000 */
[----:B------:R-:W-:Y:S01]  /*1e80*/  SEL R7, RZ, 0x8, P1 ;  /* 0x00000008ff077807 */ /* 0x000fe20000800000 */
[----:B------:R-:W-:Y:S01]  /*1e90*/  IMAD R9, R118, R135, R9 ;  /* 0x0000008776097224 */ /* 0x000fe200078e0209 */
[----:B------:R-:W-:Y:S01]  /*1ea0*/  ISETP.NE.U32.AND P0, PT, RZ, UR6, PT ;  /* 0x00000006ff007c0c */ /* 0x000fe2000bf05070 */
[----:B-1----:R-:W-:Y:S01]  /*1eb0*/  IMAD.SHL.U32 R122, R21, 0x2, RZ ;  /* 0x00000002157a7824 */ /* 0x002fe200078e00ff */
[----:B------:R-:W-:Y:S01]  /*1ec0*/  LOP3.LUT R3, R7, R3, R6, 0xfe, !PT ;  /* 0x0000000307037212 */ /* 0x000fe200078efe06 */
[----:B------:R-:W-:Y:S01]  /*1ed0*/  IMAD R7, R8, UR4, RZ ;  /* 0x0000000408077c24 */ /* 0x000fe2000f8e02ff */
[----:B------:R-:W-:Y:S01]  /*1ee0*/  IADD3 R5, R5, R9, RZ ;  /* 0x0000000905057210 */ /* 0x000fe20007ffe0ff */
[----:B------:R-:W-:Y:S01]  /*1ef0*/  IMAD.SHL.U32 R39, R134, 0x80, RZ ;  /* 0x0000008086277824 */ /* 0x000fe200078e00ff */
[----:B------:R-:W-:Y:S01]  /*1f00*/  LOP3.LUT R14, R3, R14, RZ, 0xfc, !PT ;  /* 0x0000000e030e7212 */ /* 0x000fe200078efcff */
[C---:B------:R-:W-:Y:S01]  /*1f10*/  IMAD R9, R126.reuse, UR5, R7 ;  /* 0x000000057e097c24 */ /* 0x040fe2000f8e0207 */
[----:B------:R-:W-:Y:S01]  /*1f20*/  ISETP.NE.AND.EX P0, PT, RZ, UR7, PT, P0 ;  /* 0x00000007ff007c0c */ /* 0x000fe2000bf05300 */
[----:B------:R-:W-:Y:S01]  /*1f30*/  IMAD.WIDE.U32 R6, R126, UR4, R4 ;  /* 0x000000047e067c25 */ /* 0x000fe2000f8e0004 */
[----:B------:R-:W-:Y:S01]  /*1f40*/  ULDC.64 UR4, c[0x0][0x310] ;  /* 0x0000c40000047ab9 */ /* 0x000fe20000000a00 */
[----:B------:R-:W0:Y:S01]  /*1f50*/  LDC.64 R4, c[0x0][0x3f8] ;  /* 0x0000fe00ff047b82 */ /* 0x000e220000000a00 */
[----:B------:R-:W-:Y:S01]  /*1f60*/  SHF.R.S32.HI R145, RZ, 0x1f, R17 ;  /* 0x0000001fff917819 */ /* 0x000fe20000011411 */
[----:B------:R-:W-:Y:S01]  /*1f70*/  IMAD.IADD R7, R7, 0x1, R9 ;  /* 0x0000000107077824 */ /* 0x000fe200078e0209 */
[-C--:B------:R-:W-:Y:S01]  /*1f80*/  ISETP.GE.AND P4, PT, R100, R21.reuse, PT ;  /* 0x000000156400720c */ /* 0x080fe20003f86270 */
[----:B------:R-:W-:Y:S01]  /*1f90*/  IMAD.SHL.U32 R136, R134, 0x40, RZ ;  /* 0x0000004086887824 */ /* 0x000fe200078e00ff */
[----:B------:R-:W-:Y:S01]  /*1fa0*/  SHF.R.S32.HI R23, RZ, 0x1f, R22 ;  /* 0x0000001fff177819 */ /* 0x000fe20000011416 */
[----:B------:R-:W-:Y:S01]  /*1fb0*/  IMAD R10, R145, R36, RZ ;  /* 0x00000024910a7224 */ /* 0x000fe200078e02ff */
[----:B------:R-:W-:-:S02]  /*1fc0*/  ISETP.GE.AND P1, PT, R101, R21, PT ;  /* 0x000000156500720c */ /* 0x000fc40003f26270 */
[----:B------:R-:W-:Y:S01]  /*1fd0*/  LOP3.LUT P3, RZ, R213, 0x4, RZ, 0xc0, !PT ;  /* 0x00000004d5ff7812 */ /* 0x000fe2000786c0ff */
[C---:B------:R-:W-:Y:S01]  /*1fe0*/  IMAD R9, R17.reuse, R37, R10 ;  /* 0x0000002511097224 */ /* 0x040fe200078e020a */
[----:B------:R-:W-:Y:S01]  /*1ff0*/  SHF.L.U64.HI R130, R134, 0x7, R135 ;  /* 0x0000000786827819 */ /* 0x000fe20000010287 */
[-C--:B------:R-:W-:Y:S01]  /*2000*/  IMAD.WIDE.U32 R106, R17, R36.reuse, R22 ;  /* 0x00000024116a7225 */ /* 0x080fe200078e0016 */
[----:B------:R-:W-:Y:S02]  /*2010*/  SEL R124, R124, 0xffffffe0, !P3 ;  /* 0xffffffe07c7c7807 */ /* 0x000fe40005800000 */
[----:B------:R-:W-:Y:S01]  /*2020*/  SHF.L.U64.HI R38, R36, 0x6, R37 ;  /* 0x0000000624267819 */ /* 0x000fe20000010225 */
[----:B------:R-:W-:Y:S01]  /*2030*/  IMAD.IADD R107, R107, 0x1, R9 ;  /* 0x000000016b6b7824 */ /* 0x000fe200078e0209 */
[----:B------:R-:W-:Y:S01]  /*2040*/  SHF.R.S32.HI R146, RZ, 0x1f, R205 ;  /* 0x0000001fff927819 */ /* 0x000fe200000114cd */
[----:B------:R-:W-:Y:S01]  /*2050*/  IMAD.IADD R109, R9, 0x1, R109 ;  /* 0x00000001096d7824 */ /* 0x000fe200078e026d */
[----:B------:R-:W-:Y:S01]  /*2060*/  SEL R9, R21, RZ, P4 ;  /* 0x000000ff15097207 */ /* 0x000fe20002000000 */
[----:B-----5:R-:W-:-:S03]  /*2070*/  IMAD.WIDE.U32 R106, R144, R36, R106 ;  /* 0x00000024906a7225 */ /* 0x020fc600078e006a */
[----:B------:R-:W-:Y:S01]  /*2080*/  IADD3 R9, R100, R9, RZ ;  /* 0x0000000964097210 */ /* 0x000fe20007ffe0ff */
[CC--:B0-----:R-:W-:Y:S01]  /*2090*/  IMAD.WIDE.U32 R112, R17.reuse, R4.reuse, R18 ;  /* 0x0000000411707225 */ /* 0x0c1fe200078e0012 */
[C-C-:B------:R-:W-:Y:S02]  /*20a0*/  SHF.L.U64.HI R131, R4.reuse, 0x7, R5.reuse ;  /* 0x0000000704837819 */ /* 0x140fe40000010205 */
[C---:B------:R-:W-:Y:S01]  /*20b0*/  SHF.L.U64.HI R35, R4.reuse, 0x6, R5 ;  /* 0x0000000604237819 */ /* 0x040fe20000010205 */
[----:B------:R-:W-:Y:S01]  /*20c0*/  IMAD.WIDE.U32 R110, R17, R4, R22 ;  /* 0x00000004116e7225 */ /* 0x000fe200078e0016 */
[----:B------:R-:W-:-:S03]  /*20d0*/  SHF.L.U32 R33, R4, 0x6, RZ ;  /* 0x0000000604217819 */ /* 0x000fc600000006ff */
[----:B------:R-:W-:Y:S02]  /*20e0*/  IMAD.SHL.U32 R34, R4, 0x80, RZ ;  /* 0x0000008004227824 */ /* 0x000fe400078e00ff */
[----:B------:R-:W-:Y:S01]  /*20f0*/  IMAD.WIDE.U32 R108, R144, R36, R108 ;  /* 0x00000024906c7225 */ /* 0x000fe200078e006c */
[----:B--2---:R-:W-:-:S04]  /*2100*/  LOP3.LUT R20, R20, 0xfffffffe, RZ, 0xc0, !PT ;  /* 0xfffffffe14147812 */ /* 0x004fc800078ec0ff */
[----:B------:R-:W-:Y:S02]  /*2110*/  @P4 LOP3.LUT R20, R20, 0x1, RZ, 0xfc, !PT ;  /* 0x0000000114144812 */ /* 0x000fe400078efcff */
[----:B------:R-:W-:-:S03]  /*2120*/  IADD3 R118, P4, R17, R118, RZ ;  /* 0x0000007611767210 */ /* 0x000fc60007f9e0ff */
[----:B------:R0:W-:Y:S02]  /*2130*/  STL [R1+0x10], R20 ;  /* 0x0000101401007387 */ /* 0x0001e40000100800 */
[----:B------:R-:W-:Y:S01]  /*2140*/  IMAD.X R119, R0, 0x1, R145, P4 ;  /* 0x0000000100777824 */ /* 0x000fe200020e0691 */
[----:B0-----:R-:W-:-:S04]  /*2150*/  SHF.R.S32.HI R20, RZ, 0x1f, R9 ;  /* 0x0000001fff147819 */ /* 0x001fc80000011409 */
[----:B------:R-:W-:Y:S02]  /*2160*/  LEA.HI R40, R20, R9, RZ, 0x3 ;  /* 0x0000000914287211 */ /* 0x000fe400078f18ff */
[----:B------:R-:W-:Y:S02]  /*2170*/  SHF.R.S32.HI R3, RZ, 0x1f, R27 ;  /* 0x0000001fff037819 */ /* 0x000fe4000001141b */
[--C-:B------:R-:W-:Y:S02]  /*2180*/  LOP3.LUT R26, R191, 0x38, R40.reuse, 0xf8, !PT ;  /* 0x00000038bf1a7812 */ /* 0x100fe400078ef828 */
[----:B------:R-:W-:Y:S02]  /*2190*/  SEL R8, R3, RZ, !P0 ;  /* 0x000000ff03087207 */ /* 0x000fe40004000000 */
[----:B------:R-:W-:Y:S02]  /*21a0*/  SEL R3, R27, RZ, !P0 ;  /* 0x000000ff1b037207 */ /* 0x000fe40004000000 */
[----:B------:R-:W0:Y:S01]  /*21b0*/  S2R R27, SR_TID.X ;  /* 0x00000000001b7919 */ /* 0x000e220000002100 */
[----:B------:R-:W-:Y:S01]  /*21c0*/  IMAD R12, R8, UR4, RZ ;  /* 0x00000004080c7c24 */ /* 0x000fe2000f8e02ff */
[----:B------:R-:W-:Y:S01]  /*21d0*/  LOP3.LUT R15, R185, 0x38, R40, 0xf8, !PT ;  /* 0x00000038b90f7812 */ /* 0x000fe200078ef828 */
[----:B------:R-:W-:-:S03]  /*21e0*/  IMAD.WIDE.U32 R102, R3, UR4, R6 ;  /* 0x0000000403667c25 */ /* 0x000fc6000f8e0006 */
[----:B------:R-:W-:Y:S01]  /*21f0*/  LOP3.LUT R138, R15, R230, RZ, 0x3c, !PT ;  /* 0x000000e60f8a7212 */ /* 0x000fe200078e3cff */
[----:B------:R-:W-:Y:S01]  /*2200*/  IMAD R97, R3, UR5, R12 ;  /* 0x0000000503617c24 */ /* 0x000fe2000f8e020c */
[----:B------:R-:W-:Y:S01]  /*2210*/  ULDC.64 UR4, c[0x0][0x338] ;  /* 0x0000ce0000047ab9 */ /* 0x000fe20000000a00 */
[-C--:B------:R-:W-:Y:S01]  /*2220*/  IMAD R12, R145, R134.reuse, RZ ;  /* 0x00000086910c7224 */ /* 0x080fe200078e02ff */
[----:B------:R-:W-:Y:S01]  /*2230*/  LOP3.LUT R15, R40, 0xfffffff8, RZ, 0xc0, !PT ;  /* 0xfffffff8280f7812 */ /* 0x000fe200078ec0ff */
[----:B------:R-:W-:Y:S01]  /*2240*/  IMAD.WIDE.U32 R6, R17, R134, R18 ;  /* 0x0000008611067225 */ /* 0x000fe200078e0012 */
[----:B------:R-:W-:-:S03]  /*2250*/  IADD3 R97, R103, R97, RZ ;  /* 0x0000006167617210 */ /* 0x000fc60007ffe0ff */
[----:B------:R-:W-:Y:S01]  /*2260*/  IMAD R12, R17, R135, R12 ;  /* 0x00000087110c7224 */ /* 0x000fe200078e020c */
[----:B------:R-:W-:Y:S01]  /*2270*/  IADD3 R98, P0, R102, R6, RZ ;  /* 0x0000000666627210 */ /* 0x000fe20007f1e0ff */
[----:B------:R-:W-:Y:S01]  /*2280*/  IMAD R8, R8, UR4, RZ ;  /* 0x0000000408087c24 */ /* 0x000fe2000f8e02ff */
[----:B------:R-:W-:Y:S01]  /*2290*/  SHF.L.U64.HI R135, R134, 0x6, R135 ;  /* 0x0000000686877819 */ /* 0x000fe20000010287 */
[----:B------:R-:W-:Y:S01]  /*22a0*/  IMAD.WIDE.U32 R104, R3, UR4, R104 ;  /* 0x0000000403687c25 */ /* 0x000fe2000f8e0068 */
[----:B------:R-:W-:Y:S02]  /*22b0*/  IADD3.X R96, R97, R7, R12, P0, !PT ;  /* 0x0000000761607210 */ /* 0x000fe400007fe40c */
[----:B------:R-:W-:Y:S01]  /*22c0*/  ISETP.GE.AND P0, PT, R18, R21, PT ;  /* 0x000000151200720c */ /* 0x000fe20003f06270 */
[----:B------:R-:W-:Y:S01]  /*22d0*/  IMAD R41, R3, UR5, R8 ;  /* 0x0000000503297c24 */ /* 0x000fe2000f8e0208 */
[----:B------:R-:W-:Y:S01]  /*22e0*/  SHF.L.U64.HI R134, R36, 0x7, R37 ;  /* 0x0000000724867819 */ /* 0x000fe20000010225 */
[----:B------:R-:W-:Y:S01]  /*22f0*/  IMAD R6, R145, R4, RZ ;  /* 0x0000000491067224 */ /* 0x000fe200078e02ff */
[----:B------:R-:W-:-:S03]  /*2300*/  SEL R3, R21, RZ, P0 ;  /* 0x000000ff15037207 */ /* 0x000fc60000000000 */
[----:B------:R-:W-:Y:S01]  /*2310*/  IMAD R7, R17, R5, R6 ;  /* 0x0000000511077224 */ /* 0x000fe200078e0206 */
[----:B------:R-:W-:Y:S01]  /*2320*/  SEL R6, R21, RZ, P1 ;  /* 0x000000ff15067207 */ /* 0x000fe20000800000 */
[----:B------:R-:W-:Y:S01]  /*2330*/  IMAD.IADD R3, R18, 0x1, R3 ;  /* 0x0000000112037824 */ /* 0x000fe200078e0203 */
[----:B0-----:R-:W-:Y:S01]  /*2340*/  SHF.R.U32.HI R27, RZ, 0x7, R27 ;  /* 0x00000007ff1b7819 */ /* 0x001fe2000001161b */
[----:B------:R-:W-:Y:S01]  /*2350*/  IMAD.IADD R111, R111, 0x1, R7 ;  /* 0x000000016f6f7824 */ /* 0x000fe200078e0207 */
[----:B------:R-:W-:Y:S01]  /*2360*/  IADD3 R113, R7, R113, RZ ;  /* 0x0000007107717210 */ /* 0x000fe20007ffe0ff */
[----:B------:R-:W-:Y:S01]  /*2370*/  IMAD.IADD R7, R101, 0x1, R6 ;  /* 0x0000000165077824 */ /* 0x000fe200078e0206 */
[----:B------:R-:W-:Y:S01]  /*2380*/  SHF.R.S32.HI R6, RZ, 0x1f, R3 ;  /* 0x0000001fff067819 */ /* 0x000fe20000011403 */
[----:B------:R-:W-:-:S03]  /*2390*/  IMAD.WIDE.U32 R110, R144, R4, R110 ;  /* 0x00000004906e7225 */ /* 0x000fc600078e006e */
[-C--:B------:R-:W-:Y:S01]  /*23a0*/  LEA.HI R8, R6, R3.reuse, RZ, 0x3 ;  /* 0x0000000306087211 */ /* 0x080fe200078f18ff */
[----:B------:R-:W-:Y:S01]  /*23b0*/  IMAD.WIDE.U32 R112, R144, R4, R112 ;  /* 0x0000000490707225 */ /* 0x000fe200078e0070 */
[----:B------:R-:W-:Y:S02]  /*23c0*/  LEA.HI R3, R6, R3, RZ, 0x6 ;  /* 0x0000000306037211 */ /* 0x000fe400078f30ff */
[----:B------:R-:W-:Y:S01]  /*23d0*/  SHF.R.S32.HI R10, RZ, 0x1f, R7 ;  /* 0x0000001fff0a7819 */ /* 0x000fe20000011407 */
[----:B------:R-:W-:Y:S01]  /*23e0*/  VIADD R151, R27, 0x8 ;  /* 0x000000081b977836 */ /* 0x000fe20000000000 */
[----:B------:R-:W-:Y:S01]  /*23f0*/  LEA.HI R6, R20, R9, RZ, 0x6 ;  /* 0x0000000914067211 */ /* 0x000fe200078f30ff */
[----:B------:R-:W-:Y:S01]  /*2400*/  IMAD.SHL.U32 R3, R3, 0x80, RZ ;  /* 0x0000008003037824 */ /* 0x000fe200078e00ff */
[----:B------:R-:W-:Y:S02]  /*2410*/  LOP3.LUT R9, R185, 0x38, R8, 0xf8, !PT ;  /* 0x00000038b9097812 */ /* 0x000fe400078ef808 */
[----:B------:R-:W-:-:S02]  /*2420*/  LEA.HI R12, R10, R7, RZ, 0x3 ;  /* 0x000000070a0c7211 */ /* 0x000fc400078f18ff */
[----:B------:R-:W-:Y:S02]  /*2430*/  LEA.HI R7, R10, R7, RZ, 0x6 ;  /* 0x000000070a077211 */ /* 0x000fe400078f30ff */
[----:B------:R-:W-:Y:S02]  /*2440*/  SHF.L.U32 R11, R6, 0x7, RZ ;  /* 0x00000007060b7819 */ /* 0x000fe400000006ff */
[----:B------:R-:W-:Y:S01]  /*2450*/  LOP3.LUT R3, R3, 0xffffe000, RZ, 0xc0, !PT ;  /* 0xffffe00003037812 */ /* 0x000fe200078ec0ff */
[----:B------:R-:W-:Y:S01]  /*2460*/  IMAD.SHL.U32 R7, R7, 0x80, RZ ;  /* 0x0000008007077824 */ /* 0x000fe200078e00ff */
[----:B------:R-:W-:Y:S02]  /*2470*/  LOP3.LUT R6, R191, 0x38, R8, 0xf8, !PT ;  /* 0x00000038bf067812 */ /* 0x000fe400078ef808 */
[----:B------:R-:W-:Y:S01]  /*2480*/  LOP3.LUT R20, R9, R230, RZ, 0x3c, !PT ;  /* 0x000000e609147212 */ /* 0x000fe200078e3cff */
[----:B------:R-:W-:Y:S01]  /*2490*/  IMAD R143, R192, 0x200, R3 ;  /* 0x00000200c08f7824 */ /* 0x000fe200078e0203 */
[----:B------:R-:W-:-:S02]  /*24a0*/  LOP3.LUT R6, R6, R193, RZ, 0x3c, !PT ;  /* 0x000000c106067212 */ /* 0x000fc400078e3cff */
[----:B------:R-:W-:Y:S02]  /*24b0*/  IADD3 R141, R20, R3, R195 ;  /* 0x00000003148d7210 */ /* 0x000fe40007ffe0c3 */
[----:B------:R-:W-:Y:S01]  /*24c0*/  LOP3.LUT R10, R191, 0x38, R12, 0xf8, !PT ;  /* 0x00000038bf0a7812 */ /* 0x000fe200078ef80c */
[----:B------:R-:W-:Y:S01]  /*24d0*/  IMAD.IADD R143, R143, 0x1, R6 ;  /* 0x000000018f8f7824 */ /* 0x000fe200078e0206 */
[----:B------:R-:W-:Y:S02]  /*24e0*/  SHF.R.S32.HI R3, RZ, 0x1f, R144 ;  /* 0x0000001fff037819 */ /* 0x000fe40000011490 */
[----:B------:R-:W-:Y:S02]  /*24f0*/  LOP3.LUT R13, R185, 0x38, R12, 0xf8, !PT ;  /* 0x00000038b90d7812 */ /* 0x000fe400078ef80c */
[----:B------:R-:W-:Y:S01]  /*2500*/  LOP3.LUT R7, R7, 0xffffe000, RZ, 0xc0, !PT ;  /* 0xffffe00007077812 */ /* 0x000fe200078ec0ff */
[C---:B------:R-:W-:Y:S01]  /*2510*/  IMAD R6, R3.reuse, R36, RZ ;  /* 0x0000002403067224 */ /* 0x040fe200078e02ff */
[----:B------:R-:W-:Y:S01]  /*2520*/  LOP3.LUT R9, R10, R193, RZ, 0x3c, !PT ;  /* 0x000000c10a097212 */ /* 0x000fe200078e3cff */
[----:B------:R-:W-:Y:S01]  /*2530*/  IMAD R3, R3, R4, RZ ;  /* 0x0000000403037224 */ /* 0x000fe200078e02ff */
[----:B------:R-:W-:Y:S01]  /*2540*/  LOP3.LUT R10, R13, R230, RZ, 0x3c, !PT ;  /* 0x000000e60d0a7212 */ /* 0x000fe200078e3cff */
[----:B------:R-:W-:Y:S01]  /*2550*/  IMAD R142, R192, 0x200, R7 ;  /* 0x00000200c08e7824 */ /* 0x000fe200078e0207 */
[----:B------:R-:W-:-:S02]  /*2560*/  LOP3.LUT R4, R191, 0x18, R18, 0xf8, !PT ;  /* 0x00000018bf047812 */ /* 0x000fc400078ef812 */
[----:B------:R-:W-:Y:S01]  /*2570*/  IADD3 R139, R10, R7, R195 ;  /* 0x000000070a8b7210 */ /* 0x000fe20007ffe0c3 */
[----:B------:R-:W-:Y:S01]  /*2580*/  IMAD R7, R144, R5, R3 ;  /* 0x0000000590077224 */ /* 0x000fe200078e0203 */
[----:B------:R-:W-:Y:S01]  /*2590*/  LOP3.LUT R3, R4, R193, RZ, 0x3c, !PT ;  /* 0x000000c104037212 */ /* 0x000fe200078e3cff */
[----:B------:R-:W-:Y:S01]  /*25a0*/  IMAD.IADD R142, R142, 0x1, R9 ;  /* 0x000000018e8e7824 */ /* 0x000fe200078e0209 */
[----:B------:R-:W-:Y:S01]  /*25b0*/  LOP3.LUT R11, R11, 0xffffe000, RZ, 0xc0, !PT ;  /* 0xffffe0000b0b7812 */ /* 0x000fe200078ec0ff */
[----:B------:R-:W-:Y:S01]  /*25c0*/  IMAD R9, R144, R37, R6 ;  /* 0x0000002590097224 */ /* 0x000fe200078e0206 */
[----:B------:R-:W-:Y:S01]  /*25d0*/  LEA R32, R192, R3, 0x9 ;  /* 0x00000003c0207211 */ /* 0x000fe200078e48ff */
[----:B------:R-:W-:Y:S01]  /*25e0*/  IMAD.IADD R28, R7, 0x1, R113 ;  /* 0x00000001071c7824 */ /* 0x000fe200078e0271 */
[----:B------:R-:W-:Y:S01]  /*25f0*/  SEL R3, RZ, 0x20, P2 ;  /* 0x00000020ff037807 */ /* 0x000fe20001000000 */
[----:B------:R-:W-:Y:S01]  /*2600*/  IMAD.IADD R31, R107, 0x1, R9 ;  /* 0x000000016b1f7824 */ /* 0x000fe200078e0209 */
[----:B------:R-:W-:Y:S01]  /*2610*/  LOP3.LUT R13, R26, R193, RZ, 0x3c, !PT ;  /* 0x000000c11a0d7212 */ /* 0x000fe200078e3cff */
[----:B------:R-:W-:Y:S01]  /*2620*/  IMAD.IADD R30, R9, 0x1, R109 ;  /* 0x00000001091e7824 */ /* 0x000fe200078e026d */
[----:B------:R-:W-:Y:S01]  /*2630*/  LEA R140, R192, R11, 0x9 ;  /* 0x0000000bc08c7211 */ /* 0x000fe200078e48ff */
[----:B------:R-:W-:Y:S01]  /*2640*/  IMAD.IADD R5, R105, 0x1, R41 ;  /* 0x0000000169057824 */ /* 0x000fe200078e0229 */
[----:B------:R-:W-:-:S02]  /*2650*/  LOP3.LUT R27, R8, 0xfffffff8, RZ, 0xc0, !PT ;  /* 0xfffffff8081b7812 */ /* 0x000fc400078ec0ff */
[----:B------:R-:W-:Y:S02]  /*2660*/  LOP3.LUT R21, R12, 0xfffffff8, RZ, 0xc0, !PT ;  /* 0xfffffff80c157812 */ /* 0x000fe400078ec0ff */
[----:B------:R-:W-:Y:S02]  /*2670*/  LOP3.LUT R3, R14, R3, RZ, 0xfc, !PT ;  /* 0x000000030e037212 */ /* 0x000fe400078efcff */
[----:B------:R-:W-:Y:S02]  /*2680*/  IADD3 R138, R138, R11, R195 ;  /* 0x0000000b8a8a7210 */ /* 0x000fe40007ffe0c3 */
[----:B------:R-:W-:Y:S02]  /*2690*/  IADD3 R140, R140, R13, RZ ;  /* 0x0000000d8c8c7210 */ /* 0x000fe40007ffe0ff */
[C---:B------:R-:W-:Y:S01]  /*26a0*/  SHF.L.U32 R37, R36.reuse, 0x7, RZ ;  /* 0x0000000724257819 */ /* 0x040fe200000006ff */
[----:B------:R-:W-:Y:S01]  /*26b0*/  IMAD.SHL.U32 R36, R36, 0x40, RZ ;  /* 0x0000004024247824 */ /* 0x000fe200078e00ff */
[----:B------:R-:W-:-:S02]  /*26c0*/  IADD3 R29, R111, R7, RZ ;  /* 0x000000076f1d7210 */ /* 0x000fc40007ffe0ff */
[----:B------:R-:W-:Y:S02]  /*26d0*/  SHF.R.S32.HI R114, RZ, 0x3, R8 ;  /* 0x00000003ff727819 */ /* 0x000fe40000011408 */
[----:B------:R-:W-:Y:S02]  /*26e0*/  SHF.R.S32.HI R26, RZ, 0x3, R12 ;  /* 0x00000003ff1a7819 */ /* 0x000fe4000001140c */
[----:B------:R-:W-:Y:S02]  /*26f0*/  IADD3 R137, R124, R32, RZ ;  /* 0x000000207c897210 */ /* 0x000fe40007ffe0ff */
[----:B------:R-:W-:Y:S02]  /*2700*/  SHF.R.S32.HI R20, RZ, 0x3, R40 ;  /* 0x00000003ff147819 */ /* 0x000fe40000011428 */
[----:B------:R-:W-:Y:S02]  /*2710*/  LOP3.LUT R14, R14, 0x1, RZ, 0xc0, !PT ;  /* 0x000000010e0e7812 */ /* 0x000fe400078ec0ff */
[----:B------:R-:W-:-:S02]  /*2720*/  SHF.R.S32.HI R13, RZ, 0x1f, R27 ;  /* 0x0000001fff0d7819 */ /* 0x000fc4000001141b */
[----:B------:R-:W-:Y:S02]  /*2730*/  SHF.R.S32.HI R12, RZ, 0x1f, R21 ;  /* 0x0000001fff0c7819 */ /* 0x000fe40000011415 */
[----:B------:R-:W-:Y:S02]  /*2740*/  SHF.R.S32.HI R11, RZ, 0x1f, R15 ;  /* 0x0000001fff0b7819 */ /* 0x000fe4000001140f */
[C---:B------:R-:W-:Y:S02]  /*2750*/  LOP3.LUT R10, R3.reuse, 0x2, RZ, 0xc0, !PT ;  /* 0x00000002030a7812 */ /* 0x040fe400078ec0ff */
[C---:B------:R-:W-:Y:S02]  /*2760*/  LOP3.LUT R9, R3.reuse, 0x4, RZ, 0xc0, !PT ;  /* 0x0000000403097812 */ /* 0x040fe400078ec0ff */
[C---:B------:R-:W-:Y:S02]  /*2770*/  LOP3.LUT R8, R3.reuse, 0x8, RZ, 0xc0, !PT ;  /* 0x0000000803087812 */ /* 0x040fe400078ec0ff */
[----:B------:R-:W-:-:S02]  /*2780*/  LOP3.LUT R7, R3, 0x10, RZ, 0xc0, !PT ;  /* 0x0000001003077812 */ /* 0x000fc400078ec0ff */
[----:B------:R-:W-:-:S07]  /*2790*/  LOP3.LUT R6, R3, 0x20, RZ, 0xc0, !PT ;  /* 0x0000002003067812 */ /* 0x000fce00078ec0ff */
.L_x_720:
[----:B0-2---:R-:W2:Y:S01]  /*27a0*/  LDL.LU R42, [R1+0x10] ;  /* 0x00001000012a7983 */ /* 0x005ea20000300800 */
[----:B------:R-:W-:Y:S01]  /*27b0*/  IADD3 R40, R24, -0x1, RZ ;  /* 0xffffffff18287810 */ /* 0x000fe20007ffe0ff */
[----:B------:R-:W0:Y:S01]  /*27c0*/  LDC.64 R120, c[0x0][0x2e8] ;  /* 0x0000ba00ff787b82 */ /* 0x000e220000000a00 */
[----:B------:R-:W-:Y:S01]  /*27d0*/  IMAD R51, R16, 0x6000, R32 ;  /* 0x0000600010337824 */ /* 0x000fe200078e0220 */
[----:B------:R-:W-:Y:S05]  /*27e0*/  YIELD ;  /* 0x0000000000007946 */ /* 0x000fea0003800000 */
[----:B------:R-:W-:Y:S01]  /*27f0*/  SHF.R.S32.HI R41, RZ, 0x1f, R40 ;  /* 0x0000001fff297819 */ /* 0x000fe20000011428 */
[-C--:B------:R-:W-:Y:S01]  /*2800*/  IMAD R0, R130, R40.reuse, RZ ;  /* 0x0000002882007224 */ /* 0x080fe200078e02ff */
[----:B------:R-:W1:Y:S01]  /*2810*/  LDC R117, c[0x0][0x3f4] ;  /* 0x0000fd00ff757b82 */ /* 0x000e620000000800 */
[----:B------:R-:W-:Y:S01]  /*2820*/  IMAD.WIDE.U32 R126, R39, R40, RZ ;  /* 0x00000028277e7225 */ /* 0x000fe200078e00ff */
[----:B------:R-:W-:Y:S01]  /*2830*/  BSSY B0, `(.L_x_621) ;  /* 0x0000745000007945 */ /* 0x000fe20003800000 */
[----:B------:R-:W-:-:S02]  /*2840*/  LEA R51, R51, R116, 0x1 ;  /* 0x0000007433337211 */ /* 0x000fc400078e08ff */
[----:B------:R-:W-:Y:S01]  /*2850*/  IMAD R3, R41, R39, R0 ;  /* 0x0000002729037224 */ /* 0x000fe200078e0200 */
[CC--:B------:R-:W-:Y:S02]  /*2860*/  IADD3 R0, P3, P4, R98.reuse, R126.reuse, R136 ;  /* 0x0000007e62007210 */ /* 0x0c0fe40007c7e088 */
[----:B------:R-:W-:Y:S01]  /*2870*/  IADD3 R4, P5, R98, R126, RZ ;  /* 0x0000007e62047210 */ /* 0x000fe20007fbe0ff */
[----:B------:R-:W-:-:S04]  /*2880*/  IMAD.IADD R92, R127, 0x1, R3 ;  /* 0x000000017f5c7824 */ /* 0x000fc800078e0203 */
[----:B------:R-:W-:Y:S01]  /*2890*/  IMAD.X R24, R92, 0x1, R96, P5 ;  /* 0x000000015c187824 */ /* 0x000fe200028e0660 */
[----:B------:R-:W-:Y:S02]  /*28a0*/  IADD3.X R3, R96, R92, R135, P3, P4 ;  /* 0x0000005c60037210 */ /* 0x000fe40001fe8487 */
[----:B------:R-:W-:Y:S02]  /*28b0*/  ISETP.GT.AND P3, PT, R40, R123, PT ;  /* 0x0000007b2800720c */ /* 0x000fe40003f64270 */
[-C--:B0-----:R-:W-:Y:S02]  /*28c0*/  LEA R52, P2, R4, R120.reuse, 0x1 ;  /* 0x0000007804347211 */ /* 0x081fe400078408ff */
[----:B------:R-:W-:Y:S02]  /*28d0*/  LEA R48, P5, R0, R120, 0x1 ;  /* 0x0000007800307211 */ /* 0x000fe400078a08ff */
[----:B------:R-:W-:Y:S01]  /*28e0*/  LEA.HI.X R53, R4, R121, R24, 0x1, P2 ;  /* 0x0000007904357211 */ /* 0x000fe200010f0c18 */
[----:B------:R-:W-:Y:S01]  /*28f0*/  IMAD.MOV.U32 R24, RZ, RZ, R40 ;  /* 0x000000ffff187224 */ /* 0x000fe200078e0028 */
[----:B-1----:R-:W-:-:S02]  /*2900*/  ISETP.GE.AND P2, PT, R117, 0x1, PT ;  /* 0x000000017500780c */ /* 0x002fc40003f46270 */
[----:B------:R-:W-:Y:S01]  /*2910*/  LEA.HI.X R49, R0, R121, R3, 0x1, P5 ;  /* 0x0000007900317211 */ /* 0x000fe200028f0c03 */
[----:B------:R-:W-:-:S04]  /*2920*/  IMAD R3, R16, 0x6000, R137 ;  /* 0x0000600010037824 */ /* 0x000fc800078e0289 */
[----:B------:R-:W-:Y:S01]  /*2930*/  IMAD R50, R3, 0x2, R116 ;  /* 0x0000000203327824 */ /* 0x000fe200078e0274 */
[----:B--2---:R-:W-:-:S04]  /*2940*/  LOP3.LUT R42, R42, 0xfffffffd, RZ, 0xc0, !PT ;  /* 0xfffffffd2a2a7812 */ /* 0x004fc800078ec0ff */
[----:B------:R-:W-:-:S05]  /*2950*/  @P3 LOP3.LUT R42, R42, 0x2, RZ, 0xfc, !PT ;  /* 0x000000022a2a3812 */ /* 0x000fca00078efcff */
[----:B------:R0:W-:Y:S01]  /*2960*/  STL [R1+0x10], R42 ;  /* 0x0000102a01007387 */ /* 0x0001e20000100800 */
[----:B------:R-:W-:Y:S05]  /*2970*/  @!P2 BRA `(.L_x_622) ;  /* 0x0000006c00e8a947 */ /* 0x000fea0003800000 */
[----:B------:R-:W-:Y:S01]  /*2980*/  ULDC.U8 UR4, c[0x0][0x410] ;  /* 0x0001040000047ab9 */ /* 0x000fe20000000000 */
[-C--:B------:R-:W-:Y:S01]  /*2990*/  IMAD R3, R131, R40.reuse, RZ ;  /* 0x0000002883037224 */ /* 0x080fe200078e02ff */
[----:B------:R-:W-:Y:S01]  /*29a0*/  ISETP.NE.AND P2, PT, RZ, UR4, PT ;  /* 0x00000004ff007c0c */ /* 0x000fe2000bf45270 */
[----:B------:R-:W-:Y:S02]  /*29b0*/  IMAD R0, R134, R40, RZ ;  /* 0x0000002886007224 */ /* 0x000fe400078e02ff */
[----:B------:R-:W-:Y:S02]  /*29c0*/  IMAD R3, R41, R34, R3 ;  /* 0x0000002229037224 */ /* 0x000fe400078e0203 */
[----:B------:R-:W-:-:S04]  /*29d0*/  IMAD.WIDE.U32 R90, R34, R40, RZ ;  /* 0x00000028225a7225 */ /* 0x000fc800078e00ff */
[----:B------:R-:W-:Y:S02]  /*29e0*/  IMAD R4, R24, -0x80, R25 ;  /* 0xffffff8018047824 */ /* 0x000fe400078e0219 */
[----:B------:R-:W-:Y:S01]  /*29f0*/  IMAD R41, R41, R37, R0 ;  /* 0x0000002529297224 */ /* 0x000fe200078e0200 */
[----:B------:R-:W-:Y:S01]  /*2a00*/  IADD3 R0, R91, R3, RZ ;  /* 0x000000035b007210 */ /* 0x000fe20007ffe0ff */
[----:B------:R-:W-:Y:S01]  /*2a10*/  IMAD.WIDE.U32 R88, R37, R40, RZ ;  /* 0x0000002825587225 */ /* 0x000fe200078e00ff */
[----:B------:R-:W-:-:S03]  /*2a20*/  VIMNMX R4, R4, 0x80, PT ;  /* 0x0000008004047848 */ /* 0x000fc60003fe0100 */
[----:B------:R-:W-:Y:S01]  /*2a30*/  IMAD.IADD R3, R89, 0x1, R41 ;  /* 0x0000000159037824 */ /* 0x000fe200078e0229 */
[----:B------:R-:W-:Y:S06]  /*2a40*/  @!P2 BRA `(.L_x_623) ;  /* 0x0000003000d8a947 */ /* 0x000fec0003800000 */
[----:B------:R-:W-:Y:S01]  /*2a50*/  ISETP.GE.AND P3, PT, R17, R4, PT ;  /* 0x000000041100720c */ /* 0x000fe20003f66270 */
[----:B------:R-:W-:Y:S01]  /*2a60*/  BSSY B1, `(.L_x_624) ;  /* 0x0000037000017945 */ /* 0x000fe20003800000 */
        /* <DEDUP_REMOVED lines=13> */
[----:B------:R-:W-:Y:S06]  /*2b40*/  @P3 BRA `(.L_x_625) ;  /* 0x0000000000a03947 */ /* 0x000fec0003800000 */
[----:B------:R-:W-:Y:S01]  /*2b50*/  IADD3 R41, P4, R110, R90, RZ ;  /* 0x0000005a6e297210 */ /* 0x000fe20007f9e0ff */
[----:B------:R-:W-:Y:S01]  /*2b60*/  ULDC.64 UR4, c[0x0][0x3e8] ;  /* 0x0000fa0000047ab9 */ /* 0x000fe20000000a00 */
[----:B------:R-:W-:Y:S01]  /*2b70*/  IADD3 R43, P2, R106, R88, RZ ;  /* 0x000000586a2b7210 */ /* 0x000fe20007f5e0ff */
[----:B------:R-:W-:Y:S01]  /*2b80*/  ULDC.64 UR6, c[0x0][0x400] ;  /* 0x0001000000067ab9 */ /* 0x000fe20000000a00 */
[----:B------:R-:W-:Y:S01]  /*2b90*/  CS2R R126, SRZ ;  /* 0x00000000007e7805 */ /* 0x000fe2000001ff00 */
[----:B0-----:R-:W-:Y:S01]  /*2ba0*/  IMAD.X R42, R0, 0x1, R29, P4 ;  /* 0x00000001002a7824 */ /* 0x001fe200020e061d */
[----:B------:R-:W-:Y:S02]  /*2bb0*/  LEA R40, P4, R41, UR4, 0x1 ;  /* 0x0000000429287c11 */ /* 0x000fe4000f8808ff */
[----:B------:R-:W-:Y:S02]  /*2bc0*/  CS2R R94, SRZ ;  /* 0x00000000005e7805 */ /* 0x000fe4000001ff00 */
[----:B------:R-:W-:-:S02]  /*2bd0*/  IADD3.X R46, R3, R31, RZ, P2, !PT ;  /* 0x0000001f032e7210 */ /* 0x000fc400017fe4ff */
[----:B------:R-:W-:Y:S02]  /*2be0*/  CS2R R128, SRZ ;  /* 0x0000000000807805 */ /* 0x000fe4000001ff00 */
[----:B------:R-:W-:Y:S02]  /*2bf0*/  LEA.HI.X R41, R41, UR5, R42, 0x1, P4 ;  /* 0x0000000529297c11 */ /* 0x000fe4000a0f0c2a */
[----:B------:R-:W-:Y:S02]  /*2c00*/  CS2R R120, SRZ ;  /* 0x0000000000787805 */ /* 0x000fe4000001ff00 */
[C---:B------:R-:W-:Y:S02]  /*2c10*/  LEA R42, P4, R43.reuse, UR6, 0x1 ;  /* 0x000000062b2a7c11 */ /* 0x040fe4000f8808ff */
[----:B------:R-:W-:Y:S02]  /*2c20*/  ISETP.GE.AND P2, PT, R22, R117, PT ;  /* 0x000000751600720c */ /* 0x000fe40003f46270 */
[----:B------:R-:W-:-:S02]  /*2c30*/  LEA.HI.X R43, R43, UR7, R46, 0x1, P4 ;  /* 0x000000072b2b7c11 */ /* 0x000fc4000a0f0c2e */
[----:B------:R-:W-:Y:S02]  /*2c40*/  ISETP.GE.AND P4, PT, R187, R117, PT ;  /* 0x00000075bb00720c */ /* 0x000fe40003f86270 */
[----:B------:R-:W-:-:S07]  /*2c50*/  CS2R R86, SRZ ;  /* 0x0000000000567805 */ /* 0x000fce000001ff00 */
[----:B------:R1:W5:Y:S04]  /*2c60*/  @!P2 LDG.E.64 R126, desc[UR40][R40.64] ;  /* 0x00000028287ea981 */ /* 0x000368000c1e1b00 */
[----:B------:R1:W5:Y:S01]  /*2c70*/  @!P2 LDG.E.64 R128, desc[UR40][R42.64] ;  /* 0x000000282a80a981 */ /* 0x000362000c1e1b00 */
[----:B------:R-:W-:-:S03]  /*2c80*/  ISETP.GE.AND P2, PT, R186, R117, PT ;  /* 0x00000075ba00720c */ /* 0x000fc60003f46270 */
[----:B------:R1:W5:Y:S04]  /*2c90*/  @!P4 LDG.E.64 R94, desc[UR40][R40.64+0x20] ;  /* 0x00002028285ec981 */ /* 0x000368000c1e1b00 */
[----:B------:R1:W5:Y:S01]  /*2ca0*/  @!P4 LDG.E.64 R120, desc[UR40][R42.64+0x20] ;  /* 0x000020282a78c981 */ /* 0x000362000c1e1b00 */
[-C--:B------:R-:W-:Y:S02]  /*2cb0*/  ISETP.GE.AND P4, PT, R189, R117.reuse, PT ;  /* 0x00000075bd00720c */ /* 0x080fe40003f86270 */
[----:B------:R-:W-:Y:S02]  /*2cc0*/  CS2R R92, SRZ ;  /* 0x00000000005c7805 */ /* 0x000fe4000001ff00 */
[----:B------:R-:W-:Y:S02]  /*2cd0*/  CS2R R82, SRZ ;  /* 0x0000000000527805 */ /* 0x000fe4000001ff00 */
[----:B------:R-:W-:Y:S01]  /*2ce0*/  CS2R R84, SRZ ;  /* 0x0000000000547805 */ /* 0x000fe2000001ff00 */
[----:B------:R1:W5:Y:S04]  /*2cf0*/  @!P2 LDG.E.64 R86, desc[UR40][R40.64+0x40] ;  /* 0x000040282856a981 */ /* 0x000368000c1e1b00 */
[----:B------:R1:W5:Y:S01]  /*2d00*/  @!P2 LDG.E.64 R92, desc[UR40][R42.64+0x40] ;  /* 0x000040282a5ca981 */ /* 0x000362000c1e1b00 */
[----:B------:R-:W-:-:S03]  /*2d10*/  ISETP.GE.AND P2, PT, R188, R117, PT ;  /* 0x00000075bc00720c */ /* 0x000fc60003f46270 */
[----:B------:R1:W5:Y:S04]  /*2d20*/  @!P4 LDG.E.64 R82, desc[UR40][R40.64+0x60] ;  /* 0x000060282852c981 */ /* 0x000368000c1e1b00 */
[----:B------:R1:W5:Y:S01]  /*2d30*/  @!P4 LDG.E.64 R84, desc[UR40][R42.64+0x60] ;  /* 0x000060282a54c981 */ /* 0x000362000c1e1b00 */
[----:B------:R-:W-:Y:S02]  /*2d40*/  ISETP.GE.AND P4, PT, R190, R117, PT ;  /* 0x00000075be00720c */ /* 0x000fe40003f86270 */
[----:B------:R-:W-:Y:S02]  /*2d50*/  CS2R R78, SRZ ;  /* 0x00000000004e7805 */ /* 0x000fe4000001ff00 */
[----:B------:R-:W-:Y:S02]  /*2d60*/  CS2R R74, SRZ ;  /* 0x00000000004a7805 */ /* 0x000fe4000001ff00 */
[----:B------:R-:W-:-:S02]  /*2d70*/  CS2R R80, SRZ ;  /* 0x0000000000507805 */ /* 0x000fc4000001ff00 */
[----:B------:R-:W-:Y:S01]  /*2d80*/  CS2R R76, SRZ ;  /* 0x00000000004c7805 */ /* 0x000fe2000001ff00 */
[----:B------:R1:W5:Y:S04]  /*2d90*/  @!P2 LDG.E.64 R78, desc[UR40][R40.64+0x80] ;  /* 0x00008028284ea981 */ /* 0x000368000c1e1b00 */
[----:B------:R1:W5:Y:S04]  /*2da0*/  @!P2 LDG.E.64 R80, desc[UR40][R42.64+0x80] ;  /* 0x000080282a50a981 */ /* 0x000368000c1e1b00 */
[----:B------:R1:W5:Y:S04]  /*2db0*/  @!P4 LDG.E.64 R74, desc[UR40][R40.64+0xa0] ;  /* 0x0000a028284ac981 */ /* 0x000368000c1e1b00 */
[----:B------:R1:W5:Y:S02]  /*2dc0*/  @!P4 LDG.E.64 R76, desc[UR40][R42.64+0xa0] ;  /* 0x0000a0282a4cc981 */ /* 0x000364000c1e1b00 */
.L_x_625:
[----:B------:R-:W-:Y:S05]  /*2dd0*/  BSYNC B1 ;  /* 0x0000000000017941 */ /* 0x000fea0003800000 */
.L_x_624:
        /* <DEDUP_REMOVED lines=11> */
[----:B------:R-:W-:Y:S01]  /*2e90*/  CS2R R68, SRZ ;  /* 0x0000000000447805 */ /* 0x000fe2000001ff00 */
[----:B-----5:R-:W-:Y:S01]  /*2ea0*/  IMAD.MOV.U32 R132, RZ, RZ, R74 ;  /* 0x000000ffff847224 */ /* 0x020fe200078e004a */
[----:B------:R-:W-:Y:S01]  /*2eb0*/  CS2R R72, SRZ ;  /* 0x0000000000487805 */ /* 0x000fe2000001ff00 */
[----:B------:R-:W-:Y:S01]  /*2ec0*/  IMAD.MOV.U32 R133, RZ, RZ, R75 ;  /* 0x000000ffff857224 */ /* 0x000fe200078e004b */
[----:B------:R-:W-:Y:S06]  /*2ed0*/  @P4 BRA `(.L_x_627) ;  /* 0x0000000000a04947 */ /* 0x000fec0003800000 */
[----:B------:R-:W-:Y:S01]  /*2ee0*/  IADD3 R90, P2, P5, R110, R90, R33 ;  /* 0x0000005a6e5a7210 */ /* 0x000fe20007d5e021 */
[----:B------:R-:W-:Y:S01]  /*2ef0*/  ULDC.64 UR4, c[0x0][0x3e8] ;  /* 0x0000fa0000047ab9 */ /* 0x000fe20000000a00 */
[----:B------:R-:W-:Y:S01]  /*2f00*/  ULDC.64 UR6, c[0x0][0x400] ;  /* 0x0001000000067ab9 */ /* 0x000fe20000000a00 */
[----:B------:R-:W-:Y:S02]  /*2f10*/  CS2R R70, SRZ ;  /* 0x0000000000467805 */ /* 0x000fe4000001ff00 */
[----:B-1----:R-:W-:Y:S02]  /*2f20*/  IADD3.X R41, R29, R0, R35, P2, P5 ;  /* 0x000000001d297210 */ /* 0x002fe400017ea423 */
[----:B------:R-:W-:Y:S02]  /*2f30*/  CS2R R72, SRZ ;  /* 0x0000000000487805 */ /* 0x000fe4000001ff00 */
[----:B------:R-:W-:-:S04]  /*2f40*/  IADD3 R88, P2, P5, R106, R88, R36 ;  /* 0x000000586a587210 */ /* 0x000fc80007d5e024 */
[----:B------:R-:W-:Y:S02]  /*2f50*/  IADD3.X R3, R31, R3, R38, P2, P5 ;  /* 0x000000031f037210 */ /* 0x000fe400017ea426 */
[----:B------:R-:W-:-:S04]  /*2f60*/  LEA R40, P2, R90, UR4, 0x1 ;  /* 0x000000045a287c11 */ /* 0x000fc8000f8408ff */
[----:B------:R-:W-:Y:S02]  /*2f70*/  LEA.HI.X R41, R90, UR5, R41, 0x1, P2 ;  /* 0x000000055a297c11 */ /* 0x000fe400090f0c29 */
[----:B0-----:R-:W-:-:S04]  /*2f80*/  LEA R42, P2, R88, UR6, 0x1 ;  /* 0x00000006582a7c11 */ /* 0x001fc8000f8408ff */
[----:B------:R-:W-:Y:S02]  /*2f90*/  LEA.HI.X R43, R88, UR7, R3, 0x1, P2 ;  /* 0x00000007582b7c11 */ /* 0x000fe400090f0c03 */
[----:B------:R-:W-:Y:S02]  /*2fa0*/  ISETP.GE.AND P2, PT, R22, R117, PT ;  /* 0x000000751600720c */ /* 0x000fe40003f46270 */
[----:B------:R-:W-:Y:S02]  /*2fb0*/  CS2R R66, SRZ ;  /* 0x0000000000427805 */ /* 0x000fe4000001ff00 */
[----:B------:R-:W-:-:S09]  /*2fc0*/  CS2R R68, SRZ ;  /* 0x0000000000447805 */ /* 0x000fd2000001ff00 */
[----:B------:R2:W5:Y:S04]  /*2fd0*/  @!P2 LDG.E.64 R70, desc[UR40][R40.64] ;  /* 0x000000282846a981 */ /* 0x000568000c1e1b00 */
[----:B------:R2:W5:Y:S01]  /*2fe0*/  @!P2 LDG.E.64 R72, desc[UR40][R42.64] ;  /* 0x000000282a48a981 */ /* 0x000562000c1e1b00 */
        /* <DEDUP_REMOVED lines=20> */
[----:B------:R-:W-:-:S13]  /*3130*/  ISETP.GE.AND P2, PT, R190, R117, PT ;  /* 0x00000075be00720c */ /* 0x000fda0003f46270 */
[----:B------:R2:W5:Y:S04]  /*3140*/  @!P2 LDG.E.64 R44, desc[UR40][R40.64+0xa0] ;  /* 0x0000a028282ca981 */ /* 0x000568000c1e1b00 */
[----:B------:R2:W5:Y:S02]  /*3150*/  @!P2 LDG.E.64 R46, desc[UR40][R42.64+0xa0] ;  /* 0x0000a0282a2ea981 */ /* 0x000564000c1e1b00 */
.L_x_627:
[----:B------:R-:W-:Y:S05]  /*3160*/  BSYNC B1 ;  /* 0x0000000000017941 */ /* 0x000fea0003800000 */
.L_x_626:
[----:B------:R-:W-:Y:S01]  /*3170*/  IMAD.MOV.U32 R3, RZ, RZ, R79 ;  /* 0x000000ffff037224 */ /* 0x000fe200078e004f */
[----:B------:R-:W-:Y:S01]  /*3180*/  MOV R0, R78 ;  /* 0x0000004e00007202 */ /* 0x000fe20000000f00 */
[----:B-12---:R-:W-:Y:S01]  /*3190*/  IMAD.MOV.U32 R40, RZ, RZ, R82 ;  /* 0x000000ffff287224 */ /* 0x006fe200078e0052 */
[----:B------:R-:W-:Y:S01]  /*31a0*/  MOV R41, R94 ;  /* 0x0000005e00297202 */ /* 0x000fe20000000f00 */
[----:B------:R-:W-:Y:S01]  /*31b0*/  UISETP.NE.AND UP0, UPT, UR46, 0x3, UPT ;  /* 0x000000032e00788c */ /* 0x000fe2000bf05270 */
[----:B------:R-:W-:Y:S01]  /*31c0*/  PRMT R158, R3, 0x5410, R0 ;  /* 0x00005410039e7816 */ /* 0x000fe20000000000 */
[----:B------:R-:W-:Y:S01]  /*31d0*/  IMAD.MOV.U32 R3, RZ, RZ, R86 ;  /* 0x000000ffff037224 */ /* 0x000fe200078e0056 */
[----:B------:R-:W-:Y:S01]  /*31e0*/  PRMT R164, R164, 0x5410, R40 ;  /* 0x00005410a4a47816 */ /* 0x000fe20000000028 */
[----:B------:R-:W-:Y:S01]  /*31f0*/  IMAD.MOV.U32 R40, RZ, RZ, R87 ;  /* 0x000000ffff287224 */ /* 0x000fe200078e0057 */
[----:B------:R-:W-:Y:S02]  /*3200*/  MOV R0, R83 ;  /* 0x0000005300007202 */ /* 0x000fe40000000f00 */
[----:B------:R-:W-:Y:S01]  /*3210*/  PRMT R166, R41, 0x7610, R166 ;  /* 0x0000761029a67816 */ /* 0x000fe200000000a6 */
[----:B------:R-:W-:Y:S01]  /*3220*/  IMAD.MOV.U32 R41, RZ, RZ, R76 ;  /* 0x000000ffff297224 */ /* 0x000fe200078e004c */
[----:B------:R-:W-:Y:S01]  /*3230*/  PRMT R165, R3, 0x5410, R40 ;  /* 0x0000541003a57816 */ /* 0x000fe20000000028 */
[----:B------:R-:W-:Y:S01]  /*3240*/  IMAD.MOV.U32 R3, RZ, RZ, R126 ;  /* 0x000000ffff037224 */ /* 0x000fe200078e007e */
[----:B------:R-:W-:Y:S01]  /*3250*/  PRMT R164, R0, 0x7610, R164 ;  /* 0x0000761000a47816 */ /* 0x000fe200000000a4 */
[----:B------:R-:W-:Y:S01]  /*3260*/  IMAD.MOV.U32 R0, RZ, RZ, R95 ;  /* 0x000000ffff007224 */ /* 0x000fe200078e005f */
[----:B------:R-:W-:-:S02]  /*3270*/  MOV R40, R127 ;  /* 0x0000007f00287202 */ /* 0x000fc40000000f00 */
[----:B------:R-:W-:Y:S02]  /*3280*/  PRMT R157, R3, 0x7610, R157 ;  /* 0x00007610039d7816 */ /* 0x000fe4000000009d */
[----:B------:R-:W-:Y:S01]  /*3290*/  PRMT R167, R40, 0x7610, R167 ;  /* 0x0000761028a77816 */ /* 0x000fe200000000a7 */
[----:B------:R-:W-:Y:S01]  /*32a0*/  IMAD.MOV.U32 R40, RZ, RZ, R81 ;  /* 0x000000ffff287224 */ /* 0x000fe200078e0051 */
[----:B------:R-:W-:Y:S01]  /*32b0*/  PRMT R155, R41, 0x7610, R155 ;  /* 0x00007610299b7816 */ /* 0x000fe2000000009b */
[----:B------:R-:W-:Y:S01]  /*32c0*/  IMAD.MOV.U32 R41, RZ, RZ, R84 ;  /* 0x000000ffff297224 */ /* 0x000fe200078e0054 */
[----:B------:R-:W-:Y:S01]  /*32d0*/  PRMT R166, R166, 0x5410, R0 ;  /* 0x00005410a6a67816 */ /* 0x000fe20000000000 */
[----:B------:R-:W-:Y:S01]  /*32e0*/  IMAD.MOV.U32 R0, RZ, RZ, R77 ;  /* 0x000000ffff007224 */ /* 0x000fe200078e004d */
[----:B------:R-:W-:Y:S02]  /*32f0*/  MOV R3, R80 ;  /* 0x0000005000037202 */ /* 0x000fe40000000f00 */
[----:B------:R-:W-:-:S02]  /*3300*/  PRMT R167, R167, 0x5410, R41 ;  /* 0x00005410a7a77816 */ /* 0x000fc40000000029 */
[----:B------:R-:W-:Y:S01]  /*3310*/  PRMT R159, R3, 0x5410, R40 ;  /* 0x00005410039f7816 */ /* 0x000fe20000000028 */
[----:B------:R-:W-:Y:S01]  /*3320*/  IMAD.MOV.U32 R40, RZ, RZ, R93 ;  /* 0x000000ffff287224 */ /* 0x000fe200078e005d */
[----:B------:R-:W-:Y:S01]  /*3330*/  PRMT R155, R155, 0x5410, R0 ;  /* 0x000054109b9b7816 */ /* 0x000fe20000000000 */
[----:B------:R-:W-:Y:S01]  /*3340*/  IMAD.MOV.U32 R3, RZ, RZ, R92 ;  /* 0x000000ffff037224 */ /* 0x000fe200078e005c */
[----:B------:R-:W-:Y:S02]  /*3350*/  MOV R41, R120 ;  /* 0x0000007800297202 */ /* 0x000fe40000000f00 */
[----:B------:R-:W-:Y:S02]  /*3360*/  MOV R0, R85 ;  /* 0x0000005500007202 */ /* 0x000fe40000000f00 */
[----:B------:R-:W-:Y:S01]  /*3370*/  PRMT R169, R40, 0x5410, R41 ;  /* 0x0000541028a97816 */ /* 0x000fe20000000029 */
[----:B------:R-:W-:Y:S01]  /*3380*/  IMAD.MOV.U32 R40, RZ, RZ, R121 ;  /* 0x000000ffff287224 */ /* 0x000fe200078e0079 */
[----:B------:R-:W-:Y:S01]  /*3390*/  PRMT R168, R0, 0x5410, R3 ;  /* 0x0000541000a87816 */ /* 0x000fe20000000003 */
[----:B-----5:R-:W-:Y:S01]  /*33a0*/  IMAD.MOV.U32 R0, RZ, RZ, R44 ;  /* 0x000000ffff007224 */ /* 0x020fe200078e002c */
[----:B------:R-:W-:Y:S01]  /*33b0*/  MOV R3, R129 ;  /* 0x0000008100037202 */ /* 0x000fe20000000f00 */
[----:B------:R-:W-:Y:S01]  /*33c0*/  IMAD.MOV.U32 R41, RZ, RZ, R128 ;  /* 0x000000ffff297224 */ /* 0x000fe200078e0080 */
[----:B------:R-:W-:-:S02]  /*33d0*/  PRMT R154, R132, 0x5410, R133 ;  /* 0x00005410849a7816 */ /* 0x000fc40000000085 */
        /* <DEDUP_REMOVED lines=12> */
[----:B------:R-:W-:Y:S01]  /*34a0*/  PRMT R133, R133, 0x5410, R40 ;  /* 0x0000541085857816 */ /* 0x000fe20000000028 */
[----:B------:R-:W-:Y:S01]  /*34b0*/  IMAD.MOV.U32 R40, RZ, RZ, R70 ;  /* 0x000000ffff287224 */ /* 0x000fe200078e0046 */
[----:B------:R-:W-:Y:S01]  /*34c0*/  PRMT R147, R3, 0x5410, R0 ;  /* 0x0000541003937816 */ /* 0x000fe20000000000 */
[----:B------:R-:W-:Y:S01]  /*34d0*/  IMAD.MOV.U32 R0, RZ, RZ, R46 ;  /* 0x000000ffff007224 */ /* 0x000fe200078e002e */
[----:B------:R-:W-:Y:S02]  /*34e0*/  PRMT R88, R41, 0x7610, R88 ;  /* 0x0000761029587816 */ /* 0x000fe40000000058 */
[----:B------:R-:W-:Y:S02]  /*34f0*/  MOV R3, R71 ;  /* 0x0000004700037202 */ /* 0x000fe40000000f00 */
[----:B------:R-:W-:Y:S02]  /*3500*/  MOV R41, R59 ;  /* 0x0000003b00297202 */ /* 0x000fe40000000f00 */
[----:B------:R-:W-:Y:S01]  /*3510*/  PRMT R161, R3, 0x7610, R161 ;  /* 0x0000761003a17816 */ /* 0x000fe200000000a1 */
[----:B------:R-:W-:Y:S01]  /*3520*/  IMAD.MOV.U32 R3, RZ, RZ, R57 ;  /* 0x000000ffff037224 */ /* 0x000fe200078e0039 */
[----:B------:R-:W-:Y:S01]  /*3530*/  PRMT R132, R41, 0x7610, R132 ;  /* 0x0000761029847816 */ /* 0x000fe20000000084 */
[----:B------:R-:W-:Y:S01]  /*3540*/  IMAD.MOV.U32 R41, RZ, RZ, R67 ;  /* 0x000000ffff297224 */ /* 0x000fe200078e0043 */
[----:B------:R-:W-:-:S02]  /*3550*/  PRMT R160, R40, 0x7610, R160 ;  /* 0x0000761028a07816 */ /* 0x000fc400000000a0 */
[----:B------:R-:W-:Y:S01]  /*3560*/  PRMT R89, R0, 0x7610, R89 ;  /* 0x0000761000597816 */ /* 0x000fe20000000059 */
[----:B------:R-:W-:Y:S01]  /*3570*/  IMAD.MOV.U32 R0, RZ, RZ, R60 ;  /* 0x000000ffff007224 */ /* 0x000fe200078e003c */
[----:B------:R-:W-:Y:S02]  /*3580*/  MOV R40, R56 ;  /* 0x0000003800287202 */ /* 0x000fe40000000f00 */
[----:B------:R-:W-:Y:S02]  /*3590*/  PLOP3.LUT P2, PT, PT, PT, UP0, 0x80, 0x0 ;  /* 0x000000000000781c */ /* 0x000fe40003f4f008 */
        /* <DEDUP_REMOVED lines=12> */
[----:B------:R-:W-:Y:S02]  /*3660*/  PRMT R160, R160, 0x5410, R0 ;  /* 0x00005410a0a07816 */ /* 0x000fe40000000000 */
[----:B------:R-:W-:Y:S02]  /*3670*/  MOV R0, R68 ;  /* 0x0000004400007202 */ /* 0x000fe40000000f00 */
[----:B------:R-:W-:-:S02]  /*3680*/  MOV R41, R73 ;  /* 0x0000004900297202 */ /* 0x000fc40000000f00 */
[----:B------:R-:W-:Y:S02]  /*3690*/  PRMT R162, R0, 0x5410, R3 ;  /* 0x0000541000a27816 */ /* 0x000fe40000000003 */
[----:B------:R-:W-:Y:S01]  /*36a0*/  PRMT R163, R40, 0x5410, R41 ;  /* 0x0000541028a37816 */ /* 0x000fe20000000029 */
[----:B------:R-:W-:Y:S06]  /*36b0*/  @!P2 BRA `(.L_x_628) ;  /* 0x000000000004a947 */ /* 0x000fec0003800000 */
[----:B------:R-:W-:Y:S01]  /*36c0*/  BPT.TRAP 0x1 ;  /* 0x000000040000795c */ /* 0x000fe20000300000 */
.L_x_628:
[----:B------:R-:W-:Y:S01]  /*36d0*/  IMAD R3, R16, 0x8, R2 ;  /* 0x0000000810037824 */ /* 0x000fe200078e0202 */
[----:B------:R-:W-:Y:S01]  /*36e0*/  SHF.L.U32 R0, R184, 0x1f, RZ ;  /* 0x0000001fb8007819 */ /* 0x000fe200000006ff */
[----:B------:R-:W-:Y:S03]  /*36f0*/  BSSY B1, `(.L_x_629) ;  /* 0x0000003000017945 */ /* 0x000fe60003800000 */
[----:B------:R-:W1:Y:S02]  /*3700*/  SYNCS.PHASECHK.TRANS64.TRYWAIT P5, [R3+URZ+0x34890], R0 ;  /* 0x03489000030075a7 */ /* 0x000e6400080a017f */
[----:B-1----:R-:W-:Y:S05]  /*3710*/  @!P5 BRA `(.L_x_630) ;  /* 0x000001bc00bcd947 */ /* 0x002fea0003800000 */
.L_x_978:
[----:B------:R-:W-:Y:S05]  /*3720*/  BSYNC B1 ;  /* 0x0000000000017941 */ /* 0x000fea0003800000 */
.L_x_629:
[----:B------:R-:W-:Y:S04]  /*3730*/  BSSY B1, `(.L_x_631) ;  /* 0x0000135000017945 */ /* 0x000fe80003800000 */
[----:B------:R-:W-:Y:S05]  /*3740*/  @P3 BRA `(.L_x_632) ;  /* 0x0000001000cc3947 */ /* 0x000fea0003800000 */
[----:B------:R-:W-:Y:S01]  /*3750*/  ISETP.NE.AND P3, PT, R14, RZ, PT ;  /* 0x000000ff0e00720c */ /* 0x000fe20003f65270 */
[----:B------:R-:W-:-:S12]  /*3760*/  BSSY B2, `(.L_x_633) ;  /* 0x0000035000027945 */ /* 0x000fd80003800000 */
[----:B------:R-:W-:Y:S05]  /*3770*/  @!P3 BRA `(.L_x_634) ;  /* 0x0000000000ccb947 */ /* 0x000fea0003800000 */
[----:B0-----:R0:W2:Y:S01]  /*3780*/  LDS.128 R40, [R51] ;  /* 0x0000000033287984 */ /* 0x0010a20000000c00 */
[----:B------:R-:W-:Y:S01]  /*3790*/  ISETP.GE.AND P3, PT, R22, R117, PT ;  /* 0x000000751600720c */ /* 0x000fe20003f66270 */
[----:B------:R-:W-:-:S12]  /*37a0*/  BSSY B3, `(.L_x_635) ;  /* 0x000002f000037945 */ /* 0x000fd80003800000 */
[----:B0-----:R-:W-:Y:S05]  /*37b0*/  @P3 BRA `(.L_x_636) ;  /* 0x0000000000b43947 */ /* 0x001fea0003800000 */
[----:B------:R-:W-:Y:S01]  /*37c0*/  SHF.R.U64 R128, R128, 0x10, R129 ;  /* 0x0000001080807819 */ /* 0x000fe20000001281 */
[----:B--2---:R-:W-:Y:S01]  /*37d0*/  IMAD.MOV.U32 R152, RZ, RZ, R41 ;  /* 0x000000ffff987224 */ /* 0x004fe200078e0029 */
[----:B------:R-:W-:Y:S02]  /*37e0*/  SHF.R.U64 R148, R126, 0x10, R127 ;  /* 0x000000107e947819 */ /* 0x000fe4000000127f */
[----:B------:R-:W-:Y:S01]  /*37f0*/  SHF.R.U32.HI R129, RZ, 0x10, R129 ;  /* 0x00000010ff817819 */ /* 0x000fe20000011681 */
[----:B------:R-:W-:Y:S02]  /*3800*/  HADD2.F32 R128, -RZ, R128.H0_H0 ;  /* 0x20000080ff807230 */ /* 0x000fe40000004100 */
[--C-:B------:R-:W-:Y:S02]  /*3810*/  HADD2.F32 R41, -RZ, R152.reuse.H1_H1 ;  /* 0x30000098ff297230 */ /* 0x100fe40000004100 */
[----:B------:R-:W-:Y:S02]  /*3820*/  HADD2.F32 R126, -RZ, R152.H0_H0 ;  /* 0x20000098ff7e7230 */ /* 0x000fe40000004100 */
[----:B------:R-:W-:-:S02]  /*3830*/  HADD2.F32 R148, -RZ, R148.H0_H0 ;  /* 0x20000094ff947230 */ /* 0x000fc40000004100 */
[-C--:B------:R-:W-:Y:S01]  /*3840*/  FMUL.FTZ R153, R41, R128.reuse ;  /* 0x0000008029997220 */ /* 0x080fe20000410000 */
[----:B------:R-:W-:-:S03]  /*3850*/  FMUL.FTZ R128, R126, R128 ;  /* 0x000000807e807220 */ /* 0x000fc60000410000 */
[-C--:B------:R-:W-:Y:S01]  /*3860*/  FFMA.FTZ R153, R126, R148.reuse, -R153 ;  /* 0x000000947e997223 */ /* 0x080fe20000010899 */
[----:B------:R-:W-:Y:S01]  /*3870*/  SHF.R.U32.HI R126, RZ, 0x10, R127 ;  /* 0x00000010ff7e7819 */ /* 0x000fe2000001167f */
[----:B------:R-:W-:Y:S01]  /*3880*/  FFMA.FTZ R128, R41, R148, R128 ;  /* 0x0000009429807223 */ /* 0x000fe20000010080 */
[----:B------:R-:W-:Y:S01]  /*3890*/  MOV R127, R40 ;  /* 0x00000028007f7202 */ /* 0x000fe20000000f00 */
[----:B------:R-:W-:Y:S02]  /*38a0*/  HADD2.F32 R41, -RZ, R43.H1_H1 ;  /* 0x3000002bff297230 */ /* 0x000fe40000004100 */
[----:B------:R-:W-:Y:S01]  /*38b0*/  HADD2.F32 R40, -RZ, R129.H0_H0 ;  /* 0x20000081ff287230 */ /* 0x000fe20000004100 */
[----:B------:R-:W-:Y:S01]  /*38c0*/  F2FP.F16.F32.PACK_AB R128, R128, R153 ;  /* 0x000000998080723e */ /* 0x000fe200000000ff */
[----:B------:R-:W-:Y:S02]  /*38d0*/  HADD2.F32 R43, -RZ, R43.H0_H0 ;  /* 0x2000002bff2b7230 */ /* 0x000fe40000004100 */
[----:B------:R-:W-:-:S02]  /*38e0*/  HADD2.F32 R126, -RZ, R126.H0_H0 ;  /* 0x2000007eff7e7230 */ /* 0x000fc40000004100 */
[-C--:B------:R-:W-:Y:S01]  /*38f0*/  FMUL.FTZ R148, R41, R40.reuse ;  /* 0x0000002829947220 */ /* 0x080fe20000410000 */
[----:B------:R-:W-:Y:S02]  /*3900*/  HADD2.F32 R129, -RZ, R157.H1_H1 ;  /* 0x3000009dff817230 */ /* 0x000fe40000004100 */
[C---:B------:R-:W-:Y:S01]  /*3910*/  FMUL.FTZ R152, R43.reuse, R40 ;  /* 0x000000282b987220 */ /* 0x040fe20000410000 */
[-C--:B------:R-:W-:Y:S01]  /*3920*/  FFMA.FTZ R40, R43, R126.reuse, -R148 ;  /* 0x0000007e2b287223 */ /* 0x080fe20000010894 */
[--C-:B------:R-:W-:Y:S02]  /*3930*/  HADD2.F32 R148, -RZ, R127.reuse.H0_H0 ;  /* 0x2000007fff947230 */ /* 0x100fe40000004100 */
[----:B------:R-:W-:Y:S01]  /*3940*/  FFMA.FTZ R41, R41, R126, R152 ;  /* 0x0000007e29297223 */ /* 0x000fe20000010098 */
[----:B------:R-:W-:Y:S02]  /*3950*/  IMAD.MOV.U32 R126, RZ, RZ, R42 ;  /* 0x000000ffff7e7224 */ /* 0x000fe400078e002a */
[----:B------:R-:W-:-:S02]  /*3960*/  HADD2.F32 R42, -RZ, R127.H1_H1 ;  /* 0x3000007fff2a7230 */ /* 0x000fc40000004100 */
[----:B------:R-:W-:Y:S02]  /*3970*/  HADD2.F32 R127, -RZ, R157.H0_H0 ;  /* 0x2000009dff7f7230 */ /* 0x000fe40000004100 */
[----:B------:R-:W-:Y:S02]  /*3980*/  HADD2.F32 R157, -RZ, R170.H1_H1 ;  /* 0x300000aaff9d7230 */ /* 0x000fe40000004100 */
[-C--:B------:R-:W-:Y:S01]  /*3990*/  FMUL.FTZ R43, R42, R129.reuse ;  /* 0x000000812a2b7220 */ /* 0x080fe20000410000 */
[----:B------:R-:W-:-:S03]  /*39a0*/  FMUL.FTZ R129, R148, R129 ;  /* 0x0000008194817220 */ /* 0x000fc60000410000 */
[-C--:B------:R-:W-:Y:S01]  /*39b0*/  FFMA.FTZ R43, R148, R127.reuse, -R43 ;  /* 0x0000007f942b7223 */ /* 0x080fe2000001082b */
[--C-:B------:R-:W-:Y:S02]  /*39c0*/  HADD2.F32 R148, -RZ, R126.reuse.H0_H0 ;  /* 0x2000007eff947230 */ /* 0x100fe40000004100 */
[----:B------:R-:W-:Y:S01]  /*39d0*/  FFMA.FTZ R42, R42, R127, R129 ;  /* 0x0000007f2a2a7223 */ /* 0x000fe20000010081 */
[----:B------:R-:W-:Y:S02]  /*39e0*/  HADD2.F32 R126, -RZ, R126.H1_H1 ;  /* 0x3000007eff7e7230 */ /* 0x000fe40000004100 */
[----:B------:R-:W-:-:S03]  /*39f0*/  HADD2.F32 R127, -RZ, R167.H0_H0 ;  /* 0x200000a7ff7f7230 */ /* 0x000fc60000004100 */
[-C--:B------:R-:W-:Y:S01]  /*3a00*/  FMUL.FTZ R129, R126, R157.reuse ;  /* 0x0000009d7e817220 */ /* 0x080fe20000410000 */
[----:B------:R-:W-:-:S03]  /*3a10*/  FMUL.FTZ R157, R148, R157 ;  /* 0x0000009d949d7220 */ /* 0x000fc60000410000 */
[-C--:B------:R-:W-:Y:S01]  /*3a20*/  FFMA.FTZ R129, R148, R127.reuse, -R129 ;  /* 0x0000007f94817223 */ /* 0x080fe20000010881 */
[----:B------:R-:W-:Y:S01]  /*3a30*/  FFMA.FTZ R126, R126, R127, R157 ;  /* 0x0000007f7e7e7223 */ /* 0x000fe2000001009d */
[----:B------:R-:W-:Y:S01]  /*3a40*/  F2FP.F16.F32.PACK_AB R127, R41, R40 ;  /* 0x00000028297f723e */ /* 0x000fe200000000ff */
[----:B------:R-:W-:Y:S01]  /*3a50*/  IMAD.MOV.U32 R41, RZ, RZ, R128 ;  /* 0x000000ffff297224 */ /* 0x000fe200078e0080 */
[----:B------:R-:W-:Y:S02]  /*3a60*/  F2FP.F16.F32.PACK_AB R40, R42, R43 ;  /* 0x0000002b2a28723e */ /* 0x000fe400000000ff */
[----:B------:R-:W-:Y:S02]  /*3a70*/  F2FP.F16.F32.PACK_AB R42, R126, R129 ;  /* 0x000000817e2a723e */ /* 0x000fe400000000ff */
[----:B------:R-:W-:-:S07]  /*3a80*/  MOV R43, R127 ;  /* 0x0000007f002b7202 */ /* 0x000fce0000000f00 */
.L_x_636:
[----:B------:R-:W-:Y:S05]  /*3a90*/  BSYNC B3 ;  /* 0x0000000000037941 */ /* 0x000fea0003800000 */
.L_x_635:
[----:B--2---:R2:W-:Y:S02]  /*3aa0*/  STG.E.128 desc[UR40][R52.64], R40 ;  /* 0x0000002834007986 */ /* 0x0045e4000c101d28 */
.L_x_634:
[----:B------:R-:W-:Y:S05]  /*3ab0*/  BSYNC B2 ;  /* 0x0000000000027941 */ /* 0x000fea0003800000 */
.L_x_633:
[----:B------:R-:W-:Y:S01]  /*3ac0*/  ISETP.NE.AND P3, PT, R10, RZ, PT ;  /* 0x000000ff0a00720c */ /* 0x000fe20003f65270 */
[----:B------:R-:W-:-:S12]  /*3ad0*/  BSSY B2, `(.L_x_637) ;  /* 0x0000030000027945 */ /* 0x000fd80003800000 */
[----:B------:R-:W-:Y:S05]  /*3ae0*/  @!P3 BRA `(.L_x_638) ;  /* 0x0000000000b8b947 */ /* 0x000fea0003800000 */
[----:B0-2---:R0:W2:Y:S01]  /*3af0*/  LDS.128 R40, [R50] ;  /* 0x0000000032287984 */ /* 0x0050a20000000c00 */
[----:B------:R-:W-:Y:S01]  /*3b00*/  ISETP.GE.AND P3, PT, R187, R117, PT ;  /* 0x00000075bb00720c */ /* 0x000fe20003f66270 */
[----:B------:R-:W-:-:S12]  /*3b10*/  BSSY B3, `(.L_x_639) ;  /* 0x000002a000037945 */ /* 0x000fd80003800000 */
[----:B0-----:R-:W-:Y:S05]  /*3b20*/  @P3 BRA `(.L_x_640) ;  /* 0x0000000000a03947 */ /* 0x001fea0003800000 */
[----:B------:R-:W-:Y:S01]  /*3b30*/  SHF.R.U64 R120, R120, 0x10, R121 ;  /* 0x0000001078787819 */ /* 0x000fe20000001279 */
[----:B--2---:R-:W-:Y:S01]  /*3b40*/  HADD2.F32 R128, -RZ, R41.H0_H0 ;  /* 0x20000029ff807230 */ /* 0x004fe20000004100 */
[----:B------:R-:W-:Y:S01]  /*3b50*/  SHF.R.U64 R94, R94, 0x10, R95 ;  /* 0x000000105e5e7819 */ /* 0x000fe2000000125f */
[----:B------:R-:W-:Y:S01]  /*3b60*/  HADD2.F32 R126, -RZ, R43.H1_H1 ;  /* 0x3000002bff7e7230 */ /* 0x000fe20000004100 */
[----:B------:R-:W-:Y:S01]  /*3b70*/  SHF.R.U32.HI R121, RZ, 0x10, R121 ;  /* 0x00000010ff797819 */ /* 0x000fe20000011679 */
[----:B------:R-:W-:Y:S01]  /*3b80*/  HADD2.F32 R127, -RZ, R120.H0_H0 ;  /* 0x20000078ff7f7230 */ /* 0x000fe20000004100 */
[----:B------:R-:W-:Y:S01]  /*3b90*/  SHF.R.U32.HI R95, RZ, 0x10, R95 ;  /* 0x00000010ff5f7819 */ /* 0x000fe2000001165f */
[----:B------:R-:W-:Y:S02]  /*3ba0*/  HADD2.F32 R120, -RZ, R41.H1_H1 ;  /* 0x30000029ff787230 */ /* 0x000fe40000004100 */
[----:B------:R-:W-:Y:S02]  /*3bb0*/  HADD2.F32 R129, -RZ, R94.H0_H0 ;  /* 0x2000005eff817230 */ /* 0x000fe40000004100 */
[----:B------:R-:W-:-:S02]  /*3bc0*/  HADD2.F32 R121, -RZ, R121.H0_H0 ;  /* 0x20000079ff797230 */ /* 0x000fc40000004100 */
[-C--:B------:R-:W-:Y:S01]  /*3bd0*/  FMUL.FTZ R41, R120, R127.reuse ;  /* 0x0000007f78297220 */ /* 0x080fe20000410000 */
[C---:B------:R-:W-:Y:S01]  /*3be0*/  FMUL.FTZ R127, R128.reuse, R127 ;  /* 0x0000007f807f7220 */ /* 0x040fe20000410000 */
[----:B------:R-:W-:Y:S02]  /*3bf0*/  HADD2.F32 R153, -RZ, R95.H0_H0 ;  /* 0x2000005fff997230 */ /* 0x000fe40000004100 */
[----:B------:R-:W-:Y:S01]  /*3c00*/  FFMA.FTZ R41, R128, R129, -R41 ;  /* 0x0000008180297223 */ /* 0x000fe20000010829 */
[----:B------:R-:W-:Y:S02]  /*3c10*/  HADD2.F32 R128, -RZ, R43.H0_H0 ;  /* 0x2000002bff807230 */ /* 0x000fe40000004100 */
[----:B------:R-:W-:Y:S01]  /*3c20*/  FMUL.FTZ R43, R126, R121 ;  /* 0x000000797e2b7220 */ /* 0x000fe20000410000 */
[----:B------:R-:W-:Y:S01]  /*3c30*/  FFMA.FTZ R94, R120, R129, R127 ;  /* 0x00000081785e7223 */ /* 0x000fe2000001007f */
[----:B------:R-:W-:Y:S02]  /*3c40*/  HADD2.F32 R95, -RZ, R169.H1_H1 ;  /* 0x300000a9ff5f7230 */ /* 0x000fe40000004100 */
[----:B------:R-:W-:Y:S01]  /*3c50*/  FMUL.FTZ R121, R128, R121 ;  /* 0x0000007980797220 */ /* 0x000fe20000410000 */
[----:B------:R-:W-:-:S02]  /*3c60*/  HADD2.F32 R120, -RZ, R40.H1_H1 ;  /* 0x30000028ff787230 */ /* 0x000fc40000004100 */
[-C--:B------:R-:W-:Y:S01]  /*3c70*/  FFMA.FTZ R43, R128, R153.reuse, -R43 ;  /* 0x00000099802b7223 */ /* 0x080fe2000001082b */
[----:B------:R-:W-:Y:S02]  /*3c80*/  HADD2.F32 R128, -RZ, R40.H0_H0 ;  /* 0x20000028ff807230 */ /* 0x000fe40000004100 */
[----:B------:R-:W-:Y:S01]  /*3c90*/  FFMA.FTZ R126, R126, R153, R121 ;  /* 0x000000997e7e7223 */ /* 0x000fe20000010079 */
[----:B------:R-:W-:Y:S02]  /*3ca0*/  HADD2.F32 R121, -RZ, R166.H0_H0 ;  /* 0x200000a6ff797230 */ /* 0x000fe40000004100 */
[-C--:B------:R-:W-:Y:S01]  /*3cb0*/  FMUL.FTZ R129, R120, R95.reuse ;  /* 0x0000005f78817220 */ /* 0x080fe20000410000 */
[----:B------:R-:W-:Y:S02]  /*3cc0*/  HADD2.F32 R40, -RZ, R170.H0_H0 ;  /* 0x200000aaff287230 */ /* 0x000fe40000004100 */
[----:B------:R-:W-:Y:S01]  /*3cd0*/  FMUL.FTZ R95, R128, R95 ;  /* 0x0000005f805f7220 */ /* 0x000fe20000410000 */
[----:B------:R-:W-:-:S02]  /*3ce0*/  HADD2.F32 R127, -RZ, R42.H1_H1 ;  /* 0x3000002aff7f7230 */ /* 0x000fc40000004100 */
[-C--:B------:R-:W-:Y:S01]  /*3cf0*/  FFMA.FTZ R129, R128, R121.reuse, -R129 ;  /* 0x0000007980817223 */ /* 0x080fe20000010881 */
[----:B------:R-:W-:Y:S02]  /*3d00*/  HADD2.F32 R153, -RZ, R42.H0_H0 ;  /* 0x2000002aff997230 */ /* 0x000fe40000004100 */
[----:B------:R-:W-:Y:S01]  /*3d10*/  FFMA.FTZ R120, R120, R121, R95 ;  /* 0x0000007978787223 */ /* 0x000fe2000001005f */
[----:B------:R-:W-:Y:S02]  /*3d20*/  HADD2.F32 R128, -RZ, R166.H1_H1 ;  /* 0x300000a6ff807230 */ /* 0x000fe40000004100 */
[-C--:B------:R-:W-:Y:S01]  /*3d30*/  FMUL.FTZ R42, R127, R40.reuse ;  /* 0x000000287f2a7220 */ /* 0x080fe20000410000 */
[----:B------:R-:W-:Y:S01]  /*3d40*/  F2FP.F16.F32.PACK_AB R41, R94, R41 ;  /* 0x000000295e29723e */ /* 0x000fe200000000ff */
[C---:B------:R-:W-:Y:S01]  /*3d50*/  FMUL.FTZ R40, R153.reuse, R40 ;  /* 0x0000002899287220 */ /* 0x040fe20000410000 */
[----:B------:R-:W-:Y:S01]  /*3d60*/  F2FP.F16.F32.PACK_AB R43, R126, R43 ;  /* 0x0000002b7e2b723e */ /* 0x000fe200000000ff */
[----:B------:R-:W-:-:S02]  /*3d70*/  FFMA.FTZ R42, R153, R128, -R42 ;  /* 0x00000080992a7223 */ /* 0x000fc4000001082a */
[----:B------:R-:W-:Y:S01]  /*3d80*/  FFMA.FTZ R127, R127, R128, R40 ;  /* 0x000000807f7f7223 */ /* 0x000fe20000010028 */
[----:B------:R-:W-:-:S04]  /*3d90*/  F2FP.F16.F32.PACK_AB R40, R120, R129 ;  /* 0x000000817828723e */ /* 0x000fc800000000ff */
[----:B------:R-:W-:-:S07]  /*3da0*/  F2FP.F16.F32.PACK_AB R42, R127, R42 ;  /* 0x0000002a7f2a723e */ /* 0x000fce00000000ff */
.L_x_640:
[----:B------:R-:W-:Y:S05]  /*3db0*/  BSYNC B3 ;  /* 0x0000000000037941 */ /* 0x000fea0003800000 */
.L_x_639:
[----:B--2---:R3:W-:Y:S02]  /*3dc0*/  STG.E.128 desc[UR40][R52.64+0x40], R40 ;  /* 0x0000402834007986 */ /* 0x0047e4000c101d28 */
.L_x_638:
[----:B------:R-:W-:Y:S05]  /*3dd0*/  BSYNC B2 ;  /* 0x0000000000027941 */ /* 0x000fea0003800000 */
.L_x_637:
[----:B------:R-:W-:Y:S01]  /*3de0*/  ISETP.NE.AND P3, PT, R9, RZ, PT ;  /* 0x000000ff0900720c */ /* 0x000fe20003f65270 */
[----:B------:R-:W-:-:S12]  /*3df0*/  BSSY B2, `(.L_x_641) ;  /* 0x0000031000027945 */ /* 0x000fd80003800000 */
[----:B------:R-:W-:Y:S05]  /*3e00*/  @!P3 BRA `(.L_x_642) ;  /* 0x0000000000bcb947 */ /* 0x000fea0003800000 */
[----:B0-23--:R0:W2:Y:S01]  /*3e10*/  LDS.128 R40, [R51+0x4000] ;  /* 0x0040000033287984 */ /* 0x00d0a20000000c00 */
[----:B------:R-:W-:Y:S01]  /*3e20*/  ISETP.GE.AND P3, PT, R186, R117, PT ;  /* 0x00000075ba00720c */ /* 0x000fe20003f66270 */
[----:B------:R-:W-:-:S12]  /*3e30*/  BSSY B3, `(.L_x_643) ;  /* 0x000002b000037945 */ /* 0x000fd80003800000 */
[----:B0-----:R-:W-:Y:S05]  /*3e40*/  @P3 BRA `(.L_x_644) ;  /* 0x0000000000a43947 */ /* 0x001fea0003800000 */
[----:B------:R-:W-:Y:S01]  /*3e50*/  SHF.R.U64 R94, R86, 0x10, R87 ;  /* 0x00000010565e7819 */ /* 0x000fe20000001257 */
[----:B--2---:R-:W-:Y:S01]  /*3e60*/  HADD2.F32 R120, -RZ, R43.H0_H0 ;  /* 0x2000002bff787230 */ /* 0x004fe20000004100 */
[----:B------:R-:W-:Y:S01]  /*3e70*/  SHF.R.U32.HI R95, RZ, 0x10, R93 ;  /* 0x00000010ff5f7819 */ /* 0x000fe2000001165d */
[----:B------:R-:W-:Y:S01]  /*3e80*/  HADD2.F32 R127, -RZ, R165.H1_H1 ;  /* 0x300000a5ff7f7230 */ /* 0x000fe20000004100 */
[----:B------:R-:W-:Y:S01]  /*3e90*/  SHF.R.U32.HI R86, RZ, 0x10, R87 ;  /* 0x00000010ff567819 */ /* 0x000fe20000011657 */
[----:B------:R-:W-:Y:S01]  /*3ea0*/  HADD2.F32 R94, -RZ, R94.H0_H0 ;  /* 0x2000005eff5e7230 */ /* 0x000fe20000004100 */
[----:B------:R-:W-:Y:S01]  /*3eb0*/  SHF.R.U64 R87, R92, 0x10, R93 ;  /* 0x000000105c577819 */ /* 0x000fe2000000125d */
[----:B------:R-:W-:Y:S02]  /*3ec0*/  HADD2.F32 R95, -RZ, R95.H0_H0 ;  /* 0x2000005fff5f7230 */ /* 0x000fe40000004100 */
[----:B------:R-:W-:Y:S02]  /*3ed0*/  HADD2.F32 R92, -RZ, R43.H1_H1 ;  /* 0x3000002bff5c7230 */ /* 0x000fe40000004100 */
[----:B------:R-:W-:-:S02]  /*3ee0*/  HADD2.F32 R126, -RZ, R87.H0_H0 ;  /* 0x20000057ff7e7230 */ /* 0x000fc40000004100 */
[--C-:B------:R-:W-:Y:S02]  /*3ef0*/  HADD2.F32 R87, -RZ, R41.reuse.H1_H1 ;  /* 0x30000029ff577230 */ /* 0x100fe40000004100 */
[-C--:B------:R-:W-:Y:S01]  /*3f00*/  FMUL.FTZ R43, R92, R95.reuse ;  /* 0x0000005f5c2b7220 */ /* 0x080fe20000410000 */
[----:B------:R-:W-:Y:S02]  /*3f10*/  HADD2.F32 R41, -RZ, R41.H0_H0 ;  /* 0x20000029ff297230 */ /* 0x000fe40000004100 */
[C---:B------:R-:W-:Y:S01]  /*3f20*/  FMUL.FTZ R95, R120.reuse, R95 ;  /* 0x0000005f785f7220 */ /* 0x040fe20000410000 */
[----:B------:R-:W-:Y:S02]  /*3f30*/  HADD2.F32 R93, -RZ, R86.H0_H0 ;  /* 0x20000056ff5d7230 */ /* 0x000fe40000004100 */
[-C--:B------:R-:W-:Y:S01]  /*3f40*/  FMUL.FTZ R86, R87, R126.reuse ;  /* 0x0000007e57567220 */ /* 0x080fe20000410000 */
[----:B------:R-:W-:Y:S02]  /*3f50*/  FMUL.FTZ R126, R41, R126 ;  /* 0x0000007e297e7220 */ /* 0x000fe40000410000 */
[-C--:B------:R-:W-:Y:S01]  /*3f60*/  FFMA.FTZ R43, R120, R93.reuse, -R43 ;  /* 0x0000005d782b7223 */ /* 0x080fe2000001082b */
[----:B------:R-:W-:Y:S01]  /*3f70*/  FFMA.FTZ R92, R92, R93, R95 ;  /* 0x0000005d5c5c7223 */ /* 0x000fe2000001005f */
[----:B------:R-:W-:-:S02]  /*3f80*/  HADD2.F32 R93, -RZ, R168.H1_H1 ;  /* 0x300000a8ff5d7230 */ /* 0x000fc40000004100 */
[-C--:B------:R-:W-:Y:S01]  /*3f90*/  FFMA.FTZ R41, R41, R94.reuse, -R86 ;  /* 0x0000005e29297223 */ /* 0x080fe20000010856 */
[--C-:B------:R-:W-:Y:S02]  /*3fa0*/  HADD2.F32 R95, -RZ, R40.reuse.H1_H1 ;  /* 0x30000028ff5f7230 */ /* 0x100fe40000004100 */
[----:B------:R-:W-:Y:S01]  /*3fb0*/  FFMA.FTZ R86, R87, R94, R126 ;  /* 0x0000005e57567223 */ /* 0x000fe2000001007e */
[----:B------:R-:W-:Y:S01]  /*3fc0*/  HADD2.F32 R120, -RZ, R40.H0_H0 ;  /* 0x20000028ff787230 */ /* 0x000fe20000004100 */
[----:B------:R-:W-:Y:S01]  /*3fd0*/  F2FP.F16.F32.PACK_AB R43, R92, R43 ;  /* 0x0000002b5c2b723e */ /* 0x000fe200000000ff */
[----:B------:R-:W-:Y:S02]  /*3fe0*/  HADD2.F32 R87, -RZ, R169.H0_H0 ;  /* 0x200000a9ff577230 */ /* 0x000fe40000004100 */
[-C--:B------:R-:W-:Y:S01]  /*3ff0*/  FMUL.FTZ R121, R95, R93.reuse ;  /* 0x0000005d5f797220 */ /* 0x080fe20000410000 */
[--C-:B------:R-:W-:Y:S02]  /*4000*/  HADD2.F32 R40, -RZ, R42.reuse.H1_H1 ;  /* 0x3000002aff287230 */ /* 0x100fe40000004100 */
[----:B------:R-:W-:Y:S01]  /*4010*/  FMUL.FTZ R126, R120, R93 ;  /* 0x0000005d787e7220 */ /* 0x000fe20000410000 */
[----:B------:R-:W-:Y:S01]  /*4020*/  HADD2.F32 R94, -RZ, R165.H0_H0 ;  /* 0x200000a5ff5e7230 */ /* 0x000fe20000004100 */
[----:B------:R-:W-:Y:S01]  /*4030*/  F2FP.F16.F32.PACK_AB R41, R86, R41 ;  /* 0x000000295629723e */ /* 0x000fe200000000ff */
[----:B------:R-:W-:-:S02]  /*4040*/  HADD2.F32 R42, -RZ, R42.H0_H0 ;  /* 0x2000002aff2a7230 */ /* 0x000fc40000004100 */
[-C--:B------:R-:W-:Y:S01]  /*4050*/  FMUL.FTZ R93, R40, R87.reuse ;  /* 0x00000057285d7220 */ /* 0x080fe20000410000 */
[-C--:B------:R-:W-:Y:S01]  /*4060*/  FFMA.FTZ R121, R120, R94.reuse, -R121 ;  /* 0x0000005e78797223 */ /* 0x080fe20000010879 */
[----:B------:R-:W-:Y:S01]  /*4070*/  FFMA.FTZ R126, R95, R94, R126 ;  /* 0x0000005e5f7e7223 */ /* 0x000fe2000001007e */
[C---:B------:R-:W-:Y:S01]  /*4080*/  FMUL.FTZ R87, R42.reuse, R87 ;  /* 0x000000572a577220 */ /* 0x040fe20000410000 */
[----:B------:R-:W-:-:S03]  /*4090*/  FFMA.FTZ R93, R42, R127, -R93 ;  /* 0x0000007f2a5d7223 */ /* 0x000fc6000001085d */
[----:B------:R-:W-:Y:S01]  /*40a0*/  FFMA.FTZ R40, R40, R127, R87 ;  /* 0x0000007f28287223 */ /* 0x000fe20000010057 */
[----:B------:R-:W-:-:S04]  /*40b0*/  F2FP.F16.F32.PACK_AB R126, R126, R121 ;  /* 0x000000797e7e723e */ /* 0x000fc800000000ff */
[----:B------:R-:W-:Y:S01]  /*40c0*/  F2FP.F16.F32.PACK_AB R42, R40, R93 ;  /* 0x0000005d282a723e */ /* 0x000fe200000000ff */
[----:B------:R-:W-:-:S07]  /*40d0*/  IMAD.MOV.U32 R40, RZ, RZ, R126 ;  /* 0x000000ffff287224 */ /* 0x000fce00078e007e */
.L_x_644:
[----:B------:R-:W-:Y:S05]  /*40e0*/  BSYNC B3 ;  /* 0x0000000000037941 */ /* 0x000fea0003800000 */
.L_x_643:
[----:B--2---:R4:W-:Y:S02]  /*40f0*/  STG.E.128 desc[UR40][R52.64+0x80], R40 ;  /* 0x0000802834007986 */ /* 0x0049e4000c101d28 */
.L_x_642:
[----:B------:R-:W-:Y:S05]  /*4100*/  BSYNC B2 ;  /* 0x0000000000027941 */ /* 0x000fea0003800000 */
.L_x_641:
[----:B------:R-:W-:Y:S01]  /*4110*/  ISETP.NE.AND P3, PT, R8, RZ, PT ;  /* 0x000000ff0800720c */ /* 0x000fe20003f65270 */
[----:B------:R-:W-:-:S12]  /*4120*/  BSSY B2, `(.L_x_645) ;  /* 0x0000031000027945 */ /* 0x000fd80003800000 */
[----:B------:R-:W-:Y:S05]  /*4130*/  @!P3 BRA `(.L_x_646) ;  /* 0x0000000000bcb947 */ /* 0x000fea0003800000 */
[----:B0-234-:R0:W2:Y:S01]  /*4140*/  LDS.128 R40, [R50+0x4000] ;  /* 0x0040000032287984 */ /* 0x01d0a20000000c00 */
[----:B------:R-:W-:Y:S01]  /*4150*/  ISETP.GE.AND P3, PT, R189, R117, PT ;  /* 0x00000075bd00720c */ /* 0x000fe20003f66270 */
[----:B------:R-:W-:-:S12]  /*4160*/  BSSY B3, `(.L_x_647) ;  /* 0x000002b000037945 */ /* 0x000fd80003800000 */
[----:B0-----:R-:W-:Y:S05]  /*4170*/  @P3 BRA `(.L_x_648) ;  /* 0x0000000000a43947 */ /* 0x001fea0003800000 */
[----:B------:R-:W-:Y:S01]  /*4180*/  SHF.R.U64 R86, R82, 0x10, R83 ;  /* 0x0000001052567819 */ /* 0x000fe20000001253 */
[----:B--2---:R-:W-:Y:S01]  /*4190*/  HADD2.F32 R92, -RZ, R43.H0_H0 ;  /* 0x2000002bff5c7230 */ /* 0x004fe20000004100 */
[----:B------:R-:W-:Y:S01]  /*41a0*/  SHF.R.U32.HI R87, RZ, 0x10, R85 ;  /* 0x00000010ff577819 */ /* 0x000fe20000011655 */
[----:B------:R-:W-:Y:S01]  /*41b0*/  HADD2.F32 R95, -RZ, R164.H0_H0 ;  /* 0x200000a4ff5f7230 */ /* 0x000fe20000004100 */
        /* <DEDUP_REMOVED lines=23> */
[----:B------:R-:W-:Y:S02]  /*4330*/  HADD2.F32 R40, -RZ, R42.H1_H1 ;  /* 0x3000002aff287230 */ /* 0x000fe40000004100 */
[----:B------:R-:W-:Y:S01]  /*4340*/  FMUL.FTZ R94, R92, R85 ;  /* 0x000000555c5e7220 */ /* 0x000fe20000410000 */
[----:B------:R-:W-:Y:S01]  /*4350*/  HADD2.F32 R86, -RZ, R164.H1_H1 ;  /* 0x300000a4ff567230 */ /* 0x000fe20000004100 */
        /* <DEDUP_REMOVED lines=11> */
.L_x_648:
[----:B------:R-:W-:Y:S05]  /*4410*/  BSYNC B3 ;  /* 0x0000000000037941 */ /* 0x000fea0003800000 */
.L_x_647:
[----:B--2---:R0:W-:Y:S02]  /*4420*/  STG.E.128 desc[UR40][R52.64+0xc0], R40 ;  /* 0x0000c02834007986 */ /* 0x0041e4000c101d28 */
.L_x_646:
[----:B------:R-:W-:Y:S05]  /*4430*/  BSYNC B2 ;  /* 0x0000000000027941 */ /* 0x000fea0003800000 */
.L_x_645:
[----:B------:R-:W-:Y:S01]  /*4440*/  ISETP.NE.AND P3, PT, R7, RZ, PT ;  /* 0x000000ff0700720c */ /* 0x000fe20003f65270 */
[----:B------:R-:W-:-:S12]  /*4450*/  BSSY B2, `(.L_x_649) ;  /* 0x0000031000027945 */ /* 0x000fd80003800000 */
[----:B------:R-:W-:Y:S05]  /*4460*/  @!P3 BRA `(.L_x_650) ;  /* 0x0000000000bcb947 */ /* 0x000fea0003800000 */
[----:B0-234-:R0:W2:Y:S01]  /*4470*/  LDS.128 R40, [R51+0x8000] ;  /* 0x0080000033287984 */ /* 0x01d0a20000000c00 */
[----:B------:R-:W-:Y:S01]  /*4480*/  ISETP.GE.AND P3, PT, R188, R117, PT ;  /* 0x00000075bc00720c */ /* 0x000fe20003f66270 */
[----:B------:R-:W-:-:S12]  /*4490*/  BSSY B3, `(.L_x_651) ;  /* 0x000002b000037945 */ /* 0x000fd80003800000 */
[----:B0-----:R-:W-:Y:S05]  /*44a0*/  @P3 BRA `(.L_x_652) ;  /* 0x0000000000a43947 */ /* 0x001fea0003800000 */
[--C-:B------:R-:W-:Y:S01]  /*44b0*/  SHF.R.U64 R80, R80, 0x10, R81.reuse ;  /* 0x0000001050507819 */ /* 0x100fe20000001251 */
[----:B--2---:R-:W-:Y:S01]  /*44c0*/  HADD2.F32 R83, -RZ, R41.H1_H1 ;  /* 0x30000029ff537230 */ /* 0x004fe20000004100 */
[----:B------:R-:W-:Y:S01]  /*44d0*/  SHF.R.U32.HI R81, RZ, 0x10, R81 ;  /* 0x00000010ff517819 */ /* 0x000fe20000011651 */
[----:B------:R-:W-:Y:S01]  /*44e0*/  HADD2.F32 R82, -RZ, R43.H1_H1 ;  /* 0x3000002bff527230 */ /* 0x000fe20000004100 */
[--C-:B------:R-:W-:Y:S01]  /*44f0*/  SHF.R.U64 R78, R78, 0x10, R79.reuse ;  /* 0x000000104e4e7819 */ /* 0x100fe2000000124f */
[----:B------:R-:W-:Y:S01]  /*4500*/  HADD2.F32 R80, -RZ, R80.H0_H0 ;  /* 0x20000050ff507230 */ /* 0x000fe20000004100 */
[----:B------:R-:W-:Y:S01]  /*4510*/  SHF.R.U32.HI R79, RZ, 0x10, R79 ;  /* 0x00000010ff4f7819 */ /* 0x000fe2000001164f */
[----:B------:R-:W-:Y:S02]  /*4520*/  HADD2.F32 R81, -RZ, R81.H0_H0 ;  /* 0x20000051ff517230 */ /* 0x000fe40000004100 */
[----:B------:R-:W-:Y:S02]  /*4530*/  HADD2.F32 R41, -RZ, R41.H0_H0 ;  /* 0x20000029ff297230 */ /* 0x000fe40000004100 */
[----:B------:R-:W-:Y:S01]  /*4540*/  FMUL.FTZ R86, R83, R80 ;  /* 0x0000005053567220 */ /* 0x000fe20000410000 */
[----:B------:R-:W-:-:S02]  /*4550*/  HADD2.F32 R84, -RZ, R43.H0_H0 ;  /* 0x2000002bff547230 */ /* 0x000fc40000004100 */
[-C--:B------:R-:W-:Y:S01]  /*4560*/  FMUL.FTZ R43, R82, R81.reuse ;  /* 0x00000051522b7220 */ /* 0x080fe20000410000 */
[----:B------:R-:W-:Y:S02]  /*4570*/  HADD2.F32 R78, -RZ, R78.H0_H0 ;  /* 0x2000004eff4e7230 */ /* 0x000fe40000004100 */
[C---:B------:R-:W-:Y:S01]  /*4580*/  FMUL.FTZ R80, R41.reuse, R80 ;  /* 0x0000005029507220 */ /* 0x040fe20000410000 */
[----:B------:R-:W-:Y:S02]  /*4590*/  HADD2.F32 R79, -RZ, R79.H0_H0 ;  /* 0x2000004fff4f7230 */ /* 0x000fe40000004100 */
[C---:B------:R-:W-:Y:S01]  /*45a0*/  FMUL.FTZ R81, R84.reuse, R81 ;  /* 0x0000005154517220 */ /* 0x040fe20000410000 */
[-C--:B------:R-:W-:Y:S01]  /*45b0*/  FFMA.FTZ R86, R41, R78.reuse, -R86 ;  /* 0x0000004e29567223 */ /* 0x080fe20000010856 */
[----:B------:R-:W-:Y:S01]  /*45c0*/  FFMA.FTZ R83, R83, R78, R80 ;  /* 0x0000004e53537223 */ /* 0x000fe20000010050 */
[-C--:B------:R-:W-:Y:S01]  /*45d0*/  FFMA.FTZ R43, R84, R79.reuse, -R43 ;  /* 0x0000004f542b7223 */ /* 0x080fe2000001082b */
[----:B------:R-:W-:Y:S01]  /*45e0*/  FFMA.FTZ R82, R82, R79, R81 ;  /* 0x0000004f52527223 */ /* 0x000fe20000010051 */
[----:B------:R-:W-:-:S02]  /*45f0*/  HADD2.F32 R79, -RZ, R159.H0_H0 ;  /* 0x2000009fff4f7230 */ /* 0x000fc40000004100 */
[--C-:B------:R-:W-:Y:S02]  /*4600*/  HADD2.F32 R78, -RZ, R40.reuse.H1_H1 ;  /* 0x30000028ff4e7230 */ /* 0x100fe40000004100 */
[----:B------:R-:W-:Y:S01]  /*4610*/  HADD2.F32 R80, -RZ, R40.H0_H0 ;  /* 0x20000028ff507230 */ /* 0x000fe20000004100 */
[----:B------:R-:W-:Y:S01]  /*4620*/  F2FP.F16.F32.PACK_AB R43, R82, R43 ;  /* 0x0000002b522b723e */ /* 0x000fe200000000ff */
[----:B------:R-:W-:Y:S02]  /*4630*/  HADD2.F32 R159, -RZ, R159.H1_H1 ;  /* 0x3000009fff9f7230 */ /* 0x000fe40000004100 */
[-C--:B------:R-:W-:Y:S01]  /*4640*/  FMUL.FTZ R85, R78, R79.reuse ;  /* 0x0000004f4e557220 */ /* 0x080fe20000410000 */
[--C-:B------:R-:W-:Y:S02]  /*4650*/  HADD2.F32 R40, -RZ, R42.reuse.H1_H1 ;  /* 0x3000002aff287230 */ /* 0x100fe40000004100 */
[----:B------:R-:W-:Y:S01]  /*4660*/  FMUL.FTZ R87, R80, R79 ;  /* 0x0000004f50577220 */ /* 0x000fe20000410000 */
[----:B------:R-:W-:-:S02]  /*4670*/  HADD2.F32 R42, -RZ, R42.H0_H0 ;  /* 0x2000002aff2a7230 */ /* 0x000fc40000004100 */
[--C-:B------:R-:W-:Y:S02]  /*4680*/  HADD2.F32 R41, -RZ, R158.reuse.H1_H1 ;  /* 0x3000009eff297230 */ /* 0x100fe40000004100 */
[-C--:B------:R-:W-:Y:S01]  /*4690*/  FMUL.FTZ R79, R40, R159.reuse ;  /* 0x0000009f284f7220 */ /* 0x080fe20000410000 */
[----:B------:R-:W-:Y:S02]  /*46a0*/  HADD2.F32 R81, -RZ, R158.H0_H0 ;  /* 0x2000009eff517230 */ /* 0x000fe40000004100 */
[----:B------:R-:W-:Y:S01]  /*46b0*/  FMUL.FTZ R159, R42, R159 ;  /* 0x0000009f2a9f7220 */ /* 0x000fe20000410000 */
[-C--:B------:R-:W-:Y:S01]  /*46c0*/  FFMA.FTZ R80, R80, R41.reuse, -R85 ;  /* 0x0000002950507223 */ /* 0x080fe20000010855 */
[----:B------:R-:W-:Y:S01]  /*46d0*/  FFMA.FTZ R87, R78, R41, R87 ;  /* 0x000000294e577223 */ /* 0x000fe20000010057 */
[-C--:B------:R-:W-:Y:S01]  /*46e0*/  FFMA.FTZ R79, R42, R81.reuse, -R79 ;  /* 0x000000512a4f7223 */ /* 0x080fe2000001084f */
[----:B------:R-:W-:Y:S01]  /*46f0*/  FFMA.FTZ R40, R40, R81, R159 ;  /* 0x0000005128287223 */ /* 0x000fe2000001009f */
[----:B------:R-:W-:-:S02]  /*4700*/  F2FP.F16.F32.PACK_AB R41, R83, R86 ;  /* 0x000000565329723e */ /* 0x000fc400000000ff */
[----:B------:R-:W-:Y:S02]  /*4710*/  F2FP.F16.F32.PACK_AB R80, R87, R80 ;  /* 0x000000505750723e */ /* 0x000fe400000000ff */
[----:B------:R-:W-:Y:S02]  /*4720*/  F2FP.F16.F32.PACK_AB R42, R40, R79 ;  /* 0x0000004f282a723e */ /* 0x000fe400000000ff */
[----:B------:R-:W-:-:S07]  /*4730*/  MOV R40, R80 ;  /* 0x0000005000287202 */ /* 0x000fce0000000f00 */
.L_x_652:
[----:B------:R-:W-:Y:S05]  /*4740*/  BSYNC B3 ;  /* 0x0000000000037941 */ /* 0x000fea0003800000 */
.L_x_651:
[----:B--2---:R0:W-:Y:S02]  /*4750*/  STG.E.128 desc[UR40][R52.64+0x100], R40 ;  /* 0x0001002834007986 */ /* 0x0041e4000c101d28 */
.L_x_650:
[----:B------:R-:W-:Y:S05]  /*4760*/  BSYNC B2 ;  /* 0x0000000000027941 */ /* 0x000fea0003800000 */
.L_x_649:
[----:B------:R-:W-:-:S13]  /*4770*/  ISETP.NE.AND P3, PT, R6, RZ, PT ;  /* 0x000000ff0600720c */ /* 0x000fda0003f65270 */
[----:B------:R-:W-:Y:S05]  /*4780*/  @!P3 BRA `(.L_x_632) ;  /* 0x0000000000bcb947 */ /* 0x000fea0003800000 */
[----:B0-234-:R0:W2:Y:S01]  /*4790*/  LDS.128 R40, [R50+0x8000] ;  /* 0x0080000032287984 */ /* 0x01d0a20000000c00 */
[----:B------:R-:W-:Y:S01]  /*47a0*/  ISETP.GE.AND P3, PT, R190, R117, PT ;  /* 0x00000075be00720c */ /* 0x000fe20003f66270 */
[----:B------:R-:W-:-:S12]  /*47b0*/  BSSY B2, `(.L_x_653) ;  /* 0x000002b000027945 */ /* 0x000fd80003800000 */
[----:B0-----:R-:W-:Y:S05]  /*47c0*/  @P3 BRA `(.L_x_654) ;  /* 0x0000000000a43947 */ /* 0x001fea0003800000 */
[----:B------:R-:W-:Y:S02]  /*47d0*/  SHF.R.U64 R78, R74, 0x10, R75 ;  /* 0x000000104a4e7819 */ /* 0x000fe4000000124b */
[----:B------:R-:W-:Y:S02]  /*47e0*/  SHF.R.U64 R80, R76, 0x10, R77 ;  /* 0x000000104c507819 */ /* 0x000fe4000000124d */
[----:B------:R-:W-:Y:S01]  /*47f0*/  SHF.R.U32.HI R74, RZ, 0x10, R75 ;  /* 0x00000010ff4a7819 */ /* 0x000fe2000001164b */
[----:B--2---:R-:W-:Y:S01]  /*4800*/  IMAD.MOV.U32 R75, RZ, RZ, R43 ;  /* 0x000000ffff4b7224 */ /* 0x004fe200078e002b */
[----:B------:R-:W-:Y:S01]  /*4810*/  SHF.R.U32.HI R79, RZ, 0x10, R77 ;  /* 0x00000010ff4f7819 */ /* 0x000fe2000001164d */
[----:B------:R-:W-:Y:S02]  /*4820*/  HADD2.F32 R80, -RZ, R80.H0_H0 ;  /* 0x20000050ff507230 */ /* 0x000fe40000004100 */
[--C-:B------:R-:W-:Y:S02]  /*4830*/  HADD2.F32 R43, -RZ, R41.reuse.H1_H1 ;  /* 0x30000029ff2b7230 */ /* 0x100fe40000004100 */
[----:B------:R-:W-:-:S02]  /*4840*/  HADD2.F32 R41, -RZ, R41.H0_H0 ;  /* 0x20000029ff297230 */ /* 0x000fc40000004100 */
[----:B------:R-:W-:Y:S02]  /*4850*/  HADD2.F32 R79, -RZ, R79.H0_H0 ;  /* 0x2000004fff4f7230 */ /* 0x000fe40000004100 */
[--C-:B------:R-:W-:Y:S02]  /*4860*/  HADD2.F32 R76, -RZ, R75.reuse.H1_H1 ;  /* 0x3000004bff4c7230 */ /* 0x100fe40000004100 */
[----:B------:R-:W-:Y:S02]  /*4870*/  HADD2.F32 R75, -RZ, R75.H0_H0 ;  /* 0x2000004bff4b7230 */ /* 0x000fe40000004100 */
[----:B------:R-:W-:Y:S02]  /*4880*/  HADD2.F32 R78, -RZ, R78.H0_H0 ;  /* 0x2000004eff4e7230 */ /* 0x000fe40000004100 */
[-C--:B------:R-:W-:Y:S01]  /*4890*/  FMUL.FTZ R82, R76, R79.reuse ;  /* 0x0000004f4c527220 */ /* 0x080fe20000410000 */
[----:B------:R-:W-:Y:S02]  /*48a0*/  HADD2.F32 R77, -RZ, R74.H0_H0 ;  /* 0x2000004aff4d7230 */ /* 0x000fe40000004100 */
[-C--:B------:R-:W-:Y:S01]  /*48b0*/  FMUL.FTZ R74, R43, R80.reuse ;  /* 0x000000502b4a7220 */ /* 0x080fe20000410000 */
[----:B------:R-:W-:Y:S01]  /*48c0*/  FMUL.FTZ R80, R41, R80 ;  /* 0x0000005029507220 */ /* 0x000fe20000410000 */
[----:B------:R-:W-:-:S02]  /*48d0*/  FMUL.FTZ R79, R75, R79 ;  /* 0x0000004f4b4f7220 */ /* 0x000fc40000410000 */
[-C--:B------:R-:W-:Y:S01]  /*48e0*/  FFMA.FTZ R41, R41, R78.reuse, -R74 ;  /* 0x0000004e29297223 */ /* 0x080fe2000001084a */
[----:B------:R-:W-:Y:S01]  /*48f0*/  FFMA.FTZ R74, R43, R78, R80 ;  /* 0x0000004e2b4a7223 */ /* 0x000fe20000010050 */
[-C--:B------:R-:W-:Y:S01]  /*4900*/  FFMA.FTZ R43, R75, R77.reuse, -R82 ;  /* 0x0000004d4b2b7223 */ /* 0x080fe20000010852 */
[----:B------:R-:W-:Y:S01]  /*4910*/  FFMA.FTZ R76, R76, R77, R79 ;  /* 0x0000004d4c4c7223 */ /* 0x000fe2000001004f */
[--C-:B------:R-:W-:Y:S02]  /*4920*/  HADD2.F32 R75, -RZ, R40.reuse.H1_H1 ;  /* 0x30000028ff4b7230 */ /* 0x100fe40000004100 */
[----:B------:R-:W-:Y:S01]  /*4930*/  HADD2.F32 R79, -RZ, R155.H0_H0 ;  /* 0x2000009bff4f7230 */ /* 0x000fe20000004100 */
[----:B------:R-:W-:Y:S01]  /*4940*/  F2FP.F16.F32.PACK_AB R41, R74, R41 ;  /* 0x000000294a29723e */ /* 0x000fe200000000ff */
[----:B------:R-:W-:Y:S01]  /*4950*/  HADD2.F32 R40, -RZ, R40.H0_H0 ;  /* 0x20000028ff287230 */ /* 0x000fe20000004100 */
[----:B------:R-:W-:Y:S01]  /*4960*/  F2FP.F16.F32.PACK_AB R43, R76, R43 ;  /* 0x0000002b4c2b723e */ /* 0x000fe200000000ff */
[----:B------:R-:W-:-:S02]  /*4970*/  HADD2.F32 R77, -RZ, R42.H1_H1 ;  /* 0x3000002aff4d7230 */ /* 0x000fc40000004100 */
[-C--:B------:R-:W-:Y:S01]  /*4980*/  FMUL.FTZ R81, R75, R79.reuse ;  /* 0x0000004f4b517220 */ /* 0x080fe20000410000 */
[----:B------:R-:W-:Y:S02]  /*4990*/  HADD2.F32 R155, -RZ, R155.H1_H1 ;  /* 0x3000009bff9b7230 */ /* 0x000fe40000004100 */
[----:B------:R-:W-:Y:S01]  /*49a0*/  FMUL.FTZ R80, R40, R79 ;  /* 0x0000004f28507220 */ /* 0x000fe20000410000 */
[----:B------:R-:W-:Y:S02]  /*49b0*/  HADD2.F32 R42, -RZ, R42.H0_H0 ;  /* 0x2000002aff2a7230 */ /* 0x000fe40000004100 */
[--C-:B------:R-:W-:Y:S02]  /*49c0*/  HADD2.F32 R78, -RZ, R154.reuse.H0_H0 ;  /* 0x2000009aff4e7230 */ /* 0x100fe40000004100 */
[-C--:B------:R-:W-:Y:S01]  /*49d0*/  FMUL.FTZ R79, R77, R155.reuse ;  /* 0x0000009b4d4f7220 */ /* 0x080fe20000410000 */
[----:B------:R-:W-:Y:S02]  /*49e0*/  HADD2.F32 R154, -RZ, R154.H1_H1 ;  /* 0x3000009aff9a7230 */ /* 0x000fe40000004100 */
[----:B------:R-:W-:Y:S01]  /*49f0*/  FMUL.FTZ R82, R42, R155 ;  /* 0x0000009b2a527220 */ /* 0x000fe20000410000 */
[-C--:B------:R-:W-:Y:S01]  /*4a00*/  FFMA.FTZ R81, R40, R78.reuse, -R81 ;  /* 0x0000004e28517223 */ /* 0x080fe20000010851 */
[----:B------:R-:W-:Y:S01]  /*4a10*/  FFMA.FTZ R80, R75, R78, R80 ;  /* 0x0000004e4b507223 */ /* 0x000fe20000010050 */
[-C--:B------:R-:W-:Y:S01]  /*4a20*/  FFMA.FTZ R79, R42, R154.reuse, -R79 ;  /* 0x0000009a2a4f7223 */ /* 0x080fe2000001084f */
[----:B------:R-:W-:-:S03]  /*4a30*/  FFMA.FTZ R82, R77, R154, R82 ;  /* 0x0000009a4d527223 */ /* 0x000fc60000010052 */
[----:B------:R-:W-:Y:S02]  /*4a40*/  F2FP.F16.F32.PACK_AB R40, R80, R81 ;  /* 0x000000515028723e */ /* 0x000fe400000000ff */
[----:B------:R-:W-:-:S07]  /*4a50*/  F2FP.F16.F32.PACK_AB R42, R82, R79 ;  /* 0x0000004f522a723e */ /* 0x000fce00000000ff */
.L_x_654:
[----:B------:R-:W-:Y:S05]  /*4a60*/  BSYNC B2 ;  /* 0x0000000000027941 */ /* 0x000fea0003800000 */
.L_x_653:
[----:B--2---:R0:W-:Y:S02]  /*4a70*/  STG.E.128 desc[UR40][R52.64+0x140], R40 ;  /* 0x0001402834007986 */ /* 0x0041e4000c101d28 */
.L_x_632:
[----:B------:R-:W-:Y:S05]  /*4a80*/  BSYNC B1 ;  /* 0x0000000000017941 */ /* 0x000fea0003800000 */
.L_x_631:
[----:B------:R-:W-:Y:S05]  /*4a90*/  @P4 BRA `(.L_x_655) ;  /* 0x0000005000784947 */ /* 0x000fea0003800000 */
        /* <DEDUP_REMOVED lines=8> */
[----:B--2---:R-:W-:Y:S01]  /*4b20*/  IMAD.MOV.U32 R52, RZ, RZ, R42 ;  /* 0x000000ffff347224 */ /* 0x004fe200078e002a */
[----:B------:R-:W-:Y:S01]  /*4b30*/  SHF.R.U32.HI R75, RZ, 0x10, R71 ;  /* 0x00000010ff4b7819 */ /* 0x000fe20000011647 */
[--C-:B------:R-:W-:Y:S01]  /*4b40*/  HADD2.F32 R42, -RZ, R41.reuse.H1_H1 ;  /* 0x30000029ff2a7230 */ /* 0x100fe20000004100 */
[--C-:B------:R-:W-:Y:S01]  /*4b50*/  SHF.R.U64 R71, R72, 0x10, R73.reuse ;  /* 0x0000001048477819 */ /* 0x100fe20000001249 */
[----:B------:R-:W-:Y:S01]  /*4b60*/  HADD2.F32 R41, -RZ, R41.H0_H0 ;  /* 0x20000029ff297230 */ /* 0x000fe20000004100 */
[----:B------:R-:W-:Y:S01]  /*4b70*/  SHF.R.U32.HI R74, RZ, 0x10, R73 ;  /* 0x00000010ff4a7819 */ /* 0x000fe20000011649 */
[----:B------:R-:W-:Y:S02]  /*4b80*/  HADD2.F32 R70, -RZ, R70.H0_H0 ;  /* 0x20000046ff467230 */ /* 0x000fe40000004100 */
[----:B------:R-:W-:Y:S02]  /*4b90*/  HADD2.F32 R71, -RZ, R71.H0_H0 ;  /* 0x20000047ff477230 */ /* 0x000fe40000004100 */
[----:B------:R-:W-:-:S02]  /*4ba0*/  HADD2.F32 R74, -RZ, R74.H0_H0 ;  /* 0x2000004aff4a7230 */ /* 0x000fc40000004100 */
[--C-:B------:R-:W-:Y:S02]  /*4bb0*/  HADD2.F32 R53, -RZ, R43.reuse.H1_H1 ;  /* 0x3000002bff357230 */ /* 0x100fe40000004100 */
[CC--:B------:R-:W-:Y:S01]  /*4bc0*/  FMUL.FTZ R76, R42.reuse, R71.reuse ;  /* 0x000000472a4c7220 */ /* 0x0c0fe20000410000 */
[C---:B------:R-:W-:Y:S01]  /*4bd0*/  FMUL.FTZ R71, R41.reuse, R71 ;  /* 0x0000004729477220 */ /* 0x040fe20000410000 */
[----:B------:R-:W-:Y:S02]  /*4be0*/  HADD2.F32 R43, -RZ, R43.H0_H0 ;  /* 0x2000002bff2b7230 */ /* 0x000fe40000004100 */
[-C--:B------:R-:W-:Y:S01]  /*4bf0*/  FFMA.FTZ R76, R41, R70.reuse, -R76 ;  /* 0x00000046294c7223 */ /* 0x080fe2000001084c */
[----:B------:R-:W-:Y:S01]  /*4c00*/  FFMA.FTZ R73, R42, R70, R71 ;  /* 0x000000462a497223 */ /* 0x000fe20000010047 */
[----:B------:R-:W-:Y:S02]  /*4c10*/  HADD2.F32 R72, -RZ, R75.H0_H0 ;  /* 0x2000004bff487230 */ /* 0x000fe40000004100 */
[----:B------:R-:W-:Y:S01]  /*4c20*/  FMUL.FTZ R78, R53, R74 ;  /* 0x0000004a354e7220 */ /* 0x000fe20000410000 */
[----:B------:R-:W-:-:S02]  /*4c30*/  HADD2.F32 R70, -RZ, R163.H0_H0 ;  /* 0x200000a3ff467230 */ /* 0x000fc40000004100 */
[C---:B------:R-:W-:Y:S01]  /*4c40*/  FMUL.FTZ R74, R43.reuse, R74 ;  /* 0x0000004a2b4a7220 */ /* 0x040fe20000410000 */
[----:B------:R-:W-:Y:S02]  /*4c50*/  HADD2.F32 R163, -RZ, R163.H1_H1 ;  /* 0x300000a3ffa37230 */ /* 0x000fe40000004100 */
[-C--:B------:R-:W-:Y:S01]  /*4c60*/  FFMA.FTZ R78, R43, R72.reuse, -R78 ;  /* 0x000000482b4e7223 */ /* 0x080fe2000001084e */
[----:B------:R-:W-:Y:S02]  /*4c70*/  HADD2.F32 R41, -RZ, R40.H1_H1 ;  /* 0x30000028ff297230 */ /* 0x000fe40000004100 */
[----:B------:R-:W-:Y:S01]  /*4c80*/  FFMA.FTZ R77, R53, R72, R74 ;  /* 0x00000048354d7223 */ /* 0x000fe2000001004a */
[----:B------:R-:W-:Y:S02]  /*4c90*/  HADD2.F32 R42, -RZ, R52.H1_H1 ;  /* 0x30000034ff2a7230 */ /* 0x000fe40000004100 */
[----:B------:R-:W-:Y:S02]  /*4ca0*/  HADD2.F32 R40, -RZ, R40.H0_H0 ;  /* 0x20000028ff287230 */ /* 0x000fe40000004100 */
[----:B------:R-:W-:Y:S01]  /*4cb0*/  FMUL.FTZ R71, R41, R70 ;  /* 0x0000004629477220 */ /* 0x000fe20000410000 */
[----:B------:R-:W-:-:S02]  /*4cc0*/  HADD2.F32 R52, -RZ, R52.H0_H0 ;  /* 0x20000034ff347230 */ /* 0x000fc40000004100 */
[-C--:B------:R-:W-:Y:S01]  /*4cd0*/  FMUL.FTZ R75, R42, R163.reuse ;  /* 0x000000a32a4b7220 */ /* 0x080fe20000410000 */
[----:B------:R-:W-:Y:S02]  /*4ce0*/  HADD2.F32 R43, -RZ, R160.H0_H0 ;  /* 0x200000a0ff2b7230 */ /* 0x000fe40000004100 */
[----:B------:R-:W-:Y:S01]  /*4cf0*/  FMUL.FTZ R70, R40, R70 ;  /* 0x0000004628467220 */ /* 0x000fe20000410000 */
        /* <DEDUP_REMOVED lines=9> */
[----:B------:R-:W-:-:S07]  /*4d90*/  F2FP.F16.F32.PACK_AB R42, R42, R75 ;  /* 0x0000004b2a2a723e */ /* 0x000fce00000000ff */
.L_x_659:
[----:B------:R-:W-:Y:S05]  /*4da0*/  BSYNC B2 ;  /* 0x0000000000027941 */ /* 0x000fea0003800000 */
.L_x_658:
[----:B--2---:R0:W-:Y:S02]  /*4db0*/  STG.E.128 desc[UR40][R48.64], R40 ;  /* 0x0000002830007986 */ /* 0x0041e4000c101d28 */
.L_x_657:
[----:B------:R-:W-:Y:S05]  /*4dc0*/  BSYNC B1 ;  /* 0x0000000000017941 */ /* 0x000fea0003800000 */
.L_x_656:
        /* <DEDUP_REMOVED lines=8> */
[--C-:B--2---:R-:W-:Y:S01]  /*4e50*/  HADD2.F32 R53, -RZ, R43.reuse.H1_H1 ;  /* 0x3000002bff357230 */ /* 0x104fe20000004100 */
[----:B------:R-:W-:Y:S01]  /*4e60*/  SHF.R.U32.HI R71, RZ, 0x10, R67 ;  /* 0x00000010ff477819 */ /* 0x000fe20000011643 */
[----:B------:R-:W-:Y:S01]  /*4e70*/  HADD2.F32 R43, -RZ, R43.H0_H0 ;  /* 0x2000002bff2b7230 */ /* 0x000fe20000004100 */
[--C-:B------:R-:W-:Y:S01]  /*4e80*/  SHF.R.U64 R67, R68, 0x10, R69.reuse ;  /* 0x0000001044437819 */ /* 0x100fe20000001245 */
[----:B------:R-:W-:Y:S01]  /*4e90*/  HADD2.F32 R66, -RZ, R66.H0_H0 ;  /* 0x20000042ff427230 */ /* 0x000fe20000004100 */
[----:B------:R-:W-:Y:S01]  /*4ea0*/  MOV R52, R42 ;  /* 0x0000002a00347202 */ /* 0x000fe20000000f00 */
[----:B------:R-:W-:Y:S01]  /*4eb0*/  HADD2.F32 R42, -RZ, R41.H1_H1 ;  /* 0x30000029ff2a7230 */ /* 0x000fe20000004100 */
[----:B------:R-:W-:Y:S01]  /*4ec0*/  SHF.R.U32.HI R70, RZ, 0x10, R69 ;  /* 0x00000010ff467819 */ /* 0x000fe20000011645 */
[----:B------:R-:W-:Y:S02]  /*4ed0*/  HADD2.F32 R67, -RZ, R67.H0_H0 ;  /* 0x20000043ff437230 */ /* 0x000fe40000004100 */
[----:B------:R-:W-:-:S02]  /*4ee0*/  HADD2.F32 R41, -RZ, R41.H0_H0 ;  /* 0x20000029ff297230 */ /* 0x000fc40000004100 */
[----:B------:R-:W-:Y:S02]  /*4ef0*/  HADD2.F32 R70, -RZ, R70.H0_H0 ;  /* 0x20000046ff467230 */ /* 0x000fe40000004100 */
[CC--:B------:R-:W-:Y:S01]  /*4f00*/  FMUL.FTZ R72, R42.reuse, R67.reuse ;  /* 0x000000432a487220 */ /* 0x0c0fe20000410000 */
[----:B------:R-:W-:Y:S02]  /*4f10*/  HADD2.F32 R68, -RZ, R71.H0_H0 ;  /* 0x20000047ff447230 */ /* 0x000fe40000004100 */
[----:B------:R-:W-:Y:S01]  /*4f20*/  FMUL.FTZ R67, R41, R67 ;  /* 0x0000004329437220 */ /* 0x000fe20000410000 */
[----:B------:R-:W-:Y:S01]  /*4f30*/  FMUL.FTZ R74, R53, R70 ;  /* 0x00000046354a7220 */ /* 0x000fe20000410000 */
[-C--:B------:R-:W-:Y:S02]  /*4f40*/  FFMA.FTZ R72, R41, R66.reuse, -R72 ;  /* 0x0000004229487223 */ /* 0x080fe40000010848 */
[----:B------:R-:W-:Y:S01]  /*4f50*/  FFMA.FTZ R71, R42, R66, R67 ;  /* 0x000000422a477223 */ /* 0x000fe20000010043 */
[----:B------:R-:W-:Y:S01]  /*4f60*/  FMUL.FTZ R70, R43, R70 ;  /* 0x000000462b467220 */ /* 0x000fe20000410000 */
[----:B------:R-:W-:-:S02]  /*4f70*/  HADD2.F32 R66, -RZ, R162.H0_H0 ;  /* 0x200000a2ff427230 */ /* 0x000fc40000004100 */
[-C--:B------:R-:W-:Y:S01]  /*4f80*/  FFMA.FTZ R74, R43, R68.reuse, -R74 ;  /* 0x000000442b4a7223 */ /* 0x080fe2000001084a */
[----:B------:R-:W-:Y:S02]  /*4f90*/  HADD2.F32 R67, -RZ, R162.H1_H1 ;  /* 0x300000a2ff437230 */ /* 0x000fe40000004100 */
[----:B------:R-:W-:Y:S01]  /*4fa0*/  FFMA.FTZ R75, R53, R68, R70 ;  /* 0x00000044354b7223 */ /* 0x000fe20000010046 */
[----:B------:R-:W-:Y:S02]  /*4fb0*/  HADD2.F32 R41, -RZ, R40.H1_H1 ;  /* 0x30000028ff297230 */ /* 0x000fe40000004100 */
[----:B------:R-:W-:Y:S02]  /*4fc0*/  HADD2.F32 R42, -RZ, R52.H1_H1 ;  /* 0x30000034ff2a7230 */ /* 0x000fe40000004100 */
[----:B------:R-:W-:Y:S02]  /*4fd0*/  HADD2.F32 R40, -RZ, R40.H0_H0 ;  /* 0x20000028ff287230 */ /* 0x000fe40000004100 */
[----:B------:R-:W-:Y:S01]  /*4fe0*/  FMUL.FTZ R69, R41, R66 ;  /* 0x0000004229457220 */ /* 0x000fe20000410000 */
[----:B------:R-:W-:-:S02]  /*4ff0*/  HADD2.F32 R52, -RZ, R52.H0_H0 ;  /* 0x20000034ff347230 */ /* 0x000fc40000004100 */
[-C--:B------:R-:W-:Y:S01]  /*5000*/  FMUL.FTZ R73, R42, R67.reuse ;  /* 0x000000432a497220 */ /* 0x080fe20000410000 */
[----:B------:R-:W-:Y:S02]  /*5010*/  HADD2.F32 R43, -RZ, R147.H1_H1 ;  /* 0x30000093ff2b7230 */ /* 0x000fe40000004100 */
        /* <DEDUP_REMOVED lines=11> */
.L_x_663:
[----:B------:R-:W-:Y:S05]  /*50d0*/  BSYNC B2 ;  /* 0x0000000000027941 */ /* 0x000fea0003800000 */
.L_x_662:
[----:B--2---:R0:W-:Y:S02]  /*50e0*/  STG.E.128 desc[UR40][R48.64+0x40], R40 ;  /* 0x0000402830007986 */ /* 0x0041e4000c101d28 */
.L_x_661:
[----:B------:R-:W-:Y:S05]  /*50f0*/  BSYNC B1 ;  /* 0x0000000000017941 */ /* 0x000fea0003800000 */
.L_x_660:
        /* <DEDUP_REMOVED lines=19> */
[----:B------:R-:W-:Y:S02]  /*5230*/  HADD2.F32 R43, -RZ, R43.H0_H0 ;  /* 0x2000002bff2b7230 */ /* 0x000fe40000004100 */
[----:B------:R-:W-:Y:S01]  /*5240*/  FMUL.FTZ R63, R41, R63 ;  /* 0x0000003f293f7220 */ /* 0x000fe20000410000 */
[----:B------:R-:W-:Y:S02]  /*5250*/  HADD2.F32 R64, -RZ, R67.H0_H0 ;  /* 0x20000043ff407230 */ /* 0x000fe40000004100 */
[----:B------:R-:W-:Y:S01]  /*5260*/  FMUL.FTZ R70, R53, R66 ;  /* 0x0000004235467220 */ /* 0x000fe20000410000 */
[-C--:B------:R-:W-:Y:S01]  /*5270*/  FFMA.FTZ R68, R41, R62.reuse, -R68 ;  /* 0x0000003e29447223 */ /* 0x080fe20000010844 */
[----:B------:R-:W-:Y:S01]  /*5280*/  FFMA.FTZ R63, R42, R62, R63 ;  /* 0x0000003e2a3f7223 */ /* 0x000fe2000001003f */
[----:B------:R-:W-:Y:S01]  /*5290*/  FMUL.FTZ R66, R43, R66 ;  /* 0x000000422b427220 */ /* 0x000fe20000410000 */
[----:B------:R-:W-:-:S02]  /*52a0*/  HADD2.F32 R160, -RZ, R160.H1_H1 ;  /* 0x300000a0ffa07230 */ /* 0x000fc40000004100 */
        /* <DEDUP_REMOVED lines=21> */
.L_x_667:
[----:B------:R-:W-:Y:S05]  /*5400*/  BSYNC B2 ;  /* 0x0000000000027941 */ /* 0x000fea0003800000 */
.L_x_666:
[----:B--2---:R0:W-:Y:S02]  /*5410*/  STG.E.128 desc[UR40][R48.64+0x80], R40 ;  /* 0x0000802830007986 */ /* 0x0041e4000c101d28 */
.L_x_665:
[----:B------:R-:W-:Y:S05]  /*5420*/  BSYNC B1 ;  /* 0x0000000000017941 */ /* 0x000fea0003800000 */
.L_x_664:
        /* <DEDUP_REMOVED lines=31> */
[----:B------:R-:W-:Y:S02]  /*5620*/  HADD2.F32 R133, -RZ, R133.H0_H0 ;  /* 0x20000085ff857230 */ /* 0x000fe40000004100 */
[----:B------:R-:W-:Y:S02]  /*5630*/  HADD2.F32 R40, -RZ, R40.H0_H0 ;  /* 0x20000028ff287230 */ /* 0x000fe40000004100 */
[----:B------:R-:W-:Y:S01]  /*5640*/  FMUL.FTZ R65, R42, R59 ;  /* 0x0000003b2a417220 */ /* 0x000fe20000410000 */
[----:B------:R-:W-:-:S02]  /*5650*/  HADD2.F32 R52, -RZ, R52.H0_H0 ;  /* 0x20000034ff347230 */ /* 0x000fc40000004100 */
[CC--:B------:R-:W-:Y:S01]  /*5660*/  FMUL.FTZ R61, R41.reuse, R133.reuse ;  /* 0x00000085293d7220 */ /* 0x0c0fe20000410000 */
[--C-:B------:R-:W-:Y:S02]  /*5670*/  HADD2.F32 R43, -RZ, R132.reuse.H1_H1 ;  /* 0x30000084ff2b7230 */ /* 0x100fe40000004100 */
        /* <DEDUP_REMOVED lines=11> */
.L_x_671:
[----:B------:R-:W-:Y:S05]  /*5730*/  BSYNC B2 ;  /* 0x0000000000027941 */ /* 0x000fea0003800000 */
.L_x_670:
[----:B--2---:R0:W-:Y:S02]  /*5740*/  STG.E.128 desc[UR40][R48.64+0xc0], R40 ;  /* 0x0000c02830007986 */ /* 0x0041e4000c101d28 */
.L_x_669:
[----:B------:R-:W-:Y:S05]  /*5750*/  BSYNC B1 ;  /* 0x0000000000017941 */ /* 0x000fea0003800000 */
.L_x_668:
        /* <DEDUP_REMOVED lines=13> */
[----:B------:R-:W-:Y:S01]  /*5830*/  SHF.R.U32.HI R56, RZ, 0x10, R57 ;  /* 0x00000010ff387819 */ /* 0x000fe20000011639 */
[----:B------:R-:W-:Y:S01]  /*5840*/  HADD2.F32 R54, -RZ, R54.H0_H0 ;  /* 0x20000036ff367230 */ /* 0x000fe20000004100 */
[----:B------:R-:W-:Y:S01]  /*5850*/  MOV R51, R42 ;  /* 0x0000002a00337202 */ /* 0x000fe20000000f00 */
[----:B------:R-:W-:Y:S02]  /*5860*/  HADD2.F32 R55, -RZ, R55.H0_H0 ;  /* 0x20000037ff377230 */ /* 0x000fe40000004100 */
[----:B------:R-:W-:-:S02]  /*5870*/  HADD2.F32 R56, -RZ, R56.H0_H0 ;  /* 0x20000038ff387230 */ /* 0x000fc40000004100 */
[--C-:B------:R-:W-:Y:S02]  /*5880*/  HADD2.F32 R42, -RZ, R41.reuse.H1_H1 ;  /* 0x30000029ff2a7230 */ /* 0x100fe40000004100 */
[----:B------:R-:W-:Y:S02]  /*5890*/  HADD2.F32 R41, -RZ, R41.H0_H0 ;  /* 0x20000029ff297230 */ /* 0x000fe40000004100 */
[-C--:B------:R-:W-:Y:S01]  /*58a0*/  FMUL.FTZ R57, R43, R56.reuse ;  /* 0x000000382b397220 */ /* 0x080fe20000410000 */
[----:B------:R-:W-:Y:S01]  /*58b0*/  FMUL.FTZ R60, R52, R56 ;  /* 0x00000038343c7220 */ /* 0x000fe20000410000 */
[-C--:B------:R-:W-:Y:S01]  /*58c0*/  FMUL.FTZ R58, R42, R55.reuse ;  /* 0x000000372a3a7220 */ /* 0x080fe20000410000 */
[C---:B------:R-:W-:Y:S01]  /*58d0*/  FMUL.FTZ R55, R41.reuse, R55 ;  /* 0x0000003729377220 */ /* 0x040fe20000410000 */
[----:B------:R-:W-:Y:S02]  /*58e0*/  FFMA.FTZ R57, R52, R54, R57 ;  /* 0x0000003634397223 */ /* 0x000fe40000010039 */
[----:B------:R-:W-:Y:S01]  /*58f0*/  FFMA.FTZ R58, R41, R53, -R58 ;  /* 0x00000035293a7223 */ /* 0x000fe2000001083a */
[----:B------:R-:W-:-:S02]  /*5900*/  HADD2.F32 R52, -RZ, R91.H0_H0 ;  /* 0x2000005bff347230 */ /* 0x000fc40000004100 */
[----:B------:R-:W-:Y:S01]  /*5910*/  FFMA.FTZ R55, R42, R53, R55 ;  /* 0x000000352a377223 */ /* 0x000fe20000010037 */
[----:B------:R-:W-:Y:S02]  /*5920*/  HADD2.F32 R91, -RZ, R91.H1_H1 ;  /* 0x3000005bff5b7230 */ /* 0x000fe40000004100 */
[----:B------:R-:W-:Y:S01]  /*5930*/  FFMA.FTZ R60, R43, R54, -R60 ;  /* 0x000000362b3c7223 */ /* 0x000fe2000001083c */
[--C-:B------:R-:W-:Y:S02]  /*5940*/  HADD2.F32 R41, -RZ, R40.reuse.H1_H1 ;  /* 0x30000028ff297230 */ /* 0x100fe40000004100 */
[--C-:B------:R-:W-:Y:S02]  /*5950*/  HADD2.F32 R42, -RZ, R51.reuse.H1_H1 ;  /* 0x30000033ff2a7230 */ /* 0x100fe40000004100 */
[----:B------:R-:W-:Y:S02]  /*5960*/  HADD2.F32 R40, -RZ, R40.H0_H0 ;  /* 0x20000028ff287230 */ /* 0x000fe40000004100 */
[----:B------:R-:W-:Y:S01]  /*5970*/  FMUL.FTZ R53, R41, R52 ;  /* 0x0000003429357220 */ /* 0x000fe20000410000 */
[----:B------:R-:W-:-:S02]  /*5980*/  HADD2.F32 R51, -RZ, R51.H0_H0 ;  /* 0x20000033ff337230 */ /* 0x000fc40000004100 */
[-C--:B------:R-:W-:Y:S01]  /*5990*/  FMUL.FTZ R54, R42, R91.reuse ;  /* 0x0000005b2a367220 */ /* 0x080fe20000410000 */
[--C-:B------:R-:W-:Y:S02]  /*59a0*/  HADD2.F32 R43, -RZ, R90.reuse.H1_H1 ;  /* 0x3000005aff2b7230 */ /* 0x100fe40000004100 */
[C---:B------:R-:W-:Y:S01]  /*59b0*/  FMUL.FTZ R52, R40.reuse, R52 ;  /* 0x0000003428347220 */ /* 0x040fe20000410000 */
        /* <DEDUP_REMOVED lines=10> */
.L_x_675:
[----:B------:R-:W-:Y:S05]  /*5a60*/  BSYNC B2 ;  /* 0x0000000000027941 */ /* 0x000fea0003800000 */
.L_x_674:
[----:B--2---:R0:W-:Y:S02]  /*5a70*/  STG.E.128 desc[UR40][R48.64+0x100], R40 ;  /* 0x0001002830007986 */ /* 0x0041e4000c101d28 */
.L_x_673:
[----:B------:R-:W-:Y:S05]  /*5a80*/  BSYNC B1 ;  /* 0x0000000000017941 */ /* 0x000fea0003800000 */
.L_x_672:
[----:B------:R-:W-:-:S13]  /*5a90*/  ISETP.NE.AND P3, PT, R6, RZ, PT ;  /* 0x000000ff0600720c */ /* 0x000fda0003f65270 */
        /* <DEDUP_REMOVED lines=46> */
.L_x_677:
[----:B------:R-:W-:Y:S05]  /*5d80*/  BSYNC B1 ;  /* 0x0000000000017941 */ /* 0x000fea0003800000 */
.L_x_676:
[----:B--2---:R0:W-:Y:S01]  /*5d90*/  STG.E.128 desc[UR40][R48.64+0x140], R40 ;  /* 0x0001402830007986 */ /* 0x0041e2000c101d28 */
[----:B------:R-:W-:Y:S05]  /*5da0*/  BRA `(.L_x_655) ;  /* 0x0000003c00b47947 */ /* 0x000fea0003800000 */
.L_x_623:
[----:B------:R-:W-:Y:S01]  /*5db0*/  ISETP.GE.AND P4, PT, R17, R4, PT ;  /* 0x000000041100720c */ /* 0x000fe20003f86270 */
[----:B------:R-:W-:Y:S01]  /*5dc0*/  BSSY B1, `(.L_x_678) ;  /* 0x000002e000017945 */ /* 0x000fe20003800000 */
[----:B------:R-:W-:Y:S02]  /*5dd0*/  CS2R R66, SRZ ;  /* 0x0000000000427805 */ /* 0x000fe4000001ff00 */
[----:B0-----:R-:W-:Y:S02]  /*5de0*/  CS2R R42, SRZ ;  /* 0x00000000002a7805 */ /* 0x001fe4000001ff00 */
        /* <DEDUP_REMOVED lines=14> */
[----:B------:R-:W-:Y:S02]  /*5ed0*/  IADD3 R40, P3, R108, R88, RZ ;  /* 0x000000586c287210 */ /* 0x000fe40007f7e0ff */
[----:B------:R-:W-:Y:S02]  /*5ee0*/  CS2R R50, SRZ ;  /* 0x0000000000327805 */ /* 0x000fe4000001ff00 */
[----:B------:R-:W-:Y:S01]  /*5ef0*/  CS2R R48, SRZ ;  /* 0x0000000000307805 */ /* 0x000fe2000001ff00 */
[----:B------:R-:W-:Y:S01]  /*5f00*/  IMAD.X R42, R0, 0x1, R28, P2 ;  /* 0x00000001002a7824 */ /* 0x000fe200010e061c */
[----:B------:R-:W-:Y:S02]  /*5f10*/  LEA R64, P2, R41, UR4, 0x1 ;  /* 0x0000000429407c11 */ /* 0x000fe4000f8408ff */
[----:B------:R-:W-:-:S02]  /*5f20*/  CS2R R62, SRZ ;  /* 0x00000000003e7805 */ /* 0x000fc4000001ff00 */
[----:B------:R-:W-:Y:S02]  /*5f30*/  CS2R R60, SRZ ;  /* 0x00000000003c7805 */ /* 0x000fe4000001ff00 */
[----:B------:R-:W-:Y:S01]  /*5f40*/  LEA.HI.X R65, R41, UR5, R42, 0x1, P2 ;  /* 0x0000000529417c11 */ /* 0x000fe200090f0c2a */
[----:B------:R-:W-:Y:S01]  /*5f50*/  ULDC.64 UR4, c[0x0][0x400] ;  /* 0x0001000000047ab9 */ /* 0x000fe20000000a00 */
[----:B------:R-:W-:Y:S02]  /*5f60*/  ISETP.GE.AND P2, PT, R18, R117, PT ;  /* 0x000000751200720c */ /* 0x000fe40003f46270 */
[----:B------:R-:W-:Y:S02]  /*5f70*/  IADD3.X R41, R3, R30, RZ, P3, !PT ;  /* 0x0000001e03297210 */ /* 0x000fe40001ffe4ff */
[----:B------:R-:W-:-:S04]  /*5f80*/  LEA R68, P3, R40, UR4, 0x1 ;  /* 0x0000000428447c11 */ /* 0x000fc8000f8608ff */
[----:B------:R-:W-:Y:S02]  /*5f90*/  LEA.HI.X R69, R40, UR5, R41, 0x1, P3 ;  /* 0x0000000528457c11 */ /* 0x000fe400098f0c29 */
[----:B------:R-:W-:-:S03]  /*5fa0*/  ISETP.GE.AND P3, PT, R101, R117, PT ;  /* 0x000000756500720c */ /* 0x000fc60003f66270 */
[----:B------:R0:W5:Y:S04]  /*5fb0*/  @!P2 LDG.E.128 R48, desc[UR40][R64.64] ;  /* 0x000000284030a981 */ /* 0x000168000c1e1d00 */
[----:B------:R0:W5:Y:S01]  /*5fc0*/  @!P2 LDG.E.128 R60, desc[UR40][R68.64] ;  /* 0x00000028443ca981 */ /* 0x000162000c1e1d00 */
[----:B------:R-:W-:Y:S02]  /*5fd0*/  ISETP.GE.AND P2, PT, R100, R117, PT ;  /* 0x000000756400720c */ /* 0x000fe40003f46270 */
        /* <DEDUP_REMOVED lines=8> */
[----:B------:R0:W5:Y:S04]  /*6060*/  @!P3 LDG.E.128 R44, desc[UR40][R64.64+0x40] ;  /* 0x00004028402cb981 */ /* 0x000168000c1e1d00 */
[----:B------:R0:W5:Y:S04]  /*6070*/  @!P2 LDG.E.128 R40, desc[UR40][R64.64+0x80] ;  /* 0x000080284028a981 */ /* 0x000168000c1e1d00 */
[----:B------:R0:W5:Y:S04]  /*6080*/  @!P3 LDG.E.128 R56, desc[UR40][R68.64+0x40] ;  /* 0x000040284438b981 */ /* 0x000168000c1e1d00 */
[----:B------:R0:W5:Y:S02]  /*6090*/  @!P2 LDG.E.128 R52, desc[UR40][R68.64+0x80] ;  /* 0x000080284434a981 */ /* 0x000164000c1e1d00 */
.L_x_679:
[----:B------:R-:W-:Y:S05]  /*60a0*/  BSYNC B1 ;  /* 0x0000000000017941 */ /* 0x000fea0003800000 */
.L_x_678:
[----:B------:R-:W-:Y:S01]  /*60b0*/  ISETP.GE.AND P3, PT, R205, R4, PT ;  /* 0x00000004cd00720c */ /* 0x000fe20003f66270 */
[----:B------:R-:W-:Y:S01]  /*60c0*/  BSSY B1, `(.L_x_680) ;  /* 0x000002e000017945 */ /* 0x000fe20003800000 */
[----:B0-----:R-:W-:Y:S02]  /*60d0*/  CS2R R64, SRZ ;  /* 0x0000000000407805 */ /* 0x001fe4000001ff00 */
        /* <DEDUP_REMOVED lines=17> */
[----:B------:R-:W-:Y:S02]  /*61f0*/  IADD3.X R65, R28, R0, R35, P2, P5 ;  /* 0x000000001c417210 */ /* 0x000fe400017ea423 */
[----:B------:R-:W-:Y:S02]  /*6200*/  CS2R R72, SRZ ;  /* 0x0000000000487805 */ /* 0x000fe4000001ff00 */
[----:B------:R-:W-:Y:S02]  /*6210*/  IADD3 R0, P2, P5, R108, R88, R36 ;  /* 0x000000586c007210 */ /* 0x000fe40007d5e024 */
[----:B------:R-:W-:-:S02]  /*6220*/  CS2R R86, SRZ ;  /* 0x0000000000567805 */ /* 0x000fc4000001ff00 */
[----:B------:R-:W-:Y:S02]  /*6230*/  CS2R R84, SRZ ;  /* 0x0000000000547805 */ /* 0x000fe4000001ff00 */
[----:B------:R-:W-:Y:S02]  /*6240*/  IADD3.X R3, R30, R3, R38, P2, P5 ;  /* 0x000000031e037210 */ /* 0x000fe400017ea426 */
[----:B------:R-:W-:-:S04]  /*6250*/  LEA R88, P2, R90, UR4, 0x1 ;  /* 0x000000045a587c11 */ /* 0x000fc8000f8408ff */
[----:B------:R-:W-:Y:S02]  /*6260*/  LEA.HI.X R89, R90, UR5, R65, 0x1, P2 ;  /* 0x000000055a597c11 */ /* 0x000fe400090f0c41 */
[----:B------:R-:W-:-:S04]  /*6270*/  LEA R90, P2, R0, UR6, 0x1 ;  /* 0x00000006005a7c11 */ /* 0x000fc8000f8408ff */
[----:B------:R-:W-:Y:S02]  /*6280*/  LEA.HI.X R91, R0, UR7, R3, 0x1, P2 ;  /* 0x00000007005b7c11 */ /* 0x000fe400090f0c03 */
[----:B------:R-:W-:Y:S02]  /*6290*/  ISETP.GE.AND P2, PT, R18, R117, PT ;  /* 0x000000751200720c */ /* 0x000fe40003f46270 */
[----:B------:R-:W-:Y:S02]  /*62a0*/  CS2R R70, SRZ ;  /* 0x0000000000467805 */ /* 0x000fe4000001ff00 */
[----:B------:R-:W-:Y:S02]  /*62b0*/  CS2R R68, SRZ ;  /* 0x0000000000447805 */ /* 0x000fe4000001ff00 */
[----:B------:R-:W-:Y:S02]  /*62c0*/  CS2R R82, SRZ ;  /* 0x0000000000527805 */ /* 0x000fe4000001ff00 */
[----:B------:R-:W-:-:S05]  /*62d0*/  CS2R R80, SRZ ;  /* 0x0000000000507805 */ /* 0x000fca000001ff00 */
[----:B------:R0:W5:Y:S04]  /*62e0*/  @!P2 LDG.E.128 R72, desc[UR40][R88.64] ;  /* 0x000000285848a981 */ /* 0x000168000c1e1d00 */
[----:B------:R0:W5:Y:S01]  /*62f0*/  @!P2 LDG.E.128 R84, desc[UR40][R90.64] ;  /* 0x000000285a54a981 */ /* 0x000162000c1e1d00 */
[----:B------:R-:W-:Y:S02]  /*6300*/  ISETP.GE.AND P2, PT, R101, R117, PT ;  /* 0x000000756500720c */ /* 0x000fe40003f46270 */
[----:B------:R-:W-:Y:S02]  /*6310*/  CS2R R66, SRZ ;  /* 0x0000000000427805 */ /* 0x000fe4000001ff00 */
[----:B------:R-:W-:Y:S02]  /*6320*/  CS2R R64, SRZ ;  /* 0x0000000000407805 */ /* 0x000fe4000001ff00 */
[----:B------:R-:W-:-:S02]  /*6330*/  CS2R R78, SRZ ;  /* 0x00000000004e7805 */ /* 0x000fc4000001ff00 */
[----:B------:R-:W-:-:S05]  /*6340*/  CS2R R76, SRZ ;  /* 0x00000000004c7805 */ /* 0x000fca000001ff00 */
[----:B------:R0:W5:Y:S04]  /*6350*/  @!P2 LDG.E.128 R68, desc[UR40][R88.64+0x40] ;  /* 0x000040285844a981 */ /* 0x000168000c1e1d00 */
[----:B------:R0:W5:Y:S01]  /*6360*/  @!P2 LDG.E.128 R80, desc[UR40][R90.64+0x40] ;  /* 0x000040285a50a981 */ /* 0x000162000c1e1d00 */
[----:B------:R-:W-:-:S13]  /*6370*/  ISETP.GE.AND P2, PT, R100, R117, PT ;  /* 0x000000756400720c */ /* 0x000fda0003f46270 */
[----:B------:R0:W5:Y:S04]  /*6380*/  @!P2 LDG.E.128 R64, desc[UR40][R88.64+0x80] ;  /* 0x000080285840a981 */ /* 0x000168000c1e1d00 */
[----:B------:R0:W5:Y:S02]  /*6390*/  @!P2 LDG.E.128 R76, desc[UR40][R90.64+0x80] ;  /* 0x000080285a4ca981 */ /* 0x000164000c1e1d00 */
.L_x_681:
[----:B------:R-:W-:Y:S05]  /*63a0*/  BSYNC B1 ;  /* 0x0000000000017941 */ /* 0x000fea0003800000 */
.L_x_680:
[----:B------:R-:W-:Y:S01]  /*63b0*/  IMAD.MOV.U32 R3, RZ, RZ, R41 ;  /* 0x000000ffff037224 */ /* 0x000fe200078e0029 */
[----:B------:R-:W-:Y:S01]  /*63c0*/  MOV R0, R40 ;  /* 0x0000002800007202 */ /* 0x000fe20000000f00 */
[----:B0-----:R-:W-:Y:S01]  /*63d0*/  IMAD.MOV.U32 R88, RZ, RZ, R46 ;  /* 0x000000ffff587224 */ /* 0x001fe200078e002e */
        /* <DEDUP_REMOVED lines=18> */
[----:B------:R-:W-:Y:S01]  /*6500*/  PRMT R173, R89, 0x7610, R173 ;  /* 0x0000761059ad7816 */ /* 0x000fe200000000ad */
[----:B------:R-:W-:Y:S01]  /*6510*/  IMAD.MOV.U32 R89, RZ, RZ, R58 ;  /* 0x000000ffff597224 */ /* 0x000fe200078e003a */
[----:B------:R-:W-:Y:S02]  /*6520*/  MOV R3, R52 ;  /* 0x0000003400037202 */ /* 0x000fe40000000f00 */
[----:B------:R-:W-:Y:S02]  /*6530*/  PRMT R173, R173, 0x5410, R0 ;  /* 0x00005410adad7816 */ /* 0x000fe40000000000 */
[----:B------:R-:W-:Y:S01]  /*6540*/  PRMT R174, R3, 0x5410, R88 ;  /* 0x0000541003ae7816 */ /* 0x000fe20000000058 */
[----:B------:R-:W-:Y:S01]  /*6550*/  IMAD.MOV.U32 R3, RZ, RZ, R56 ;  /* 0x000000ffff037224 */ /* 0x000fe200078e0038 */
[----:B------:R-:W-:Y:S01]  /*6560*/  PRMT R175, R175, 0x5410, R89 ;  /* 0x00005410afaf7816 */ /* 0x000fe20000000059 */
[----:B------:R-:W-:Y:S01]  /*6570*/  IMAD.MOV.U32 R88, RZ, RZ, R57 ;  /* 0x000000ffff587224 */ /* 0x000fe200078e0039 */
[----:B------:R-:W-:-:S02]  /*6580*/  MOV R89, R62 ;  /* 0x0000003e00597202 */ /* 0x000fc40000000f00 */
[----:B------:R-:W-:Y:S02]  /*6590*/  MOV R0, R59 ;  /* 0x0000003b00007202 */ /* 0x000fe40000000f00 */
[----:B------:R-:W-:Y:S01]  /*65a0*/  PRMT R176, R176, 0x5410, R3 ;  /* 0x00005410b0b07816 */ /* 0x000fe20000000003 */
[----:B------:R-:W-:Y:S01]  /*65b0*/  IMAD.MOV.U32 R3, RZ, RZ, R63 ;  /* 0x000000ffff037224 */ /* 0x000fe200078e003f */
[----:B------:R-:W-:Y:S01]  /*65c0*/  PRMT R180, R88, 0x5410, R89 ;  /* 0x0000541058b47816 */ /* 0x000fe20000000059 */
[----:B------:R-:W-:Y:S01]  /*65d0*/  IMAD.MOV.U32 R88, RZ, RZ, R60 ;  /* 0x000000ffff587224 */ /* 0x000fe200078e003c */
[----:B------:R-:W-:Y:S01]  /*65e0*/  PRMT R177, R177, 0x5410, R0 ;  /* 0x00005410b1b17816 */ /* 0x000fe20000000000 */
[----:B-----5:R-:W-:Y:S01]  /*65f0*/  IMAD.MOV.U32 R0, RZ, RZ, R66 ;  /* 0x000000ffff007224 */ /* 0x020fe200078e0042 */
[----:B------:R-:W-:Y:S02]  /*6600*/  MOV R89, R61 ;  /* 0x0000003d00597202 */ /* 0x000fe40000000f00 */
        /* <DEDUP_REMOVED lines=24> */
[----:B------:R-:W-:Y:S01]  /*6790*/  IMAD.MOV.U32 R89, RZ, RZ, R75 ;  /* 0x000000ffff597224 */ /* 0x000fe200078e004b */
[----:B------:R-:W-:Y:S02]  /*67a0*/  MOV R88, R76 ;  /* 0x0000004c00587202 */ /* 0x000fe40000000f00 */
[----:B------:R-:W-:-:S02]  /*67b0*/  PLOP3.LUT P2, PT, PT, PT, UP0, 0x80, 0x0 ;  /* 0x000000000000781c */ /* 0x000fc40003f4f008 */
[----:B------:R-:W-:Y:S01]  /*67c0*/  PRMT R155, R88, 0x5410, R3 ;  /* 0x00005410589b7816 */ /* 0x000fe20000000003 */
[----:B------:R-:W-:Y:S01]  /*67d0*/  IMAD.MOV.U32 R3, RZ, RZ, R80 ;  /* 0x000000ffff037224 */ /* 0x000fe200078e0050 */
        /* <DEDUP_REMOVED lines=9> */
[----:B------:R-:W-:-:S02]  /*6870*/  PRMT R154, R154, 0x5410, R89 ;  /* 0x000054109a9a7816 */ /* 0x000fc40000000059 */
[----:B------:R-:W-:Y:S02]  /*6880*/  MOV R89, R86 ;  /* 0x0000005600597202 */ /* 0x000fe40000000f00 */
[----:B------:R-:W-:Y:S02]  /*6890*/  MOV R0, R85 ;  /* 0x0000005500007202 */ /* 0x000fe40000000f00 */
[----:B------:R-:W-:Y:S02]  /*68a0*/  PRMT R171, R93, 0x5410, R94 ;  /* 0x000054105dab7816 */ /* 0x000fe4000000005e */
[----:B------:R-:W-:Y:S02]  /*68b0*/  PRMT R169, R89, 0x5410, R88 ;  /* 0x0000541059a97816 */ /* 0x000fe40000000058 */
[----:B------:R-:W-:Y:S01]  /*68c0*/  PRMT R170, R3, 0x5410, R0 ;  /* 0x0000541003aa7816 */ /* 0x000fe20000000000 */
[----:B------:R-:W-:Y:S06]  /*68d0*/  @!P2 BRA `(.L_x_682) ;  /* 0x000000000004a947 */ /* 0x000fec0003800000 */
[----:B------:R-:W-:Y:S01]  /*68e0*/  BPT.TRAP 0x1 ;  /* 0x000000040000795c */ /* 0x000fe20000300000 */
.L_x_682:
[----:B------:R-:W-:Y:S01]  /*68f0*/  IMAD R3, R16, 0x8, R2 ;  /* 0x0000000810037824 */ /* 0x000fe200078e0202 */
[----:B------:R-:W-:Y:S01]  /*6900*/  SHF.L.U32 R0, R184, 0x1f, RZ ;  /* 0x0000001fb8007819 */ /* 0x000fe200000006ff */
[----:B------:R-:W0:Y:S01]  /*6910*/  LDC R147, c[0x0][0x2f4] ;  /* 0x0000bd00ff937b82 */ /* 0x000e220000000800 */
[----:B------:R-:W-:Y:S01]  /*6920*/  BSSY B1, `(.L_x_683) ;  /* 0x0000005000017945 */ /* 0x000fe20003800000 */
[----:B------:R-:W-:Y:S01]  /*6930*/  IMAD.MOV.U32 R127, RZ, RZ, R92 ;  /* 0x000000ffff7f7224 */ /* 0x000fe200078e005c */
[----:B------:R-:W1:Y:S05]  /*6940*/  SYNCS.PHASECHK.TRANS64.TRYWAIT P5, [R3+URZ+0x34890], R0 ;  /* 0x03489000030075a7 */ /* 0x000e6a00080a017f */
[----:B------:R-:W2:Y:S01]  /*6950*/  LDC.64 R128, c[0x0][0x300] ;  /* 0x0000c000ff807b82 */ /* 0x000ea20000000a00 */
[----:B-1----:R-:W-:Y:S05]  /*6960*/  @!P5 BRA `(.L_x_684) ;  /* 0x0000018c003cd947 */ /* 0x002fea0003800000 */
.L_x_979:
[----:B------:R-:W-:Y:S05]  /*6970*/  BSYNC B1 ;  /* 0x0000000000017941 */ /* 0x000fea0003800000 */
.L_x_683:
[----:B------:R-:W-:Y:S01]  /*6980*/  BSSY B1, `(.L_x_685) ;  /* 0x0000182000017945 */ /* 0x000fe20003800000 */
[----:B0-----:R-:W-:-:S03]  /*6990*/  IADD3 R148, -R122, R147, RZ ;  /* 0x000000937a947210 */ /* 0x001fc60007ffe1ff */
[----:B------:R-:W-:Y:S05]  /*69a0*/  @P4 BRA `(.L_x_686) ;  /* 0x0000001400fc4947 */ /* 0x000fea0003800000 */
[----:B------:R-:W-:Y:S01]  /*69b0*/  ISETP.NE.AND P4, PT, R14, RZ, PT ;  /* 0x000000ff0e00720c */ /* 0x000fe20003f85270 */
[-C--:B--2---:R-:W-:Y:S01]  /*69c0*/  IMAD R156, R145, R128.reuse, RZ ;  /* 0x00000080919c7224 */ /* 0x084fe200078e02ff */
[----:B------:R-:W-:Y:S01]  /*69d0*/  BSSY B2, `(.L_x_687) ;  /* 0x0000082000027945 */ /* 0x000fe20003800000 */
[----:B------:R-:W-:-:S04]  /*69e0*/  IMAD.WIDE.U32 R132, R17, R128, R126 ;  /* 0x0000008011847225 */ /* 0x000fc800078e007e */
[----:B------:R-:W-:-:S04]  /*69f0*/  IMAD R156, R17, R129, R156 ;  /* 0x00000081119c7224 */ /* 0x000fc800078e029c */
[----:B------:R-:W-:Y:S02]  /*6a00*/  IMAD.IADD R156, R156, 0x1, R133 ;  /* 0x000000019c9c7824 */ /* 0x000fe400078e0285 */
[----:B------:R-:W-:Y:S05]  /*6a10*/  @!P4 BRA `(.L_x_688) ;  /* 0x0000000400f4c947 */ /* 0x000fea0003800000 */
[----:B------:R-:W-:Y:S01]  /*6a20*/  SEL R88, R122, R148, !P0 ;  /* 0x000000947a587207 */ /* 0x000fe20004000000 */
[----:B------:R-:W-:Y:S01]  /*6a30*/  BSSY B3, `(.L_x_689) ;  /* 0x000006f000037945 */ /* 0x000fe20003800000 */
[----:B------:R-:W-:Y:S02]  /*6a40*/  ISETP.GE.AND P4, PT, R18, R117, PT ;  /* 0x000000751200720c */ /* 0x000fe40003f86270 */
[----:B------:R-:W-:-:S04]  /*6a50*/  SHF.R.S32.HI R89, RZ, 0x1f, R88 ;  /* 0x0000001fff597819 */ /* 0x000fc80000011458 */
[----:B------:R-:W-:-:S04]  /*6a60*/  LEA.HI R89, R89, R88, RZ, 0x4 ;  /* 0x0000005859597211 */ /* 0x000fc800078f20ff */
[----:B------:R-:W-:-:S04]  /*6a70*/  LEA.HI.SX32 R160, R89, R114, 0x1c ;  /* 0x0000007259a07211 */ /* 0x000fc800078fe2ff */
[----:B------:R-:W-:-:S04]  /*6a80*/  SHF.R.S32.HI R88, RZ, 0x1f, R160 ;  /* 0x0000001fff587819 */ /* 0x000fc800000114a0 */
[----:B------:R-:W-:Y:S02]  /*6a90*/  LEA.HI R88, R88, R160, RZ, 0x3 ;  /* 0x000000a058587211 */ /* 0x000fe400078f18ff */
[----:B------:R-:W-:-:S03]  /*6aa0*/  SHF.L.U32 R160, R160, 0x3, RZ ;  /* 0x00000003a0a07819 */ /* 0x000fc600000006ff */
[----:B------:R-:W-:Y:S01]  /*6ab0*/  IMAD.SHL.U32 R88, R88, 0x400, RZ ;  /* 0x0000040058587824 */ /* 0x000fe200078e00ff */
[----:B------:R-:W-:-:S04]  /*6ac0*/  LOP3.LUT R89, R191, 0x38, R160, 0xf8, !PT ;  /* 0x00000038bf597812 */ /* 0x000fc800078ef8a0 */
[----:B------:R-:W-:Y:S02]  /*6ad0*/  LOP3.LUT R88, R88, 0x7fffe000, RZ, 0xc0, !PT ;  /* 0x7fffe00058587812 */ /* 0x000fe400078ec0ff */
[----:B------:R-:W-:-:S03]  /*6ae0*/  LOP3.LUT R89, R89, R193, RZ, 0x3c, !PT ;  /* 0x000000c159597212 */ /* 0x000fc600078e3cff */
[----:B------:R-:W-:-:S04]  /*6af0*/  IMAD R88, R192, 0x200, R88 ;  /* 0x00000200c0587824 */ /* 0x000fc800078e0258 */
[----:B------:R-:W-:-:S04]  /*6b00*/  IMAD.IADD R88, R88, 0x1, R89 ;  /* 0x0000000158587824 */ /* 0x000fc800078e0259 */
[C---:B------:R-:W-:Y:S02]  /*6b10*/  IMAD R92, R16.reuse, 0x6000, R88 ;  /* 0x00006000105c7824 */ /* 0x040fe400078e0258 */
[----:B------:R-:W-:Y:S02]  /*6b20*/  IMAD R88, R16, 0x6000, R143 ;  /* 0x0000600010587824 */ /* 0x000fe400078e028f */
[----:B------:R-:W-:-:S03]  /*6b30*/  IMAD R92, R92, 0x2, R2 ;  /* 0x000000025c5c7824 */ /* 0x000fc600078e0202 */
[----:B------:R-:W-:-:S03]  /*6b40*/  LEA R88, R88, R2, 0x1 ;  /* 0x0000000258587211 */ /* 0x000fc600078e08ff */
[----:B------:R-:W0:Y:S04]  /*6b50*/  LDS.128 R92, [R92+0x1c400] ;  /* 0x01c400005c5c7984 */ /* 0x000e280000000c00 */
[----:B------:R-:W2:Y:S01]  /*6b60*/  LDS.128 R88, [R88+0x1c400] ;  /* 0x01c4000058587984 */ /* 0x000ea20000000c00 */
[----:B------:R-:W-:Y:S05]  /*6b70*/  @P4 BRA `(.L_x_690) ;  /* 0x0000000400684947 */ /* 0x000fea0003800000 */
[----:B0-----:R-:W-:Y:S01]  /*6b80*/  IMAD.MOV.U32 R163, RZ, RZ, R93 ;  /* 0x000000ffffa37224 */ /* 0x001fe200078e005d */
[----:B--2---:R-:W-:Y:S01]  /*6b90*/  MOV R162, R89 ;  /* 0x0000005900a27202 */ /* 0x004fe20000000f00 */
[----:B------:R-:W-:Y:S01]  /*6ba0*/  HADD2.F32 R161, -RZ, R161.H0_H0 ;  /* 0x200000a1ffa17230 */ /* 0x000fe20000004100 */
[--C-:B------:R-:W-:Y:S01]  /*6bb0*/  SHF.R.U64 R48, R48, 0x10, R49.reuse ;  /* 0x0000001030307819 */ /* 0x100fe20000001231 */
[----:B------:R-:W-:Y:S01]  /*6bc0*/  HADD2.F32 R164, -RZ, R164.H0_H0 ;  /* 0x200000a4ffa47230 */ /* 0x000fe20000004100 */
[----:B------:R-:W-:Y:S01]  /*6bd0*/  SHF.R.U32.HI R49, RZ, 0x10, R49 ;  /* 0x00000010ff317819 */ /* 0x000fe20000011631 */
[----:B------:R-:W-:Y:S01]  /*6be0*/  HADD2.F32 R89, -RZ, R163.H0_H0 ;  /* 0x200000a3ff597230 */ /* 0x000fe20000004100 */
[----:B------:R-:W-:Y:S01]  /*6bf0*/  SHF.R.U64 R50, R50, 0x10, R51 ;  /* 0x0000001032327819 */ /* 0x000fe20000001233 */
[----:B------:R-:W-:Y:S02]  /*6c00*/  HADD2.F32 R165, -RZ, R162.H0_H0 ;  /* 0x200000a2ffa57230 */ /* 0x000fe40000004100 */
[----:B------:R-:W-:-:S02]  /*6c10*/  HADD2.F32 R49, -RZ, R49.H0_H0 ;  /* 0x20000031ff317230 */ /* 0x000fc40000004100 */
[-C--:B------:R-:W-:Y:S01]  /*6c20*/  FMUL.FTZ R93, R89, R161.reuse ;  /* 0x000000a1595d7220 */ /* 0x080fe20000410000 */
[----:B------:R-:W-:Y:S02]  /*6c30*/  HADD2.F32 R50, -RZ, R50.H0_H0 ;  /* 0x20000032ff327230 */ /* 0x000fe40000004100 */
[C---:B------:R-:W-:Y:S01]  /*6c40*/  FMUL.FTZ R161, R165.reuse, R161 ;  /* 0x000000a1a5a17220 */ /* 0x040fe20000410000 */
[----:B------:R-:W-:-:S03]  /*6c50*/  FFMA.FTZ R93, R165, R164, -R93 ;  /* 0x000000a4a55d7223 */ /* 0x000fc6000001085d */
[----:B------:R-:W-:Y:S01]  /*6c60*/  FFMA.FTZ R89, R89, R164, R161 ;  /* 0x000000a459597223 */ /* 0x000fe200000100a1 */
[--C-:B------:R-:W-:Y:S02]  /*6c70*/  SHF.R.U32.HI R164, RZ, 0x10, R61.reuse ;  /* 0x00000010ffa47819 */ /* 0x100fe4000001163d */
[----:B------:R-:W-:Y:S01]  /*6c80*/  SHF.R.U64 R161, R60, 0x10, R61 ;  /* 0x000000103ca17819 */ /* 0x000fe2000000123d */
[----:B------:R-:W-:Y:S02]  /*6c90*/  HADD2.F32 R60, -RZ, R163.H1_H1 ;  /* 0x300000a3ff3c7230 */ /* 0x000fe40000004100 */
[----:B------:R-:W-:Y:S02]  /*6ca0*/  HADD2.F32 R164, -RZ, R164.H0_H0 ;  /* 0x200000a4ffa47230 */ /* 0x000fe40000004100 */
[----:B------:R-:W-:Y:S02]  /*6cb0*/  HADD2.F32 R61, -RZ, R162.H1_H1 ;  /* 0x300000a2ff3d7230 */ /* 0x000fe40000004100 */
[----:B------:R-:W-:-:S02]  /*6cc0*/  HADD2.F32 R161, -RZ, R161.H0_H0 ;  /* 0x200000a1ffa17230 */ /* 0x000fc40000004100 */
[-C--:B------:R-:W-:Y:S01]  /*6cd0*/  FMUL.FTZ R162, R60, R164.reuse ;  /* 0x000000a43ca27220 */ /* 0x080fe20000410000 */
[----:B------:R-:W-:-:S03]  /*6ce0*/  FMUL.FTZ R164, R61, R164 ;  /* 0x000000a43da47220 */ /* 0x000fc60000410000 */
[-C--:B------:R-:W-:Y:S01]  /*6cf0*/  FFMA.FTZ R61, R61, R49.reuse, -R162 ;  /* 0x000000313d3d7223 */ /* 0x080fe200000108a2 */
[----:B------:R-:W-:Y:S02]  /*6d00*/  HADD2.F32 R162, -RZ, R179.H0_H0 ;  /* 0x200000b3ffa27230 */ /* 0x000fe40000004100 */
[----:B------:R-:W-:Y:S01]  /*6d10*/  FFMA.FTZ R49, R60, R49, R164 ;  /* 0x000000313c317223 */ /* 0x000fe200000100a4 */
[----:B------:R-:W-:Y:S02]  /*6d20*/  IMAD.MOV.U32 R60, RZ, RZ, R91 ;  /* 0x000000ffff3c7224 */ /* 0x000fe400078e005b */
[----:B------:R-:W-:Y:S01]  /*6d30*/  HADD2.F32 R164, -RZ, R181.H0_H0 ;  /* 0x200000b5ffa47230 */ /* 0x000fe20000004100 */
[----:B------:R-:W-:Y:S01]  /*6d40*/  F2FP.F16.F32.PACK_AB R61, R61, R93 ;  /* 0x0000005d3d3d723e */ /* 0x000fe200000000ff */
[----:B------:R-:W-:Y:S01]  /*6d50*/  HADD2.F32 R91, -RZ, R95.H0_H0 ;  /* 0x2000005fff5b7230 */ /* 0x000fe20000004100 */
[----:B------:R-:W-:Y:S01]  /*6d60*/  F2FP.F16.F32.PACK_AB R49, R49, R89 ;  /* 0x000000593131723e */ /* 0x000fe200000000ff */
[--C-:B------:R-:W-:Y:S01]  /*6d70*/  HADD2.F32 R163, -RZ, R60.reuse.H0_H0 ;  /* 0x2000003cffa37230 */ /* 0x100fe20000004100 */
[----:B------:R-:W-:Y:S01]  /*6d80*/  MOV R89, R61 ;  /* 0x0000003d00597202 */ /* 0x000fe20000000f00 */
[----:B------:R-:W-:-:S02]  /*6d90*/  HADD2.F32 R60, -RZ, R60.H1_H1 ;  /* 0x3000003cff3c7230 */ /* 0x000fc40000004100 */
[----:B------:R-:W-:Y:S01]  /*6da0*/  FMUL.FTZ R165, R91, R164 ;  /* 0x000000a45ba57220 */ /* 0x000fe20000410000 */
[----:B------:R-:W-:-:S03]  /*6db0*/  IMAD.MOV.U32 R93, RZ, RZ, R49 ;  /* 0x000000ffff5d7224 */ /* 0x000fc600078e0031 */
[C---:B------:R-:W-:Y:S01]  /*6dc0*/  FFMA.FTZ R165, R163.reuse, R162, -R165 ;  /* 0x000000a2a3a57223 */ /* 0x040fe200000108a5 */
[----:B------:R-:W-:Y:S01]  /*6dd0*/  FMUL.FTZ R163, R163, R164 ;  /* 0x000000a4a3a37220 */ /* 0x000fe20000410000 */
[----:B------:R-:W-:-:S03]  /*6de0*/  HADD2.F32 R164, -RZ, R181.H1_H1 ;  /* 0x300000b5ffa47230 */ /* 0x000fc60000004100 */
[----:B------:R-:W-:Y:S01]  /*6df0*/  FFMA.FTZ R163, R91, R162, R163 ;  /* 0x000000a25ba37223 */ /* 0x000fe200000100a3 */
[----:B------:R-:W-:Y:S02]  /*6e00*/  SHF.R.U32.HI R91, RZ, 0x10, R51 ;  /* 0x00000010ff5b7819 */ /* 0x000fe40000011633 */
[--C-:B------:R-:W-:Y:S01]  /*6e10*/  SHF.R.U64 R51, R62, 0x10, R63.reuse ;  /* 0x000000103e337819 */ /* 0x100fe2000000123f */
[----:B------:R-:W-:Y:S01]  /*6e20*/  HADD2.F32 R62, -RZ, R95.H1_H1 ;  /* 0x3000005fff3e7230 */ /* 0x000fe20000004100 */
[----:B------:R-:W-:Y:S01]  /*6e30*/  SHF.R.U32.HI R63, RZ, 0x10, R63 ;  /* 0x00000010ff3f7819 */ /* 0x000fe2000001163f */
[----:B------:R-:W-:Y:S02]  /*6e40*/  HADD2.F32 R95, -RZ, R91.H0_H0 ;  /* 0x2000005bff5f7230 */ /* 0x000fe40000004100 */
[----:B------:R-:W-:Y:S02]  /*6e50*/  HADD2.F32 R51, -RZ, R51.H0_H0 ;  /* 0x20000033ff337230 */ /* 0x000fe40000004100 */
[----:B------:R-:W-:-:S05]  /*6e60*/  HADD2.F32 R63, -RZ, R63.H0_H0 ;  /* 0x2000003fff3f7230 */ /* 0x000fca0000004100 */
[----:B------:R-:W-:-:S04]  /*6e70*/  FMUL.FTZ R91, R62, R63 ;  /* 0x0000003f3e5b7220 */ /* 0x000fc80000410000 */
[C---:B------:R-:W-:Y:S01]  /*6e80*/  FFMA.FTZ R91, R60.reuse, R95, -R91 ;  /* 0x0000005f3c5b7223 */ /* 0x040fe2000001085b */
[----:B------:R-:W-:Y:S01]  /*6e90*/  FMUL.FTZ R60, R60, R63 ;  /* 0x0000003f3c3c7220 */ /* 0x000fe20000410000 */
[----:B------:R-:W-:-:S03]  /*6ea0*/  HADD2.F32 R63, -RZ, R179.H1_H1 ;  /* 0x300000b3ff3f7230 */ /* 0x000fc60000004100 */
[----:B------:R-:W-:Y:S01]  /*6eb0*/  FFMA.FTZ R60, R62, R95, R60 ;  /* 0x0000005f3e3c7223 */ /* 0x000fe2000001003c */
[----:B------:R-:W-:Y:S01]  /*6ec0*/  HADD2.F32 R62, -RZ, R92.H0_H0 ;  /* 0x2000005cff3e7230 */ /* 0x000fe20000004100 */
[----:B------:R-:W-:Y:S01]  /*6ed0*/  F2FP.F16.F32.PACK_AB R91, R91, R165 ;  /* 0x000000a55b5b723e */ /* 0x000fe200000000ff */
[--C-:B------:R-:W-:Y:S02]  /*6ee0*/  HADD2.F32 R95, -RZ, R88.reuse.H0_H0 ;  /* 0x20000058ff5f7230 */ /* 0x100fe40000004100 */
[----:B------:R-:W-:Y:S02]  /*6ef0*/  HADD2.F32 R88, -RZ, R88.H1_H1 ;  /* 0x30000058ff587230 */ /* 0x000fe40000004100 */
[-C--:B------:R-:W-:Y:S01]  /*6f00*/  FMUL.FTZ R162, R62, R164.reuse ;  /* 0x000000a43ea27220 */ /* 0x080fe20000410000 */
[----:B------:R-:W-:Y:S01]  /*6f10*/  F2FP.F16.F32.PACK_AB R60, R60, R163 ;  /* 0x000000a33c3c723e */ /* 0x000fe200000000ff */
[C---:B------:R-:W-:Y:S02]  /*6f20*/  FMUL.FTZ R164, R95.reuse, R164 ;  /* 0x000000a45fa47220 */ /* 0x040fe40000410000 */
[----:B------:R-:W-:-:S02]  /*6f30*/  FFMA.FTZ R162, R95, R63, -R162 ;  /* 0x0000003f5fa27223 */ /* 0x000fc400000108a2 */
[----:B------:R-:W-:Y:S01]  /*6f40*/  FFMA.FTZ R164, R62, R63, R164 ;  /* 0x0000003f3ea47223 */ /* 0x000fe200000100a4 */
[----:B------:R-:W-:Y:S02]  /*6f50*/  HADD2.F32 R62, -RZ, R92.H1_H1 ;  /* 0x3000005cff3e7230 */ /* 0x000fe40000004100 */
[----:B------:R-:W-:Y:S02]  /*6f60*/  HADD2.F32 R63, -RZ, R48.H0_H0 ;  /* 0x20000030ff3f7230 */ /* 0x000fe40000004100 */
[--C-:B------:R-:W-:Y:S02]  /*6f70*/  HADD2.F32 R92, -RZ, R90.reuse.H0_H0 ;  /* 0x2000005aff5c7230 */ /* 0x100fe40000004100 */
[-C--:B------:R-:W-:Y:S01]  /*6f80*/  FMUL.FTZ R48, R62, R161.reuse ;  /* 0x000000a13e307220 */ /* 0x080fe20000410000 */
[C---:B------:R-:W-:Y:S01]  /*6f90*/  FMUL.FTZ R161, R88.reuse, R161 ;  /* 0x000000a158a17220 */ /* 0x040fe20000410000 */
[----:B------:R-:W-:Y:S02]  /*6fa0*/  HADD2.F32 R90, -RZ, R90.H1_H1 ;  /* 0x3000005aff5a7230 */ /* 0x000fe40000004100 */
[-C--:B------:R-:W-:Y:S01]  /*6fb0*/  FFMA.FTZ R48, R88, R63.reuse, -R48 ;  /* 0x0000003f58307223 */ /* 0x080fe20000010830 */
[----:B------:R-:W-:Y:S01]  /*6fc0*/  FFMA.FTZ R62, R62, R63, R161 ;  /* 0x0000003f3e3e7223 */ /* 0x000fe200000100a1 */
[----:B------:R-:W-:-:S02]  /*6fd0*/  HADD2.F32 R161, -RZ, R180.H1_H1 ;  /* 0x300000b4ffa17230 */ /* 0x000fc40000004100 */
[----:B------:R-:W-:Y:S01]  /*6fe0*/  HADD2.F32 R63, -RZ, R94.H0_H0 ;  /* 0x2000005eff3f7230 */ /* 0x000fe20000004100 */
[----:B------:R-:W-:Y:S01]  /*6ff0*/  F2FP.F16.F32.PACK_AB R48, R48, R162 ;  /* 0x000000a23030723e */ /* 0x000fe200000000ff */
[----:B------:R-:W-:Y:S01]  /*7000*/  HADD2.F32 R88, -RZ, R178.H1_H1 ;  /* 0x300000b2ff587230 */ /* 0x000fe20000004100 */
[----:B------:R-:W-:Y:S01]  /*7010*/  F2FP.F16.F32.PACK_AB R62, R62, R164 ;  /* 0x000000a43e3e723e */ /* 0x000fe200000000ff */
[----:B------:R-:W-:Y:S02]  /*7020*/  HADD2.F32 R94, -RZ, R94.H1_H1 ;  /* 0x3000005eff5e7230 */ /* 0x000fe40000004100 */
[-C--:B------:R-:W-:Y:S01]  /*7030*/  FMUL.FTZ R95, R63, R161.reuse ;  /* 0x000000a13f5f7220 */ /* 0x080fe20000410000 */
[----:B------:R-:W-:-:S03]  /*7040*/  FMUL.FTZ R161, R92, R161 ;  /* 0x000000a15ca17220 */ /* 0x000fc60000410000 */
[-C--:B------:R-:W-:Y:S01]  /*7050*/  FFMA.FTZ R95, R92, R88.reuse, -R95 ;  /* 0x000000585c5f7223 */ /* 0x080fe2000001085f */
[----:B------:R-:W-:Y:S01]  /*7060*/  FFMA.FTZ R161, R63, R88, R161 ;  /* 0x000000583fa17223 */ /* 0x000fe200000100a1 */
[-C--:B------:R-:W-:Y:S01]  /*7070*/  FMUL.FTZ R63, R94, R51.reuse ;  /* 0x000000335e3f7220 */ /* 0x080fe20000410000 */
[C---:B------:R-:W-:Y:S01]  /*7080*/  FMUL.FTZ R51, R90.reuse, R51 ;  /* 0x000000335a337220 */ /* 0x040fe20000410000 */
[----:B------:R-:W-:Y:S02]  /*7090*/  IMAD.MOV.U32 R88, RZ, RZ, R48 ;  /* 0x000000ffff587224 */ /* 0x000fe400078e0030 */
[-C--:B------:R-:W-:Y:S01]  /*70a0*/  FFMA.FTZ R63, R90, R50.reuse, -R63 ;  /* 0x000000325a3f7223 */ /* 0x080fe2000001083f */
[----:B------:R-:W-:Y:S01]  /*70b0*/  FFMA.FTZ R51, R94, R50, R51 ;  /* 0x000000325e337223 */ /* 0x000fe20000010033 */
[----:B------:R-:W-:-:S03]  /*70c0*/  IMAD.MOV.U32 R92, RZ, RZ, R62 ;  /* 0x000000ffff5c7224 */ /* 0x000fc600078e003e */
[----:B------:R-:W-:Y:S01]  /*70d0*/  F2FP.F16.F32.PACK_AB R63, R63, R95 ;  /* 0x0000005f3f3f723e */ /* 0x000fe200000000ff */
[----:B------:R-:W-:Y:S01]  /*70e0*/  IMAD.MOV.U32 R95, RZ, RZ, R60 ;  /* 0x000000ffff5f7224 */ /* 0x000fe200078e003c */
[----:B------:R-:W-:Y:S02]  /*70f0*/  F2FP.F16.F32.PACK_AB R51, R51, R161 ;  /* 0x000000a13333723e */ /* 0x000fe400000000ff */
[----:B------:R-:W-:-:S03]  /*7100*/  MOV R90, R63 ;  /* 0x0000003f005a7202 */ /* 0x000fc60000000f00 */
[----:B------:R-:W-:-:S07]  /*7110*/  IMAD.MOV.U32 R94, RZ, RZ, R51 ;  /* 0x000000ffff5e7224 */ /* 0x000fce00078e0033 */
.L_x_690:
[----:B------:R-:W-:Y:S05]  /*7120*/  BSYNC B3 ;  /* 0x0000000000037941 */ /* 0x000fea0003800000 */
.L_x_689:
[----:B------:R-:W-:-:S13]  /*7130*/  ISETP.GE.AND P4, PT, R160, R147, PT ;  /* 0x00000093a000720c */ /* 0x000fda0003f86270 */
[--C-:B------:R-:W-:Y:S02]  /*7140*/  @!P4 SHF.R.S32.HI R51, RZ, 0x1f, R160.reuse ;  /* 0x0000001fff33c819 */ /* 0x100fe400000114a0 */
[----:B------:R-:W-:-:S04]  /*7150*/  @!P4 IADD3 R160, P5, P6, R102, R132, R160 ;  /* 0x0000008466a0c210 */ /* 0x000fc80007ebe0a0 */
[----:B------:R-:W-:Y:S02]  /*7160*/  @!P4 IADD3.X R51, R97, R156, R51, P5, P6 ;  /* 0x0000009c6133c210 */ /* 0x000fe40002fec433 */
[----:B------:R-:W-:-:S04]  /*7170*/  IADD3 R49, P5, P6, R102, R132, R27 ;  /* 0x0000008466317210 */ /* 0x000fc80007ebe01b */
[----:B------:R-:W-:Y:S02]  /*7180*/  IADD3.X R50, R97, R156, R13, P5, P6 ;  /* 0x0000009c61327210 */ /* 0x000fe40002fec40d */
[----:B------:R-:W-:-:S04]  /*7190*/  LEA R48, P5, R49, R120, 0x1 ;  /* 0x0000007831307211 */ /* 0x000fc800078a08ff */
[----:B------:R-:W-:Y:S02]  /*71a0*/  LEA.HI.X R49, R49, R121, R50, 0x1, P5 ;  /* 0x0000007931317211 */ /* 0x000fe400028f0c32 */
[----:B------:R-:W-:-:S03]  /*71b0*/  @!P4 LEA R50, P5, R160, R120, 0x1 ;  /* 0x00000078a032c211 */ /* 0x000fc600078a08ff */
[----:B--2---:R2:W-:Y:S01]  /*71c0*/  STG.E.128 desc[UR40][R48.64], R88 ;  /* 0x0000005830007986 */ /* 0x0045e2000c101d28 */
[----:B------:R-:W-:-:S05]  /*71d0*/  @!P4 LEA.HI.X R51, R160, R121, R51, 0x1, P5 ;  /* 0x00000079a033c211 */ /* 0x000fca00028f0c33 */
[----:B0-----:R2:W-:Y:S04]  /*71e0*/  @!P4 STG.E.128 desc[UR40][R50.64], R92 ;  /* 0x0000005c3200c986 */ /* 0x0015e8000c101d28 */
.L_x_688:
[----:B------:R-:W-:Y:S05]  /*71f0*/  BSYNC B2 ;  /* 0x0000000000027941 */ /* 0x000fea0003800000 */
.L_x_687:
[----:B------:R-:W-:Y:S01]  /*7200*/  ISETP.NE.AND P4, PT, R10, RZ, PT ;  /* 0x000000ff0a00720c */ /* 0x000fe20003f85270 */
[----:B------:R-:W-:-:S12]  /*7210*/  BSSY B2, `(.L_x_691) ;  /* 0x0000080000027945 */ /* 0x000fd80003800000 */
[----:B------:R-:W-:Y:S05]  /*7220*/  @!P4 BRA `(.L_x_692) ;  /* 0x0000000400f8c947 */ /* 0x000fea0003800000 */
[----:B--2---:R-:W-:Y:S01]  /*7230*/  SEL R48, R122, R148, !P1 ;  /* 0x000000947a307207 */ /* 0x004fe20004800000 */
[----:B------:R-:W-:Y:S01]  /*7240*/  BSSY B3, `(.L_x_693) ;  /* 0x000007a000037945 */ /* 0x000fe20003800000 */
[----:B------:R-:W-:Y:S02]  /*7250*/  IADD3 R60, P4, P5, R102, R132, R21 ;  /* 0x00000084663c7210 */ /* 0x000fe40007d9e015 */
[----:B------:R-:W-:Y:S02]  /*7260*/  SHF.R.S32.HI R49, RZ, 0x1f, R48 ;  /* 0x0000001fff317819 */ /* 0x000fe40000011430 */
[----:B------:R-:W-:Y:S02]  /*7270*/  IADD3.X R61, R97, R156, R12, P4, P5 ;  /* 0x0000009c613d7210 */ /* 0x000fe400027ea40c */
[----:B------:R-:W-:-:S04]  /*7280*/  LEA.HI R48, R49, R48, RZ, 0x4 ;  /* 0x0000003031307211 */ /* 0x000fc800078f20ff */
[----:B------:R-:W-:-:S04]  /*7290*/  LEA.HI.SX32 R48, R48, R26, 0x1c ;  /* 0x0000001a30307211 */ /* 0x000fc800078fe2ff */
[----:B------:R-:W-:-:S04]  /*72a0*/  SHF.L.U32 R49, R48, 0x3, RZ ;  /* 0x0000000330317819 */ /* 0x000fc800000006ff */
[----:B------:R-:W-:-:S13]  /*72b0*/  ISETP.GE.AND P4, PT, R49, R147, PT ;  /* 0x000000933100720c */ /* 0x000fda0003f86270 */
[--C-:B------:R-:W-:Y:S02]  /*72c0*/  @!P4 SHF.R.S32.HI R51, RZ, 0x1f, R49.reuse ;  /* 0x0000001fff33c819 */ /* 0x100fe40000011431 */
[--C-:B------:R-:W-:Y:S02]  /*72d0*/  @!P4 IADD3 R50, P5, P6, R102, R132, R49.reuse ;  /* 0x000000846632c210 */ /* 0x100fe40007ebe031 */
[----:B------:R-:W-:Y:S02]  /*72e0*/  LOP3.LUT R49, R191, 0x38, R49, 0xf8, !PT ;  /* 0x00000038bf317812 */ /* 0x000fe400078ef831 */
[----:B------:R-:W-:Y:S02]  /*72f0*/  @!P4 IADD3.X R51, R97, R156, R51, P5, P6 ;  /* 0x0000009c6133c210 */ /* 0x000fe40002fec433 */
[----:B------:R-:W-:Y:S02]  /*7300*/  LEA R88, P5, R60, R120, 0x1 ;  /* 0x000000783c587211 */ /* 0x000fe400078a08ff */
[----:B------:R-:W-:-:S02]  /*7310*/  LOP3.LUT R49, R49, R193, RZ, 0x3c, !PT ;  /* 0x000000c131317212 */ /* 0x000fc400078e3cff */
[----:B------:R-:W-:Y:S02]  /*7320*/  LEA.HI.X R89, R60, R121, R61, 0x1, P5 ;  /* 0x000000793c597211 */ /* 0x000fe400028f0c3d */
[----:B------:R-:W-:-:S04]  /*7330*/  @!P4 LEA R90, P5, R50, R120, 0x1 ;  /* 0x00000078325ac211 */ /* 0x000fc800078a08ff */
[----:B------:R-:W-:Y:S02]  /*7340*/  @!P4 LEA.HI.X R91, R50, R121, R51, 0x1, P5 ;  /* 0x00000079325bc211 */ /* 0x000fe400028f0c33 */
[----:B------:R-:W-:Y:S02]  /*7350*/  SHF.R.S32.HI R50, RZ, 0x1f, R48 ;  /* 0x0000001fff327819 */ /* 0x000fe40000011430 */
[----:B------:R-:W-:Y:S02]  /*7360*/  ISETP.GE.AND P5, PT, R101, R117, PT ;  /* 0x000000756500720c */ /* 0x000fe40003fa6270 */
[----:B------:R-:W-:-:S05]  /*7370*/  LEA.HI R48, R50, R48, RZ, 0x3 ;  /* 0x0000003032307211 */ /* 0x000fca00078f18ff */
[----:B------:R-:W-:-:S05]  /*7380*/  IMAD.SHL.U32 R48, R48, 0x400, RZ ;  /* 0x0000040030307824 */ /* 0x000fca00078e00ff */
[----:B------:R-:W-:-:S05]  /*7390*/  LOP3.LUT R48, R48, 0x7fffe000, RZ, 0xc0, !PT ;  /* 0x7fffe00030307812 */ /* 0x000fca00078ec0ff */
[----:B------:R-:W-:-:S05]  /*73a0*/  IMAD R48, R192, 0x200, R48 ;  /* 0x00000200c0307824 */ /* 0x000fca00078e0230 */
[----:B------:R-:W-:Y:S01]  /*73b0*/  IADD3 R49, R48, R49, RZ ;  /* 0x0000003130317210 */ /* 0x000fe20007ffe0ff */
[----:B------:R-:W-:-:S04]  /*73c0*/  IMAD R48, R16, 0x6000, R142 ;  /* 0x0000600010307824 */ /* 0x000fc800078e028e */
[----:B------:R-:W-:Y:S02]  /*73d0*/  IMAD R60, R16, 0x6000, R49 ;  /* 0x00006000103c7824 */ /* 0x000fe400078e0231 */
[--C-:B------:R-:W-:Y:S02]  /*73e0*/  IMAD R48, R48, 0x2, R2.reuse ;  /* 0x0000000230307824 */ /* 0x100fe400078e0202 */
[----:B------:R-:W-:-:S04]  /*73f0*/  IMAD R60, R60, 0x2, R2 ;  /* 0x000000023c3c7824 */ /* 0x000fc800078e0202 */
[----:B------:R-:W0:Y:S04]  /*7400*/  LDS.128 R48, [R48+0x1c400] ;  /* 0x01c4000030307984 */ /* 0x000e280000000c00 */
[----:B------:R-:W2:Y:S01]  /*7410*/  LDS.128 R60, [R60+0x1c400] ;  /* 0x01c400003c3c7984 */ /* 0x000ea20000000c00 */
[----:B------:R-:W-:Y:S05]  /*7420*/  @P5 BRA `(.L_x_694) ;  /* 0x00000004006c5947 */ /* 0x000fea0003800000 */
[----:B--2---:R-:W-:Y:S01]  /*7430*/  MOV R94, R61 ;  /* 0x0000003d005e7202 */ /* 0x004fe20000000f00 */
[----:B0-----:R-:W-:Y:S01]  /*7440*/  IMAD.MOV.U32 R61, RZ, RZ, R49 ;  /* 0x000000ffff3d7224 */ /* 0x001fe200078e0031 */
[----:B------:R-:W-:Y:S01]  /*7450*/  SHF.R.U64 R56, R56, 0x10, R57 ;  /* 0x0000001038387819 */ /* 0x000fe20000001239 */
[----:B------:R-:W-:Y:S01]  /*7460*/  HADD2.F32 R95, -RZ, R180.H0_H0 ;  /* 0x200000b4ff5f7230 */ /* 0x000fe20000004100 */
[----:B------:R-:W-:Y:S01]  /*7470*/  SHF.R.U64 R44, R44, 0x10, R45 ;  /* 0x000000102c2c7819 */ /* 0x000fe2000000122d */
[----:B------:R-:W-:Y:S01]  /*7480*/  HADD2.F32 R92, -RZ, R94.H0_H0 ;  /* 0x2000005eff5c7230 */ /* 0x000fe20000004100 */
[----:B------:R-:W-:Y:S01]  /*7490*/  SHF.R.U64 R58, R58, 0x10, R59 ;  /* 0x000000103a3a7819 */ /* 0x000fe2000000123b */
[--C-:B------:R-:W-:Y:S01]  /*74a0*/  HADD2.F32 R93, -RZ, R61.reuse.H0_H0 ;  /* 0x2000003dff5d7230 */ /* 0x100fe20000004100 */
[----:B------:R-:W-:Y:S01]  /*74b0*/  SHF.R.U64 R46, R46, 0x10, R47 ;  /* 0x000000102e2e7819 */ /* 0x000fe2000000122f */
[----:B------:R-:W-:Y:S02]  /*74c0*/  HADD2.F32 R49, -RZ, R178.H0_H0 ;  /* 0x200000b2ff317230 */ /* 0x000fe40000004100 */
[----:B------:R-:W-:Y:S01]  /*74d0*/  FMUL.FTZ R160, R92, R95 ;  /* 0x0000005f5ca07220 */ /* 0x000fe20000410000 */
[----:B------:R-:W-:-:S02]  /*74e0*/  HADD2.F32 R61, -RZ, R61.H1_H1 ;  /* 0x3000003dff3d7230 */ /* 0x000fc40000004100 */
[C---:B------:R-:W-:Y:S01]  /*74f0*/  FMUL.FTZ R95, R93.reuse, R95 ;  /* 0x0000005f5d5f7220 */ /* 0x040fe20000410000 */
[----:B------:R-:W-:Y:S02]  /*7500*/  HADD2.F32 R161, -RZ, R177.H1_H1 ;  /* 0x300000b1ffa17230 */ /* 0x000fe40000004100 */
[-C--:B------:R-:W-:Y:S01]  /*7510*/  FFMA.FTZ R93, R93, R49.reuse, -R160 ;  /* 0x000000315d5d7223 */ /* 0x080fe200000108a0 */
[----:B------:R-:W-:Y:S02]  /*7520*/  HADD2.F32 R56, -RZ, R56.H0_H0 ;  /* 0x20000038ff387230 */ /* 0x000fe40000004100 */
[----:B------:R-:W-:Y:S01]  /*7530*/  FFMA.FTZ R92, R92, R49, R95 ;  /* 0x000000315c5c7223 */ /* 0x000fe2000001005f */
[----:B------:R-:W-:Y:S01]  /*7540*/  SHF.R.U32.HI R95, RZ, 0x10, R57 ;  /* 0x00000010ff5f7819 */ /* 0x000fe20000011639 */
[----:B------:R-:W-:Y:S01]  /*7550*/  HADD2.F32 R49, -RZ, R94.H1_H1 ;  /* 0x3000005eff317230 */ /* 0x000fe20000004100 */
[----:B------:R-:W-:Y:S01]  /*7560*/  SHF.R.U32.HI R94, RZ, 0x10, R45 ;  /* 0x00000010ff5e7819 */ /* 0x000fe2000001162d */
[----:B------:R-:W-:-:S02]  /*7570*/  HADD2.F32 R163, -RZ, R176.H1_H1 ;  /* 0x300000b0ffa37230 */ /* 0x000fc40000004100 */
[----:B------:R-:W-:Y:S02]  /*7580*/  HADD2.F32 R95, -RZ, R95.H0_H0 ;  /* 0x2000005fff5f7230 */ /* 0x000fe40000004100 */
[----:B------:R-:W-:Y:S02]  /*7590*/  HADD2.F32 R94, -RZ, R94.H0_H0 ;  /* 0x2000005eff5e7230 */ /* 0x000fe40000004100 */
[----:B------:R-:W-:Y:S02]  /*75a0*/  HADD2.F32 R44, -RZ, R44.H0_H0 ;  /* 0x2000002cff2c7230 */ /* 0x000fe40000004100 */
[-C--:B------:R-:W-:Y:S01]  /*75b0*/  FMUL.FTZ R160, R49, R95.reuse ;  /* 0x0000005f31a07220 */ /* 0x080fe20000410000 */
[C---:B------:R-:W-:Y:S01]  /*75c0*/  FMUL.FTZ R95, R61.reuse, R95 ;  /* 0x0000005f3d5f7220 */ /* 0x040fe20000410000 */
[----:B------:R-:W-:Y:S02]  /*75d0*/  HADD2.F32 R57, -RZ, R176.H0_H0 ;  /* 0x200000b0ff397230 */ /* 0x000fe40000004100 */
[-C--:B------:R-:W-:Y:S01]  /*75e0*/  FFMA.FTZ R61, R61, R94.reuse, -R160 ;  /* 0x0000005e3d3d7223 */ /* 0x080fe200000108a0 */
[----:B------:R-:W-:Y:S01]  /*75f0*/  FFMA.FTZ R49, R49, R94, R95 ;  /* 0x0000005e31317223 */ /* 0x000fe2000001005f */
[----:B------:R-:W-:-:S02]  /*7600*/  IMAD.MOV.U32 R94, RZ, RZ, R63 ;  /* 0x000000ffff5e7224 */ /* 0x000fc400078e003f */
[----:B------:R-:W-:Y:S01]  /*7610*/  HADD2.F32 R63, -RZ, R51.H0_H0 ;  /* 0x20000033ff3f7230 */ /* 0x000fe20000004100 */
[----:B------:R-:W-:Y:S01]  /*7620*/  F2FP.F16.F32.PACK_AB R61, R61, R93 ;  /* 0x0000005d3d3d723e */ /* 0x000fe200000000ff */
[----:B------:R-:W-:Y:S01]  /*7630*/  HADD2.F32 R160, -RZ, R177.H0_H0 ;  /* 0x200000b1ffa07230 */ /* 0x000fe20000004100 */
[----:B------:R-:W-:Y:S01]  /*7640*/  F2FP.F16.F32.PACK_AB R92, R49, R92 ;  /* 0x0000005c315c723e */ /* 0x000fe200000000ff */
[--C-:B------:R-:W-:Y:S02]  /*7650*/  HADD2.F32 R95, -RZ, R94.reuse.H0_H0 ;  /* 0x2000005eff5f7230 */ /* 0x100fe40000004100 */
[----:B------:R-:W-:Y:S02]  /*7660*/  HADD2.F32 R94, -RZ, R94.H1_H1 ;  /* 0x3000005eff5e7230 */ /* 0x000fe40000004100 */
[----:B------:R-:W-:Y:S02]  /*7670*/  HADD2.F32 R51, -RZ, R51.H1_H1 ;  /* 0x30000033ff337230 */ /* 0x000fe40000004100 */
[-C--:B------:R-:W-:Y:S01]  /*7680*/  FMUL.FTZ R162, R95, R161.reuse ;  /* 0x000000a15fa27220 */ /* 0x080fe20000410000 */
[----:B------:R-:W-:Y:S01]  /*7690*/  FMUL.FTZ R161, R63, R161 ;  /* 0x000000a13fa17220 */ /* 0x000fe20000410000 */
[----:B------:R-:W-:-:S02]  /*76a0*/  HADD2.F32 R58, -RZ, R58.H0_H0 ;  /* 0x2000003aff3a7230 */ /* 0x000fc40000004100 */
[-C--:B------:R-:W-:Y:S01]  /*76b0*/  FFMA.FTZ R63, R63, R160.reuse, -R162 ;  /* 0x000000a03f3f7223 */ /* 0x080fe200000108a2 */
[----:B------:R-:W-:Y:S01]  /*76c0*/  FFMA.FTZ R161, R95, R160, R161 ;  /* 0x000000a05fa17223 */ /* 0x000fe200000100a1 */
[----:B------:R-:W-:Y:S01]  /*76d0*/  SHF.R.U32.HI R95, RZ, 0x10, R59 ;  /* 0x00000010ff5f7819 */ /* 0x000fe2000001163b */
[----:B------:R-:W-:Y:S01]  /*76e0*/  HADD2.F32 R59, -RZ, R175.H1_H1 ;  /* 0x300000afff3b7230 */ /* 0x000fe20000004100 */
[----:B------:R-:W-:Y:S01]  /*76f0*/  SHF.R.U32.HI R160, RZ, 0x10, R47 ;  /* 0x00000010ffa07819 */ /* 0x000fe2000001162f */
[----:B------:R-:W-:Y:S02]  /*7700*/  HADD2.F32 R46, -RZ, R46.H0_H0 ;  /* 0x2000002eff2e7230 */ /* 0x000fe40000004100 */
[----:B------:R-:W-:Y:S02]  /*7710*/  HADD2.F32 R95, -RZ, R95.H0_H0 ;  /* 0x2000005fff5f7230 */ /* 0x000fe40000004100 */
[----:B------:R-:W-:Y:S02]  /*7720*/  HADD2.F32 R160, -RZ, R160.H0_H0 ;  /* 0x200000a0ffa07230 */ /* 0x000fe40000004100 */
[----:B------:R-:W-:-:S02]  /*7730*/  IMAD.MOV.U32 R49, RZ, RZ, R61 ;  /* 0x000000ffff317224 */ /* 0x000fc400078e003d */
[CC--:B------:R-:W-:Y:S01]  /*7740*/  FMUL.FTZ R162, R94.reuse, R95.reuse ;  /* 0x0000005f5ea27220 */ /* 0x0c0fe20000410000 */
[C---:B------:R-:W-:Y:S01]  /*7750*/  FMUL.FTZ R95, R51.reuse, R95 ;  /* 0x0000005f335f7220 */ /* 0x040fe20000410000 */
[----:B------:R-:W-:Y:S02]  /*7760*/  MOV R61, R92 ;  /* 0x0000005c003d7202 */ /* 0x000fe40000000f00 */
[-C--:B------:R-:W-:Y:S01]  /*7770*/  FFMA.FTZ R162, R51, R160.reuse, -R162 ;  /* 0x000000a033a27223 */ /* 0x080fe200000108a2 */
[----:B------:R-:W-:Y:S01]  /*7780*/  FFMA.FTZ R95, R94, R160, R95 ;  /* 0x000000a05e5f7223 */ /* 0x000fe2000001005f */
[----:B------:R-:W-:Y:S02]  /*7790*/  HADD2.F32 R51, -RZ, R60.H0_H0 ;  /* 0x2000003cff337230 */ /* 0x000fe40000004100 */
[----:B------:R-:W-:Y:S01]  /*77a0*/  HADD2.F32 R94, -RZ, R48.H0_H0 ;  /* 0x20000030ff5e7230 */ /* 0x000fe20000004100 */
[----:B------:R-:W-:Y:S01]  /*77b0*/  F2FP.F16.F32.PACK_AB R63, R162, R63 ;  /* 0x0000003fa23f723e */ /* 0x000fe200000000ff */
[----:B------:R-:W-:-:S02]  /*77c0*/  HADD2.F32 R60, -RZ, R60.H1_H1 ;  /* 0x3000003cff3c7230 */ /* 0x000fc40000004100 */
[-C--:B------:R-:W-:Y:S01]  /*77d0*/  FMUL.FTZ R160, R51, R163.reuse ;  /* 0x000000a333a07220 */ /* 0x080fe20000410000 */
[----:B------:R-:W-:Y:S02]  /*77e0*/  HADD2.F32 R48, -RZ, R48.H1_H1 ;  /* 0x30000030ff307230 */ /* 0x000fe40000004100 */
[----:B------:R-:W-:Y:S01]  /*77f0*/  FMUL.FTZ R163, R94, R163 ;  /* 0x000000a35ea37220 */ /* 0x000fe20000410000 */
[----:B------:R-:W-:Y:S01]  /*7800*/  F2FP.F16.F32.PACK_AB R95, R95, R161 ;  /* 0x000000a15f5f723e */ /* 0x000fe200000000ff */
[-C--:B------:R-:W-:Y:S01]  /*7810*/  FMUL.FTZ R45, R60, R56.reuse ;  /* 0x000000383c2d7220 */ /* 0x080fe20000410000 */
[-C--:B------:R-:W-:Y:S01]  /*7820*/  FFMA.FTZ R160, R94, R57.reuse, -R160 ;  /* 0x000000395ea07223 */ /* 0x080fe200000108a0 */
[C---:B------:R-:W-:Y:S01]  /*7830*/  FMUL.FTZ R56, R48.reuse, R56 ;  /* 0x0000003830387220 */ /* 0x040fe20000410000 */
[----:B------:R-:W-:Y:S01]  /*7840*/  FFMA.FTZ R163, R51, R57, R163 ;  /* 0x0000003933a37223 */ /* 0x000fe200000100a3 */
[----:B------:R-:W-:Y:S01]  /*7850*/  FFMA.FTZ R45, R48, R44, -R45 ;  /* 0x0000002c302d7223 */ /* 0x000fe2000001082d */
[----:B------:R-:W-:-:S02]  /*7860*/  HADD2.F32 R51, -RZ, R50.H0_H0 ;  /* 0x20000032ff337230 */ /* 0x000fc40000004100 */
[----:B------:R-:W-:Y:S01]  /*7870*/  FFMA.FTZ R56, R60, R44, R56 ;  /* 0x0000002c3c387223 */ /* 0x000fe20000010038 */
[--C-:B------:R-:W-:Y:S02]  /*7880*/  HADD2.F32 R44, -RZ, R62.reuse.H0_H0 ;  /* 0x2000003eff2c7230 */ /* 0x100fe40000004100 */
[----:B------:R-:W-:Y:S01]  /*7890*/  HADD2.F32 R48, -RZ, R175.H0_H0 ;  /* 0x200000afff307230 */ /* 0x000fe20000004100 */
[----:B------:R-:W-:Y:S01]  /*78a0*/  F2FP.F16.F32.PACK_AB R45, R45, R160 ;  /* 0x000000a02d2d723e */ /* 0x000fe200000000ff */
[----:B------:R-:W-:Y:S02]  /*78b0*/  HADD2.F32 R62, -RZ, R62.H1_H1 ;  /* 0x3000003eff3e7230 */ /* 0x000fe40000004100 */
[-C--:B------:R-:W-:Y:S01]  /*78c0*/  FMUL.FTZ R57, R44, R59.reuse ;  /* 0x0000003b2c397220 */ /* 0x080fe20000410000 */
[C---:B------:R-:W-:Y:S01]  /*78d0*/  FMUL.FTZ R59, R51.reuse, R59 ;  /* 0x0000003b333b7220 */ /* 0x040fe20000410000 */
[----:B------:R-:W-:Y:S01]  /*78e0*/  HADD2.F32 R50, -RZ, R50.H1_H1 ;  /* 0x30000032ff327230 */ /* 0x000fe20000004100 */
[----:B------:R-:W-:Y:S01]  /*78f0*/  F2FP.F16.F32.PACK_AB R56, R56, R163 ;  /* 0x000000a33838723e */ /* 0x000fe200000000ff */
[-C--:B------:R-:W-:Y:S01]  /*7900*/  FFMA.FTZ R57, R51, R48.reuse, -R57 ;  /* 0x0000003033397223 */ /* 0x080fe20000010839 */
[----:B------:R-:W-:Y:S01]  /*7910*/  FFMA.FTZ R59, R44, R48, R59 ;  /* 0x000000302c3b7223 */ /* 0x000fe2000001003b */
[-C--:B------:R-:W-:Y:S01]  /*7920*/  FMUL.FTZ R44, R62, R58.reuse ;  /* 0x0000003a3e2c7220 */ /* 0x080fe20000410000 */
[C---:B------:R-:W-:Y:S01]  /*7930*/  FMUL.FTZ R58, R50.reuse, R58 ;  /* 0x0000003a323a7220 */ /* 0x040fe20000410000 */
[----:B------:R-:W-:Y:S01]  /*7940*/  IMAD.MOV.U32 R51, RZ, RZ, R63 ;  /* 0x000000ffff337224 */ /* 0x000fe200078e003f */
[----:B------:R-:W-:Y:S01]  /*7950*/  MOV R48, R45 ;  /* 0x0000002d00307202 */ /* 0x000fe20000000f00 */
[-C--:B------:R-:W-:Y:S01]  /*7960*/  FFMA.FTZ R44, R50, R46.reuse, -R44 ;  /* 0x0000002e322c7223 */ /* 0x080fe2000001082c */
[----:B------:R-:W-:Y:S01]  /*7970*/  FFMA.FTZ R58, R62, R46, R58 ;  /* 0x0000002e3e3a7223 */ /* 0x000fe2000001003a */
[----:B------:R-:W-:-:S02]  /*7980*/  IMAD.MOV.U32 R60, RZ, RZ, R56 ;  /* 0x000000ffff3c7224 */ /* 0x000fc400078e0038 */
[----:B------:R-:W-:Y:S01]  /*7990*/  IMAD.MOV.U32 R63, RZ, RZ, R95 ;  /* 0x000000ffff3f7224 */ /* 0x000fe200078e005f */
[----:B------:R-:W-:Y:S02]  /*79a0*/  F2FP.F16.F32.PACK_AB R44, R44, R57 ;  /* 0x000000392c2c723e */ /* 0x000fe400000000ff */
[----:B------:R-:W-:-:S03]  /*79b0*/  F2FP.F16.F32.PACK_AB R58, R58, R59 ;  /* 0x0000003b3a3a723e */ /* 0x000fc600000000ff */
[----:B------:R-:W-:Y:S01]  /*79c0*/  IMAD.MOV.U32 R50, RZ, RZ, R44 ;  /* 0x000000ffff327224 */ /* 0x000fe200078e002c */
[----:B------:R-:W-:-:S07]  /*79d0*/  MOV R62, R58 ;  /* 0x0000003a003e7202 */ /* 0x000fce0000000f00 */
.L_x_694:
[----:B------:R-:W-:Y:S05]  /*79e0*/  BSYNC B3 ;  /* 0x0000000000037941 */ /* 0x000fea0003800000 */
.L_x_693:
[----:B0-----:R0:W-:Y:S04]  /*79f0*/  STG.E.128 desc[UR40][R88.64], R48 ;  /* 0x0000003058007986 */ /* 0x0011e8000c101d28 */
[----:B--2---:R0:W-:Y:S02]  /*7a00*/  @!P4 STG.E.128 desc[UR40][R90.64], R60 ;  /* 0x0000003c5a00c986 */ /* 0x0041e4000c101d28 */
.L_x_692:
[----:B------:R-:W-:Y:S05]  /*7a10*/  BSYNC B2 ;  /* 0x0000000000027941 */ /* 0x000fea0003800000 */
.L_x_691:
[----:B------:R-:W-:-:S13]  /*7a20*/  ISETP.NE.AND P4, PT, R9, RZ, PT ;  /* 0x000000ff0900720c */ /* 0x000fda0003f85270 */
[----:B------:R-:W-:Y:S05]  /*7a30*/  @!P4 BRA `(.L_x_686) ;  /* 0x0000000400d8c947 */ /* 0x000fea0003800000 */
[----:B------:R-:W3:Y:S01]  /*7a40*/  LDL R44, [R1+0x10] ;  /* 0x00001000012c7983 */ /* 0x000ee20000100800 */
[----:B------:R-:W-:Y:S01]  /*7a50*/  IADD3 R47, P4, P5, R102, R132, R15 ;  /* 0x00000084662f7210 */ /* 0x000fe20007d9e00f */
[----:B------:R-:W-:Y:S03]  /*7a60*/  BSSY B2, `(.L_x_695) ;  /* 0x0000071000027945 */ /* 0x000fe60003800000 */
[----:B------:R-:W-:Y:S02]  /*7a70*/  IADD3.X R46, R97, R156, R11, P4, P5 ;  /* 0x0000009c612e7210 */ /* 0x000fe400027ea40b */
[----:B---3--:R-:W-:-:S04]  /*7a80*/  LOP3.LUT P6, RZ, R44, 0x1, RZ, 0xc0, !PT ;  /* 0x000000012cff7812 */ /* 0x008fc800078cc0ff */
[----:B------:R-:W-:-:S04]  /*7a90*/  SEL R44, R122, R148, !P6 ;  /* 0x000000947a2c7207 */ /* 0x000fc80007000000 */
[----:B------:R-:W-:-:S04]  /*7aa0*/  SHF.R.S32.HI R45, RZ, 0x1f, R44 ;  /* 0x0000001fff2d7819 */ /* 0x000fc8000001142c */
[----:B------:R-:W-:-:S04]  /*7ab0*/  LEA.HI R45, R45, R44, RZ, 0x4 ;  /* 0x0000002c2d2d7211 */ /* 0x000fc800078f20ff */
[----:B------:R-:W-:-:S05]  /*7ac0*/  LEA.HI.SX32 R45, R45, R20, 0x1c ;  /* 0x000000142d2d7211 */ /* 0x000fca00078fe2ff */
[----:B------:R-:W-:-:S05]  /*7ad0*/  IMAD.SHL.U32 R44, R45, 0x8, RZ ;  /* 0x000000082d2c7824 */ /* 0x000fca00078e00ff */
[----:B------:R-:W-:-:S13]  /*7ae0*/  ISETP.GE.AND P4, PT, R44, R147, PT ;  /* 0x000000932c00720c */ /* 0x000fda0003f86270 */
[--C-:B0-2---:R-:W-:Y:S02]  /*7af0*/  @!P4 SHF.R.S32.HI R48, RZ, 0x1f, R44.reuse ;  /* 0x0000001fff30c819 */ /* 0x105fe4000001142c */
[--C-:B------:R-:W-:Y:S02]  /*7b00*/  @!P4 IADD3 R132, P5, P6, R102, R132, R44.reuse ;  /* 0x000000846684c210 */ /* 0x100fe40007ebe02c */
[----:B------:R-:W-:Y:S02]  /*7b10*/  LOP3.LUT R44, R191, 0x38, R44, 0xf8, !PT ;  /* 0x00000038bf2c7812 */ /* 0x000fe400078ef82c */
[----:B------:R-:W-:Y:S02]  /*7b20*/  @!P4 IADD3.X R156, R97, R156, R48, P5, P6 ;  /* 0x0000009c619cc210 */ /* 0x000fe40002fec430 */
[----:B------:R-:W-:Y:S02]  /*7b30*/  LEA R56, P5, R47, R120, 0x1 ;  /* 0x000000782f387211 */ /* 0x000fe400078a08ff */
[----:B------:R-:W-:-:S02]  /*7b40*/  LOP3.LUT R44, R44, R193, RZ, 0x3c, !PT ;  /* 0x000000c12c2c7212 */ /* 0x000fc400078e3cff */
[----:B------:R-:W-:Y:S01]  /*7b50*/  LEA.HI.X R57, R47, R121, R46, 0x1, P5 ;  /* 0x000000792f397211 */ /* 0x000fe200028f0c2e */
[----:B------:R-:W-:Y:S01]  /*7b60*/  IMAD R47, R16, 0x6000, R140 ;  /* 0x00006000102f7824 */ /* 0x000fe200078e028c */
[----:B------:R-:W-:Y:S02]  /*7b70*/  SHF.R.S32.HI R46, RZ, 0x1f, R45 ;  /* 0x0000001fff2e7819 */ /* 0x000fe4000001142d */
[----:B------:R-:W-:Y:S02]  /*7b80*/  @!P4 LEA R58, P5, R132, R120, 0x1 ;  /* 0x00000078843ac211 */ /* 0x000fe400078a08ff */
[----:B------:R-:W-:Y:S02]  /*7b90*/  LEA.HI R45, R46, R45, RZ, 0x3 ;  /* 0x0000002d2e2d7211 */ /* 0x000fe400078f18ff */
[----:B------:R-:W-:Y:S02]  /*7ba0*/  @!P4 LEA.HI.X R59, R132, R121, R156, 0x1, P5 ;  /* 0x00000079843bc211 */ /* 0x000fe400028f0c9c */
[----:B------:R-:W-:-:S02]  /*7bb0*/  SHF.L.U32 R45, R45, 0xa, RZ ;  /* 0x0000000a2d2d7819 */ /* 0x000fc400000006ff */
[----:B------:R-:W-:Y:S02]  /*7bc0*/  ISETP.GE.AND P5, PT, R100, R117, PT ;  /* 0x000000756400720c */ /* 0x000fe40003fa6270 */
[----:B------:R-:W-:-:S05]  /*7bd0*/  LOP3.LUT R45, R45, 0x7fffe000, RZ, 0xc0, !PT ;  /* 0x7fffe0002d2d7812 */ /* 0x000fca00078ec0ff */
[----:B------:R-:W-:-:S04]  /*7be0*/  IMAD R45, R192, 0x200, R45 ;  /* 0x00000200c02d7824 */ /* 0x000fc800078e022d */
[----:B------:R-:W-:Y:S01]  /*7bf0*/  IMAD.IADD R45, R45, 0x1, R44 ;  /* 0x000000012d2d7824 */ /* 0x000fe200078e022c */
[----:B------:R-:W-:-:S03]  /*7c00*/  LEA R44, R47, R2, 0x1 ;  /* 0x000000022f2c7211 */ /* 0x000fc600078e08ff */
[----:B------:R-:W-:-:S04]  /*7c10*/  IMAD R45, R16, 0x6000, R45 ;  /* 0x00006000102d7824 */ /* 0x000fc800078e022d */
[----:B------:R-:W-:Y:S02]  /*7c20*/  IMAD R48, R45, 0x2, R2 ;  /* 0x000000022d307824 */ /* 0x000fe400078e0202 */
[----:B------:R-:W0:Y:S04]  /*7c30*/  LDS.128 R44, [R44+0x1c400] ;  /* 0x01c400002c2c7984 */ /* 0x000e280000000c00 */
[----:B------:R-:W2:Y:S01]  /*7c40*/  LDS.128 R48, [R48+0x1c400] ;  /* 0x01c4000030307984 */ /* 0x000ea20000000c00 */
[----:B------:R-:W-:Y:S05]  /*7c50*/  @P5 BRA `(.L_x_696) ;  /* 0x0000000400445947 */ /* 0x000fea0003800000 */
[--C-:B------:R-:W-:Y:S01]  /*7c60*/  SHF.R.U64 R40, R40, 0x10, R41.reuse ;  /* 0x0000001028287819 */ /* 0x100fe20000001229 */
[--C-:B--2---:R-:W-:Y:S01]  /*7c70*/  HADD2.F32 R62, -RZ, R49.reuse.H0_H0 ;  /* 0x20000031ff3e7230 */ /* 0x104fe20000004100 */
[----:B------:R-:W-:Y:S01]  /*7c80*/  SHF.R.U32.HI R60, RZ, 0x10, R41 ;  /* 0x00000010ff3c7819 */ /* 0x000fe20000011629 */
[----:B------:R-:W-:Y:S01]  /*7c90*/  HADD2.F32 R63, -RZ, R49.H1_H1 ;  /* 0x30000031ff3f7230 */ /* 0x000fe20000004100 */
[--C-:B------:R-:W-:Y:S01]  /*7ca0*/  SHF.R.U64 R41, R52, 0x10, R53.reuse ;  /* 0x0000001034297819 */ /* 0x100fe20000001235 */
[----:B------:R-:W-:Y:S01]  /*7cb0*/  HADD2.F32 R61, -RZ, R174.H1_H1 ;  /* 0x300000aeff3d7230 */ /* 0x000fe20000004100 */
[----:B------:R-:W-:Y:S01]  /*7cc0*/  SHF.R.U32.HI R52, RZ, 0x10, R53 ;  /* 0x00000010ff347819 */ /* 0x000fe20000011635 */
[----:B0-----:R-:W-:Y:S01]  /*7cd0*/  HADD2.F32 R49, -RZ, R45.H0_H0 ;  /* 0x2000002dff317230 */ /* 0x001fe20000004100 */
[--C-:B------:R-:W-:Y:S01]  /*7ce0*/  SHF.R.U64 R53, R54, 0x10, R55.reuse ;  /* 0x0000001036357819 */ /* 0x100fe20000001237 */
[----:B------:R-:W-:Y:S01]  /*7cf0*/  HADD2.F32 R88, -RZ, R60.H0_H0 ;  /* 0x2000003cff587230 */ /* 0x000fe20000004100 */
[----:B------:R-:W-:Y:S01]  /*7d00*/  SHF.R.U32.HI R54, RZ, 0x10, R55 ;  /* 0x00000010ff367819 */ /* 0x000fe20000011637 */
[----:B------:R-:W-:-:S02]  /*7d10*/  HADD2.F32 R55, -RZ, R172.H1_H1 ;  /* 0x300000acff377230 */ /* 0x000fc40000004100 */
[-C--:B------:R-:W-:Y:S01]  /*7d20*/  FMUL.FTZ R60, R62, R61.reuse ;  /* 0x0000003d3e3c7220 */ /* 0x080fe20000410000 */
[----:B------:R-:W-:Y:S02]  /*7d30*/  HADD2.F32 R52, -RZ, R52.H0_H0 ;  /* 0x20000034ff347230 */ /* 0x000fe40000004100 */
[C---:B------:R-:W-:Y:S01]  /*7d40*/  FMUL.FTZ R89, R49.reuse, R61 ;  /* 0x0000003d31597220 */ /* 0x040fe20000410000 */
[----:B------:R-:W-:Y:S01]  /*7d50*/  HADD2.F32 R45, -RZ, R45.H1_H1 ;  /* 0x3000002dff2d7230 */ /* 0x000fe20000004100 */
[----:B------:R-:W-:Y:S01]  /*7d60*/  SHF.R.U64 R42, R42, 0x10, R43 ;  /* 0x000000102a2a7819 */ /* 0x000fe2000000122b */
[-C--:B------:R-:W-:Y:S01]  /*7d70*/  FFMA.FTZ R60, R49, R55.reuse, -R60 ;  /* 0x00000037313c7223 */ /* 0x080fe2000001083c */
[-C--:B------:R-:W-:Y:S01]  /*7d80*/  FMUL.FTZ R61, R63, R52.reuse ;  /* 0x000000343f3d7220 */ /* 0x080fe20000410000 */
[----:B------:R-:W-:Y:S01]  /*7d90*/  FFMA.FTZ R89, R62, R55, R89 ;  /* 0x000000373e597223 */ /* 0x000fe20000010059 */
[----:B------:R-:W-:Y:S01]  /*7da0*/  SHF.R.U32.HI R43, RZ, 0x10, R43 ;  /* 0x00000010ff2b7819 */ /* 0x000fe2000001162b */
[----:B------:R-:W-:Y:S01]  /*7db0*/  FMUL.FTZ R52, R45, R52 ;  /* 0x000000342d347220 */ /* 0x000fe20000410000 */
[----:B------:R-:W-:-:S02]  /*7dc0*/  HADD2.F32 R55, -RZ, R51.H0_H0 ;  /* 0x20000033ff377230 */ /* 0x000fc40000004100 */
[-C--:B------:R-:W-:Y:S01]  /*7dd0*/  FFMA.FTZ R61, R45, R88.reuse, -R61 ;  /* 0x000000582d3d7223 */ /* 0x080fe2000001083d */
[----:B------:R-:W-:Y:S02]  /*7de0*/  HADD2.F32 R62, -RZ, R51.H1_H1 ;  /* 0x30000033ff3e7230 */ /* 0x000fe40000004100 */
[----:B------:R-:W-:Y:S01]  /*7df0*/  FFMA.FTZ R52, R63, R88, R52 ;  /* 0x000000583f347223 */ /* 0x000fe20000010034 */
[----:B------:R-:W-:Y:S02]  /*7e00*/  HADD2.F32 R49, -RZ, R173.H1_H1 ;  /* 0x300000adff317230 */ /* 0x000fe40000004100 */
[----:B------:R-:W-:Y:S01]  /*7e10*/  HADD2.F32 R51, -RZ, R47.H0_H0 ;  /* 0x2000002fff337230 */ /* 0x000fe20000004100 */
[----:B------:R-:W-:Y:S01]  /*7e20*/  F2FP.F16.F32.PACK_AB R60, R61, R60 ;  /* 0x0000003c3d3c723e */ /* 0x000fe200000000ff */
[----:B------:R-:W-:Y:S02]  /*7e30*/  HADD2.F32 R54, -RZ, R54.H0_H0 ;  /* 0x20000036ff367230 */ /* 0x000fe40000004100 */
[----:B------:R-:W-:-:S02]  /*7e40*/  HADD2.F32 R63, -RZ, R43.H0_H0 ;  /* 0x2000002bff3f7230 */ /* 0x000fc40000004100 */
[-C--:B------:R-:W-:Y:S01]  /*7e50*/  FMUL.FTZ R43, R55, R49.reuse ;  /* 0x00000031372b7220 */ /* 0x080fe20000410000 */
[----:B------:R-:W-:Y:S02]  /*7e60*/  HADD2.F32 R47, -RZ, R47.H1_H1 ;  /* 0x3000002fff2f7230 */ /* 0x000fe40000004100 */
[----:B------:R-:W-:Y:S01]  /*7e70*/  FMUL.FTZ R88, R51, R49 ;  /* 0x0000003133587220 */ /* 0x000fe20000410000 */
[-C--:B------:R-:W-:Y:S01]  /*7e80*/  FMUL.FTZ R49, R62, R54.reuse ;  /* 0x000000363e317220 */ /* 0x080fe20000410000 */
[----:B------:R-:W-:Y:S02]  /*7e90*/  HADD2.F32 R45, -RZ, R171.H1_H1 ;  /* 0x300000abff2d7230 */ /* 0x000fe40000004100 */
[C---:B------:R-:W-:Y:S01]  /*7ea0*/  FMUL.FTZ R54, R47.reuse, R54 ;  /* 0x000000362f367220 */ /* 0x040fe20000410000 */
[----:B------:R-:W-:Y:S01]  /*7eb0*/  FFMA.FTZ R49, R47, R63, -R49 ;  /* 0x0000003f2f317223 */ /* 0x000fe20000010831 */
[----:B------:R-:W-:Y:S02]  /*7ec0*/  HADD2.F32 R174, -RZ, R174.H0_H0 ;  /* 0x200000aeffae7230 */ /* 0x000fe40000004100 */
[----:B------:R-:W-:Y:S01]  /*7ed0*/  FFMA.FTZ R43, R51, R45, -R43 ;  /* 0x0000002d332b7223 */ /* 0x000fe2000001082b */
[----:B------:R-:W-:-:S02]  /*7ee0*/  HADD2.F32 R47, -RZ, R48.H0_H0 ;  /* 0x20000030ff2f7230 */ /* 0x000fc40000004100 */
[----:B------:R-:W-:Y:S01]  /*7ef0*/  FFMA.FTZ R88, R55, R45, R88 ;  /* 0x0000002d37587223 */ /* 0x000fe20000010058 */
[----:B------:R-:W-:Y:S02]  /*7f00*/  HADD2.F32 R41, -RZ, R41.H0_H0 ;  /* 0x20000029ff297230 */ /* 0x000fe40000004100 */
[----:B------:R-:W-:Y:S01]  /*7f10*/  FFMA.FTZ R54, R62, R63, R54 ;  /* 0x0000003f3e367223 */ /* 0x000fe20000010036 */
[----:B------:R-:W-:Y:S02]  /*7f20*/  HADD2.F32 R48, -RZ, R48.H1_H1 ;  /* 0x30000030ff307230 */ /* 0x000fe40000004100 */
[----:B------:R-:W-:Y:S02]  /*7f30*/  HADD2.F32 R172, -RZ, R172.H0_H0 ;  /* 0x200000acffac7230 */ /* 0x000fe40000004100 */
[----:B------:R-:W-:Y:S02]  /*7f40*/  HADD2.F32 R45, -RZ, R44.H0_H0 ;  /* 0x2000002cff2d7230 */ /* 0x000fe40000004100 */
[----:B------:R-:W-:Y:S01]  /*7f50*/  FMUL.FTZ R55, R48, R41 ;  /* 0x0000002930377220 */ /* 0x000fe20000410000 */
[----:B------:R-:W-:-:S02]  /*7f60*/  HADD2.F32 R51, -RZ, R40.H0_H0 ;  /* 0x20000028ff337230 */ /* 0x000fc40000004100 */
[-C--:B------:R-:W-:Y:S01]  /*7f70*/  FMUL.FTZ R40, R47, R174.reuse ;  /* 0x000000ae2f287220 */ /* 0x080fe20000410000 */
[----:B------:R-:W-:Y:S02]  /*7f80*/  HADD2.F32 R44, -RZ, R44.H1_H1 ;  /* 0x3000002cff2c7230 */ /* 0x000fe40000004100 */
[C---:B------:R-:W-:Y:S01]  /*7f90*/  FMUL.FTZ R174, R45.reuse, R174 ;  /* 0x000000ae2dae7220 */ /* 0x040fe20000410000 */
[----:B------:R-:W-:Y:S02]  /*7fa0*/  HADD2.F32 R173, -RZ, R173.H0_H0 ;  /* 0x200000adffad7230 */ /* 0x000fe40000004100 */
[----:B------:R-:W-:Y:S01]  /*7fb0*/  FFMA.FTZ R40, R45, R172, -R40 ;  /* 0x000000ac2d287223 */ /* 0x000fe20000010828 */
[----:B------:R-:W-:Y:S02]  /*7fc0*/  HADD2.F32 R45, -RZ, R50.H0_H0 ;  /* 0x20000032ff2d7230 */ /* 0x000fe40000004100 */
[C---:B------:R-:W-:Y:S01]  /*7fd0*/  FMUL.FTZ R41, R44.reuse, R41 ;  /* 0x000000292c297220 */ /* 0x040fe20000410000 */
[----:B------:R-:W-:Y:S01]  /*7fe0*/  FFMA.FTZ R55, R44, R51, -R55 ;  /* 0x000000332c377223 */ /* 0x000fe20000010837 */
[----:B------:R-:W-:-:S02]  /*7ff0*/  HADD2.F32 R44, -RZ, R46.H0_H0 ;  /* 0x2000002eff2c7230 */ /* 0x000fc40000004100 */
[----:B------:R-:W-:Y:S01]  /*8000*/  FFMA.FTZ R174, R47, R172, R174 ;  /* 0x000000ac2fae7223 */ /* 0x000fe200000100ae */
[----:B------:R-:W-:Y:S02]  /*8010*/  HADD2.F32 R53, -RZ, R53.H0_H0 ;  /* 0x20000035ff357230 */ /* 0x000fe40000004100 */
[----:B------:R-:W-:Y:S01]  /*8020*/  FFMA.FTZ R41, R48, R51, R41 ;  /* 0x0000003330297223 */ /* 0x000fe20000010029 */
[----:B------:R-:W-:Y:S01]  /*8030*/  HADD2.F32 R50, -RZ, R50.H1_H1 ;  /* 0x30000032ff327230 */ /* 0x000fe20000004100 */
[----:B------:R-:W-:Y:S01]  /*8040*/  F2FP.F16.F32.PACK_AB R51, R54, R88 ;  /* 0x000000583633723e */ /* 0x000fe200000000ff */
[----:B------:R-:W-:Y:S02]  /*8050*/  HADD2.F32 R46, -RZ, R46.H1_H1 ;  /* 0x3000002eff2e7230 */ /* 0x000fe40000004100 */
[----:B------:R-:W-:Y:S02]  /*8060*/  HADD2.F32 R47, -RZ, R42.H0_H0 ;  /* 0x2000002aff2f7230 */ /* 0x000fe40000004100 */
[----:B------:R-:W-:Y:S01]  /*8070*/  FMUL.FTZ R42, R45, R173 ;  /* 0x000000ad2d2a7220 */ /* 0x000fe20000410000 */
[----:B------:R-:W-:-:S02]  /*8080*/  HADD2.F32 R171, -RZ, R171.H0_H0 ;  /* 0x200000abffab7230 */ /* 0x000fc40000004100 */
[----:B------:R-:W-:Y:S01]  /*8090*/  FMUL.FTZ R173, R44, R173 ;  /* 0x000000ad2cad7220 */ /* 0x000fe20000410000 */
[-C--:B------:R-:W-:Y:S01]  /*80a0*/  FMUL.FTZ R48, R50, R53.reuse ;  /* 0x0000003532307220 */ /* 0x080fe20000410000 */
[----:B------:R-:W-:Y:S02]  /*80b0*/  FMUL.FTZ R53, R46, R53 ;  /* 0x000000352e357220 */ /* 0x000fe40000410000 */
[-C--:B------:R-:W-:Y:S01]  /*80c0*/  FFMA.FTZ R173, R45, R171.reuse, R173 ;  /* 0x000000ab2dad7223 */ /* 0x080fe200000100ad */
[----:B------:R-:W-:Y:S01]  /*80d0*/  FFMA.FTZ R42, R44, R171, -R42 ;  /* 0x000000ab2c2a7223 */ /* 0x000fe2000001082a */
[-C--:B------:R-:W-:Y:S01]  /*80e0*/  FFMA.FTZ R45, R46, R47.reuse, -R48 ;  /* 0x0000002f2e2d7223 */ /* 0x080fe20000010830 */
[----:B------:R-:W-:Y:S01]  /*80f0*/  FFMA.FTZ R50, R50, R47, R53 ;  /* 0x0000002f32327223 */ /* 0x000fe20000010035 */
[----:B------:R-:W-:Y:S02]  /*8100*/  F2FP.F16.F32.PACK_AB R47, R49, R43 ;  /* 0x0000002b312f723e */ /* 0x000fe400000000ff */
[----:B------:R-:W-:-:S02]  /*8110*/  F2FP.F16.F32.PACK_AB R49, R52, R89 ;  /* 0x000000593431723e */ /* 0x000fc400000000ff */
[----:B------:R-:W-:Y:S01]  /*8120*/  F2FP.F16.F32.PACK_AB R46, R45, R42 ;  /* 0x0000002a2d2e723e */ /* 0x000fe200000000ff */
[----:B------:R-:W-:Y:S01]  /*8130*/  IMAD.MOV.U32 R45, RZ, RZ, R60 ;  /* 0x000000ffff2d7224 */ /* 0x000fe200078e003c */
[----:B------:R-:W-:Y:S02]  /*8140*/  F2FP.F16.F32.PACK_AB R44, R55, R40 ;  /* 0x00000028372c723e */ /* 0x000fe400000000ff */
[----:B------:R-:W-:Y:S02]  /*8150*/  F2FP.F16.F32.PACK_AB R48, R41, R174 ;  /* 0x000000ae2930723e */ /* 0x000fe400000000ff */
[----:B------:R-:W-:-:S07]  /*8160*/  F2FP.F16.F32.PACK_AB R50, R50, R173 ;  /* 0x000000ad3232723e */ /* 0x000fce00000000ff */
.L_x_696:
[----:B------:R-:W-:Y:S05]  /*8170*/  BSYNC B2 ;  /* 0x0000000000027941 */ /* 0x000fea0003800000 */
.L_x_695:
[----:B0-----:R3:W-:Y:S04]  /*8180*/  STG.E.128 desc[UR40][R56.64], R44 ;  /* 0x0000002c38007986 */ /* 0x0017e8000c101d28 */
[----:B--2---:R3:W-:Y:S02]  /*8190*/  @!P4 STG.E.128 desc[UR40][R58.64], R48 ;  /* 0x000000303a00c986 */ /* 0x0047e4000c101d28 */
.L_x_686:
[----:B------:R-:W-:Y:S05]  /*81a0*/  BSYNC B1 ;  /* 0x0000000000017941 */ /* 0x000fea0003800000 */
.L_x_685:
[-C--:B--2---:R-:W-:Y:S02]  /*81b0*/  IMAD R40, R146, R128.reuse, RZ ;  /* 0x0000008092287224 */ /* 0x084fe400078e02ff */
[----:B------:R-:W-:-:S04]  /*81c0*/  IMAD.WIDE.U32 R126, R205, R128, R126 ;  /* 0x00000080cd7e7225 */ /* 0x000fc800078e007e */
[----:B------:R-:W-:Y:S01]  /*81d0*/  IMAD R129, R205, R129, R40 ;  /* 0x00000081cd817224 */ /* 0x000fe200078e0228 */
[----:B------:R-:W-:Y:S06]  /*81e0*/  @P3 BRA `(.L_x_655) ;  /* 0x0000001800a43947 */ /* 0x000fec0003800000 */
[----:B------:R-:W-:Y:S01]  /*81f0*/  ISETP.NE.AND P3, PT, R14, RZ, PT ;  /* 0x000000ff0e00720c */ /* 0x000fe20003f65270 */
[----:B------:R-:W-:Y:S01]  /*8200*/  BSSY B1, `(.L_x_697) ;  /* 0x0000078000017945 */ /* 0x000fe20003800000 */
[----:B------:R-:W-:-:S11]  /*8210*/  IADD3 R52, R127, R129, RZ ;  /* 0x000000817f347210 */ /* 0x000fd60007ffe0ff */
[----:B------:R-:W-:Y:S05]  /*8220*/  @!P3 BRA `(.L_x_698) ;  /* 0x0000000400d4b947 */ /* 0x000fea0003800000 */
[----:B------:R-:W-:Y:S01]  /*8230*/  SEL R40, R122, R148, !P0 ;  /* 0x000000947a287207 */ /* 0x000fe20004000000 */
[----:B------:R-:W-:Y:S01]  /*8240*/  BSSY B2, `(.L_x_699) ;  /* 0x0000071000027945 */ /* 0x000fe20003800000 */
[----:B---3--:R-:W-:Y:S02]  /*8250*/  IADD3 R44, P3, P4, R102, R126, R27 ;  /* 0x0000007e662c7210 */ /* 0x008fe40007c7e01b */
[----:B------:R-:W-:Y:S02]  /*8260*/  SHF.R.S32.HI R41, RZ, 0x1f, R40 ;  /* 0x0000001fff297819 */ /* 0x000fe40000011428 */
[----:B------:R-:W-:Y:S02]  /*8270*/  IADD3.X R46, R97, R52, R13, P3, P4 ;  /* 0x00000034612e7210 */ /* 0x000fe40001fe840d */
[----:B------:R-:W-:-:S04]  /*8280*/  LEA.HI R41, R41, R40, RZ, 0x4 ;  /* 0x0000002829297211 */ /* 0x000fc800078f20ff */
[----:B------:R-:W-:-:S04]  /*8290*/  LEA.HI.SX32 R41, R41, R114, 0x1c ;  /* 0x0000007229297211 */ /* 0x000fc800078fe2ff */
[----:B0-----:R-:W-:Y:S01]  /*82a0*/  SHF.R.S32.HI R48, RZ, 0x1f, R41 ;  /* 0x0000001fff307819 */ /* 0x001fe20000011429 */
[----:B------:R-:W-:-:S03]  /*82b0*/  IMAD.SHL.U32 R40, R41, 0x8, RZ ;  /* 0x0000000829287824 */ /* 0x000fc600078e00ff */
[----:B------:R-:W-:Y:S02]  /*82c0*/  LEA.HI R48, R48, R41, RZ, 0x3 ;  /* 0x0000002930307211 */ /* 0x000fe400078f18ff */
[----:B------:R-:W-:Y:S02]  /*82d0*/  ISETP.GE.AND P3, PT, R40, R147, PT ;  /* 0x000000932800720c */ /* 0x000fe40003f66270 */
[----:B------:R-:W-:Y:S01]  /*82e0*/  LOP3.LUT R41, R185, 0x38, R40, 0xf8, !PT ;  /* 0x00000038b9297812 */ /* 0x000fe200078ef828 */
[----:B------:R-:W-:-:S05]  /*82f0*/  IMAD.SHL.U32 R48, R48, 0x400, RZ ;  /* 0x0000040030307824 */ /* 0x000fca00078e00ff */
[----:B------:R-:W-:-:S05]  /*8300*/  LOP3.LUT R43, R48, 0x7fffe000, RZ, 0xc0, !PT ;  /* 0x7fffe000302b7812 */ /* 0x000fca00078ec0ff */
[--C-:B------:R-:W-:Y:S02]  /*8310*/  @!P3 SHF.R.S32.HI R45, RZ, 0x1f, R40.reuse ;  /* 0x0000001fff2db819 */ /* 0x100fe40000011428 */
[----:B------:R-:W-:Y:S02]  /*8320*/  @!P3 IADD3 R42, P4, P5, R102, R126, R40 ;  /* 0x0000007e662ab210 */ /* 0x000fe40007d9e028 */
[----:B------:R-:W-:Y:S01]  /*8330*/  LOP3.LUT R40, R41, R230, RZ, 0x3c, !PT ;  /* 0x000000e629287212 */ /* 0x000fe200078e3cff */
[----:B------:R-:W-:Y:S01]  /*8340*/  IMAD R41, R16, 0x6000, R141 ;  /* 0x0000600010297824 */ /* 0x000fe200078e028d */
[----:B------:R-:W-:Y:S02]  /*8350*/  @!P3 IADD3.X R45, R97, R52, R45, P4, P5 ;  /* 0x00000034612db210 */ /* 0x000fe400027ea42d */
[----:B------:R-:W-:Y:S02]  /*8360*/  IADD3 R43, R40, R43, R195 ;  /* 0x0000002b282b7210 */ /* 0x000fe40007ffe0c3 */
[----:B------:R-:W-:-:S02]  /*8370*/  LEA R48, P4, R44, R120, 0x1 ;  /* 0x000000782c307211 */ /* 0x000fc400078808ff */
[----:B------:R-:W-:Y:S01]  /*8380*/  LEA R41, R41, R2, 0x1 ;  /* 0x0000000229297211 */ /* 0x000fe200078e08ff */
[----:B------:R-:W-:Y:S01]  /*8390*/  IMAD R43, R16, 0x6000, R43 ;  /* 0x00006000102b7824 */ /* 0x000fe200078e022b */
[----:B------:R-:W-:Y:S02]  /*83a0*/  LEA.HI.X R49, R44, R121, R46, 0x1, P4 ;  /* 0x000000792c317211 */ /* 0x000fe400020f0c2e */
[----:B------:R-:W-:Y:S01]  /*83b0*/  @!P3 LEA R50, P4, R42, R120, 0x1 ;  /* 0x000000782a32b211 */ /* 0x000fe200078808ff */
[----:B------:R-:W-:-:S03]  /*83c0*/  IMAD R44, R43, 0x2, R2 ;  /* 0x000000022b2c7824 */ /* 0x000fc600078e0202 */
[----:B------:R-:W-:Y:S02]  /*83d0*/  @!P3 LEA.HI.X R51, R42, R121, R45, 0x1, P4 ;  /* 0x000000792a33b211 */ /* 0x000fe400020f0c2d */
[----:B------:R-:W0:Y:S01]  /*83e0*/  LDS.128 R40, [R41+0x1c400] ;  /* 0x01c4000029287984 */ /* 0x000e220000000c00 */
[----:B------:R-:W-:-:S03]  /*83f0*/  ISETP.GE.AND P4, PT, R18, R117, PT ;  /* 0x000000751200720c */ /* 0x000fc60003f86270 */
[----:B------:R-:W2:Y:S10]  /*8400*/  LDS.128 R44, [R44+0x1c400] ;  /* 0x01c400002c2c7984 */ /* 0x000eb40000000c00 */
[----:B------:R-:W-:Y:S05]  /*8410*/  @P4 BRA `(.L_x_700) ;  /* 0x00000004004c4947 */ /* 0x000fea0003800000 */
[----:B------:R-:W-:Y:S01]  /*8420*/  SHF.R.U64 R54, R84, 0x10, R85 ;  /* 0x0000001054367819 */ /* 0x000fe20000001255 */
[----:B--2---:R-:W-:Y:S01]  /*8430*/  IMAD.MOV.U32 R60, RZ, RZ, R45 ;  /* 0x000000ffff3c7224 */ /* 0x004fe200078e002d */
[----:B------:R-:W-:Y:S01]  /*8440*/  SHF.R.U32.HI R84, RZ, 0x10, R85 ;  /* 0x00000010ff547819 */ /* 0x000fe20000011655 */
[----:B------:R-:W-:Y:S01]  /*8450*/  HADD2.F32 R59, -RZ, R170.H1_H1 ;  /* 0x300000aaff3b7230 */ /* 0x000fe20000004100 */
[--C-:B------:R-:W-:Y:S01]  /*8460*/  SHF.R.U64 R53, R72, 0x10, R73.reuse ;  /* 0x0000001048357819 */ /* 0x100fe20000001249 */
[--C-:B0-----:R-:W-:Y:S01]  /*8470*/  HADD2.F32 R57, -RZ, R41.reuse.H1_H1 ;  /* 0x30000029ff397230 */ /* 0x101fe20000004100 */
[----:B------:R-:W-:Y:S01]  /*8480*/  SHF.R.U32.HI R72, RZ, 0x10, R73 ;  /* 0x00000010ff487819 */ /* 0x000fe20000011649 */
[--C-:B------:R-:W-:Y:S01]  /*8490*/  HADD2.F32 R62, -RZ, R60.reuse.H0_H0 ;  /* 0x2000003cff3e7230 */ /* 0x100fe20000004100 */
[----:B------:R-:W-:Y:S01]  /*84a0*/  MOV R45, R43 ;  /* 0x0000002b002d7202 */ /* 0x000fe20000000f00 */
[----:B------:R-:W-:Y:S01]  /*84b0*/  HADD2.F32 R60, -RZ, R60.H1_H1 ;  /* 0x3000003cff3c7230 */ /* 0x000fe20000004100 */
[----:B------:R-:W-:Y:S01]  /*84c0*/  SHF.R.U64 R56, R86, 0x10, R87 ;  /* 0x0000001056387819 */ /* 0x000fe20000001257 */
[----:B------:R-:W-:Y:S01]  /*84d0*/  HADD2.F32 R84, -RZ, R84.H0_H0 ;  /* 0x20000054ff547230 */ /* 0x000fe20000004100 */
[----:B------:R-:W-:Y:S01]  /*84e0*/  SHF.R.U64 R55, R74, 0x10, R75 ;  /* 0x000000104a377819 */ /* 0x000fe2000000124b */
[----:B------:R-:W-:Y:S01]  /*84f0*/  HADD2.F32 R43, -RZ, R168.H1_H1 ;  /* 0x300000a8ff2b7230 */ /* 0x000fe20000004100 */
[----:B------:R-:W-:Y:S01]  /*8500*/  SHF.R.U32.HI R86, RZ, 0x10, R87 ;  /* 0x00000010ff567819 */ /* 0x000fe20000011657 */
[----:B------:R-:W-:-:S02]  /*8510*/  HADD2.F32 R58, -RZ, R41.H0_H0 ;  /* 0x20000029ff3a7230 */ /* 0x000fc40000004100 */
[-C--:B------:R-:W-:Y:S01]  /*8520*/  FMUL.FTZ R41, R62, R59.reuse ;  /* 0x0000003b3e297220 */ /* 0x080fe20000410000 */
[----:B------:R-:W-:Y:S02]  /*8530*/  HADD2.F32 R72, -RZ, R72.H0_H0 ;  /* 0x20000048ff487230 */ /* 0x000fe40000004100 */
[-C--:B------:R-:W-:Y:S01]  /*8540*/  FMUL.FTZ R88, R60, R84.reuse ;  /* 0x000000543c587220 */ /* 0x080fe20000410000 */
[C---:B------:R-:W-:Y:S01]  /*8550*/  FMUL.FTZ R61, R57.reuse, R84 ;  /* 0x00000054393d7220 */ /* 0x040fe20000410000 */
[C---:B------:R-:W-:Y:S01]  /*8560*/  FMUL.FTZ R59, R58.reuse, R59 ;  /* 0x0000003b3a3b7220 */ /* 0x040fe20000410000 */
[----:B------:R-:W-:Y:S01]  /*8570*/  FFMA.FTZ R41, R58, R43, -R41 ;  /* 0x0000002b3a297223 */ /* 0x000fe20000010829 */
[----:B------:R-:W-:Y:S01]  /*8580*/  SHF.R.U32.HI R74, RZ, 0x10, R75 ;  /* 0x00000010ff4a7819 */ /* 0x000fe2000001164b */
[-C--:B------:R-:W-:Y:S01]  /*8590*/  FFMA.FTZ R58, R57, R72.reuse, -R88 ;  /* 0x00000048393a7223 */ /* 0x080fe20000010858 */
[----:B------:R-:W-:Y:S01]  /*85a0*/  FFMA.FTZ R60, R60, R72, R61 ;  /* 0x000000483c3c7223 */ /* 0x000fe2000001003d */
[----:B------:R-:W-:-:S02]  /*85b0*/  HADD2.F32 R88, -RZ, R169.H1_H1 ;  /* 0x300000a9ff587230 */ /* 0x000fc40000004100 */
[----:B------:R-:W-:Y:S01]  /*85c0*/  FFMA.FTZ R43, R62, R43, R59 ;  /* 0x0000002b3e2b7223 */ /* 0x000fe2000001003b */
[--C-:B------:R-:W-:Y:S01]  /*85d0*/  HADD2.F32 R57, -RZ, R47.reuse.H0_H0 ;  /* 0x2000002fff397230 */ /* 0x100fe20000004100 */
[----:B------:R-:W-:Y:S01]  /*85e0*/  F2FP.F16.F32.PACK_AB R41, R58, R41 ;  /* 0x000000293a29723e */ /* 0x000fe200000000ff */
[----:B------:R-:W-:Y:S02]  /*85f0*/  HADD2.F32 R72, -RZ, R47.H1_H1 ;  /* 0x3000002fff487230 */ /* 0x000fe40000004100 */
[----:B------:R-:W-:Y:S02]  /*8600*/  HADD2.F32 R47, -RZ, R45.H0_H0 ;  /* 0x2000002dff2f7230 */ /* 0x000fe40000004100 */
[----:B------:R-:W-:Y:S02]  /*8610*/  HADD2.F32 R61, -RZ, R86.H0_H0 ;  /* 0x20000056ff3d7230 */ /* 0x000fe40000004100 */
[----:B------:R-:W-:Y:S02]  /*8620*/  HADD2.F32 R84, -RZ, R167.H1_H1 ;  /* 0x300000a7ff547230 */ /* 0x000fe40000004100 */
[----:B------:R-:W-:-:S02]  /*8630*/  HADD2.F32 R62, -RZ, R45.H1_H1 ;  /* 0x3000002dff3e7230 */ /* 0x000fc40000004100 */
[-C--:B------:R-:W-:Y:S01]  /*8640*/  FMUL.FTZ R63, R72, R61.reuse ;  /* 0x0000003d483f7220 */ /* 0x080fe20000410000 */
[----:B------:R-:W-:Y:S02]  /*8650*/  HADD2.F32 R59, -RZ, R74.H0_H0 ;  /* 0x2000004aff3b7230 */ /* 0x000fe40000004100 */
[-C--:B------:R-:W-:Y:S01]  /*8660*/  FMUL.FTZ R74, R57, R88.reuse ;  /* 0x00000058394a7220 */ /* 0x080fe20000410000 */
[C---:B------:R-:W-:Y:S01]  /*8670*/  FMUL.FTZ R88, R47.reuse, R88 ;  /* 0x000000582f587220 */ /* 0x040fe20000410000 */
[----:B------:R-:W-:Y:S01]  /*8680*/  FMUL.FTZ R61, R62, R61 ;  /* 0x0000003d3e3d7220 */ /* 0x000fe20000410000 */
[----:B------:R-:W-:Y:S02]  /*8690*/  HADD2.F32 R170, -RZ, R170.H0_H0 ;  /* 0x200000aaffaa7230 */ /* 0x000fe40000004100 */
[-C--:B------:R-:W-:Y:S01]  /*86a0*/  FFMA.FTZ R45, R47, R84.reuse, -R74 ;  /* 0x000000542f2d7223 */ /* 0x080fe2000001084a */
[----:B------:R-:W-:Y:S01]  /*86b0*/  FFMA.FTZ R47, R57, R84, R88 ;  /* 0x00000054392f7223 */ /* 0x000fe20000010058 */
[----:B------:R-:W-:-:S02]  /*86c0*/  HADD2.F32 R84, -RZ, R54.H0_H0 ;  /* 0x20000036ff547230 */ /* 0x000fc40000004100 */
[-C--:B------:R-:W-:Y:S01]  /*86d0*/  FFMA.FTZ R62, R62, R59.reuse, -R63 ;  /* 0x0000003b3e3e7223 */ /* 0x080fe2000001083f */
[----:B------:R-:W-:Y:S02]  /*86e0*/  HADD2.F32 R54, -RZ, R40.H0_H0 ;  /* 0x20000028ff367230 */ /* 0x000fe40000004100 */
[----:B------:R-:W-:Y:S01]  /*86f0*/  FFMA.FTZ R72, R72, R59, R61 ;  /* 0x0000003b48487223 */ /* 0x000fe2000001003d */
[----:B------:R-:W-:Y:S02]  /*8700*/  HADD2.F32 R59, -RZ, R44.H0_H0 ;  /* 0x2000002cff3b7230 */ /* 0x000fe40000004100 */
[----:B------:R-:W-:Y:S01]  /*8710*/  HADD2.F32 R168, -RZ, R168.H0_H0 ;  /* 0x200000a8ffa87230 */ /* 0x000fe20000004100 */
[----:B------:R-:W-:Y:S01]  /*8720*/  F2FP.F16.F32.PACK_AB R62, R62, R45 ;  /* 0x0000002d3e3e723e */ /* 0x000fe200000000ff */
[----:B------:R-:W-:Y:S02]  /*8730*/  HADD2.F32 R61, -RZ, R44.H1_H1 ;  /* 0x3000002cff3d7230 */ /* 0x000fe40000004100 */
[----:B------:R-:W-:Y:S01]  /*8740*/  FMUL.FTZ R44, R54, R170 ;  /* 0x000000aa362c7220 */ /* 0x000fe20000410000 */
[----:B------:R-:W-:-:S02]  /*8750*/  HADD2.F32 R74, -RZ, R53.H0_H0 ;  /* 0x20000035ff4a7230 */ /* 0x000fc40000004100 */
[C---:B------:R-:W-:Y:S01]  /*8760*/  FMUL.FTZ R53, R59.reuse, R170 ;  /* 0x000000aa3b357220 */ /* 0x040fe20000410000 */
[----:B------:R-:W-:Y:S02]  /*8770*/  HADD2.F32 R57, -RZ, R40.H1_H1 ;  /* 0x30000028ff397230 */ /* 0x000fe40000004100 */
[----:B------:R-:W-:Y:S01]  /*8780*/  FFMA.FTZ R44, R59, R168, R44 ;  /* 0x000000a83b2c7223 */ /* 0x000fe2000001002c */
[----:B------:R-:W-:Y:S02]  /*8790*/  HADD2.F32 R59, -RZ, R56.H0_H0 ;  /* 0x20000038ff3b7230 */ /* 0x000fe40000004100 */
[----:B------:R-:W-:Y:S01]  /*87a0*/  FMUL.FTZ R86, R61, R84 ;  /* 0x000000543d567220 */ /* 0x000fe20000410000 */
[----:B------:R-:W-:Y:S01]  /*87b0*/  FFMA.FTZ R40, R54, R168, -R53 ;  /* 0x000000a836287223 */ /* 0x000fe20000010835 */
[----:B------:R-:W-:Y:S02]  /*87c0*/  HADD2.F32 R56, -RZ, R46.H0_H0 ;  /* 0x2000002eff387230 */ /* 0x000fe40000004100 */
[----:B------:R-:W-:Y:S01]  /*87d0*/  FMUL.FTZ R84, R57, R84 ;  /* 0x0000005439547220 */ /* 0x000fe20000410000 */
[----:B------:R-:W-:-:S02]  /*87e0*/  HADD2.F32 R169, -RZ, R169.H0_H0 ;  /* 0x200000a9ffa97230 */ /* 0x000fc40000004100 */
[-C--:B------:R-:W-:Y:S01]  /*87f0*/  FFMA.FTZ R53, R57, R74.reuse, -R86 ;  /* 0x0000004a39357223 */ /* 0x080fe20000010856 */
[----:B------:R-:W-:Y:S02]  /*8800*/  HADD2.F32 R54, -RZ, R42.H0_H0 ;  /* 0x2000002aff367230 */ /* 0x000fe40000004100 */
[----:B------:R-:W-:Y:S01]  /*8810*/  FFMA.FTZ R57, R61, R74, R84 ;  /* 0x0000004a3d397223 */ /* 0x000fe20000010054 */
[----:B------:R-:W-:Y:S02]  /*8820*/  HADD2.F32 R46, -RZ, R46.H1_H1 ;  /* 0x3000002eff2e7230 */ /* 0x000fe40000004100 */
[-C--:B------:R-:W-:Y:S01]  /*8830*/  FMUL.FTZ R61, R56, R169.reuse ;  /* 0x000000a9383d7220 */ /* 0x080fe20000410000 */
[----:B------:R-:W-:Y:S02]  /*8840*/  HADD2.F32 R42, -RZ, R42.H1_H1 ;  /* 0x3000002aff2a7230 */ /* 0x000fe40000004100 */
[----:B------:R-:W-:Y:S01]  /*8850*/  FMUL.FTZ R169, R54, R169 ;  /* 0x000000a936a97220 */ /* 0x000fe20000410000 */
[----:B------:R-:W-:-:S02]  /*8860*/  HADD2.F32 R167, -RZ, R167.H0_H0 ;  /* 0x200000a7ffa77230 */ /* 0x000fc40000004100 */
[-C--:B------:R-:W-:Y:S01]  /*8870*/  FMUL.FTZ R63, R46, R59.reuse ;  /* 0x0000003b2e3f7220 */ /* 0x080fe20000410000 */
[----:B------:R-:W-:Y:S02]  /*8880*/  HADD2.F32 R55, -RZ, R55.H0_H0 ;  /* 0x20000037ff377230 */ /* 0x000fe40000004100 */
[----:B------:R-:W-:Y:S01]  /*8890*/  FMUL.FTZ R59, R42, R59 ;  /* 0x0000003b2a3b7220 */ /* 0x000fe20000410000 */
[----:B------:R-:W-:Y:S01]  /*88a0*/  F2FP.F16.F32.PACK_AB R45, R60, R43 ;  /* 0x0000002b3c2d723e */ /* 0x000fe200000000ff */
[-C--:B------:R-:W-:Y:S01]  /*88b0*/  FFMA.FTZ R61, R54, R167.reuse, -R61 ;  /* 0x000000a7363d7223 */ /* 0x080fe2000001083d */
[----:B------:R-:W-:Y:S01]  /*88c0*/  FFMA.FTZ R169, R56, R167, R169 ;  /* 0x000000a738a97223 */ /* 0x000fe200000100a9 */
[-C--:B------:R-:W-:Y:S01]  /*88d0*/  FFMA.FTZ R42, R42, R55.reuse, -R63 ;  /* 0x000000372a2a7223 */ /* 0x080fe2000001083f */
[----:B------:R-:W-:Y:S01]  /*88e0*/  FFMA.FTZ R46, R46, R55, R59 ;  /* 0x000000372e2e7223 */ /* 0x000fe2000001003b */
[----:B------:R-:W-:Y:S01]  /*88f0*/  F2FP.F16.F32.PACK_AB R47, R72, R47 ;  /* 0x0000002f482f723e */ /* 0x000fe200000000ff */
[----:B------:R-:W-:Y:S01]  /*8900*/  IMAD.MOV.U32 R43, RZ, RZ, R62 ;  /* 0x000000ffff2b7224 */ /* 0x000fe200078e003e */
[----:B------:R-:W-:-:S02]  /*8910*/  F2FP.F16.F32.PACK_AB R40, R53, R40 ;  /* 0x000000283528723e */ /* 0x000fc400000000ff */
[----:B------:R-:W-:Y:S02]  /*8920*/  F2FP.F16.F32.PACK_AB R44, R57, R44 ;  /* 0x0000002c392c723e */ /* 0x000fe400000000ff */
[----:B------:R-:W-:Y:S02]  /*8930*/  F2FP.F16.F32.PACK_AB R42, R42, R61 ;  /* 0x0000003d2a2a723e */ /* 0x000fe400000000ff */
[----:B------:R-:W-:-:S07]  /*8940*/  F2FP.F16.F32.PACK_AB R46, R46, R169 ;  /* 0x000000a92e2e723e */ /* 0x000fce00000000ff */
.L_x_700:
[----:B------:R-:W-:Y:S05]  /*8950*/  BSYNC B2 ;  /* 0x0000000000027941 */ /* 0x000fea0003800000 */
.L_x_699:
[----:B0-----:R4:W-:Y:S04]  /*8960*/  STG.E.128 desc[UR40][R48.64], R40 ;  /* 0x0000002830007986 */ /* 0x0019e8000c101d28 */
[----:B--2---:R4:W-:Y:S02]  /*8970*/  @!P3 STG.E.128 desc[UR40][R50.64], R44 ;  /* 0x0000002c3200b986 */ /* 0x0049e4000c101d28 */
.L_x_698:
[----:B------:R-:W-:Y:S05]  /*8980*/  BSYNC B1 ;  /* 0x0000000000017941 */ /* 0x000fea0003800000 */
.L_x_697:
[----:B------:R-:W-:Y:S01]  /*8990*/  ISETP.NE.AND P3, PT, R10, RZ, PT ;  /* 0x000000ff0a00720c */ /* 0x000fe20003f65270 */
[----:B------:R-:W-:-:S12]  /*89a0*/  BSSY B1, `(.L_x_701) ;  /* 0x0000078000017945 */ /* 0x000fd80003800000 */
[----:B------:R-:W-:Y:S05]  /*89b0*/  @!P3 BRA `(.L_x_702) ;  /* 0x0000000400d8b947 */ /* 0x000fea0003800000 */
[----:B----4-:R-:W-:Y:S01]  /*89c0*/  SEL R40, R122, R148, !P1 ;  /* 0x000000947a287207 */ /* 0x010fe20004800000 */
        /* <DEDUP_REMOVED lines=10> */
[----:B------:R-:W-:Y:S02]  /*8a70*/  LOP3.LUT R41, R185, 0x38, R40, 0xf8, !PT ;  /* 0x00000038b9297812 */ /* 0x000fe400078ef828 */
[----:B------:R-:W-:-:S04]  /*8a80*/  SHF.L.U32 R48, R48, 0xa, RZ ;  /* 0x0000000a30307819 */ /* 0x000fc800000006ff */
[----:B------:R-:W-:-:S05]  /*8a90*/  LOP3.LUT R43, R48, 0x7fffe000, RZ, 0xc0, !PT ;  /* 0x7fffe000302b7812 */ /* 0x000fca00078ec0ff */
[--C-:B------:R-:W-:Y:S02]  /*8aa0*/  @!P3 SHF.R.S32.HI R45, RZ, 0x1f, R40.reuse ;  /* 0x0000001fff2db819 */ /* 0x100fe40000011428 */
[----:B------:R-:W-:Y:S02]  /*8ab0*/  @!P3 IADD3 R42, P4, P5, R102, R126, R40 ;  /* 0x0000007e662ab210 */ /* 0x000fe40007d9e028 */
[----:B------:R-:W-:Y:S01]  /*8ac0*/  LOP3.LUT R40, R41, R230, RZ, 0x3c, !PT ;  /* 0x000000e629287212 */ /* 0x000fe200078e3cff */
[----:B------:R-:W-:Y:S01]  /*8ad0*/  IMAD R41, R16, 0x6000, R139 ;  /* 0x0000600010297824 */ /* 0x000fe200078e028b */
[----:B------:R-:W-:Y:S02]  /*8ae0*/  @!P3 IADD3.X R45, R97, R52, R45, P4, P5 ;  /* 0x00000034612db210 */ /* 0x000fe400027ea42d */
[----:B------:R-:W-:Y:S01]  /*8af0*/  IADD3 R43, R40, R43, R195 ;  /* 0x0000002b282b7210 */ /* 0x000fe20007ffe0c3 */
[----:B------:R-:W-:Y:S01]  /*8b00*/  IMAD R41, R41, 0x2, R2 ;  /* 0x0000000229297824 */ /* 0x000fe200078e0202 */
[----:B------:R-:W-:-:S03]  /*8b10*/  LEA R48, P4, R44, R120, 0x1 ;  /* 0x000000782c307211 */ /* 0x000fc600078808ff */
        /* <DEDUP_REMOVED lines=9> */
[----:B--2---:R-:W-:Y:S01]  /*8bb0*/  MOV R57, R45 ;  /* 0x0000002d00397202 */ /* 0x004fe20000000f00 */
[----:B------:R-:W-:Y:S01]  /*8bc0*/  IMAD.MOV.U32 R59, RZ, RZ, R47 ;  /* 0x000000ffff3b7224 */ /* 0x000fe200078e002f */
[----:B------:R-:W-:Y:S01]  /*8bd0*/  SHF.R.U32.HI R63, RZ, 0x10, R81 ;  /* 0x00000010ff3f7819 */ /* 0x000fe20000011651 */
[----:B0-----:R-:W-:Y:S01]  /*8be0*/  IMAD.MOV.U32 R45, RZ, RZ, R43 ;  /* 0x000000ffff2d7224 */ /* 0x001fe200078e002b */
[--C-:B------:R-:W-:Y:S01]  /*8bf0*/  SHF.R.U32.HI R61, RZ, 0x10, R69.reuse ;  /* 0x00000010ff3d7819 */ /* 0x100fe20000011645 */
[----:B------:R-:W-:Y:S01]  /*8c00*/  HADD2.F32 R62, -RZ, R166.H1_H1 ;  /* 0x300000a6ff3e7230 */ /* 0x000fe20000004100 */
[----:B------:R-:W-:Y:S01]  /*8c10*/  SHF.R.U64 R53, R68, 0x10, R69 ;  /* 0x0000001044357819 */ /* 0x000fe20000001245 */
[----:B------:R-:W-:Y:S01]  /*8c20*/  HADD2.F32 R47, -RZ, R57.H0_H0 ;  /* 0x20000039ff2f7230 */ /* 0x000fe20000004100 */
[--C-:B------:R-:W-:Y:S01]  /*8c30*/  SHF.R.U64 R56, R82, 0x10, R83.reuse ;  /* 0x0000001052387819 */ /* 0x100fe20000001253 */
[----:B------:R-:W-:Y:S01]  /*8c40*/  HADD2.F32 R43, -RZ, R41.H0_H0 ;  /* 0x20000029ff2b7230 */ /* 0x000fe20000004100 */
[----:B------:R-:W-:Y:S01]  /*8c50*/  SHF.R.U32.HI R82, RZ, 0x10, R83 ;  /* 0x00000010ff527819 */ /* 0x000fe20000011653 */
[----:B------:R-:W-:-:S02]  /*8c60*/  HADD2.F32 R63, -RZ, R63.H0_H0 ;  /* 0x2000003fff3f7230 */ /* 0x000fc40000004100 */
[-C--:B------:R-:W-:Y:S01]  /*8c70*/  FMUL.FTZ R68, R47, R62.reuse ;  /* 0x0000003e2f447220 */ /* 0x080fe20000410000 */
[----:B------:R-:W-:Y:S02]  /*8c80*/  HADD2.F32 R58, -RZ, R41.H1_H1 ;  /* 0x30000029ff3a7230 */ /* 0x000fe40000004100 */
[C---:B------:R-:W-:Y:S01]  /*8c90*/  FMUL.FTZ R62, R43.reuse, R62 ;  /* 0x0000003e2b3e7220 */ /* 0x040fe20000410000 */
[----:B------:R-:W-:Y:S01]  /*8ca0*/  HADD2.F32 R60, -RZ, R158.H1_H1 ;  /* 0x3000009eff3c7230 */ /* 0x000fe20000004100 */
[--C-:B------:R-:W-:Y:S01]  /*8cb0*/  SHF.R.U64 R54, R70, 0x10, R71.reuse ;  /* 0x0000001046367819 */ /* 0x100fe20000001247 */
[----:B------:R-:W-:Y:S02]  /*8cc0*/  HADD2.F32 R57, -RZ, R57.H1_H1 ;  /* 0x30000039ff397230 */ /* 0x000fe40000004100 */
[-C--:B------:R-:W-:Y:S01]  /*8cd0*/  FMUL.FTZ R72, R58, R63.reuse ;  /* 0x0000003f3a487220 */ /* 0x080fe20000410000 */
[----:B------:R-:W-:Y:S02]  /*8ce0*/  HADD2.F32 R61, -RZ, R61.H0_H0 ;  /* 0x2000003dff3d7230 */ /* 0x000fe40000004100 */
[-C--:B------:R-:W-:Y:S01]  /*8cf0*/  FFMA.FTZ R41, R43, R60.reuse, -R68 ;  /* 0x0000003c2b297223 */ /* 0x080fe20000010844 */
[----:B------:R-:W-:Y:S01]  /*8d00*/  FFMA.FTZ R43, R47, R60, R62 ;  /* 0x0000003c2f2b7223 */ /* 0x000fe2000001003e */
[C---:B------:R-:W-:Y:S01]  /*8d10*/  FMUL.FTZ R69, R57.reuse, R63 ;  /* 0x0000003f39457220 */ /* 0x040fe20000410000 */
[----:B------:R-:W-:Y:S01]  /*8d20*/  SHF.R.U32.HI R70, RZ, 0x10, R71 ;  /* 0x00000010ff467819 */ /* 0x000fe20000011647 */
[----:B------:R-:W-:Y:S01]  /*8d30*/  FFMA.FTZ R60, R57, R61, R72 ;  /* 0x0000003d393c7223 */ /* 0x000fe20000010048 */
[----:B------:R-:W-:-:S02]  /*8d40*/  HADD2.F32 R72, -RZ, R159.H1_H1 ;  /* 0x3000009fff487230 */ /* 0x000fc40000004100 */
[----:B------:R-:W-:Y:S01]  /*8d50*/  FFMA.FTZ R58, R58, R61, -R69 ;  /* 0x0000003d3a3a7223 */ /* 0x000fe20000010845 */
[--C-:B------:R-:W-:Y:S01]  /*8d60*/  HADD2.F32 R57, -RZ, R59.reuse.H0_H0 ;  /* 0x2000003bff397230 */ /* 0x100fe20000004100 */
[----:B------:R-:W-:Y:S01]  /*8d70*/  SHF.R.U64 R55, R80, 0x10, R81 ;  /* 0x0000001050377819 */ /* 0x000fe20000001251 */
[----:B------:R-:W-:Y:S02]  /*8d80*/  HADD2.F32 R59, -RZ, R59.H1_H1 ;  /* 0x3000003bff3b7230 */ /* 0x000fe40000004100 */
[--C-:B------:R-:W-:Y:S02]  /*8d90*/  HADD2.F32 R47, -RZ, R45.reuse.H0_H0 ;  /* 0x2000002dff2f7230 */ /* 0x100fe40000004100 */
[----:B------:R-:W-:Y:S01]  /*8da0*/  FMUL.FTZ R74, R57, R72 ;  /* 0x00000048394a7220 */ /* 0x000fe20000410000 */
[----:B------:R-:W-:Y:S01]  /*8db0*/  HADD2.F32 R82, -RZ, R82.H0_H0 ;  /* 0x20000052ff527230 */ /* 0x000fe20000004100 */
[----:B------:R-:W-:Y:S01]  /*8dc0*/  F2FP.F16.F32.PACK_AB R41, R58, R41 ;  /* 0x000000293a29723e */ /* 0x000fe200000000ff */
[----:B------:R-:W-:-:S02]  /*8dd0*/  HADD2.F32 R62, -RZ, R45.H1_H1 ;  /* 0x3000002dff3e7230 */ /* 0x000fc40000004100 */
[----:B------:R-:W-:Y:S01]  /*8de0*/  FMUL.FTZ R72, R47, R72 ;  /* 0x000000482f487220 */ /* 0x000fe20000410000 */
[----:B------:R-:W-:Y:S02]  /*8df0*/  HADD2.F32 R68, -RZ, R157.H1_H1 ;  /* 0x3000009dff447230 */ /* 0x000fe40000004100 */
[-C--:B------:R-:W-:Y:S01]  /*8e00*/  FMUL.FTZ R61, R59, R82.reuse ;  /* 0x000000523b3d7220 */ /* 0x080fe20000410000 */
[----:B------:R-:W-:Y:S02]  /*8e10*/  HADD2.F32 R70, -RZ, R70.H0_H0 ;  /* 0x20000046ff467230 */ /* 0x000fe40000004100 */
[----:B------:R-:W-:Y:S01]  /*8e20*/  FMUL.FTZ R82, R62, R82 ;  /* 0x000000523e527220 */ /* 0x000fe20000410000 */
[----:B------:R-:W-:Y:S02]  /*8e30*/  HADD2.F32 R166, -RZ, R166.H0_H0 ;  /* 0x200000a6ffa67230 */ /* 0x000fe40000004100 */
[-C--:B------:R-:W-:Y:S01]  /*8e40*/  FFMA.FTZ R45, R47, R68.reuse, -R74 ;  /* 0x000000442f2d7223 */ /* 0x080fe2000001084a */
[----:B------:R-:W-:Y:S01]  /*8e50*/  FFMA.FTZ R47, R57, R68, R72 ;  /* 0x00000044392f7223 */ /* 0x000fe20000010048 */
[----:B------:R-:W-:Y:S01]  /*8e60*/  FFMA.FTZ R68, R59, R70, R82 ;  /* 0x000000463b447223 */ /* 0x000fe20000010052 */
[----:B------:R-:W-:-:S02]  /*8e70*/  HADD2.F32 R59, -RZ, R55.H0_H0 ;  /* 0x20000037ff3b7230 */ /* 0x000fc40000004100 */
[----:B------:R-:W-:Y:S01]  /*8e80*/  FFMA.FTZ R62, R62, R70, -R61 ;  /* 0x000000463e3e7223 */ /* 0x000fe2000001083d */
[----:B------:R-:W-:Y:S02]  /*8e90*/  HADD2.F32 R57, -RZ, R44.H0_H0 ;  /* 0x2000002cff397230 */ /* 0x000fe40000004100 */
[----:B------:R-:W-:Y:S01]  /*8ea0*/  HADD2.F32 R55, -RZ, R40.H0_H0 ;  /* 0x20000028ff377230 */ /* 0x000fe20000004100 */
[----:B------:R-:W-:Y:S01]  /*8eb0*/  F2FP.F16.F32.PACK_AB R47, R68, R47 ;  /* 0x0000002f442f723e */ /* 0x000fe200000000ff */
[----:B------:R-:W-:Y:S02]  /*8ec0*/  HADD2.F32 R44, -RZ, R44.H1_H1 ;  /* 0x3000002cff2c7230 */ /* 0x000fe40000004100 */
[-C--:B------:R-:W-:Y:S01]  /*8ed0*/  FMUL.FTZ R70, R57, R166.reuse ;  /* 0x000000a639467220 */ /* 0x080fe20000410000 */
[----:B------:R-:W-:Y:S02]  /*8ee0*/  HADD2.F32 R40, -RZ, R40.H1_H1 ;  /* 0x30000028ff287230 */ /* 0x000fe40000004100 */
[----:B------:R-:W-:Y:S01]  /*8ef0*/  FMUL.FTZ R166, R55, R166 ;  /* 0x000000a637a67220 */ /* 0x000fe20000410000 */
[----:B------:R-:W-:-:S02]  /*8f00*/  HADD2.F32 R53, -RZ, R53.H0_H0 ;  /* 0x20000035ff357230 */ /* 0x000fc40000004100 */
[-C--:B------:R-:W-:Y:S01]  /*8f10*/  FMUL.FTZ R61, R44, R59.reuse ;  /* 0x0000003b2c3d7220 */ /* 0x080fe20000410000 */
[----:B------:R-:W-:Y:S02]  /*8f20*/  HADD2.F32 R158, -RZ, R158.H0_H0 ;  /* 0x2000009eff9e7230 */ /* 0x000fe40000004100 */
[C---:B------:R-:W-:Y:S01]  /*8f30*/  FMUL.FTZ R59, R40.reuse, R59 ;  /* 0x0000003b283b7220 */ /* 0x040fe20000410000 */
[----:B------:R-:W-:Y:S02]  /*8f40*/  HADD2.F32 R159, -RZ, R159.H0_H0 ;  /* 0x2000009fff9f7230 */ /* 0x000fe40000004100 */
[-C--:B------:R-:W-:Y:S01]  /*8f50*/  FFMA.FTZ R61, R40, R53.reuse, -R61 ;  /* 0x00000035283d7223 */ /* 0x080fe2000001083d */
[----:B------:R-:W-:Y:S02]  /*8f60*/  HADD2.F32 R40, -RZ, R42.H0_H0 ;  /* 0x2000002aff287230 */ /* 0x000fe40000004100 */
[----:B------:R-:W-:Y:S01]  /*8f70*/  FFMA.FTZ R59, R44, R53, R59 ;  /* 0x000000352c3b7223 */ /* 0x000fe2000001003b */
[----:B------:R-:W-:Y:S01]  /*8f80*/  FFMA.FTZ R70, R55, R158, -R70 ;  /* 0x0000009e37467223 */ /* 0x000fe20000010846 */
[----:B------:R-:W-:-:S02]  /*8f90*/  HADD2.F32 R44, -RZ, R46.H0_H0 ;  /* 0x2000002eff2c7230 */ /* 0x000fc40000004100 */
[----:B------:R-:W-:Y:S01]  /*8fa0*/  FFMA.FTZ R166, R57, R158, R166 ;  /* 0x0000009e39a67223 */ /* 0x000fe200000100a6 */
[----:B------:R-:W-:Y:S01]  /*8fb0*/  HADD2.F32 R55, -RZ, R56.H0_H0 ;  /* 0x20000038ff377230 */ /* 0x000fe20000004100 */
[----:B------:R-:W-:Y:S01]  /*8fc0*/  F2FP.F16.F32.PACK_AB R62, R62, R45 ;  /* 0x0000002d3e3e723e */ /* 0x000fe200000000ff */
[----:B------:R-:W-:Y:S02]  /*8fd0*/  HADD2.F32 R46, -RZ, R46.H1_H1 ;  /* 0x3000002eff2e7230 */ /* 0x000fe40000004100 */
[-C--:B------:R-:W-:Y:S01]  /*8fe0*/  FMUL.FTZ R57, R44, R159.reuse ;  /* 0x0000009f2c397220 */ /* 0x080fe20000410000 */
[----:B------:R-:W-:Y:S02]  /*8ff0*/  HADD2.F32 R42, -RZ, R42.H1_H1 ;  /* 0x3000002aff2a7230 */ /* 0x000fe40000004100 */
[----:B------:R-:W-:Y:S01]  /*9000*/  FMUL.FTZ R159, R40, R159 ;  /* 0x0000009f289f7220 */ /* 0x000fe20000410000 */
[----:B------:R-:W-:Y:S02]  /*9010*/  HADD2.F32 R157, -RZ, R157.H0_H0 ;  /* 0x2000009dff9d7230 */ /* 0x000fe40000004100 */
[----:B------:R-:W-:Y:S01]  /*9020*/  FMUL.FTZ R63, R46, R55 ;  /* 0x000000372e3f7220 */ /* 0x000fe20000410000 */
[----:B------:R-:W-:-:S02]  /*9030*/  HADD2.F32 R53, -RZ, R54.H0_H0 ;  /* 0x20000036ff357230 */ /* 0x000fc40000004100 */
[----:B------:R-:W-:Y:S01]  /*9040*/  FMUL.FTZ R55, R42, R55 ;  /* 0x000000372a377220 */ /* 0x000fe20000410000 */
[----:B------:R-:W-:Y:S01]  /*9050*/  F2FP.F16.F32.PACK_AB R45, R60, R43 ;  /* 0x0000002b3c2d723e */ /* 0x000fe200000000ff */
[-C--:B------:R-:W-:Y:S01]  /*9060*/  FFMA.FTZ R57, R40, R157.reuse, -R57 ;  /* 0x0000009d28397223 */ /* 0x080fe20000010839 */
[----:B------:R-:W-:Y:S01]  /*9070*/  FFMA.FTZ R159, R44, R157, R159 ;  /* 0x0000009d2c9f7223 */ /* 0x000fe2000001009f */
[-C--:B------:R-:W-:Y:S01]  /*9080*/  FFMA.FTZ R42, R42, R53.reuse, -R63 ;  /* 0x000000352a2a7223 */ /* 0x080fe2000001083f */
[----:B------:R-:W-:Y:S01]  /*9090*/  FFMA.FTZ R46, R46, R53, R55 ;  /* 0x000000352e2e7223 */ /* 0x000fe20000010037 */
[----:B------:R-:W-:Y:S02]  /*90a0*/  F2FP.F16.F32.PACK_AB R40, R61, R70 ;  /* 0x000000463d28723e */ /* 0x000fe400000000ff */
[----:B------:R-:W-:Y:S02]  /*90b0*/  F2FP.F16.F32.PACK_AB R44, R59, R166 ;  /* 0x000000a63b2c723e */ /* 0x000fe400000000ff */
[----:B------:R-:W-:-:S02]  /*90c0*/  F2FP.F16.F32.PACK_AB R42, R42, R57 ;  /* 0x000000392a2a723e */ /* 0x000fc400000000ff */
[----:B------:R-:W-:Y:S02]  /*90d0*/  F2FP.F16.F32.PACK_AB R46, R46, R159 ;  /* 0x0000009f2e2e723e */ /* 0x000fe400000000ff */
[----:B------:R-:W-:-:S07]  /*90e0*/  MOV R43, R62 ;  /* 0x0000003e002b7202 */ /* 0x000fce0000000f00 */
.L_x_704:
[----:B------:R-:W-:Y:S05]  /*90f0*/  BSYNC B2 ;  /* 0x0000000000027941 */ /* 0x000fea0003800000 */
.L_x_703:
[----:B0-----:R0:W-:Y:S04]  /*9100*/  STG.E.128 desc[UR40][R48.64], R40 ;  /* 0x0000002830007986 */ /* 0x0011e8000c101d28 */
[----:B--2---:R0:W-:Y:S02]  /*9110*/  @!P3 STG.E.128 desc[UR40][R50.64], R44 ;  /* 0x0000002c3200b986 */ /* 0x0041e4000c101d28 */
.L_x_702:
[----:B------:R-:W-:Y:S05]  /*9120*/  BSYNC B1 ;  /* 0x0000000000017941 */ /* 0x000fea0003800000 */
.L_x_701:
[----:B------:R-:W-:-:S13]  /*9130*/  ISETP.NE.AND P3, PT, R9, RZ, PT ;  /* 0x000000ff0900720c */ /* 0x000fda0003f65270 */
[----:B------:R-:W-:Y:S05]  /*9140*/  @!P3 BRA `(.L_x_655) ;  /* 0x0000000800ccb947 */ /* 0x000fea0003800000 */
[----:B0---4-:R-:W2:Y:S01]  /*9150*/  LDL R40, [R1+0x10] ;  /* 0x0000100001287983 */ /* 0x011ea20000100800 */
[----:B------:R-:W-:Y:S01]  /*9160*/  BSSY B1, `(.L_x_705) ;  /* 0x0000071000017945 */ /* 0x000fe20003800000 */
[----:B--2---:R-:W-:-:S04]  /*9170*/  LOP3.LUT P4, RZ, R40, 0x1, RZ, 0xc0, !PT ;  /* 0x0000000128ff7812 */ /* 0x004fc8000788c0ff */
[----:B------:R-:W-:Y:S02]  /*9180*/  SEL R148, R122, R148, !P4 ;  /* 0x000000947a947207 */ /* 0x000fe40006000000 */
[----:B---3--:R-:W-:Y:S02]  /*9190*/  IADD3 R49, P3, P4, R102, R126, R15 ;  /* 0x0000007e66317210 */ /* 0x008fe40007c7e00f */
[----:B------:R-:W-:Y:S02]  /*91a0*/  SHF.R.S32.HI R41, RZ, 0x1f, R148 ;  /* 0x0000001fff297819 */ /* 0x000fe40000011494 */
[----:B------:R-:W-:Y:S02]  /*91b0*/  IADD3.X R54, R97, R52, R11, P3, P4 ;  /* 0x0000003461367210 */ /* 0x000fe40001fe840b */
[----:B------:R-:W-:Y:S02]  /*91c0*/  LEA.HI R41, R41, R148, RZ, 0x4 ;  /* 0x0000009429297211 */ /* 0x000fe400078f20ff */
[----:B------:R-:W-:-:S02]  /*91d0*/  ISETP.GE.AND P4, PT, R100, R117, PT ;  /* 0x000000756400720c */ /* 0x000fc40003f86270 */
[----:B------:R-:W-:Y:S02]  /*91e0*/  LEA.HI.SX32 R41, R41, R20, 0x1c ;  /* 0x0000001429297211 */ /* 0x000fe400078fe2ff */
[----:B------:R-:W-:Y:S02]  /*91f0*/  LEA R48, P3, R49, R120, 0x1 ;  /* 0x0000007831307211 */ /* 0x000fe400078608ff */
[----:B------:R-:W-:Y:S01]  /*9200*/  SHF.R.S32.HI R40, RZ, 0x1f, R41 ;  /* 0x0000001fff287819 */ /* 0x000fe20000011429 */
[----:B------:R-:W-:Y:S01]  /*9210*/  IMAD.SHL.U32 R50, R41, 0x8, RZ ;  /* 0x0000000829327824 */ /* 0x000fe200078e00ff */
[----:B------:R-:W-:Y:S02]  /*9220*/  LEA.HI.X R49, R49, R121, R54, 0x1, P3 ;  /* 0x0000007931317211 */ /* 0x000fe400018f0c36 */
[----:B------:R-:W-:Y:S02]  /*9230*/  LEA.HI R40, R40, R41, RZ, 0x3 ;  /* 0x0000002928287211 */ /* 0x000fe400078f18ff */
[----:B------:R-:W-:-:S03]  /*9240*/  LOP3.LUT R41, R185, 0x38, R50, 0xf8, !PT ;  /* 0x00000038b9297812 */ /* 0x000fc600078ef832 */
[----:B------:R-:W-:Y:S01]  /*9250*/  IMAD.SHL.U32 R42, R40, 0x400, RZ ;  /* 0x00000400282a7824 */ /* 0x000fe200078e00ff */
[----:B------:R-:W-:Y:S01]  /*9260*/  LOP3.LUT R40, R41, R230, RZ, 0x3c, !PT ;  /* 0x000000e629287212 */ /* 0x000fe200078e3cff */
[----:B------:R-:W-:-:S03]  /*9270*/  IMAD R41, R16, 0x6000, R138 ;  /* 0x0000600010297824 */ /* 0x000fc600078e028a */
[----:B------:R-:W-:Y:S02]  /*9280*/  LOP3.LUT R42, R42, 0x7fffe000, RZ, 0xc0, !PT ;  /* 0x7fffe0002a2a7812 */ /* 0x000fe400078ec0ff */
[----:B------:R-:W-:Y:S02]  /*9290*/  LEA R41, R41, R2, 0x1 ;  /* 0x0000000229297211 */ /* 0x000fe400078e08ff */
[----:B------:R-:W-:-:S05]  /*92a0*/  IADD3 R43, R40, R42, R195 ;  /* 0x0000002a282b7210 */ /* 0x000fca0007ffe0c3 */
[----:B------:R-:W-:-:S04]  /*92b0*/  IMAD R43, R16, 0x6000, R43 ;  /* 0x00006000102b7824 */ /* 0x000fc800078e022b */
[----:B------:R-:W-:Y:S02]  /*92c0*/  IMAD R44, R43, 0x2, R2 ;  /* 0x000000022b2c7824 */ /* 0x000fe400078e0202 */
[----:B------:R-:W0:Y:S04]  /*92d0*/  LDS.128 R40, [R41+0x1c400] ;  /* 0x01c4000029287984 */ /* 0x000e280000000c00 */
[----:B------:R-:W2:Y:S01]  /*92e0*/  LDS.128 R44, [R44+0x1c400] ;  /* 0x01c400002c2c7984 */ /* 0x000ea20000000c00 */
[----:B------:R-:W-:Y:S05]  /*92f0*/  @P4 BRA `(.L_x_706) ;  /* 0x00000004005c4947 */ /* 0x000fea0003800000 */
[----:B0-----:R-:W-:Y:S01]  /*9300*/  IMAD.MOV.U32 R56, RZ, RZ, R40 ;  /* 0x000000ffff387224 */ /* 0x001fe200078e0028 */
[----:B--2---:R-:W-:Y:S01]  /*9310*/  MOV R40, R45 ;  /* 0x0000002d00287202 */ /* 0x004fe20000000f00 */
[----:B------:R-:W-:Y:S01]  /*9320*/  IMAD.MOV.U32 R57, RZ, RZ, R44 ;  /* 0x000000ffff397224 */ /* 0x000fe200078e002c */
[----:B------:R-:W-:Y:S01]  /*9330*/  SHF.R.U32.HI R62, RZ, 0x10, R77 ;  /* 0x00000010ff3e7819 */ /* 0x000fe2000001164d */
[----:B------:R-:W-:Y:S01]  /*9340*/  HADD2.F32 R61, -RZ, R155.H1_H1 ;  /* 0x3000009bff3d7230 */ /* 0x000fe20000004100 */
[----:B------:R-:W-:Y:S01]  /*9350*/  MOV R58, R47 ;  /* 0x0000002f003a7202 */ /* 0x000fe20000000f00 */
[--C-:B------:R-:W-:Y:S01]  /*9360*/  HADD2.F32 R44, -RZ, R40.reuse.H0_H0 ;  /* 0x20000028ff2c7230 */ /* 0x100fe20000004100 */
[--C-:B------:R-:W-:Y:S01]  /*9370*/  SHF.R.U32.HI R60, RZ, 0x10, R65.reuse ;  /* 0x00000010ff3c7819 */ /* 0x100fe20000011641 */
[----:B------:R-:W-:Y:S01]  /*9380*/  HADD2.F32 R47, -RZ, R40.H1_H1 ;  /* 0x30000028ff2f7230 */ /* 0x000fe20000004100 */
[----:B------:R-:W-:Y:S01]  /*9390*/  SHF.R.U64 R54, R64, 0x10, R65 ;  /* 0x0000001040367819 */ /* 0x000fe20000001241 */
[----:B------:R-:W-:Y:S01]  /*93a0*/  IMAD.MOV.U32 R45, RZ, RZ, R43 ;  /* 0x000000ffff2d7224 */ /* 0x000fe200078e002b */
[----:B------:R-:W-:Y:S01]  /*93b0*/  SHF.R.U32.HI R63, RZ, 0x10, R79 ;  /* 0x00000010ff3f7819 */ /* 0x000fe2000001164f */
[--C-:B------:R-:W-:Y:S01]  /*93c0*/  HADD2.F32 R40, -RZ, R41.reuse.H0_H0 ;  /* 0x20000029ff287230 */ /* 0x100fe20000004100 */
[--C-:B------:R-:W-:Y:S01]  /*93d0*/  SHF.R.U64 R51, R66, 0x10, R67.reuse ;  /* 0x0000001042337819 */ /* 0x100fe20000001243 */
[----:B------:R-:W-:Y:S01]  /*93e0*/  HADD2.F32 R62, -RZ, R62.H0_H0 ;  /* 0x2000003eff3e7230 */ /* 0x000fe20000004100 */
[----:B------:R-:W-:Y:S01]  /*93f0*/  SHF.R.U32.HI R66, RZ, 0x10, R67 ;  /* 0x00000010ff427819 */ /* 0x000fe20000011643 */
[----:B------:R-:W-:-:S02]  /*9400*/  HADD2.F32 R43, -RZ, R41.H1_H1 ;  /* 0x30000029ff2b7230 */ /* 0x000fc40000004100 */
[-C--:B------:R-:W-:Y:S01]  /*9410*/  FMUL.FTZ R41, R44, R61.reuse ;  /* 0x0000003d2c297220 */ /* 0x080fe20000410000 */
[----:B------:R-:W-:Y:S02]  /*9420*/  HADD2.F32 R59, -RZ, R153.H1_H1 ;  /* 0x30000099ff3b7230 */ /* 0x000fe40000004100 */
[C---:B------:R-:W-:Y:S01]  /*9430*/  FMUL.FTZ R61, R40.reuse, R61 ;  /* 0x0000003d283d7220 */ /* 0x040fe20000410000 */
[----:B------:R-:W-:Y:S02]  /*9440*/  HADD2.F32 R60, -RZ, R60.H0_H0 ;  /* 0x2000003cff3c7230 */ /* 0x000fe40000004100 */
[-C--:B------:R-:W-:Y:S01]  /*9450*/  FMUL.FTZ R64, R47, R62.reuse ;  /* 0x0000003e2f407220 */ /* 0x080fe20000410000 */
[----:B------:R-:W-:Y:S01]  /*9460*/  FMUL.FTZ R62, R43, R62 ;  /* 0x0000003e2b3e7220 */ /* 0x000fe20000410000 */
[-C--:B------:R-:W-:Y:S01]  /*9470*/  FFMA.FTZ R40, R40, R59.reuse, -R41 ;  /* 0x0000003b28287223 */ /* 0x080fe20000010829 */
[----:B------:R-:W-:Y:S01]  /*9480*/  FFMA.FTZ R41, R44, R59, R61 ;  /* 0x0000003b2c297223 */ /* 0x000fe2000001003d */
[----:B------:R-:W-:-:S02]  /*9490*/  HADD2.F32 R59, -RZ, R58.H0_H0 ;  /* 0x2000003aff3b7230 */ /* 0x000fc40000004100 */
[-C--:B------:R-:W-:Y:S01]  /*94a0*/  FFMA.FTZ R44, R47, R60.reuse, R62 ;  /* 0x0000003c2f2c7223 */ /* 0x080fe2000001003e */
[----:B------:R-:W-:Y:S02]  /*94b0*/  HADD2.F32 R62, -RZ, R154.H1_H1 ;  /* 0x3000009aff3e7230 */ /* 0x000fe40000004100 */
[----:B------:R-:W-:Y:S01]  /*94c0*/  FFMA.FTZ R43, R43, R60, -R64 ;  /* 0x0000003c2b2b7223 */ /* 0x000fe20000010840 */
[----:B------:R-:W-:Y:S01]  /*94d0*/  HADD2.F32 R47, -RZ, R45.H0_H0 ;  /* 0x2000002dff2f7230 */ /* 0x000fe20000004100 */
[----:B------:R-:W-:Y:S01]  /*94e0*/  SHF.R.U64 R55, R76, 0x10, R77 ;  /* 0x000000104c377819 */ /* 0x000fe2000000124d */
[----:B------:R-:W-:Y:S02]  /*94f0*/  HADD2.F32 R58, -RZ, R58.H1_H1 ;  /* 0x3000003aff3a7230 */ /* 0x000fe40000004100 */
[-C--:B------:R-:W-:Y:S01]  /*9500*/  FMUL.FTZ R64, R59, R62.reuse ;  /* 0x0000003e3b407220 */ /* 0x080fe20000410000 */
[----:B------:R-:W-:Y:S02]  /*9510*/  HADD2.F32 R63, -RZ, R63.H0_H0 ;  /* 0x2000003fff3f7230 */ /* 0x000fe40000004100 */
[----:B------:R-:W-:Y:S01]  /*9520*/  FMUL.FTZ R62, R47, R62 ;  /* 0x0000003e2f3e7220 */ /* 0x000fe20000410000 */
[----:B------:R-:W-:Y:S01]  /*9530*/  HADD2.F32 R45, -RZ, R45.H1_H1 ;  /* 0x3000002dff2d7230 */ /* 0x000fe20000004100 */
[----:B------:R-:W-:Y:S01]  /*9540*/  SHF.R.U64 R53, R78, 0x10, R79 ;  /* 0x000000104e357819 */ /* 0x000fe2000000124f */
[----:B------:R-:W-:Y:S01]  /*9550*/  HADD2.F32 R60, -RZ, R152.H1_H1 ;  /* 0x30000098ff3c7230 */ /* 0x000fe20000004100 */
[----:B------:R-:W-:Y:S01]  /*9560*/  F2FP.F16.F32.PACK_AB R43, R43, R40 ;  /* 0x000000282b2b723e */ /* 0x000fe200000000ff */
[----:B------:R-:W-:-:S02]  /*9570*/  HADD2.F32 R61, -RZ, R66.H0_H0 ;  /* 0x20000042ff3d7230 */ /* 0x000fc40000004100 */
[CC--:B------:R-:W-:Y:S01]  /*9580*/  FMUL.FTZ R66, R58.reuse, R63.reuse ;  /* 0x0000003f3a427220 */ /* 0x0c0fe20000410000 */
[----:B------:R-:W-:Y:S01]  /*9590*/  FMUL.FTZ R67, R45, R63 ;  /* 0x0000003f2d437220 */ /* 0x000fe20000410000 */
[-C--:B------:R-:W-:Y:S01]  /*95a0*/  FFMA.FTZ R63, R47, R60.reuse, -R64 ;  /* 0x0000003c2f3f7223 */ /* 0x080fe20000010840 */
[----:B------:R-:W-:Y:S01]  /*95b0*/  FFMA.FTZ R65, R59, R60, R62 ;  /* 0x0000003c3b417223 */ /* 0x000fe2000001003e */
[-C--:B------:R-:W-:Y:S01]  /*95c0*/  FFMA.FTZ R66, R45, R61.reuse, -R66 ;  /* 0x0000003d2d427223 */ /* 0x080fe20000010842 */
[----:B------:R-:W-:Y:S02]  /*95d0*/  HADD2.F32 R60, -RZ, R155.H0_H0 ;  /* 0x2000009bff3c7230 */ /* 0x000fe40000004100 */
[----:B------:R-:W-:Y:S01]  /*95e0*/  FFMA.FTZ R68, R58, R61, R67 ;  /* 0x0000003d3a447223 */ /* 0x000fe20000010043 */
[----:B------:R-:W-:Y:S02]  /*95f0*/  HADD2.F32 R47, -RZ, R57.H0_H0 ;  /* 0x20000039ff2f7230 */ /* 0x000fe40000004100 */
[----:B------:R-:W-:Y:S01]  /*9600*/  HADD2.F32 R45, -RZ, R56.H0_H0 ;  /* 0x20000038ff2d7230 */ /* 0x000fe20000004100 */
[----:B------:R-:W-:Y:S01]  /*9610*/  F2FP.F16.F32.PACK_AB R63, R66, R63 ;  /* 0x0000003f423f723e */ /* 0x000fe200000000ff */
[----:B------:R-:W-:-:S02]  /*9620*/  HADD2.F32 R58, -RZ, R153.H0_H0 ;  /* 0x20000099ff3a7230 */ /* 0x000fc40000004100 */
[-C--:B------:R-:W-:Y:S01]  /*9630*/  FMUL.FTZ R62, R47, R60.reuse ;  /* 0x0000003c2f3e7220 */ /* 0x080fe20000410000 */
[----:B------:R-:W-:Y:S02]  /*9640*/  HADD2.F32 R55, -RZ, R55.H0_H0 ;  /* 0x20000037ff377230 */ /* 0x000fe40000004100 */
[C---:B------:R-:W-:Y:S01]  /*9650*/  FMUL.FTZ R60, R45.reuse, R60 ;  /* 0x0000003c2d3c7220 */ /* 0x040fe20000410000 */
[----:B------:R-:W-:Y:S02]  /*9660*/  HADD2.F32 R57, -RZ, R57.H1_H1 ;  /* 0x30000039ff397230 */ /* 0x000fe40000004100 */
[-C--:B------:R-:W-:Y:S01]  /*9670*/  FFMA.FTZ R62, R45, R58.reuse, -R62 ;  /* 0x0000003a2d3e7223 */ /* 0x080fe2000001083e */
[----:B------:R-:W-:Y:S02]  /*9680*/  HADD2.F32 R56, -RZ, R56.H1_H1 ;  /* 0x30000038ff387230 */ /* 0x000fe40000004100 */
[----:B------:R-:W-:Y:S01]  /*9690*/  FFMA.FTZ R60, R47, R58, R60 ;  /* 0x0000003a2f3c7223 */ /* 0x000fe2000001003c */
[----:B------:R-:W-:-:S02]  /*96a0*/  HADD2.F32 R54, -RZ, R54.H0_H0 ;  /* 0x20000036ff367230 */ /* 0x000fc40000004100 */
[CC--:B------:R-:W-:Y:S01]  /*96b0*/  FMUL.FTZ R59, R57.reuse, R55.reuse ;  /* 0x00000037393b7220 */ /* 0x0c0fe20000410000 */
[----:B------:R-:W-:Y:S02]  /*96c0*/  HADD2.F32 R47, -RZ, R46.H0_H0 ;  /* 0x2000002eff2f7230 */ /* 0x000fe40000004100 */
[C---:B------:R-:W-:Y:S01]  /*96d0*/  FMUL.FTZ R64, R56.reuse, R55 ;  /* 0x0000003738407220 */ /* 0x040fe20000410000 */
[----:B------:R-:W-:Y:S02]  /*96e0*/  HADD2.F32 R154, -RZ, R154.H0_H0 ;  /* 0x2000009aff9a7230 */ /* 0x000fe40000004100 */
[-C--:B------:R-:W-:Y:S01]  /*96f0*/  FFMA.FTZ R59, R56, R54.reuse, -R59 ;  /* 0x00000036383b7223 */ /* 0x080fe2000001083b */
[----:B------:R-:W-:Y:S02]  /*9700*/  HADD2.F32 R53, -RZ, R53.H0_H0 ;  /* 0x20000035ff357230 */ /* 0x000fe40000004100 */
[----:B------:R-:W-:Y:S01]  /*9710*/  FFMA.FTZ R57, R57, R54, R64 ;  /* 0x0000003639397223 */ /* 0x000fe20000010040 */
[----:B------:R-:W-:-:S02]  /*9720*/  HADD2.F32 R45, -RZ, R42.H0_H0 ;  /* 0x2000002aff2d7230 */ /* 0x000fc40000004100 */
[----:B------:R-:W-:Y:S01]  /*9730*/  FMUL.FTZ R54, R47, R154 ;  /* 0x0000009a2f367220 */ /* 0x000fe20000410000 */
[----:B------:R-:W-:Y:S01]  /*9740*/  HADD2.F32 R46, -RZ, R46.H1_H1 ;  /* 0x3000002eff2e7230 */ /* 0x000fe20000004100 */
[----:B------:R-:W-:Y:S01]  /*9750*/  F2FP.F16.F32.PACK_AB R40, R59, R62 ;  /* 0x0000003e3b28723e */ /* 0x000fe200000000ff */
[----:B------:R-:W-:Y:S02]  /*9760*/  HADD2.F32 R42, -RZ, R42.H1_H1 ;  /* 0x3000002aff2a7230 */ /* 0x000fe40000004100 */
[C---:B------:R-:W-:Y:S01]  /*9770*/  FMUL.FTZ R154, R45.reuse, R154 ;  /* 0x0000009a2d9a7220 */ /* 0x040fe20000410000 */
[----:B------:R-:W-:Y:S02]  /*9780*/  HADD2.F32 R152, -RZ, R152.H0_H0 ;  /* 0x20000098ff987230 */ /* 0x000fe40000004100 */
[-C--:B------:R-:W-:Y:S01]  /*9790*/  FMUL.FTZ R55, R46, R53.reuse ;  /* 0x000000352e377220 */ /* 0x080fe20000410000 */
[----:B------:R-:W-:Y:S02]  /*97a0*/  HADD2.F32 R51, -RZ, R51.H0_H0 ;  /* 0x20000033ff337230 */ /* 0x000fe40000004100 */
[C---:B------:R-:W-:Y:S01]  /*97b0*/  FMUL.FTZ R53, R42.reuse, R53 ;  /* 0x000000352a357220 */ /* 0x040fe20000410000 */
[-C--:B------:R-:W-:Y:S01]  /*97c0*/  FFMA.FTZ R54, R45, R152.reuse, -R54 ;  /* 0x000000982d367223 */ /* 0x080fe20000010836 */
[----:B------:R-:W-:Y:S01]  /*97d0*/  FFMA.FTZ R154, R47, R152, R154 ;  /* 0x000000982f9a7223 */ /* 0x000fe2000001009a */
[-C--:B------:R-:W-:Y:S01]  /*97e0*/  FFMA.FTZ R55, R42, R51.reuse, -R55 ;  /* 0x000000332a377223 */ /* 0x080fe20000010837 */
[----:B------:R-:W-:Y:S01]  /*97f0*/  FFMA.FTZ R53, R46, R51, R53 ;  /* 0x000000332e357223 */ /* 0x000fe20000010035 */
[----:B------:R-:W-:Y:S01]  /*9800*/  F2FP.F16.F32.PACK_AB R45, R44, R41 ;  /* 0x000000292c2d723e */ /* 0x000fe200000000ff */
[----:B------:R-:W-:Y:S01]  /*9810*/  IMAD.MOV.U32 R41, RZ, RZ, R43 ;  /* 0x000000ffff297224 */ /* 0x000fe200078e002b */
[----:B------:R-:W-:Y:S01]  /*9820*/  F2FP.F16.F32.PACK_AB R47, R68, R65 ;  /* 0x00000041442f723e */ /* 0x000fe200000000ff */
[----:B------:R-:W-:Y:S01]  /*9830*/  IMAD.MOV.U32 R43, RZ, RZ, R63 ;  /* 0x000000ffff2b7224 */ /* 0x000fe200078e003f */
[----:B------:R-:W-:-:S02]  /*9840*/  F2FP.F16.F32.PACK_AB R44, R57, R60 ;  /* 0x0000003c392c723e */ /* 0x000fc400000000ff */
[----:B------:R-:W-:Y:S02]  /*9850*/  F2FP.F16.F32.PACK_AB R42, R55, R54 ;  /* 0x00000036372a723e */ /* 0x000fe400000000ff */
[----:B------:R-:W-:-:S07]  /*9860*/  F2FP.F16.F32.PACK_AB R46, R53, R154 ;  /* 0x0000009a352e723e */ /* 0x000fce00000000ff */
.L_x_706:
[----:B------:R-:W-:Y:S05]  /*9870*/  BSYNC B1 ;  /* 0x0000000000017941 */ /* 0x000fea0003800000 */
.L_x_705:
[----:B0-----:R0:W-:Y:S01]  /*9880*/  STG.E.128 desc[UR40][R48.64], R40 ;  /* 0x0000002830007986 */ /* 0x0011e2000c101d28 */
[----:B------:R-:W-:-:S13]  /*9890*/  ISETP.GE.AND P3, PT, R50, R147, PT ;  /* 0x000000933200720c */ /* 0x000fda0003f66270 */
[----:B------:R-:W-:Y:S05]  /*98a0*/  @P3 BRA `(.L_x_655) ;  /* 0x0000000000f43947 */ /* 0x000fea0003800000 */
[--C-:B------:R-:W-:Y:S02]  /*98b0*/  IADD3 R126, P3, P4, R102, R126, R50.reuse ;  /* 0x0000007e667e7210 */ /* 0x100fe40007c7e032 */
[----:B------:R-:W-:-:S04]  /*98c0*/  SHF.R.S32.HI R50, RZ, 0x1f, R50 ;  /* 0x0000001fff327819 */ /* 0x000fc80000011432 */
[----:B------:R-:W-:Y:S02]  /*98d0*/  IADD3.X R52, R97, R52, R50, P3, P4 ;  /* 0x0000003461347210 */ /* 0x000fe40001fe8432 */
[----:B------:R-:W-:-:S04]  /*98e0*/  LEA R120, P3, R126, R120, 0x1 ;  /* 0x000000787e787211 */ /* 0x000fc800078608ff */
[----:B------:R-:W-:-:S05]  /*98f0*/  LEA.HI.X R121, R126, R121, R52, 0x1, P3 ;  /* 0x000000797e797211 */ /* 0x000fca00018f0c34 */
[----:B--2---:R2:W-:Y:S01]  /*9900*/  STG.E.128 desc[UR40][R120.64], R44 ;  /* 0x0000002c78007986 */ /* 0x0045e2000c101d28 */
[----:B------:R-:W-:Y:S05]  /*9910*/  BRA `(.L_x_655) ;  /* 0x0000000000d87947 */ /* 0x000fea0003800000 */
.L_x_622:
[----:B------:R-:W-:-:S06]  /*9920*/  UISETP.NE.AND UP0, UPT, UR46, 0x3, UPT ;  /* 0x000000032e00788c */ /* 0x000fcc000bf05270 */
[----:B------:R-:W-:-:S13]  /*9930*/  PLOP3.LUT P2, PT, PT, PT, UP0, 0x80, 0x0 ;  /* 0x000000000000781c */ /* 0x000fda0003f4f008 */
[----:B------:R-:W-:Y:S05]  /*9940*/  @!P2 BRA `(.L_x_707) ;  /* 0x000000000004a947 */ /* 0x000fea0003800000 */
[----:B------:R-:W-:Y:S01]  /*9950*/  BPT.TRAP 0x1 ;  /* 0x000000040000795c */ /* 0x000fe20000300000 */
.L_x_707:
[----:B------:R-:W-:Y:S01]  /*9960*/  LEA R3, R16, R2, 0x3 ;  /* 0x0000000210037211 */ /* 0x000fe200078e18ff */
[----:B------:R-:W-:Y:S01]  /*9970*/  IMAD R4, R24, -0x80, R25 ;  /* 0xffffff8018047824 */ /* 0x000fe200078e0219 */
[----:B------:R-:W-:Y:S01]  /*9980*/  SHF.L.U32 R0, R184, 0x1f, RZ ;  /* 0x0000001fb8007819 */ /* 0x000fe200000006ff */
[----:B------:R-:W-:Y:S03]  /*9990*/  BSSY B1, `(.L_x_708) ;  /* 0x0000005000017945 */ /* 0x000fe60003800000 */
[----:B------:R-:W1:Y:S01]  /*99a0*/  SYNCS.PHASECHK.TRANS64.TRYWAIT P4, [R3+URZ+0x34890], R0 ;  /* 0x03489000030075a7 */ /* 0x000e62000808017f */
[----:B------:R-:W-:-:S04]  /*99b0*/  VIMNMX R4, R4, 0x80, PT ;  /* 0x0000008004047848 */ /* 0x000fc80003fe0100 */
[----:B------:R-:W-:Y:S01]  /*99c0*/  ISETP.GE.AND P3, PT, R17, R4, PT ;  /* 0x000000041100720c */ /* 0x000fe20003f66270 */
[----:B-1----:R-:W-:-:S12]  /*99d0*/  @!P4 BRA `(.L_x_709) ;  /* 0x0000015c0034c947 */ /* 0x002fd80003800000 */
.L_x_980:
[----:B------:R-:W-:Y:S05]  /*99e0*/  BSYNC B1 ;  /* 0x0000000000017941 */ /* 0x000fea0003800000 */
.L_x_708:
[----:B------:R-:W-:Y:S04]  /*99f0*/  BSSY B1, `(.L_x_710) ;  /* 0x0000014000017945 */ /* 0x000fe80003800000 */
[----:B------:R-:W-:Y:S05]  /*9a00*/  @P3 BRA `(.L_x_711) ;  /* 0x0000000000483947 */ /* 0x000fea0003800000 */
[----:B------:R-:W-:Y:S02]  /*9a10*/  ISETP.NE.AND P4, PT, R14, RZ, PT ;  /* 0x000000ff0e00720c */ /* 0x000fe40003f85270 */
[----:B------:R-:W-:-:S11]  /*9a20*/  ISETP.NE.AND P3, PT, R10, RZ, PT ;  /* 0x000000ff0a00720c */ /* 0x000fd60003f65270 */
[----:B0-----:R-:W0:Y:S04]  /*9a30*/  @P4 LDS.128 R40, [R51] ;  /* 0x0000000033284984 */ /* 0x001e280000000c00 */
[----:B------:R-:W2:Y:S04]  /*9a40*/  @P3 LDS.128 R44, [R50] ;  /* 0x00000000322c3984 */ /* 0x000ea80000000c00 */
[----:B0-----:R-:W-:Y:S01]  /*9a50*/  @P4 STG.E.128 desc[UR40][R52.64], R40 ;  /* 0x0000002834004986 */ /* 0x001fe2000c101d28 */
[----:B------:R-:W-:-:S03]  /*9a60*/  ISETP.NE.AND P4, PT, R9, RZ, PT ;  /* 0x000000ff0900720c */ /* 0x000fc60003f85270 */
[----:B--2---:R-:W-:Y:S01]  /*9a70*/  @P3 STG.E.128 desc[UR40][R52.64+0x40], R44 ;  /* 0x0000402c34003986 */ /* 0x004fe2000c101d28 */
[----:B------:R-:W-:-:S09]  /*9a80*/  ISETP.NE.AND P3, PT, R8, RZ, PT ;  /* 0x000000ff0800720c */ /* 0x000fd20003f65270 */
[----:B------:R-:W0:Y:S04]  /*9a90*/  @P4 LDS.128 R40, [R51+0x4000] ;  /* 0x0040000033284984 */ /* 0x000e280000000c00 */
[----:B------:R-:W2:Y:S04]  /*9aa0*/  @P3 LDS.128 R44, [R50+0x4000] ;  /* 0x00400000322c3984 */ /* 0x000ea80000000c00 */
[----:B0-----:R-:W-:Y:S01]  /*9ab0*/  @P4 STG.E.128 desc[UR40][R52.64+0x80], R40 ;  /* 0x0000802834004986 */ /* 0x001fe2000c101d28 */
[----:B------:R-:W-:-:S03]  /*9ac0*/  ISETP.NE.AND P4, PT, R6, RZ, PT ;  /* 0x000000ff0600720c */ /* 0x000fc60003f85270 */
[----:B--2---:R-:W-:Y:S01]  /*9ad0*/  @P3 STG.E.128 desc[UR40][R52.64+0xc0], R44 ;  /* 0x0000c02c34003986 */ /* 0x004fe2000c101d28 */
[----:B------:R-:W-:-:S09]  /*9ae0*/  ISETP.NE.AND P3, PT, R7, RZ, PT ;  /* 0x000000ff0700720c */ /* 0x000fd20003f65270 */
[----:B------:R-:W0:Y:S04]  /*9af0*/  @P4 LDS.128 R44, [R50+0x8000] ;  /* 0x00800000322c4984 */ /* 0x000e280000000c00 */
[----:B------:R-:W2:Y:S04]  /*9b00*/  @P3 LDS.128 R40, [R51+0x8000] ;  /* 0x0080000033283984 */ /* 0x000ea80000000c00 */
[----:B0-----:R3:W-:Y:S04]  /*9b10*/  @P4 STG.E.128 desc[UR40][R52.64+0x140], R44 ;  /* 0x0001402c34004986 */ /* 0x0017e8000c101d28 */
[----:B--2---:R3:W-:Y:S02]  /*9b20*/  @P3 STG.E.128 desc[UR40][R52.64+0x100], R40 ;  /* 0x0001002834003986 */ /* 0x0047e4000c101d28 */
.L_x_711:
[----:B------:R-:W-:Y:S05]  /*9b30*/  BSYNC B1 ;  /* 0x0000000000017941 */ /* 0x000fea0003800000 */
.L_x_710:
[----:B------:R-:W-:-:S13]  /*9b40*/  ISETP.GE.AND P3, PT, R205, R4, PT ;  /* 0x00000004cd00720c */ /* 0x000fda0003f66270 */
[----:B------:R-:W-:Y:S05]  /*9b50*/  @P3 BRA `(.L_x_655) ;  /* 0x0000000000483947 */ /* 0x000fea0003800000 */
[----:B------:R-:W-:Y:S02]  /*9b60*/  ISETP.NE.AND P4, PT, R14, RZ, PT ;  /* 0x000000ff0e00720c */ /* 0x000fe40003f85270 */
[----:B------:R-:W-:-:S11]  /*9b70*/  ISETP.NE.AND P3, PT, R9, RZ, PT ;  /* 0x000000ff0900720c */ /* 0x000fd60003f65270 */
[----:B0--3--:R-:W0:Y:S04]  /*9b80*/  @P4 LDS.128 R40, [R51+0x2000] ;  /* 0x0020000033284984 */ /* 0x009e280000000c00 */
[----:B------:R-:W2:Y:S04]  /*9b90*/  @P3 LDS.128 R44, [R51+0x6000] ;  /* 0x00600000332c3984 */ /* 0x000ea80000000c00 */
        /* <DEDUP_REMOVED lines=14> */
.L_x_655:
[----:B------:R-:W-:Y:S05]  /*9c80*/  BSYNC B0 ;  /* 0x0000000000007941 */ /* 0x000fea0003800000 */
.L_x_621:
[----:B0-234-:R-:W0:Y:S01]  /*9c90*/  S2R R40, SR_TID.X ;  /* 0x0000000000287919 */ /* 0x01de220000002100 */
[----:B------:R-:W-:Y:S01]  /*9ca0*/  @!PT LDS RZ, [RZ] ;  /* 0x00000000fffff984 */ /* 0x000fe20000000800 */
[----:B------:R-:W-:Y:S01]  /*9cb0*/  @!PT LDS RZ, [RZ] ;  /* 0x00000000fffff984 */ /* 0x000fe20000000800 */
[----:B------:R-:W-:Y:S01]  /*9cc0*/  @!PT LDS RZ, [RZ] ;  /* 0x00000000fffff984 */ /* 0x000fe20000000800 */
[----:B------:R-:W-:Y:S01]  /*9cd0*/  @!PT LDS RZ, [RZ] ;  /* 0x00000000fffff984 */ /* 0x000fe20000000800 */
[----:B------:R2:W-:Y:S06]  /*9ce0*/  MEMBAR.ALL.CTA ;  /* 0x0000000000007992 */ /* 0x0005ec0000008000 */
[----:B--2---:R-:W2:Y:S01]  /*9cf0*/  FENCE.VIEW.ASYNC.S ;  /* 0x00000000000073c6 */ /* 0x004ea20000000000 */
[----:B------:R-:W-:Y:S05]  /*9d00*/  WARPSYNC.ALL ;  /* 0x0000000000007948 */ /* 0x000fea0003800000 */
[----:B------:R-:W-:Y:S01]  /*9d10*/  BSSY B0, `(.L_x_712) ;  /* 0x0000009000007945 */ /* 0x000fe20003800000 */
[----:B0-----:R-:W-:Y:S01]  /*9d20*/  LOP3.LUT R40, R40, 0x7f, RZ, 0xc0, !PT ;  /* 0x0000007f28287812 */ /* 0x001fe200078ec0ff */
[----:B--2---:R0:W-:Y:S03]  /*9d30*/  BAR.SYNC.DEFER_BLOCKING R151, 0x80 ;  /* 0x000200970000751d */ /* 0x0041e60000010000 */
[----:B------:R-:W-:-:S13]  /*9d40*/  ISETP.NE.AND P3, PT, R40, RZ, PT ;  /* 0x000000ff2800720c */ /* 0x000fda0003f65270 */
[----:B------:R-:W-:-:S05]  /*9d50*/  @!P3 VIADD R40, R3, 0x348a0 ;  /* 0x000348a00328b836 */ /* 0x000fca0000000000 */
[----:B------:R-:W-:-:S04]  /*9d60*/  @!P3 PRMT R40, RZ, 0x654, R40 ;  /* 0x00000654ff28b816 */ /* 0x000fc80000000028 */
[----:B------:R0:W-:Y:S01]  /*9d70*/  @!P3 SYNCS.ARRIVE.TRANS64.RED.A1T0 RZ, [R40+URZ], RZ ;  /* 0x000000ff28ffb9a7 */ /* 0x0001e2000810043f */
[----:B------:R-:W-:Y:S05]  /*9d80*/  @!P2 BRA `(.L_x_713) ;  /* 0x000000000004a947 */ /* 0x000fea0003800000 */
[----:B------:R-:W-:Y:S01]  /*9d90*/  BPT.TRAP 0x1 ;  /* 0x000000040000795c */ /* 0x000fe20000300000 */
.L_x_713:
[----:B------:R-:W-:Y:S05]  /*9da0*/  BSYNC B0 ;  /* 0x0000000000007941 */ /* 0x000fea0003800000 */
.L_x_712:
[----:B------:R-:W2:Y:S01]  /*9db0*/  SYNCS.PHASECHK.TRANS64.TRYWAIT P4, [R3+URZ+0x348b0], R0 ;  /* 0x0348b000030075a7 */ /* 0x000ea2000808017f */
[----:B0-----:R-:W-:Y:S01]  /*9dc0*/  IMAD R40, R16, 0x4000, R32 ;  /* 0x0000400010287824 */ /* 0x001fe200078e0220 */
[----:B------:R-:W-:Y:S01]  /*9dd0*/  ULDC UR47, c[0x0][0x320] ;  /* 0x0000c800002f7ab9 */ /* 0x000fe20000000800 */
[----:B------:R-:W-:Y:S01]  /*9de0*/  ULDC.64 UR44, c[0x0][0x328] ;  /* 0x0000ca00002c7ab9 */ /* 0x000fe20000000a00 */
[----:B------:R-:W-:Y:S01]  /*9df0*/  ULDC.64 UR42, c[0x0][0x318] ;  /* 0x0000c600002a7ab9 */ /* 0x000fe20000000a00 */
[----:B------:R-:W-:Y:S01]  /*9e00*/  BSSY B0, `(.L_x_714) ;  /* 0x0000004000007945 */ /* 0x000fe20003800000 */
[----:B------:R-:W-:Y:S02]  /*9e10*/  ISETP.GE.AND P2, PT, R17, R4, PT ;  /* 0x000000041100720c */ /* 0x000fe40003f46270 */
[----:B------:R-:W-:Y:S01]  /*9e20*/  IADD3 R42, R124, R40, RZ ;  /* 0x000000287c2a7210 */ /* 0x000fe20007ffe0ff */
[----:B--2---:R-:W-:Y:S10]  /*9e30*/  @!P4 BRA `(.L_x_715) ;  /* 0x000001580030c947 */ /* 0x004ff40003800000 */
.L_x_981:
[----:B------:R-:W-:Y:S05]  /*9e40*/  BSYNC B0 ;  /* 0x0000000000007941 */ /* 0x000fea0003800000 */
.L_x_714:
[----:B------:R-:W-:Y:S01]  /*9e50*/  BSSY B0, `(.L_x_716) ;  /* 0x0000019000007945 */ /* 0x000fe20003800000 */
[----:B01----:R-:W-:Y:S02]  /*9e60*/  IMAD R0, R40, 0x2, R115 ;  /* 0x0000000228007824 */ /* 0x003fe400078e0273 */
[----:B------:R-:W-:-:S04]  /*9e70*/  IMAD.WIDE R48, R24, 0x80, R118 ;  /* 0x0000008018307825 */ /* 0x000fc800078e0276 */
[----:B------:R-:W-:Y:S01]  /*9e80*/  IMAD R52, R42, 0x2, R115 ;  /* 0x000000022a347824 */ /* 0x000fe200078e0273 */
[----:B------:R-:W-:Y:S06]  /*9e90*/  @P2 BRA `(.L_x_717) ;  /* 0x0000000000502947 */ /* 0x000fec0003800000 */
[----:B------:R-:W-:Y:S01]  /*9ea0*/  MOV R40, R104 ;  /* 0x0000006800287202 */ /* 0x000fe20000000f00 */
[----:B------:R-:W-:Y:S01]  /*9eb0*/  IMAD R43, R49, UR44, RZ ;  /* 0x0000002c312b7c24 */ /* 0x000fe2000f8e02ff */
[----:B------:R-:W-:Y:S01]  /*9ec0*/  ISETP.GE.AND P4, PT, R18, UR47, PT ;  /* 0x0000002f12007c0c */ /* 0x000fe2000bf86270 */
[----:B------:R-:W-:Y:S02]  /*9ed0*/  IMAD.MOV.U32 R41, RZ, RZ, R5 ;  /* 0x000000ffff297224 */ /* 0x000fe400078e0005 */
[C---:B------:R-:W-:Y:S02]  /*9ee0*/  IMAD R43, R48.reuse, UR45, R43 ;  /* 0x0000002d302b7c24 */ /* 0x040fe4000f8e022b */
[----:B------:R-:W-:-:S04]  /*9ef0*/  IMAD.WIDE.U32 R40, R48, UR44, R40 ;  /* 0x0000002c30287c25 */ /* 0x000fc8000f8e0028 */
[----:B------:R-:W-:Y:S01]  /*9f00*/  IMAD.IADD R41, R41, 0x1, R43 ;  /* 0x0000000129297824 */ /* 0x000fe200078e022b */
[----:B------:R-:W-:-:S04]  /*9f10*/  LEA R50, P2, R40, UR42, 0x1 ;  /* 0x0000002a28327c11 */ /* 0x000fc8000f8408ff */
[----:B------:R-:W-:Y:S02]  /*9f20*/  LEA.HI.X R51, R40, UR43, R41, 0x1, P2 ;  /* 0x0000002b28337c11 */ /* 0x000fe400090f0c29 */
[----:B------:R-:W-:Y:S01]  /*9f30*/  ISETP.GE.AND P2, PT, R101, UR47, PT ;  /* 0x0000002f65007c0c */ /* 0x000fe2000bf46270 */
[----:B------:R-:W0:-:S12]  /*9f40*/  @!P4 LDS.128 R40, [R0] ;  /* 0x000000000028c984 */ /* 0x000e180000000c00 */
[----:B------:R-:W1:Y:S04]  /*9f50*/  @!P2 LDS.128 R44, [R52] ;  /* 0x00000000342ca984 */ /* 0x000e680000000c00 */
[----:B0-----:R-:W-:Y:S01]  /*9f60*/  @!P4 STG.E.128 desc[UR40][R50.64], R40 ;  /* 0x000000283200c986 */ /* 0x001fe2000c101d28 */
[----:B------:R-:W-:-:S03]  /*9f70*/  ISETP.GE.AND P4, PT, R100, UR47, PT ;  /* 0x0000002f64007c0c */ /* 0x000fc6000bf86270 */
[----:B-1----:R-:W-:Y:S01]  /*9f80*/  @!P2 STG.E.128 desc[UR40][R50.64+0x40], R44 ;  /* 0x0000402c3200a986 */ /* 0x002fe2000c101d28 */
[----:B------:R-:W-:-:S09]  /*9f90*/  ISETP.GE.AND P2, PT, R99, UR47, PT ;  /* 0x0000002f63007c0c */ /* 0x000fd2000bf46270 */
[----:B------:R-:W0:Y:S04]  /*9fa0*/  @!P4 LDS.128 R40, [R0+0x4000] ;  /* 0x004000000028c984 */ /* 0x000e280000000c00 */
[----:B------:R-:W1:Y:S04]  /*9fb0*/  @!P2 LDS.128 R44, [R52+0x4000] ;  /* 0x00400000342ca984 */ /* 0x000e680000000c00 */
[----:B0-----:R0:W-:Y:S04]  /*9fc0*/  @!P4 STG.E.128 desc[UR40][R50.64+0x80], R40 ;  /* 0x000080283200c986 */ /* 0x0011e8000c101d28 */
[----:B-1----:R0:W-:Y:S02]  /*9fd0*/  @!P2 STG.E.128 desc[UR40][R50.64+0xc0], R44 ;  /* 0x0000c02c3200a986 */ /* 0x0021e4000c101d28 */
.L_x_717:
[----:B------:R-:W-:Y:S05]  /*9fe0*/  BSYNC B0 ;  /* 0x0000000000007941 */ /* 0x000fea0003800000 */
.L_x_716:
[----:B------:R-:W-:Y:S01]  /*9ff0*/  ISETP.GE.AND P2, PT, R205, R4, PT ;  /* 0x00000004cd00720c */ /* 0x000fe20003f46270 */
[----:B------:R-:W-:-:S12]  /*a000*/  BSSY B0, `(.L_x_718) ;  /* 0x0000017000007945 */ /* 0x000fd80003800000 */
[----:B------:R-:W-:Y:S05]  /*a010*/  @P2 BRA `(.L_x_719) ;  /* 0x0000000000542947 */ /* 0x000fea0003800000 */
[----:B0-----:R-:W-:Y:S01]  /*a020*/  IADD3 R43, P2, R48, 0x40, RZ ;  /* 0x00000040302b7810 */ /* 0x001fe20007f5e0ff */
[----:B------:R-:W-:Y:S01]  /*a030*/  IMAD.MOV.U32 R4, RZ, RZ, R104 ;  /* 0x000000ffff047224 */ /* 0x000fe200078e0068 */
[----:B------:R-:W-:Y:S02]  /*a040*/  ISETP.GE.AND P4, PT, R18, UR47, PT ;  /* 0x0000002f12007c0c */ /* 0x000fe4000bf86270 */
[----:B------:R-:W-:Y:S01]  /*a050*/  IADD3.X R48, RZ, R49, RZ, P2, !PT ;  /* 0x00000031ff307210 */ /* 0x000fe200017fe4ff */
[----:B------:R-:W-:-:S04]  /*a060*/  IMAD.WIDE.U32 R40, R43, UR44, R4 ;  /* 0x0000002c2b287c25 */ /* 0x000fc8000f8e0004 */
[----:B------:R-:W-:-:S04]  /*a070*/  IMAD R48, R48, UR44, RZ ;  /* 0x0000002c30307c24 */ /* 0x000fc8000f8e02ff */
[----:B------:R-:W-:Y:S01]  /*a080*/  IMAD R43, R43, UR45, R48 ;  /* 0x0000002d2b2b7c24 */ /* 0x000fe2000f8e0230 */
[----:B------:R-:W-:-:S03]  /*a090*/  LEA R48, P2, R40, UR42, 0x1 ;  /* 0x0000002a28307c11 */ /* 0x000fc6000f8408ff */
[----:B------:R-:W-:-:S05]  /*a0a0*/  IMAD.IADD R41, R41, 0x1, R43 ;  /* 0x0000000129297824 */ /* 0x000fca00078e022b */
[----:B------:R-:W-:Y:S02]  /*a0b0*/  LEA.HI.X R49, R40, UR43, R41, 0x1, P2 ;  /* 0x0000002b28317c11 */ /* 0x000fe400090f0c29 */
[----:B------:R-:W-:Y:S01]  /*a0c0*/  ISETP.GE.AND P2, PT, R100, UR47, PT ;  /* 0x0000002f64007c0c */ /* 0x000fe2000bf46270 */
[----:B------:R-:W0:-:S12]  /*a0d0*/  @!P4 LDS.128 R40, [R0+0x2000] ;  /* 0x002000000028c984 */ /* 0x000e180000000c00 */
[----:B------:R-:W1:Y:S04]  /*a0e0*/  @!P2 LDS.128 R44, [R0+0x6000] ;  /* 0x00600000002ca984 */ /* 0x000e680000000c00 */
        /* <DEDUP_REMOVED lines=8> */
.L_x_719:
[----:B------:R-:W-:Y:S05]  /*a170*/  BSYNC B0 ;  /* 0x0000000000007941 */ /* 0x000fea0003800000 */
.L_x_718:
[----:B------:R-:W3:Y:S01]  /*a180*/  LDL R0, [R1+0x10] ;  /* 0x0000100001007983 */ /* 0x000ee20000100800 */
[----:B------:R-:W-:Y:S01]  /*a190*/  @!P3 IADD3 R3, R3, 0x348c0, RZ ;  /* 0x000348c00303b810 */ /* 0x000fe20007ffe0ff */
[----:B------:R-:W-:Y:S01]  /*a1a0*/  VIADD R16, R16, 0x1 ;  /* 0x0000000110107836 */ /* 0x000fe20000000000 */
[----:B------:R-:W-:Y:S01]  /*a1b0*/  PLOP3.LUT P2, PT, PT, PT, PT, 0x8, 0x0 ;  /* 0x000000000000781c */ /* 0x000fe20003f4e170 */
[----:B------:R-:W-:Y:S01]  /*a1c0*/  @!PT LDS RZ, [RZ] ;  /* 0x00000000fffff984 */ /* 0x000fe20000000800 */
[----:B------:R-:W-:Y:S01]  /*a1d0*/  @!PT LDS RZ, [RZ] ;  /* 0x00000000fffff984 */ /* 0x000fe20000000800 */
[----:B------:R-:W-:Y:S01]  /*a1e0*/  @!PT LDS RZ, [RZ] ;  /* 0x00000000fffff984 */ /* 0x000fe20000000800 */
[----:B------:R-:W-:Y:S01]  /*a1f0*/  @!PT LDS RZ, [RZ] ;  /* 0x00000000fffff984 */ /* 0x000fe20000000800 */
[----:B------:R1:W-:Y:S06]  /*a200*/  MEMBAR.ALL.CTA ;  /* 0x0000000000007992 */ /* 0x0003ec0000008000 */
[----:B-1----:R-:W1:Y:S01]  /*a210*/  FENCE.VIEW.ASYNC.S ;  /* 0x00000000000073c6 */ /* 0x002e620000000000 */
[----:B------:R-:W-:Y:S01]  /*a220*/  @!P3 PRMT R3, RZ, 0x654, R3 ;  /* 0x00000654ff03b816 */ /* 0x000fe20000000003 */
[----:B-1----:R1:W-:Y:S06]  /*a230*/  BAR.SYNC.DEFER_BLOCKING R151, 0x80 ;  /* 0x000200970000751d */ /* 0x0023ec0000010000 */
[----:B------:R4:W-:Y:S01]  /*a240*/  @!P3 SYNCS.ARRIVE.TRANS64.RED.A1T0 RZ, [R3+URZ], RZ ;  /* 0x000000ff03ffb9a7 */ /* 0x0009e2000810043f */
[----:B------:R-:W-:-:S04]  /*a250*/  ISETP.NE.AND P3, PT, R16, 0x2, PT ;  /* 0x000000021000780c */ /* 0x000fc80003f65270 */
[----:B------:R-:W-:Y:S02]  /*a260*/  SEL R16, R16, RZ, P3 ;  /* 0x000000ff10107207 */ /* 0x000fe40001800000 */
[----:B----4-:R-:W-:-:S04]  /*a270*/  SEL R3, RZ, 0x1, P3 ;  /* 0x00000001ff037807 */ /* 0x010fc80001800000 */
[----:B------:R-:W-:Y:S02]  /*a280*/  LOP3.LUT R184, R184, R3, RZ, 0x3c, !PT ;  /* 0x00000003b8b87212 */ /* 0x000fe400078e3cff */
[----:B---3--:R-:W-:-:S13]  /*a290*/  LOP3.LUT P4, RZ, R0, 0x2, RZ, 0xc0, !PT ;  /* 0x0000000200ff7812 */ /* 0x008fda000788c0ff */
[----:B-1----:R-:W-:Y:S05]  /*a2a0*/  @P4 BRA `(.L_x_720) ;  /* 0xffffff84003c4947 */ /* 0x002fea000383ffff */
.L_x_616:
[----:B------:R-:W-:Y:S01]  /*a2b0*/  BSSY B0, `(.L_x_721) ;  /* 0x000002a000007945 */ /* 0x000fe20003800000 */
[----:B------:R-:W-:Y:S02]  /*a2c0*/  ISETP.GE.AND P1, PT, R150, 0x1, PT ;  /* 0x000000019600780c */ /* 0x000fe40003f26270 */
[----:B------:R-:W-:Y:S02]  /*a2d0*/  CS2R R88, SRZ ;  /* 0x0000000000587805 */ /* 0x000fe4000001ff00 */
[----:B------:R-:W-:Y:S02]  /*a2e0*/  PLOP3.LUT P0, PT, PT, PT, PT, 0x80, 0x0 ;  /* 0x000000000000781c */ /* 0x000fe40003f0f070 */
        /* <DEDUP_REMOVED lines=20> */
[----:B0-----:R-:W-:-:S02]  /*a430*/  CS2R R50, SRZ ;  /* 0x0000000000327805 */ /* 0x001fc4000001ff00 */
[----:B--2---:R-:W-:Y:S02]  /*a440*/  CS2R R48, SRZ ;  /* 0x0000000000307805 */ /* 0x004fe4000001ff00 */
[----:B------:R-:W-:Y:S02]  /*a450*/  CS2R R46, SRZ ;  /* 0x00000000002e7805 */ /* 0x000fe4000001ff00 */
[----:B------:R-:W-:Y:S02]  /*a460*/  CS2R R44, SRZ ;  /* 0x00000000002c7805 */ /* 0x000fe4000001ff00 */
[----:B------:R-:W-:Y:S02]  /*a470*/  CS2R R42, SRZ ;  /* 0x00000000002a7805 */ /* 0x000fe4000001ff00 */
[----:B------:R-:W-:Y:S02]  /*a480*/  CS2R R40, SRZ ;  /* 0x0000000000287805 */ /* 0x000fe4000001ff00 */
[----:B------:R-:W-:Y:S01]  /*a490*/  CS2R R36, SRZ ;  /* 0x0000000000247805 */ /* 0x000fe2000001ff00 */
[----:B------:R-:W-:Y:S01]  /*a4a0*/  IMAD.MOV.U32 R91, RZ, RZ, RZ ;  /* 0x000000ffff5b7224 */ /* 0x000fe200078e00ff */
[----:B------:R-:W-:Y:S01]  /*a4b0*/  MOV R0, RZ ;  /* 0x000000ff00007202 */ /* 0x000fe20000000f00 */
[----:B------:R-:W-:Y:S01]  /*a4c0*/  IMAD.MOV.U32 R26, RZ, RZ, RZ ;  /* 0x000000ffff1a7224 */ /* 0x000fe200078e00ff */
[----:B------:R-:W-:Y:S01]  /*a4d0*/  MOV R3, RZ ;  /* 0x000000ff00037202 */ /* 0x000fe20000000f00 */
[----:B------:R-:W-:Y:S01]  /*a4e0*/  IMAD.MOV.U32 R93, RZ, RZ, RZ ;  /* 0x000000ffff5d7224 */ /* 0x000fe200078e00ff */
[----:B------:R-:W-:Y:S01]  /*a4f0*/  MOV R95, RZ ;  /* 0x000000ff005f7202 */ /* 0x000fe20000000f00 */
[----:B------:R-:W-:-:S02]  /*a500*/  IMAD.MOV.U32 R10, RZ, RZ, RZ ;  /* 0x000000ffff0a7224 */ /* 0x000fc400078e00ff */
[----:B------:R-:W-:Y:S01]  /*a510*/  IMAD.MOV.U32 R28, RZ, RZ, RZ ;  /* 0x000000ffff1c7224 */ /* 0x000fe200078e00ff */
[----:B------:R-:W-:Y:S06]  /*a520*/  @P2 BRA `(.L_x_722) ;  /* 0x0000000000082947 */ /* 0x000fec0003800000 */
[----:B------:R-:W0:Y:S02]  /*a530*/  FENCE.VIEW.ASYNC.G ;  /* 0x00000000000073c6 */ /* 0x000e240000000100 */
[----:B0-----:R-:W-:Y:S06]  /*a540*/  BAR.ARV 0xc, 0x180 ;  /* 0x0306000000007b1d */ /* 0x001fec0000002000 */
.L_x_722:
[----:B------:R-:W-:Y:S05]  /*a550*/  BSYNC B0 ;  /* 0x0000000000007941 */ /* 0x000fea0003800000 */
.L_x_721:
[----:B------:R-:W-:Y:S02]  /*a560*/  IMAD.MOV.U32 R11, RZ, RZ, RZ ;  /* 0x000000ffff0b7224 */ /* 0x000fe400078e00ff */
[----:B------:R-:W-:Y:S01]  /*a570*/  IMAD.MOV.U32 R24, RZ, RZ, RZ ;  /* 0x000000ffff187224 */ /* 0x000fe200078e00ff */
[----:B------:R-:W-:Y:S06]  /*a580*/  @!P1 BRA `(.L_x_723) ;  /* 0x000000b800809947 */ /* 0x000fec0003800000 */
[----:B------:R-:W0:Y:S02]  /*a590*/  SHFL.IDX PT, R0, R231, RZ, 0x1f ;  /* 0x00001fffe7007589 */ /* 0x000e2400000e0000 */
[----:B0-----:R-:W-:-:S04]  /*a5a0*/  LEA.HI R3, R0, R0, RZ, 0x1 ;  /* 0x0000000000037211 */ /* 0x001fc800078f08ff */
[----:B------:R-:W-:-:S04]  /*a5b0*/  LOP3.LUT R3, R3, 0x1e, RZ, 0xc0, !PT ;  /* 0x0000001e03037812 */ /* 0x000fc800078ec0ff */
[----:B------:R-:W-:Y:S01]  /*a5c0*/  IADD3 R3, R0, -R3, RZ ;  /* 0x8000000300037210 */ /* 0x000fe20007ffe0ff */
[----:B------:R-:W-:-:S03]  /*a5d0*/  IMAD.U32 R0, RZ, RZ, UR60 ;  /* 0x0000003cff007e24 */ /* 0x000fc6000f8e00ff */
[----:B------:R-:W-:Y:S02]  /*a5e0*/  LEA R3, R3, UR60, 0xd ;  /* 0x0000003c03037c11 */ /* 0x000fe4000f8e68ff */
[----:B------:R-:W-:Y:S02]  /*a5f0*/  LOP3.LUT P0, RZ, R0, 0x3ff, RZ, 0xc0, !PT ;  /* 0x000003ff00ff7812 */ /* 0x000fe4000780c0ff */
[----:B------:R-:W-:Y:S02]  /*a600*/  SHF.R.U32.HI R3, RZ, 0x4, R3 ;  /* 0x00000004ff037819 */ /* 0x000fe40000011603 */
[----:B------:R-:W-:Y:S02]  /*a610*/  P2R R24, PR, RZ, 0x1 ;  /* 0x00000001ff187803 */ /* 0x000fe40000000000 */
[----:B------:R-:W-:-:S07]  /*a620*/  LOP3.LUT R36, R3, 0x3fff, RZ, 0xc0, !PT ;  /* 0x00003fff03247812 */ /* 0x000fce00078ec0ff */
[----:B------:R-:W-:Y:S05]  /*a630*/  @!P0 BRA `(.L_x_724) ;  /* 0x0000000000408947 */ /* 0x000fea0003800000 */
[----:B------:R-:W-:Y:S01]  /*a640*/  MOV R0, 0x0 ;  /* 0x0000000000007802 */ /* 0x000fe20000000f00 */
[----:B------:R-:W-:Y:S01]  /*a650*/  ULDC.64 UR4, c[0x4][0xb8] ;  /* 0x01002e0000047ab9 */ /* 0x000fe20000000a00 */
[----:B------:R-:W-:Y:S01]  /*a660*/  ULDC.64 UR6, c[0x4][0xc0] ;  /* 0x0100300000067ab9 */ /* 0x000fe20000000a00 */
[----:B------:R-:W-:Y:S01]  /*a670*/  IMAD.U32 R4, RZ, RZ, UR4 ;  /* 0x00000004ff047e24 */ /* 0x000fe2000f8e00ff */
[----:B------:R0:W1:Y:S01]  /*a680*/  LDC.64 R14, c[0x4][R0] ;  /* 0x01000000000e7b82 */ /* 0x0000620000000a00 */
[----:B------:R-:W-:Y:S01]  /*a690*/  MOV R5, UR5 ;  /* 0x0000000500057c02 */ /* 0x000fe20008000f00 */
        /* <DEDUP_REMOVED lines=10> */
.L_x_724:
[----:B------:R-:W-:Y:S02]  /*a740*/  ULDC UR4, c[0x0][0x3f4] ;  /* 0x0000fd0000047ab9 */ /* 0x000fe40000000800 */
[----:B------:R-:W-:-:S13]  /*a750*/  ISETP.LT.AND P0, PT, RZ, UR4, PT ;  /* 0x00000004ff007c0c */ /* 0x000fda000bf01270 */
[----:B------:R-:W-:Y:S05]  /*a760*/  @P0 BRA `(.L_x_725) ;  /* 0x00000000003c0947 */ /* 0x000fea0003800000 */
[----:B------:R-:W-:-:S04]  /*a770*/  LEA.HI R0, R204, R204, RZ, 0x1 ;  /* 0x000000cccc007211 */ /* 0x000fc800078f08ff */
[----:B------:R-:W-:-:S05]  /*a780*/  LOP3.LUT R3, R0, 0xfffffffe, RZ, 0xc0, !PT ;  /* 0xfffffffe00037812 */ /* 0x000fca00078ec0ff */
[----:B------:R-:W-:-:S05]  /*a790*/  IMAD.IADD R3, R204, 0x1, -R3 ;  /* 0x00000001cc037824 */ /* 0x000fca00078e0a03 */
[----:B------:R-:W-:-:S04]  /*a7a0*/  SHF.L.U32 R3, R3, 0x1f, RZ ;  /* 0x0000001f03037819 */ /* 0x000fc800000006ff */
[----:B------:R0:W1:Y:S03]  /*a7b0*/  SYNCS.PHASECHK.TRANS64.TRYWAIT P0, [R2+URZ+0x34800], R3 ;  /* 0x03480003020075a7 */ /* 0x000066000800017f */
[----:B-1----:R-:W-:Y:S05]  /*a7c0*/  @!P0 NANOSLEEP.SYNCS 0x989680 ;  /* 0x009896800000895d */ /* 0x002fea0003900000 */
[----:B------:R-:W1:Y:S01]  /*a7d0*/  @!P0 SYNCS.PHASECHK.TRANS64 P0, [R2+URZ+0x34800], R3 ;  /* 0x03480003020085a7 */ /* 0x000e62000800007f */
[----:B------:R-:W-:Y:S04]  /*a7e0*/  BSSY B0, `(.L_x_726) ;  /* 0x0000006000007945 */ /* 0x000fe80003800000 */
[----:B-1----:R-:W-:Y:S05]  /*a7f0*/  @P0 BRA `(.L_x_727) ;  /* 0x0000000000100947 */ /* 0x002fea0003800000 */
.L_x_728:
[----:B-1----:R1:W2:Y:S02]  /*a800*/  SYNCS.PHASECHK.TRANS64.TRYWAIT P0, [R2+URZ+0x34800], R3 ;  /* 0x03480003020075a7 */ /* 0x0022a4000800017f */
[----:B--2---:R-:W-:Y:S05]  /*a810*/  @!P0 NANOSLEEP.SYNCS 0x989680 ;  /* 0x009896800000895d */ /* 0x004fea0003900000 */
[----:B------:R-:W2:Y:S02]  /*a820*/  @!P0 SYNCS.PHASECHK.TRANS64 P0, [R2+URZ+0x34800], R3 ;  /* 0x03480003020085a7 */ /* 0x000ea4000800007f */
[----:B--2---:R-:W-:Y:S05]  /*a830*/  @!P0 BRA `(.L_x_728) ;  /* 0xfffffffc00f08947 */ /* 0x004fea000383ffff */
.L_x_727:
[----:B------:R-:W-:Y:S05]  /*a840*/  BSYNC B0 ;  /* 0x0000000000007941 */ /* 0x000fea0003800000 */
.L_x_726:
[----:B------:R-:W-:Y:S05]  /*a850*/  BRA `(.L_x_729) ;  /* 0x0000005800487947 */ /* 0x000fea0003800000 */
.L_x_725:
[----:B-----5:R-:W-:Y:S01]  /*a860*/  SHF.R.S32.HI R0, RZ, 0x1f, R144 ;  /* 0x0000001fff007819 */ /* 0x020fe20000011490 */
[----:B------:R-:W-:Y:S01]  /*a870*/  ULDC.64 UR4, c[0x0][0x3f8] ;  /* 0x0000fe0000047ab9 */ /* 0x000fe20000000a00 */
[----:B------:R-:W-:Y:S01]  /*a880*/  ULDC.64 UR6, c[0x0][0x408] ;  /* 0x0001020000067ab9 */ /* 0x000fe20000000a00 */
[----:B------:R-:W-:Y:S01]  /*a890*/  ISETP.NE.AND P2, PT, R24, RZ, PT ;  /* 0x000000ff1800720c */ /* 0x000fe20003f45270 */
[----:B------:R-:W-:-:S04]  /*a8a0*/  IMAD.WIDE.U32 R4, R144, UR4, RZ ;  /* 0x0000000490047c25 */ /* 0x000fc8000f8e00ff */
[C---:B------:R-:W-:Y:S02]  /*a8b0*/  IMAD R3, R0.reuse, UR4, RZ ;  /* 0x0000000400037c24 */ /* 0x040fe4000f8e02ff */
[----:B------:R-:W-:Y:S02]  /*a8c0*/  IMAD R9, R0, UR6, RZ ;  /* 0x0000000600097c24 */ /* 0x000fe4000f8e02ff */
[C---:B------:R-:W-:Y:S01]  /*a8d0*/  IMAD R3, R144.reuse, UR5, R3 ;  /* 0x0000000590037c24 */ /* 0x040fe2000f8e0203 */
[----:B------:R-:W-:Y:S01]  /*a8e0*/  ULDC.64 UR4, c[0x0][0x3e8] ;  /* 0x0000fa0000047ab9 */ /* 0x000fe20000000a00 */
[----:B------:R-:W-:Y:S01]  /*a8f0*/  IMAD.WIDE.U32 R6, R144, UR6, RZ ;  /* 0x0000000690067c25 */ /* 0x000fe2000f8e00ff */
[----:B------:R-:W-:Y:S02]  /*a900*/  LEA R24, P0, R4, UR4, 0x1 ;  /* 0x0000000404187c11 */ /* 0x000fe4000f8008ff */
[----:B------:R-:W-:Y:S01]  /*a910*/  IADD3 R25, R3, R5, RZ ;  /* 0x0000000503197210 */ /* 0x000fe20007ffe0ff */
[----:B------:R-:W-:Y:S01]  /*a920*/  IMAD R9, R144, UR7, R9 ;  /* 0x0000000790097c24 */ /* 0x000fe2000f8e0209 */
[----:B------:R-:W-:-:S02]  /*a930*/  ULDC.64 UR6, c[0x0][0x400] ;  /* 0x0001000000067ab9 */ /* 0x000fc40000000a00 */
[----:B------:R-:W-:Y:S01]  /*a940*/  LEA R26, P1, R6, UR6, 0x1 ;  /* 0x00000006061a7c11 */ /* 0x000fe2000f8208ff */
[----:B------:R-:W-:Y:S01]  /*a950*/  IMAD.IADD R27, R9, 0x1, R7 ;  /* 0x00000001091b7824 */ /* 0x000fe200078e0207 */
[----:B------:R-:W-:-:S04]  /*a960*/  LEA.HI.X R25, R4, UR5, R25, 0x1, P0 ;  /* 0x0000000504197c11 */ /* 0x000fc800080f0c19 */
[----:B------:R-:W-:Y:S01]  /*a970*/  LEA.HI.X R27, R6, UR7, R27, 0x1, P1 ;  /* 0x00000007061b7c11 */ /* 0x000fe200088f0c1b */
[----:B------:R-:W-:Y:S06]  /*a980*/  @!P2 BRA `(.L_x_730) ;  /* 0x000000000040a947 */ /* 0x000fec0003800000 */
        /* <DEDUP_REMOVED lines=15> */
[----:B-1----:R-:W-:Y:S05]  /*aa80*/  CALL.ABS.NOINC R14 ;  /* 0x000000000e007343 */ /* 0x002fea0003c00000 */
.L_x_730:
[----:B------:R-:W-:Y:S01]  /*aa90*/  ULDC.U8 UR4, c[0x0][0x410] ;  /* 0x0001040000047ab9 */ /* 0x000fe20000000000 */
[----:B------:R-:W-:Y:S01]  /*aaa0*/  BSSY B0, `(.L_x_731) ;  /* 0x0000565000007945 */ /* 0x000fe20003800000 */
[----:B------:R-:W-:Y:S01]  /*aab0*/  ISETP.NE.AND P0, PT, RZ, UR4, PT ;  /* 0x00000004ff007c0c */ /* 0x000fe2000bf05270 */
[----:B------:R-:W-:-:S12]  /*aac0*/  IMAD R6, R125, 0x80, R17 ;  /* 0x000000807d067824 */ /* 0x000fd800078e0211 */
[----:B------:R-:W-:Y:S05]  /*aad0*/  @!P0 BRA `(.L_x_732) ;  /* 0x0000002800a08947 */ /* 0x000fea0003800000 */
[----:B------:R-:W-:-:S03]  /*aae0*/  UMOV UR4, 0xffffffff ;  /* 0xffffffff00047882 */ /* 0x000fc60000000000 */
[----:B------:R-:W-:Y:S05]  /*aaf0*/  BRA.DIV UR4, `(.L_x_733) ;  /* 0x0000014e04147947 */ /* 0x000fea000b800000 */
[----:B------:R0:W1:Y:S04]  /*ab00*/  SHFL.IDX PT, R0, R25, RZ, 0x1c1f ;  /* 0x001c1fff19007589 */ /* 0x00006800000e0000 */
[----:B------:R0:W2:Y:S04]  /*ab10*/  SHFL.IDX PT, R3, R24, RZ, 0x1c1f ;  /* 0x001c1fff18037589 */ /* 0x0000a800000e0000 */
[----:B------:R0:W3:Y:S04]  /*ab20*/  SHFL.IDX PT, R4, R27, RZ, 0x1c1f ;  /* 0x001c1fff1b047589 */ /* 0x0000e800000e0000 */
[----:B------:R0:W4:Y:S02]  /*ab30*/  SHFL.IDX PT, R5, R26, RZ, 0x1c1f ;  /* 0x001c1fff1a057589 */ /* 0x00012400000e0000 */
.L_x_987:
[----:B------:R-:W-:Y:S01]  /*ab40*/  ULDC UR4, c[0x0][0x448] ;  /* 0x0001120000047ab9 */ /* 0x000fe20000000800 */
[----:B------:R-:W-:Y:S01]  /*ab50*/  LOP3.LUT R8, R191, 0x18, R18, 0xf8, !PT ;  /* 0x00000018bf087812 */ /* 0x000fe200078ef812 */
[----:B------:R-:W-:Y:S01]  /*ab60*/  IMAD R52, R149, UR4, RZ ;  /* 0x0000000495347c24 */ /* 0x000fe2000f8e02ff */
[----:B------:R-:W-:Y:S01]  /*ab70*/  BSSY B1, `(.L_x_734) ;  /* 0x000004f000017945 */ /* 0x000fe20003800000 */
[----:B------:R-:W-:Y:S02]  /*ab80*/  LOP3.LUT P0, RZ, R213, 0x4, RZ, 0xc0, !PT ;  /* 0x00000004d5ff7812 */ /* 0x000fe4000780c0ff */
[----:B------:R-:W-:Y:S02]  /*ab90*/  CS2R R20, SRZ ;  /* 0x0000000000147805 */ /* 0x000fe4000001ff00 */
[----:B------:R-:W-:Y:S02]  /*aba0*/  LOP3.LUT R9, R8, R193, RZ, 0x3c, !PT ;  /* 0x000000c108097212 */ /* 0x000fe400078e3cff */
[----:B------:R-:W-:-:S02]  /*abb0*/  CS2R R10, SRZ ;  /* 0x00000000000a7805 */ /* 0x000fc4000001ff00 */
[----:B------:R-:W-:Y:S01]  /*abc0*/  ISETP.GE.AND P1, PT, R6, R52, PT ;  /* 0x000000340600720c */ /* 0x000fe20003f26270 */
[----:B------:R-:W-:Y:S01]  /*abd0*/  IMAD R52, R125, -0x80, R52 ;  /* 0xffffff807d347824 */ /* 0x000fe200078e0234 */
[----:B------:R-:W-:Y:S02]  /*abe0*/  LEA R9, R192, R9, 0x9 ;  /* 0x00000009c0097211 */ /* 0x000fe400078e48ff */
[----:B------:R-:W-:Y:S02]  /*abf0*/  CS2R R6, SRZ ;  /* 0x0000000000067805 */ /* 0x000fe4000001ff00 */
[----:B------:R-:W-:Y:S02]  /*ac00*/  CS2R R14, SRZ ;  /* 0x00000000000e7805 */ /* 0x000fe4000001ff00 */
[----:B0-----:R-:W-:Y:S02]  /*ac10*/  CS2R R24, SRZ ;  /* 0x0000000000187805 */ /* 0x001fe4000001ff00 */
[----:B------:R-:W-:Y:S01]  /*ac20*/  CS2R R12, SRZ ;  /* 0x00000000000c7805 */ /* 0x000fe2000001ff00 */
[----:B------:R-:W-:Y:S01]  /*ac30*/  IMAD R9, R9, 0x2, R2 ;  /* 0x0000000209097824 */ /* 0x000fe200078e0202 */
[----:B------:R-:W-:-:S02]  /*ac40*/  CS2R R28, SRZ ;  /* 0x00000000001c7805 */ /* 0x000fc4000001ff00 */
[----:B------:R-:W-:Y:S02]  /*ac50*/  CS2R R30, SRZ ;  /* 0x00000000001e7805 */ /* 0x000fe4000001ff00 */
[----:B------:R-:W-:Y:S02]  /*ac60*/  CS2R R32, SRZ ;  /* 0x0000000000207805 */ /* 0x000fe4000001ff00 */
[----:B------:R-:W-:Y:S02]  /*ac70*/  CS2R R34, SRZ ;  /* 0x0000000000227805 */ /* 0x000fe4000001ff00 */
[----:B------:R-:W-:Y:S01]  /*ac80*/  CS2R R38, SRZ ;  /* 0x0000000000267805 */ /* 0x000fe2000001ff00 */
[C---:B------:R-:W-:Y:S01]  /*ac90*/  VIADD R37, R9.reuse, 0x10400 ;  /* 0x0001040009257836 */ /* 0x040fe20000000000 */
[----:B------:R-:W-:Y:S02]  /*aca0*/  IADD3 R8, R9, 0x10440, RZ ;  /* 0x0001044009087810 */ /* 0x000fe40007ffe0ff */
[----:B------:R-:W-:Y:S01]  /*acb0*/  CS2R R26, SRZ ;  /* 0x00000000001a7805 */ /* 0x000fe2000001ff00 */
[----:B------:R-:W-:Y:S06]  /*acc0*/  @P1 BRA `(.L_x_735) ;  /* 0x0000000000e41947 */ /* 0x000fec0003800000 */
[----:B------:R-:W-:Y:S01]  /*acd0*/  ULDC UR4, c[0x0][0x3f4] ;  /* 0x0000fd0000047ab9 */ /* 0x000fe20000000800 */
[----:B------:R-:W-:Y:S02]  /*ace0*/  CS2R R28, SRZ ;  /* 0x00000000001c7805 */ /* 0x000fe4000001ff00 */
[----:B------:R-:W-:Y:S02]  /*acf0*/  ISETP.GE.AND P2, PT, R22, UR4, PT ;  /* 0x0000000416007c0c */ /* 0x000fe4000bf46270 */
[----:B------:R-:W-:Y:S02]  /*ad00*/  CS2R R6, SRZ ;  /* 0x0000000000067805 */ /* 0x000fe4000001ff00 */
[----:B------:R-:W-:Y:S02]  /*ad10*/  ISETP.GE.AND P3, PT, R187, UR4, PT ;  /* 0x00000004bb007c0c */ /* 0x000fe4000bf66270 */
[----:B------:R-:W-:Y:S02]  /*ad20*/  CS2R R30, SRZ ;  /* 0x00000000001e7805 */ /* 0x000fe4000001ff00 */
[----:B------:R-:W-:-:S05]  /*ad30*/  ISETP.GE.AND P4, PT, R186, UR4, PT ;  /* 0x00000004ba007c0c */ /* 0x000fca000bf86270 */
[----:B----4-:R-:W-:Y:S01]  /*ad40*/  @!P2 MOV R12, R5 ;  /* 0x00000005000ca202 */ /* 0x010fe20000000f00 */
[----:B--2---:R-:W-:-:S03]  /*ad50*/  @!P2 IMAD.MOV.U32 R10, RZ, RZ, R3 ;  /* 0x000000ffff0aa224 */ /* 0x004fc600078e0003 */
[----:B------:R-:W-:Y:S01]  /*ad60*/  @!P3 IADD3 R14, P1, R3, R216, RZ ;  /* 0x000000d8030eb210 */ /* 0x000fe20007f3e0ff */
[----:B-1----:R-:W-:Y:S02]  /*ad70*/  @!P2 IMAD.MOV.U32 R11, RZ, RZ, R0 ;  /* 0x000000ffff0ba224 */ /* 0x002fe400078e0000 */
[----:B---3--:R-:W-:Y:S02]  /*ad80*/  @!P2 IMAD.MOV.U32 R13, RZ, RZ, R4 ;  /* 0x000000ffff0da224 */ /* 0x008fe400078e0004 */
[----:B------:R-:W-:-:S04]  /*ad90*/  @!P2 IMAD.WIDE R10, R22, 0x2, R10 ;  /* 0x00000002160aa825 */ /* 0x000fc800078e020a */
[----:B------:R-:W-:Y:S01]  /*ada0*/  @!P2 IMAD.WIDE R12, R22, 0x2, R12 ;  /* 0x00000002160ca825 */ /* 0x000fe200078e020c */
[----:B------:R0:W5:Y:S03]  /*adb0*/  @!P2 LD.E.64 R28, desc[UR40][R10.64] ;  /* 0x000000280a1ca980 */ /* 0x000166000c101b00 */
[----:B------:R-:W-:Y:S01]  /*adc0*/  @!P3 IMAD.X R15, R0, 0x1, R215, P1 ;  /* 0x00000001000fb824 */ /* 0x000fe200008e06d7 */
[----:B------:R-:W5:Y:S01]  /*add0*/  @!P2 LD.E.64 R6, desc[UR40][R12.64] ;  /* 0x000000280c06a980 */ /* 0x000f62000c101b00 */
[----:B------:R-:W-:Y:S02]  /*ade0*/  @!P3 IADD3 R24, P1, R5, R216, RZ ;  /* 0x000000d80518b210 */ /* 0x000fe40007f3e0ff */
[----:B------:R-:W-:Y:S02]  /*adf0*/  ISETP.GE.AND P2, PT, R189, UR4, PT ;  /* 0x00000004bd007c0c */ /* 0x000fe4000bf46270 */
[----:B------:R-:W-:-:S02]  /*ae00*/  CS2R R20, SRZ ;  /* 0x0000000000147805 */ /* 0x000fc4000001ff00 */
[-C--:B------:R-:W-:Y:S02]  /*ae10*/  @!P4 IADD3 R26, P5, R3, R218.reuse, RZ ;  /* 0x000000da031ac210 */ /* 0x080fe40007fbe0ff */
[----:B------:R-:W-:Y:S02]  /*ae20*/  @!P4 IADD3 R40, P6, R5, R218, RZ ;  /* 0x000000da0528c210 */ /* 0x000fe40007fde0ff */
[----:B------:R-:W-:Y:S02]  /*ae30*/  CS2R R32, SRZ ;  /* 0x0000000000207805 */ /* 0x000fe4000001ff00 */
[----:B------:R-:W-:Y:S02]  /*ae40*/  @!P3 IADD3.X R25, R4, R215, RZ, P1, !PT ;  /* 0x000000d70419b210 */ /* 0x000fe40000ffe4ff */
[----:B0-----:R-:W-:Y:S01]  /*ae50*/  CS2R R10, SRZ ;  /* 0x00000000000a7805 */ /* 0x001fe2000001ff00 */
[--C-:B------:R-:W-:Y:S01]  /*ae60*/  @!P4 IMAD.X R27, R0, 0x1, R217.reuse, P5 ;  /* 0x00000001001bc824 */ /* 0x100fe200028e06d9 */
[----:B------:R0:W5:Y:S01]  /*ae70*/  @!P3 LD.E.64 R30, desc[UR40][R14.64] ;  /* 0x000000280e1eb980 */ /* 0x000162000c101b00 */
[----:B------:R-:W-:Y:S01]  /*ae80*/  @!P4 IMAD.X R41, R4, 0x1, R217, P6 ;  /* 0x000000010429c824 */ /* 0x000fe200030e06d9 */
[----:B------:R-:W-:-:S02]  /*ae90*/  ISETP.GE.AND P1, PT, R188, UR4, PT ;  /* 0x00000004bc007c0c */ /* 0x000fc4000bf26270 */
[----:B------:R-:W5:Y:S01]  /*aea0*/  @!P3 LD.E.64 R20, desc[UR40][R24.64] ;  /* 0x000000281814b980 */ /* 0x000f62000c101b00 */
[----:B------:R-:W-:Y:S02]  /*aeb0*/  ISETP.GE.AND P3, PT, R190, UR4, PT ;  /* 0x00000004be007c0c */ /* 0x000fe4000bf66270 */
[-C--:B------:R-:W-:Y:S01]  /*aec0*/  @!P2 IADD3 R44, P5, R5, R220.reuse, RZ ;  /* 0x000000dc052ca210 */ /* 0x080fe20007fbe0ff */
[----:B------:R-:W5:Y:S04]  /*aed0*/  @!P4 LD.E.64 R32, desc[UR40][R26.64] ;  /* 0x000000281a20c980 */ /* 0x000f68000c101b00 */
[----:B------:R1:W5:Y:S01]  /*aee0*/  @!P4 LD.E.64 R10, desc[UR40][R40.64] ;  /* 0x00000028280ac980 */ /* 0x000362000c101b00 */
[----:B------:R-:W-:Y:S02]  /*aef0*/  @!P2 IADD3 R42, P4, R3, R220, RZ ;  /* 0x000000dc032aa210 */ /* 0x000fe40007f9e0ff */
[----:B------:R-:W-:-:S02]  /*af00*/  CS2R R34, SRZ ;  /* 0x0000000000227805 */ /* 0x000fc4000001ff00 */
[----:B0-----:R-:W-:Y:S01]  /*af10*/  CS2R R14, SRZ ;  /* 0x00000000000e7805 */ /* 0x001fe2000001ff00 */
[----:B------:R-:W-:Y:S01]  /*af20*/  @!P2 IMAD.X R45, R4, 0x1, R219, P5 ;  /* 0x00000001042da824 */ /* 0x000fe200028e06db */
[----:B------:R-:W-:Y:S02]  /*af30*/  @!P2 IADD3.X R43, R0, R219, RZ, P4, !PT ;  /* 0x000000db002ba210 */ /* 0x000fe400027fe4ff */
[C---:B------:R-:W-:Y:S02]  /*af40*/  @!P1 IADD3 R46, P6, R3.reuse, R222, RZ ;  /* 0x000000de032e9210 */ /* 0x040fe40007fde0ff */
[----:B------:R0:W5:Y:S01]  /*af50*/  @!P2 LD.E.64 R14, desc[UR40][R44.64] ;  /* 0x000000282c0ea980 */ /* 0x000162000c101b00 */
[-C--:B------:R-:W-:Y:S02]  /*af60*/  @!P3 IADD3 R48, P4, R3, R224.reuse, RZ ;  /* 0x000000e00330b210 */ /* 0x080fe40007f9e0ff */
[C---:B------:R-:W-:Y:S01]  /*af70*/  @!P3 IADD3 R50, P5, R5.reuse, R224, RZ ;  /* 0x000000e00532b210 */ /* 0x040fe20007fbe0ff */
[----:B------:R0:W5:Y:S01]  /*af80*/  @!P2 LD.E.64 R34, desc[UR40][R42.64] ;  /* 0x000000282a22a980 */ /* 0x000162000c101b00 */
[----:B-1----:R-:W-:-:S02]  /*af90*/  @!P1 IADD3 R40, P2, R5, R222, RZ ;  /* 0x000000de05289210 */ /* 0x002fc40007f5e0ff */
[----:B------:R-:W-:Y:S02]  /*afa0*/  CS2R R38, SRZ ;  /* 0x0000000000267805 */ /* 0x000fe4000001ff00 */
[----:B------:R-:W-:Y:S02]  /*afb0*/  CS2R R24, SRZ ;  /* 0x0000000000187805 */ /* 0x000fe4000001ff00 */
[----:B------:R-:W-:Y:S02]  /*afc0*/  CS2R R26, SRZ ;  /* 0x00000000001a7805 */ /* 0x000fe4000001ff00 */
[----:B------:R-:W-:Y:S01]  /*afd0*/  CS2R R12, SRZ ;  /* 0x00000000000c7805 */ /* 0x000fe2000001ff00 */
[----:B------:R-:W-:Y:S01]  /*afe0*/  @!P1 IMAD.X R47, R0, 0x1, R221, P6 ;  /* 0x00000001002f9824 */ /* 0x000fe200030e06dd */
[----:B------:R-:W-:Y:S01]  /*aff0*/  @!P1 IADD3.X R41, R4, R221, RZ, P2, !PT ;  /* 0x000000dd04299210 */ /* 0x000fe200017fe4ff */
[--C-:B------:R-:W-:Y:S02]  /*b000*/  @!P3 IMAD.X R49, R0, 0x1, R223.reuse, P4 ;  /* 0x000000010031b824 */ /* 0x100fe400020e06df */
[----:B------:R-:W-:Y:S01]  /*b010*/  @!P3 IMAD.X R51, R4, 0x1, R223, P5 ;  /* 0x000000010433b824 */ /* 0x000fe200028e06df */
[----:B------:R0:W5:Y:S04]  /*b020*/  @!P1 LD.E.64 R38, desc[UR40][R46.64] ;  /* 0x000000282e269980 */ /* 0x000168000c101b00 */
[----:B------:R0:W5:Y:S04]  /*b030*/  @!P1 LD.E.64 R24, desc[UR40][R40.64] ;  /* 0x0000002828189980 */ /* 0x000168000c101b00 */
[----:B------:R0:W5:Y:S04]  /*b040*/  @!P3 LD.E.64 R26, desc[UR40][R48.64] ;  /* 0x00000028301ab980 */ /* 0x000168000c101b00 */
[----:B------:R0:W5:Y:S02]  /*b050*/  @!P3 LD.E.64 R12, desc[UR40][R50.64] ;  /* 0x00000028320cb980 */ /* 0x000164000c101b00 */
.L_x_735:
[----:B------:R-:W-:Y:S05]  /*b060*/  BSYNC B1 ;  /* 0x0000000000017941 */ /* 0x000fea0003800000 */
.L_x_734:
[----:B-1---5:R-:W-:Y:S01]  /*b070*/  IMAD.MOV.U32 R0, RZ, RZ, R28 ;  /* 0x000000ffff007224 */ /* 0x022fe200078e001c */
[----:B------:R-:W-:Y:S01]  /*b080*/  SHF.R.U64 R53, R34, 0x10, R35 ;  /* 0x0000001022357819 */ /* 0x000fe20000001223 */
[----:B--2---:R-:W-:Y:S01]  /*b090*/  IMAD.MOV.U32 R3, RZ, RZ, R29 ;  /* 0x000000ffff037224 */ /* 0x004fe200078e001d */
[--C-:B------:R-:W-:Y:S01]  /*b0a0*/  SHF.R.U32.HI R54, RZ, 0x10, R35.reuse ;  /* 0x00000010ff367819 */ /* 0x100fe20000011623 */
[----:B0-----:R-:W-:Y:S01]  /*b0b0*/  IMAD.MOV.U32 R44, RZ, RZ, R35 ;  /* 0x000000ffff2c7224 */ /* 0x001fe200078e0023 */
[----:B------:R-:W-:Y:S01]  /*b0c0*/  @P0 IADD3 R8, R37, -0x40, RZ ;  /* 0xffffffc025080810 */ /* 0x000fe20007ffe0ff */
[----:B------:R-:W-:Y:S01]  /*b0d0*/  IMAD.MOV.U32 R45, RZ, RZ, R39 ;  /* 0x000000ffff2d7224 */ /* 0x000fe200078e0027 */
[----:B------:R-:W-:Y:S01]  /*b0e0*/  PRMT R35, R0, 0x5410, R3 ;  /* 0x0000541000237816 */ /* 0x000fe20000000003 */
[----:B---3--:R-:W-:Y:S01]  /*b0f0*/  IMAD.MOV.U32 R4, RZ, RZ, R7 ;  /* 0x000000ffff047224 */ /* 0x008fe200078e0007 */
[----:B------:R-:W-:Y:S01]  /*b100*/  LEA.HI R0, R204, R204, RZ, 0x1 ;  /* 0x000000cccc007211 */ /* 0x000fe200078f08ff */
[----:B------:R-:W-:Y:S01]  /*b110*/  IMAD.MOV.U32 R43, RZ, RZ, R34 ;  /* 0x000000ffff2b7224 */ /* 0x000fe200078e0022 */
[----:B------:R-:W-:Y:S01]  /*b120*/  SHF.R.U64 R37, R28, 0x10, R29 ;  /* 0x000000101c257819 */ /* 0x000fe2000000121d */
[--C-:B------:R-:W-:Y:S01]  /*b130*/  IMAD.MOV.U32 R28, RZ, RZ, R31.reuse ;  /* 0x000000ffff1c7224 */ /* 0x100fe200078e001f */
[----:B------:R-:W-:Y:S01]  /*b140*/  LOP3.LUT R3, R0, 0xfffffffe, RZ, 0xc0, !PT ;  /* 0xfffffffe00037812 */ /* 0x000fe200078ec0ff */
[----:B------:R-:W-:Y:S01]  /*b150*/  IMAD.MOV.U32 R40, RZ, RZ, R12 ;  /* 0x000000ffff287224 */ /* 0x000fe200078e000c */
[----:B----4-:R-:W-:Y:S01]  /*b160*/  MOV R5, R30 ;  /* 0x0000001e00057202 */ /* 0x010fe20000000f00 */
[----:B------:R-:W-:Y:S01]  /*b170*/  BSSY B1, `(.L_x_736) ;  /* 0x0000041000017945 */ /* 0x000fe20003800000 */
[----:B------:R-:W-:Y:S01]  /*b180*/  SHF.R.U64 R48, R30, 0x10, R31 ;  /* 0x000000101e307819 */ /* 0x000fe2000000121f */
[----:B------:R-:W-:Y:S01]  /*b190*/  IMAD.IADD R3, R204, 0x1, -R3 ;  /* 0x00000001cc037824 */ /* 0x000fe200078e0a03 */
[----:B------:R-:W-:Y:S01]  /*b1a0*/  SHF.R.U32.HI R49, RZ, 0x10, R31 ;  /* 0x00000010ff317819 */ /* 0x000fe2000001161f */
[----:B------:R-:W-:Y:S01]  /*b1b0*/  IMAD.MOV.U32 R30, RZ, RZ, R32 ;  /* 0x000000ffff1e7224 */ /* 0x000fe200078e0020 */
[----:B------:R-:W-:-:S02]  /*b1c0*/  PRMT R31, R5, 0x5410, R28 ;  /* 0x00005410051f7816 */ /* 0x000fc4000000001c */
[----:B------:R-:W-:Y:S02]  /*b1d0*/  SHF.L.U32 R5, R3, 0x1f, RZ ;  /* 0x0000001f03057819 */ /* 0x000fe400000006ff */
[--C-:B------:R-:W-:Y:S02]  /*b1e0*/  SHF.R.U64 R55, R38, 0x10, R39.reuse ;  /* 0x0000001026377819 */ /* 0x100fe40000001227 */
[----:B------:R-:W0:Y:S01]  /*b1f0*/  SYNCS.PHASECHK.TRANS64.TRYWAIT P0, [R2+URZ+0x34800], R5 ;  /* 0x03480005020075a7 */ /* 0x000e22000800017f */
[----:B------:R-:W-:Y:S01]  /*b200*/  SHF.R.U32.HI R56, RZ, 0x10, R39 ;  /* 0x00000010ff387819 */ /* 0x000fe20000011627 */
[----:B------:R-:W-:Y:S01]  /*b210*/  IMAD.MOV.U32 R39, RZ, RZ, R26 ;  /* 0x000000ffff277224 */ /* 0x000fe200078e001a */
[--C-:B------:R-:W-:Y:S02]  /*b220*/  SHF.R.U64 R26, R26, 0x10, R27.reuse ;  /* 0x000000101a1a7819 */ /* 0x100fe4000000121b */
[----:B------:R-:W-:Y:S02]  /*b230*/  SHF.R.U32.HI R57, RZ, 0x10, R27 ;  /* 0x00000010ff397819 */ /* 0x000fe4000001161b */
[----:B------:R-:W-:-:S02]  /*b240*/  SHF.R.U64 R58, R6, 0x10, R7 ;  /* 0x00000010063a7819 */ /* 0x000fc40000001207 */
[----:B------:R-:W-:Y:S02]  /*b250*/  SHF.R.U32.HI R59, RZ, 0x10, R7 ;  /* 0x00000010ff3b7819 */ /* 0x000fe40000011607 */
[----:B------:R-:W-:Y:S01]  /*b260*/  SHF.R.U32.HI R47, RZ, 0x10, R29 ;  /* 0x00000010ff2f7819 */ /* 0x000fe2000001161d */
[----:B------:R-:W-:Y:S01]  /*b270*/  IMAD.MOV.U32 R29, RZ, RZ, R10 ;  /* 0x000000ffff1d7224 */ /* 0x000fe200078e000a */
[----:B------:R-:W-:Y:S02]  /*b280*/  MOV R7, R11 ;  /* 0x0000000b00077202 */ /* 0x000fe40000000f00 */
[--C-:B------:R-:W-:Y:S01]  /*b290*/  SHF.R.U64 R62, R10, 0x10, R11.reuse ;  /* 0x000000100a3e7819 */ /* 0x100fe2000000120b */
[----:B------:R-:W-:Y:S01]  /*b2a0*/  IMAD.MOV.U32 R10, RZ, RZ, R14 ;  /* 0x000000ffff0a7224 */ /* 0x000fe200078e000e */
[----:B------:R-:W-:Y:S01]  /*b2b0*/  SHF.R.U32.HI R63, RZ, 0x10, R11 ;  /* 0x00000010ff3f7819 */ /* 0x000fe2000001160b */
[--C-:B------:R-:W-:Y:S01]  /*b2c0*/  IMAD.MOV.U32 R11, RZ, RZ, R15.reuse ;  /* 0x000000ffff0b7224 */ /* 0x100fe200078e000f */
[----:B------:R-:W-:Y:S01]  /*b2d0*/  MOV R34, R38 ;  /* 0x0000002600227202 */ /* 0x000fe20000000f00 */
[----:B------:R-:W-:Y:S01]  /*b2e0*/  IMAD.MOV.U32 R38, RZ, RZ, R6 ;  /* 0x000000ffff267224 */ /* 0x000fe200078e0006 */
[----:B------:R-:W-:Y:S01]  /*b2f0*/  SHF.R.U64 R64, R14, 0x10, R15 ;  /* 0x000000100e407819 */ /* 0x000fe2000000120f */
[----:B------:R-:W-:Y:S01]  /*b300*/  IMAD.MOV.U32 R6, RZ, RZ, R21 ;  /* 0x000000ffff067224 */ /* 0x000fe200078e0015 */
[----:B------:R-:W-:Y:S01]  /*b310*/  SHF.R.U32.HI R65, RZ, 0x10, R15 ;  /* 0x00000010ff417819 */ /* 0x000fe2000001160f */
[----:B------:R-:W-:Y:S01]  /*b320*/  IMAD.MOV.U32 R15, RZ, RZ, R25 ;  /* 0x000000ffff0f7224 */ /* 0x000fe200078e0019 */
[----:B------:R-:W-:-:S02]  /*b330*/  MOV R42, R33 ;  /* 0x00000021002a7202 */ /* 0x000fc40000000f00 */
[--C-:B------:R-:W-:Y:S02]  /*b340*/  SHF.R.U64 R50, R32, 0x10, R33.reuse ;  /* 0x0000001020327819 */ /* 0x100fe40000001221 */
[----:B------:R-:W-:Y:S02]  /*b350*/  SHF.R.U32.HI R51, RZ, 0x10, R33 ;  /* 0x00000010ff337819 */ /* 0x000fe40000011621 */
[----:B------:R-:W-:Y:S02]  /*b360*/  MOV R46, R27 ;  /* 0x0000001b002e7202 */ /* 0x000fe40000000f00 */
[----:B------:R-:W-:Y:S02]  /*b370*/  MOV R14, R24 ;  /* 0x00000018000e7202 */ /* 0x000fe40000000f00 */
[----:B------:R-:W-:Y:S02]  /*b380*/  PRMT R3, R26, 0x5410, R57 ;  /* 0x000054101a037816 */ /* 0x000fe40000000039 */
[----:B------:R-:W-:-:S02]  /*b390*/  MOV R33, R20 ;  /* 0x0000001400217202 */ /* 0x000fc40000000f00 */
[--C-:B------:R-:W-:Y:S02]  /*b3a0*/  SHF.R.U64 R60, R20, 0x10, R21.reuse ;  /* 0x00000010143c7819 */ /* 0x100fe40000001215 */
[----:B------:R-:W-:Y:S02]  /*b3b0*/  SHF.R.U32.HI R61, RZ, 0x10, R21 ;  /* 0x00000010ff3d7819 */ /* 0x000fe40000011615 */
[--C-:B------:R-:W-:Y:S02]  /*b3c0*/  SHF.R.U64 R66, R24, 0x10, R25.reuse ;  /* 0x0000001018427819 */ /* 0x100fe40000001219 */
[----:B------:R-:W-:Y:S02]  /*b3d0*/  SHF.R.U32.HI R67, RZ, 0x10, R25 ;  /* 0x00000010ff437819 */ /* 0x000fe40000011619 */
[----:B------:R-:W-:Y:S02]  /*b3e0*/  MOV R41, R13 ;  /* 0x0000000d00297202 */ /* 0x000fe40000000f00 */
[----:B------:R-:W-:-:S02]  /*b3f0*/  VIMNMX R26, R52, 0x80, PT ;  /* 0x00000080341a7848 */ /* 0x000fc40003fe0100 */
[--C-:B------:R-:W-:Y:S02]  /*b400*/  SHF.R.U64 R68, R12, 0x10, R13.reuse ;  /* 0x000000100c447819 */ /* 0x100fe4000000120d */
[----:B------:R-:W-:Y:S02]  /*b410*/  SHF.R.U32.HI R69, RZ, 0x10, R13 ;  /* 0x00000010ff457819 */ /* 0x000fe4000001160d */
[----:B------:R-:W-:Y:S02]  /*b420*/  PRMT R27, R30, 0x5410, R42 ;  /* 0x000054101e1b7816 */ /* 0x000fe4000000002a */
[----:B------:R-:W-:Y:S02]  /*b430*/  PRMT R12, R34, 0x5410, R45 ;  /* 0x00005410220c7816 */ /* 0x000fe4000000002d */
[----:B------:R-:W-:Y:S02]  /*b440*/  PRMT R0, R39, 0x5410, R46 ;  /* 0x0000541027007816 */ /* 0x000fe4000000002e */
[----:B------:R-:W-:-:S02]  /*b450*/  PRMT R24, R10, 0x5410, R11 ;  /* 0x000054100a187816 */ /* 0x000fc4000000000b */
[----:B------:R-:W-:Y:S02]  /*b460*/  PRMT R14, R14, 0x5410, R15 ;  /* 0x000054100e0e7816 */ /* 0x000fe4000000000f */
[----:B------:R-:W-:Y:S02]  /*b470*/  PRMT R37, R37, 0x5410, R47 ;  /* 0x0000541025257816 */ /* 0x000fe4000000002f */
        /* <DEDUP_REMOVED lines=12> */
[----:B------:R-:W-:Y:S02]  /*b540*/  ISETP.GE.AND P1, PT, R17, R26, PT ;  /* 0x0000001a1100720c */ /* 0x000fe40003f26270 */
[----:B------:R-:W-:Y:S02]  /*b550*/  PRMT R15, R66, 0x5410, R67 ;  /* 0x00005410420f7816 */ /* 0x000fe40000000043 */
[----:B------:R-:W-:Y:S01]  /*b560*/  PRMT R10, R40, 0x5410, R41 ;  /* 0x00005410280a7816 */ /* 0x000fe20000000029 */
[----:B0-----:R-:W-:Y:S08]  /*b570*/  @!P0 BRA `(.L_x_737) ;  /* 0x0000014000e88947 */ /* 0x001ff00003800000 */
.L_x_988:
[----:B------:R-:W-:Y:S05]  /*b580*/  BSYNC B1 ;  /* 0x0000000000017941 */ /* 0x000fea0003800000 */
.L_x_736:
[----:B------:R-:W-:Y:S01]  /*b590*/  BSSY B1, `(.L_x_738) ;  /* 0x00000fe000017945 */ /* 0x000fe20003800000 */
[----:B------:R-:W-:-:S03]  /*b5a0*/  PRMT R11, R68, 0x5410, R69 ;  /* 0x00005410440b7816 */ /* 0x000fc60000000045 */
[----:B------:R-:W-:Y:S05]  /*b5b0*/  @P1 BRA `(.L_x_739) ;  /* 0x0000000c00ec1947 */ /* 0x000fea0003800000 */
[----:B0-----:R-:W0:Y:S01]  /*b5c0*/  LDC R5, c[0x0][0x3f4] ;  /* 0x0000fd00ff057b82 */ /* 0x001e220000000800 */
[----:B------:R-:W-:Y:S01]  /*b5d0*/  BSSY B2, `(.L_x_740) ;  /* 0x000002e000027945 */ /* 0x000fe20003800000 */
[-C--:B0-----:R-:W-:Y:S02]  /*b5e0*/  ISETP.GE.AND P0, PT, R22, R5.reuse, PT ;  /* 0x000000051600720c */ /* 0x081fe40003f06270 */
[-C--:B------:R-:W-:Y:S02]  /*b5f0*/  ISETP.GE.AND P1, PT, R187, R5.reuse, PT ;  /* 0x00000005bb00720c */ /* 0x080fe40003f26270 */
[-C--:B------:R-:W-:Y:S02]  /*b600*/  ISETP.GE.AND P2, PT, R186, R5.reuse, PT ;  /* 0x00000005ba00720c */ /* 0x080fe40003f46270 */
[-C--:B------:R-:W-:Y:S02]  /*b610*/  ISETP.GE.AND P3, PT, R189, R5.reuse, PT ;  /* 0x00000005bd00720c */ /* 0x080fe40003f66270 */
[----:B------:R-:W-:-:S02]  /*b620*/  ISETP.GE.AND P4, PT, R188, R5, PT ;  /* 0x00000005bc00720c */ /* 0x000fc40003f86270 */
[----:B------:R-:W-:-:S03]  /*b630*/  ISETP.GE.AND P5, PT, R190, R5, PT ;  /* 0x00000005be00720c */ /* 0x000fc60003fa6270 */
[----:B------:R-:W-:Y:S10]  /*b640*/  @P0 BRA `(.L_x_741) ;  /* 0x0000000000980947 */ /* 0x000ff40003800000 */
[----:B------:R-:W0:Y:S01]  /*b650*/  LDS.128 R4, [R9+0x10400] ;  /* 0x0104000009047984 */ /* 0x000e220000000c00 */
[----:B------:R-:W-:Y:S02]  /*b660*/  HADD2.F32 R47, -RZ, R38.H0_H0 ;  /* 0x20000026ff2f7230 */ /* 0x000fe40000004100 */
[----:B------:R-:W-:Y:S02]  /*b670*/  HADD2.F32 R45, -RZ, R35.H0_H0 ;  /* 0x20000023ff2d7230 */ /* 0x000fe40000004100 */
[----:B------:R-:W-:Y:S02]  /*b680*/  HADD2.F32 R44, -RZ, R37.H0_H0 ;  /* 0x20000025ff2c7230 */ /* 0x000fe40000004100 */
[----:B------:R-:W-:Y:S02]  /*b690*/  HADD2.F32 R46, -RZ, R39.H0_H0 ;  /* 0x20000027ff2e7230 */ /* 0x000fe40000004100 */
[--C-:B0-----:R-:W-:Y:S02]  /*b6a0*/  HADD2.F32 R40, -RZ, R4.reuse.H0_H0 ;  /* 0x20000004ff287230 */ /* 0x101fe40000004100 */
[----:B------:R-:W-:-:S02]  /*b6b0*/  HADD2.F32 R4, -RZ, R4.H1_H1 ;  /* 0x30000004ff047230 */ /* 0x000fc40000004100 */
[--C-:B------:R-:W-:Y:S02]  /*b6c0*/  HADD2.F32 R41, -RZ, R5.reuse.H0_H0 ;  /* 0x20000005ff297230 */ /* 0x100fe40000004100 */
[----:B------:R-:W-:Y:S02]  /*b6d0*/  HADD2.F32 R5, -RZ, R5.H1_H1 ;  /* 0x30000005ff057230 */ /* 0x000fe40000004100 */
[C---:B------:R-:W-:Y:S01]  /*b6e0*/  FMUL.FTZ R49, R4.reuse, R47 ;  /* 0x0000002f04317220 */ /* 0x040fe20000410000 */
[-C--:B------:R-:W-:Y:S01]  /*b6f0*/  FMUL.FTZ R4, R4, R45.reuse ;  /* 0x0000002d04047220 */ /* 0x080fe20000410000 */
[--C-:B------:R-:W-:Y:S02]  /*b700*/  HADD2.F32 R42, -RZ, R6.reuse.H0_H0 ;  /* 0x20000006ff2a7230 */ /* 0x100fe40000004100 */
[----:B------:R-:W-:Y:S02]  /*b710*/  HADD2.F32 R43, -RZ, R7.H0_H0 ;  /* 0x20000007ff2b7230 */ /* 0x000fe40000004100 */
[C---:B------:R-:W-:Y:S01]  /*b720*/  FMUL.FTZ R50, R5.reuse, R46 ;  /* 0x0000002e05327220 */ /* 0x040fe20000410000 */
[C---:B------:R-:W-:Y:S01]  /*b730*/  FFMA.FTZ R49, R40.reuse, R45, -R49 ;  /* 0x0000002d28317223 */ /* 0x040fe20000010831 */
[----:B------:R-:W-:Y:S01]  /*b740*/  FFMA.FTZ R48, R40, R47, R4 ;  /* 0x0000002f28307223 */ /* 0x000fe20000010004 */
[----:B------:R-:W-:Y:S01]  /*b750*/  FMUL.FTZ R52, R5, R44 ;  /* 0x0000002c05347220 */ /* 0x000fe20000410000 */
[----:B------:R-:W-:-:S02]  /*b760*/  HADD2.F32 R6, -RZ, R6.H1_H1 ;  /* 0x30000006ff067230 */ /* 0x000fc40000004100 */
[C---:B------:R-:W-:Y:S01]  /*b770*/  FFMA.FTZ R50, R41.reuse, R44, -R50 ;  /* 0x0000002c29327223 */ /* 0x040fe20000010832 */
[----:B------:R-:W-:Y:S02]  /*b780*/  HADD2.F32 R7, -RZ, R7.H1_H1 ;  /* 0x30000007ff077230 */ /* 0x000fe40000004100 */
[----:B------:R-:W-:Y:S01]  /*b790*/  FFMA.FTZ R41, R41, R46, R52 ;  /* 0x0000002e29297223 */ /* 0x000fe20000010034 */
[----:B------:R-:W-:Y:S02]  /*b7a0*/  HADD2.F32 R45, -RZ, R38.H1_H1 ;  /* 0x30000026ff2d7230 */ /* 0x000fe40000004100 */
[----:B------:R-:W-:Y:S02]  /*b7b0*/  HADD2.F32 R5, -RZ, R35.H1_H1 ;  /* 0x30000023ff057230 */ /* 0x000fe40000004100 */
[----:B------:R-:W-:Y:S02]  /*b7c0*/  HADD2.F32 R40, -RZ, R39.H1_H1 ;  /* 0x30000027ff287230 */ /* 0x000fe40000004100 */
[----:B------:R-:W-:Y:S01]  /*b7d0*/  FMUL.FTZ R47, R6, R45 ;  /* 0x0000002d062f7220 */ /* 0x000fe20000410000 */
[----:B------:R-:W-:-:S02]  /*b7e0*/  HADD2.F32 R4, -RZ, R37.H1_H1 ;  /* 0x30000025ff047230 */ /* 0x000fc40000004100 */
[-C--:B------:R-:W-:Y:S01]  /*b7f0*/  FMUL.FTZ R44, R6, R5.reuse ;  /* 0x00000005062c7220 */ /* 0x080fe20000410000 */
[C---:B------:R-:W-:Y:S01]  /*b800*/  FMUL.FTZ R46, R7.reuse, R40 ;  /* 0x00000028072e7220 */ /* 0x040fe20000410000 */
[C---:B------:R-:W-:Y:S01]  /*b810*/  FFMA.FTZ R6, R42.reuse, R5, -R47 ;  /* 0x000000052a067223 */ /* 0x040fe2000001082f */
[-C--:B------:R-:W-:Y:S01]  /*b820*/  FMUL.FTZ R51, R7, R4.reuse ;  /* 0x0000000407337220 */ /* 0x080fe20000410000 */
[----:B------:R-:W-:Y:S01]  /*b830*/  FFMA.FTZ R45, R42, R45, R44 ;  /* 0x0000002d2a2d7223 */ /* 0x000fe2000001002c */
[C---:B------:R-:W-:Y:S01]  /*b840*/  FFMA.FTZ R7, R43.reuse, R4, -R46 ;  /* 0x000000042b077223 */ /* 0x040fe2000001082e */
[----:B------:R-:W-:Y:S01]  /*b850*/  F2FP.F16.F32.PACK_AB R4, R48, R49 ;  /* 0x000000313004723e */ /* 0x000fe200000000ff */
[----:B------:R-:W-:Y:S01]  /*b860*/  FFMA.FTZ R40, R43, R40, R51 ;  /* 0x000000282b287223 */ /* 0x000fe20000010033 */
[----:B------:R-:W-:Y:S02]  /*b870*/  F2FP.F16.F32.PACK_AB R5, R41, R50 ;  /* 0x000000322905723e */ /* 0x000fe400000000ff */
[----:B------:R-:W-:-:S02]  /*b880*/  F2FP.F16.F32.PACK_AB R6, R45, R6 ;  /* 0x000000062d06723e */ /* 0x000fc400000000ff */
[----:B------:R-:W-:-:S05]  /*b890*/  F2FP.F16.F32.PACK_AB R7, R40, R7 ;  /* 0x000000072807723e */ /* 0x000fca00000000ff */
[----:B------:R0:W-:Y:S02]  /*b8a0*/  STS.128 [R9+0x10400], R4 ;  /* 0x0104000409007388 */ /* 0x0001e40000000c00 */
.L_x_741:
[----:B------:R-:W-:Y:S05]  /*b8b0*/  BSYNC B2 ;  /* 0x0000000000027941 */ /* 0x000fea0003800000 */
.L_x_740:
[----:B------:R-:W-:Y:S04]  /*b8c0*/  BSSY B2, `(.L_x_742) ;  /* 0x0000028000027945 */ /* 0x000fe80003800000 */
[----:B------:R-:W-:Y:S05]  /*b8d0*/  @P1 BRA `(.L_x_743) ;  /* 0x0000000000981947 */ /* 0x000fea0003800000 */
[----:B0-----:R-:W0:Y:S01]  /*b8e0*/  LDS.128 R4, [R8] ;  /* 0x0000000008047984 */ /* 0x001e220000000c00 */
        /* <DEDUP_REMOVED lines=36> */
[----:B------:R1:W-:Y:S02]  /*bb30*/  STS.128 [R8], R4 ;  /* 0x0000000408007388 */ /* 0x0003e40000000c00 */
.L_x_743:
[----:B------:R-:W-:Y:S05]  /*bb40*/  BSYNC B2 ;  /* 0x0000000000027941 */ /* 0x000fea0003800000 */
.L_x_742:
[----:B------:R-:W-:Y:S04]  /*bb50*/  BSSY B2, `(.L_x_744) ;  /* 0x0000028000027945 */ /* 0x000fe80003800000 */
[----:B------:R-:W-:Y:S05]  /*bb60*/  @P2 BRA `(.L_x_745) ;  /* 0x0000000000982947 */ /* 0x000fea0003800000 */
[----:B01----:R-:W0:Y:S01]  /*bb70*/  LDS.128 R4, [R9+0x14400] ;  /* 0x0144000009047984 */ /* 0x003e220000000c00 */
        /* <DEDUP_REMOVED lines=37> */
.L_x_745:
[----:B------:R-:W-:Y:S05]  /*bdd0*/  BSYNC B2 ;  /* 0x0000000000027941 */ /* 0x000fea0003800000 */
.L_x_744:
[----:B------:R-:W-:Y:S04]  /*bde0*/  BSSY B2, `(.L_x_746) ;  /* 0x0000028000027945 */ /* 0x000fe80003800000 */
[----:B------:R-:W-:Y:S05]  /*bdf0*/  @P3 BRA `(.L_x_747) ;  /* 0x0000000000983947 */ /* 0x000fea0003800000 */
[----:B012---:R-:W0:Y:S01]  /*be00*/  LDS.128 R4, [R8+0x4000] ;  /* 0x0040000008047984 */ /* 0x007e220000000c00 */
        /* <DEDUP_REMOVED lines=37> */
.L_x_747:
[----:B------:R-:W-:Y:S05]  /*c060*/  BSYNC B2 ;  /* 0x0000000000027941 */ /* 0x000fea0003800000 */
.L_x_746:
[----:B------:R-:W-:Y:S04]  /*c070*/  BSSY B2, `(.L_x_748) ;  /* 0x0000028000027945 */ /* 0x000fe80003800000 */
[----:B------:R-:W-:Y:S05]  /*c080*/  @P4 BRA `(.L_x_749) ;  /* 0x0000000000984947 */ /* 0x000fea0003800000 */
[----:B0123--:R-:W0:Y:S01]  /*c090*/  LDS.128 R4, [R9+0x18400] ;  /* 0x0184000009047984 */ /* 0x00fe220000000c00 */
        /* <DEDUP_REMOVED lines=37> */
.L_x_749:
[----:B------:R-:W-:Y:S05]  /*c2f0*/  BSYNC B2 ;  /* 0x0000000000027941 */ /* 0x000fea0003800000 */
.L_x_748:
[----:B------:R-:W-:Y:S05]  /*c300*/  @P5 BRA `(.L_x_739) ;  /* 0x0000000000985947 */ /* 0x000fea0003800000 */
[----:B01234-:R-:W0:Y:S01]  /*c310*/  LDS.128 R4, [R8+0x8000] ;  /* 0x0080000008047984 */ /* 0x01fe220000000c00 */
        /* <DEDUP_REMOVED lines=37> */
.L_x_739:
[----:B------:R-:W-:Y:S05]  /*c570*/  BSYNC B1 ;  /* 0x0000000000017941 */ /* 0x000fea0003800000 */
.L_x_738:
[----:B------:R-:W-:-:S13]  /*c580*/  ISETP.GE.AND P0, PT, R205, R26, PT ;  /* 0x0000001acd00720c */ /* 0x000fda0003f06270 */
[----:B------:R-:W-:Y:S05]  /*c590*/  @P0 BRA `(.L_x_750) ;  /* 0x0000003800d40947 */ /* 0x000fea0003800000 */
[----:B01234-:R-:W0:Y:S01]  /*c5a0*/  LDC R5, c[0x0][0x3f4] ;  /* 0x0000fd00ff057b82 */ /* 0x01fe220000000800 */
        /* <DEDUP_REMOVED lines=9> */
[--C-:B------:R-:W-:Y:S02]  /*c640*/  HADD2.F32 R48, -RZ, R38.reuse.H0_H0 ;  /* 0x20000026ff307230 */ /* 0x100fe40000004100 */
[----:B------:R-:W-:Y:S02]  /*c650*/  HADD2.F32 R50, -RZ, R39.H0_H0 ;  /* 0x20000027ff327230 */ /* 0x000fe40000004100 */
[----:B------:R-:W-:Y:S02]  /*c660*/  HADD2.F32 R44, -RZ, R35.H0_H0 ;  /* 0x20000023ff2c7230 */ /* 0x000fe40000004100 */
[----:B------:R-:W-:Y:S02]  /*c670*/  HADD2.F32 R46, -RZ, R37.H0_H0 ;  /* 0x20000025ff2e7230 */ /* 0x000fe40000004100 */
[----:B------:R-:W-:Y:S02]  /*c680*/  HADD2.F32 R49, -RZ, R38.H1_H1 ;  /* 0x30000026ff317230 */ /* 0x000fe40000004100 */
[----:B0-----:R-:W-:-:S02]  /*c690*/  HADD2.F32 R26, -RZ, R4.H0_H0 ;  /* 0x20000004ff1a7230 */ /* 0x001fc40000004100 */
[----:B------:R-:W-:Y:S02]  /*c6a0*/  HADD2.F32 R4, -RZ, R4.H1_H1 ;  /* 0x30000004ff047230 */ /* 0x000fe40000004100 */
[--C-:B------:R-:W-:Y:S02]  /*c6b0*/  HADD2.F32 R40, -RZ, R5.reuse.H0_H0 ;  /* 0x20000005ff287230 */ /* 0x100fe40000004100 */
[----:B------:R-:W-:Y:S02]  /*c6c0*/  HADD2.F32 R5, -RZ, R5.H1_H1 ;  /* 0x30000005ff057230 */ /* 0x000fe40000004100 */
[-C--:B------:R-:W-:Y:S01]  /*c6d0*/  FMUL.FTZ R43, R48, R4.reuse ;  /* 0x00000004302b7220 */ /* 0x080fe20000410000 */
[----:B------:R-:W-:Y:S01]  /*c6e0*/  FMUL.FTZ R45, R44, R4 ;  /* 0x000000042c2d7220 */ /* 0x000fe20000410000 */
[----:B------:R-:W-:Y:S02]  /*c6f0*/  HADD2.F32 R41, -RZ, R6.H0_H0 ;  /* 0x20000006ff297230 */ /* 0x000fe40000004100 */
[-C--:B------:R-:W-:Y:S01]  /*c700*/  FMUL.FTZ R47, R50, R5.reuse ;  /* 0x00000005322f7220 */ /* 0x080fe20000410000 */
[----:B------:R-:W-:Y:S01]  /*c710*/  FFMA.FTZ R4, R44, R26, -R43 ;  /* 0x0000001a2c047223 */ /* 0x000fe2000001082b */
[----:B------:R-:W-:Y:S01]  /*c720*/  FMUL.FTZ R43, R46, R5 ;  /* 0x000000052e2b7220 */ /* 0x000fe20000410000 */
[----:B------:R-:W-:-:S02]  /*c730*/  HADD2.F32 R42, -RZ, R7.H0_H0 ;  /* 0x20000007ff2a7230 */ /* 0x000fc40000004100 */
[----:B------:R-:W-:Y:S01]  /*c740*/  FFMA.FTZ R5, R46, R40, -R47 ;  /* 0x000000282e057223 */ /* 0x000fe2000001082f */
[----:B------:R-:W-:Y:S02]  /*c750*/  HADD2.F32 R6, -RZ, R6.H1_H1 ;  /* 0x30000006ff067230 */ /* 0x000fe40000004100 */
[----:B------:R-:W-:Y:S01]  /*c760*/  FFMA.FTZ R45, R48, R26, R45 ;  /* 0x0000001a302d7223 */ /* 0x000fe2000001002d */
[----:B------:R-:W-:Y:S02]  /*c770*/  HADD2.F32 R7, -RZ, R7.H1_H1 ;  /* 0x30000007ff077230 */ /* 0x000fe40000004100 */
[----:B------:R-:W-:Y:S01]  /*c780*/  FFMA.FTZ R40, R50, R40, R43 ;  /* 0x0000002832287223 */ /* 0x000fe2000001002b */
[----:B------:R-:W-:Y:S02]  /*c790*/  HADD2.F32 R46, -RZ, R39.H1_H1 ;  /* 0x30000027ff2e7230 */ /* 0x000fe40000004100 */
[----:B------:R-:W-:Y:S01]  /*c7a0*/  FMUL.FTZ R26, R49, R6 ;  /* 0x00000006311a7220 */ /* 0x000fe20000410000 */
[----:B------:R-:W-:Y:S01]  /*c7b0*/  HADD2.F32 R47, -RZ, R35.H1_H1 ;  /* 0x30000023ff2f7230 */ /* 0x000fe20000004100 */
[----:B------:R-:W-:Y:S01]  /*c7c0*/  F2FP.F16.F32.PACK_AB R4, R45, R4 ;  /* 0x000000042d04723e */ /* 0x000fe200000000ff */
[----:B------:R-:W-:-:S02]  /*c7d0*/  HADD2.F32 R44, -RZ, R37.H1_H1 ;  /* 0x30000025ff2c7230 */ /* 0x000fc40000004100 */
[----:B------:R-:W-:Y:S01]  /*c7e0*/  FMUL.FTZ R35, R46, R7 ;  /* 0x000000072e237220 */ /* 0x000fe20000410000 */
[----:B------:R-:W-:Y:S01]  /*c7f0*/  F2FP.F16.F32.PACK_AB R5, R40, R5 ;  /* 0x000000052805723e */ /* 0x000fe200000000ff */
[C---:B------:R-:W-:Y:S01]  /*c800*/  FMUL.FTZ R38, R47.reuse, R6 ;  /* 0x000000062f267220 */ /* 0x040fe20000410000 */
[----:B------:R-:W-:Y:S01]  /*c810*/  FFMA.FTZ R6, R47, R41, -R26 ;  /* 0x000000292f067223 */ /* 0x000fe2000001081a */
[C---:B------:R-:W-:Y:S01]  /*c820*/  FMUL.FTZ R37, R44.reuse, R7 ;  /* 0x000000072c257220 */ /* 0x040fe20000410000 */
[-C--:B------:R-:W-:Y:S01]  /*c830*/  FFMA.FTZ R7, R44, R42.reuse, -R35 ;  /* 0x0000002a2c077223 */ /* 0x080fe20000010823 */
[----:B------:R-:W-:Y:S02]  /*c840*/  FFMA.FTZ R41, R49, R41, R38 ;  /* 0x0000002931297223 */ /* 0x000fe40000010026 */
[----:B------:R-:W-:-:S03]  /*c850*/  FFMA.FTZ R42, R46, R42, R37 ;  /* 0x0000002a2e2a7223 */ /* 0x000fc60000010025 */
[----:B------:R-:W-:Y:S02]  /*c860*/  F2FP.F16.F32.PACK_AB R6, R41, R6 ;  /* 0x000000062906723e */ /* 0x000fe400000000ff */
[----:B------:R-:W-:-:S05]  /*c870*/  F2FP.F16.F32.PACK_AB R7, R42, R7 ;  /* 0x000000072a07723e */ /* 0x000fca00000000ff */
[----:B------:R0:W-:Y:S02]  /*c880*/  STS.128 [R9+0x12400], R4 ;  /* 0x0124000409007388 */ /* 0x0001e40000000c00 */
.L_x_752:
[----:B------:R-:W-:Y:S05]  /*c890*/  BSYNC B1 ;  /* 0x0000000000017941 */ /* 0x000fea0003800000 */
.L_x_751:
[----:B------:R-:W-:Y:S04]  /*c8a0*/  BSSY B1, `(.L_x_753) ;  /* 0x0000028000017945 */ /* 0x000fe80003800000 */
[----:B------:R-:W-:Y:S05]  /*c8b0*/  @P1 BRA `(.L_x_754) ;  /* 0x0000000000981947 */ /* 0x000fea0003800000 */
[----:B0-----:R-:W0:Y:S01]  /*c8c0*/  LDS.128 R4, [R8+0x2000] ;  /* 0x0020000008047984 */ /* 0x001e220000000c00 */
        /* <DEDUP_REMOVED lines=8> */
[-C--:B------:R-:W-:Y:S01]  /*c950*/  FMUL.FTZ R39, R44, R4.reuse ;  /* 0x000000042c277220 */ /* 0x080fe20000410000 */
[C---:B------:R-:W-:Y:S01]  /*c960*/  FMUL.FTZ R41, R42.reuse, R4 ;  /* 0x000000042a297220 */ /* 0x040fe20000410000 */
[----:B------:R-:W-:Y:S02]  /*c970*/  HADD2.F32 R37, -RZ, R6.H0_H0 ;  /* 0x20000006ff257230 */ /* 0x000fe40000004100 */
[-C--:B------:R-:W-:Y:S01]  /*c980*/  FMUL.FTZ R40, R45, R5.reuse ;  /* 0x000000052d287220 */ /* 0x080fe20000410000 */
[-C--:B------:R-:W-:Y:S01]  /*c990*/  FFMA.FTZ R4, R42, R26.reuse, -R39 ;  /* 0x0000001a2a047223 */ /* 0x080fe20000010827 */
[----:B------:R-:W-:Y:S01]  /*c9a0*/  FFMA.FTZ R41, R44, R26, R41 ;  /* 0x0000001a2c297223 */ /* 0x000fe20000010029 */
[----:B------:R-:W-:Y:S01]  /*c9b0*/  FMUL.FTZ R26, R43, R5 ;  /* 0x000000052b1a7220 */ /* 0x000fe20000410000 */
[----:B------:R-:W-:-:S02]  /*c9c0*/  HADD2.F32 R38, -RZ, R7.H0_H0 ;  /* 0x20000007ff267230 */ /* 0x000fc40000004100 */
[-C--:B------:R-:W-:Y:S01]  /*c9d0*/  FFMA.FTZ R5, R43, R35.reuse, -R40 ;  /* 0x000000232b057223 */ /* 0x080fe20000010828 */
[----:B------:R-:W-:Y:S02]  /*c9e0*/  HADD2.F32 R6, -RZ, R6.H1_H1 ;  /* 0x30000006ff067230 */ /* 0x000fe40000004100 */
[----:B------:R-:W-:Y:S01]  /*c9f0*/  FFMA.FTZ R26, R45, R35, R26 ;  /* 0x000000232d1a7223 */ /* 0x000fe2000001001a */
[----:B------:R-:W-:Y:S01]  /*ca00*/  HADD2.F32 R7, -RZ, R7.H1_H1 ;  /* 0x30000007ff077230 */ /* 0x000fe20000004100 */
[----:B------:R-:W-:Y:S01]  /*ca10*/  F2FP.F16.F32.PACK_AB R4, R41, R4 ;  /* 0x000000042904723e */ /* 0x000fe200000000ff */
[----:B------:R-:W-:Y:S02]  /*ca20*/  HADD2.F32 R43, -RZ, R33.H1_H1 ;  /* 0x30000021ff2b7230 */ /* 0x000fe40000004100 */
[----:B------:R-:W-:Y:S01]  /*ca30*/  HADD2.F32 R42, -RZ, R34.H1_H1 ;  /* 0x30000022ff2a7230 */ /* 0x000fe20000004100 */
[----:B------:R-:W-:Y:S01]  /*ca40*/  F2FP.F16.F32.PACK_AB R5, R26, R5 ;  /* 0x000000051a05723e */ /* 0x000fe200000000ff */
[----:B------:R-:W-:-:S02]  /*ca50*/  HADD2.F32 R39, -RZ, R31.H1_H1 ;  /* 0x3000001fff277230 */ /* 0x000fc40000004100 */
[----:B------:R-:W-:Y:S02]  /*ca60*/  HADD2.F32 R40, -RZ, R32.H1_H1 ;  /* 0x30000020ff287230 */ /* 0x000fe40000004100 */
[-C--:B------:R-:W-:Y:S01]  /*ca70*/  FMUL.FTZ R32, R43, R6.reuse ;  /* 0x000000062b207220 */ /* 0x080fe20000410000 */
[-C--:B------:R-:W-:Y:S01]  /*ca80*/  FMUL.FTZ R31, R42, R7.reuse ;  /* 0x000000072a1f7220 */ /* 0x080fe20000410000 */
[C---:B------:R-:W-:Y:S01]  /*ca90*/  FMUL.FTZ R34, R39.reuse, R6 ;  /* 0x0000000627227220 */ /* 0x040fe20000410000 */
[C---:B------:R-:W-:Y:S01]  /*caa0*/  FMUL.FTZ R33, R40.reuse, R7 ;  /* 0x0000000728217220 */ /* 0x040fe20000410000 */
[-C--:B------:R-:W-:Y:S01]  /*cab0*/  FFMA.FTZ R6, R39, R37.reuse, -R32 ;  /* 0x0000002527067223 */ /* 0x080fe20000010820 */
[-C--:B------:R-:W-:Y:S01]  /*cac0*/  FFMA.FTZ R7, R40, R38.reuse, -R31 ;  /* 0x0000002628077223 */ /* 0x080fe2000001081f */
[----:B------:R-:W-:Y:S01]  /*cad0*/  FFMA.FTZ R37, R43, R37, R34 ;  /* 0x000000252b257223 */ /* 0x000fe20000010022 */
[----:B------:R-:W-:-:S04]  /*cae0*/  FFMA.FTZ R38, R42, R38, R33 ;  /* 0x000000262a267223 */ /* 0x000fc80000010021 */
[----:B------:R-:W-:Y:S02]  /*caf0*/  F2FP.F16.F32.PACK_AB R6, R37, R6 ;  /* 0x000000062506723e */ /* 0x000fe400000000ff */
[----:B------:R-:W-:-:S05]  /*cb00*/  F2FP.F16.F32.PACK_AB R7, R38, R7 ;  /* 0x000000072607723e */ /* 0x000fca00000000ff */
[----:B------:R1:W-:Y:S02]  /*cb10*/  STS.128 [R8+0x2000], R4 ;  /* 0x0020000408007388 */ /* 0x0003e40000000c00 */
.L_x_754:
[----:B------:R-:W-:Y:S05]  /*cb20*/  BSYNC B1 ;  /* 0x0000000000017941 */ /* 0x000fea0003800000 */
.L_x_753:
        /* <DEDUP_REMOVED lines=28> */
[-C--:B------:R-:W-:Y:S01]  /*ccf0*/  FMUL.FTZ R27, R38, R6.reuse ;  /* 0x00000006261b7220 */ /* 0x080fe20000410000 */
[----:B------:R-:W-:Y:S02]  /*cd00*/  HADD2.F32 R35, -RZ, R28.H1_H1 ;  /* 0x3000001cff237230 */ /* 0x000fe40000004100 */
[C---:B------:R-:W-:Y:S01]  /*cd10*/  FMUL.FTZ R29, R34.reuse, R6 ;  /* 0x00000006221d7220 */ /* 0x040fe20000410000 */
[-C--:B------:R-:W-:Y:S01]  /*cd20*/  FMUL.FTZ R28, R39, R7.reuse ;  /* 0x00000007271c7220 */ /* 0x080fe20000410000 */
[-C--:B------:R-:W-:Y:S01]  /*cd30*/  FFMA.FTZ R6, R34, R32.reuse, -R27 ;  /* 0x0000002022067223 */ /* 0x080fe2000001081b */
[C---:B------:R-:W-:Y:S01]  /*cd40*/  FMUL.FTZ R30, R35.reuse, R7 ;  /* 0x00000007231e7220 */ /* 0x040fe20000410000 */
[----:B------:R-:W-:Y:S01]  /*cd50*/  FFMA.FTZ R29, R38, R32, R29 ;  /* 0x00000020261d7223 */ /* 0x000fe2000001001d */
[-C--:B------:R-:W-:Y:S02]  /*cd60*/  FFMA.FTZ R7, R35, R33.reuse, -R28 ;  /* 0x0000002123077223 */ /* 0x080fe4000001081c */
[----:B------:R-:W-:-:S02]  /*cd70*/  FFMA.FTZ R30, R39, R33, R30 ;  /* 0x00000021271e7223 */ /* 0x000fc4000001001e */
[----:B------:R-:W-:-:S03]  /*cd80*/  F2FP.F16.F32.PACK_AB R6, R29, R6 ;  /* 0x000000061d06723e */ /* 0x000fc600000000ff */
[----:B------:R-:W-:-:S05]  /*cd90*/  F2FP.F16.F32.PACK_AB R7, R30, R7 ;  /* 0x000000071e07723e */ /* 0x000fca00000000ff */
[----:B------:R2:W-:Y:S02]  /*cda0*/  STS.128 [R9+0x16400], R4 ;  /* 0x0164000409007388 */ /* 0x0005e40000000c00 */
.L_x_756:
[----:B------:R-:W-:Y:S05]  /*cdb0*/  BSYNC B1 ;  /* 0x0000000000017941 */ /* 0x000fea0003800000 */
.L_x_755:
        /* <DEDUP_REMOVED lines=30> */
[C---:B------:R-:W-:Y:S01]  /*cfa0*/  FMUL.FTZ R25, R30.reuse, R6 ;  /* 0x000000061e197220 */ /* 0x040fe20000410000 */
[-C--:B------:R-:W-:Y:S01]  /*cfb0*/  FMUL.FTZ R20, R35, R7.reuse ;  /* 0x0000000723147220 */ /* 0x080fe20000410000 */
[C---:B------:R-:W-:Y:S01]  /*cfc0*/  FMUL.FTZ R24, R31.reuse, R7 ;  /* 0x000000071f187220 */ /* 0x040fe20000410000 */
[-C--:B------:R-:W-:Y:S01]  /*cfd0*/  FFMA.FTZ R6, R30, R28.reuse, -R21 ;  /* 0x0000001c1e067223 */ /* 0x080fe20000010815 */
[----:B------:R-:W-:Y:S01]  /*cfe0*/  FFMA.FTZ R25, R32, R28, R25 ;  /* 0x0000001c20197223 */ /* 0x000fe20000010019 */
[-C--:B------:R-:W-:Y:S01]  /*cff0*/  FFMA.FTZ R7, R31, R29.reuse, -R20 ;  /* 0x0000001d1f077223 */ /* 0x080fe20000010814 */
[----:B------:R-:W-:-:S03]  /*d000*/  FFMA.FTZ R24, R35, R29, R24 ;  /* 0x0000001d23187223 */ /* 0x000fc60000010018 */
[----:B------:R-:W-:Y:S02]  /*d010*/  F2FP.F16.F32.PACK_AB R6, R25, R6 ;  /* 0x000000061906723e */ /* 0x000fe400000000ff */
[----:B------:R-:W-:-:S05]  /*d020*/  F2FP.F16.F32.PACK_AB R7, R24, R7 ;  /* 0x000000071807723e */ /* 0x000fca00000000ff */
[----:B------:R3:W-:Y:S02]  /*d030*/  STS.128 [R8+0x6000], R4 ;  /* 0x0060000408007388 */ /* 0x0007e40000000c00 */
.L_x_758:
[----:B------:R-:W-:Y:S05]  /*d040*/  BSYNC B1 ;  /* 0x0000000000017941 */ /* 0x000fea0003800000 */
.L_x_757:
        /* <DEDUP_REMOVED lines=40> */
.L_x_760:
[----:B------:R-:W-:Y:S05]  /*d2d0*/  BSYNC B1 ;  /* 0x0000000000017941 */ /* 0x000fea0003800000 */
.L_x_759:
        /* <DEDUP_REMOVED lines=13> */
[----:B------:R-:W-:Y:S01]  /*d3b0*/  FMUL.FTZ R15, R28, R5 ;  /* 0x000000051c0f7220 */ /* 0x000fe20000410000 */
[----:B------:R-:W-:Y:S01]  /*d3c0*/  FFMA.FTZ R4, R21, R9, -R20 ;  /* 0x0000000915047223 */ /* 0x000fe20000010814 */
[----:B------:R-:W-:-:S02]  /*d3d0*/  HADD2.F32 R14, -RZ, R7.H0_H0 ;  /* 0x20000007ff0e7230 */ /* 0x000fc40000004100 */
[----:B------:R-:W-:Y:S01]  /*d3e0*/  FFMA.FTZ R9, R25, R9, R24 ;  /* 0x0000000919097223 */ /* 0x000fe20000010018 */
[C---:B------:R-:W-:Y:S01]  /*d3f0*/  FMUL.FTZ R21, R26.reuse, R5 ;  /* 0x000000051a157220 */ /* 0x040fe20000410000 */
[----:B------:R-:W-:Y:S02]  /*d400*/  HADD2.F32 R6, -RZ, R6.H1_H1 ;  /* 0x30000006ff067230 */ /* 0x000fe40000004100 */
[-C--:B------:R-:W-:Y:S01]  /*d410*/  FFMA.FTZ R5, R26, R12.reuse, -R15 ;  /* 0x0000000c1a057223 */ /* 0x080fe2000001080f */
[----:B------:R-:W-:Y:S02]  /*d420*/  HADD2.F32 R7, -RZ, R7.H1_H1 ;  /* 0x30000007ff077230 */ /* 0x000fe40000004100 */
[----:B------:R-:W-:Y:S01]  /*d430*/  FFMA.FTZ R12, R28, R12, R21 ;  /* 0x0000000c1c0c7223 */ /* 0x000fe20000010015 */
[----:B------:R-:W-:Y:S01]  /*d440*/  HADD2.F32 R25, -RZ, R10.H1_H1 ;  /* 0x3000000aff197230 */ /* 0x000fe20000004100 */
[----:B------:R-:W-:Y:S01]  /*d450*/  F2FP.F16.F32.PACK_AB R4, R9, R4 ;  /* 0x000000040904723e */ /* 0x000fe200000000ff */
[----:B------:R-:W-:-:S02]  /*d460*/  HADD2.F32 R20, -RZ, R11.H1_H1 ;  /* 0x3000000bff147230 */ /* 0x000fc40000004100 */
[----:B------:R-:W-:Y:S02]  /*d470*/  HADD2.F32 R15, -RZ, R0.H1_H1 ;  /* 0x30000000ff0f7230 */ /* 0x000fe40000004100 */
[-C--:B------:R-:W-:Y:S01]  /*d480*/  FMUL.FTZ R0, R25, R6.reuse ;  /* 0x0000000619007220 */ /* 0x080fe20000410000 */
[----:B------:R-:W-:Y:S02]  /*d490*/  HADD2.F32 R10, -RZ, R3.H1_H1 ;  /* 0x30000003ff0a7230 */ /* 0x000fe40000004100 */
[----:B------:R-:W-:Y:S01]  /*d4a0*/  FMUL.FTZ R3, R20, R7 ;  /* 0x0000000714037220 */ /* 0x000fe20000410000 */
[----:B------:R-:W-:Y:S01]  /*d4b0*/  F2FP.F16.F32.PACK_AB R5, R12, R5 ;  /* 0x000000050c05723e */ /* 0x000fe200000000ff */
[C---:B------:R-:W-:Y:S01]  /*d4c0*/  FMUL.FTZ R6, R15.reuse, R6 ;  /* 0x000000060f067220 */ /* 0x040fe20000410000 */
[----:B------:R-:W-:Y:S01]  /*d4d0*/  FFMA.FTZ R0, R15, R13, -R0 ;  /* 0x0000000d0f007223 */ /* 0x000fe20000010800 */
[C---:B------:R-:W-:Y:S01]  /*d4e0*/  FMUL.FTZ R7, R10.reuse, R7 ;  /* 0x000000070a077220 */ /* 0x040fe20000410000 */
[----:B------:R-:W-:Y:S01]  /*d4f0*/  FFMA.FTZ R3, R10, R14, -R3 ;  /* 0x0000000e0a037223 */ /* 0x000fe20000010803 */
[----:B------:R-:W-:-:S02]  /*d500*/  FFMA.FTZ R13, R25, R13, R6 ;  /* 0x0000000d190d7223 */ /* 0x000fc40000010006 */
[----:B------:R-:W-:-:S03]  /*d510*/  FFMA.FTZ R14, R20, R14, R7 ;  /* 0x0000000e140e7223 */ /* 0x000fc60000010007 */
[----:B------:R-:W-:Y:S02]  /*d520*/  F2FP.F16.F32.PACK_AB R6, R13, R0 ;  /* 0x000000000d06723e */ /* 0x000fe400000000ff */
[----:B------:R-:W-:-:S05]  /*d530*/  F2FP.F16.F32.PACK_AB R7, R14, R3 ;  /* 0x000000030e07723e */ /* 0x000fca00000000ff */
[----:B------:R0:W-:Y:S01]  /*d540*/  STS.128 [R8+0xa000], R4 ;  /* 0x00a0000408007388 */ /* 0x0001e20000000c00 */
[----:B------:R-:W-:Y:S05]  /*d550*/  BRA `(.L_x_750) ;  /* 0x0000002800e47947 */ /* 0x000fea0003800000 */
.L_x_732:
[----:B------:R-:W-:-:S03]  /*d560*/  UMOV UR4, 0xffffffff ;  /* 0xffffffff00047882 */ /* 0x000fc60000000000 */
[----:B------:R-:W-:Y:S05]  /*d570*/  BRA.DIV UR4, `(.L_x_761) ;  /* 0x0000012204fc7947 */ /* 0x000fea000b800000 */
[----:B------:R-:W0:Y:S04]  /*d580*/  SHFL.IDX PT, R3, R25, RZ, 0x1c1f ;  /* 0x001c1fff19037589 */ /* 0x000e2800000e0000 */
[----:B------:R-:W1:Y:S04]  /*d590*/  SHFL.IDX PT, R0, R24, RZ, 0x1c1f ;  /* 0x001c1fff18007589 */ /* 0x000e6800000e0000 */
[----:B------:R2:W3:Y:S04]  /*d5a0*/  SHFL.IDX PT, R5, R27, RZ, 0x1c1f ;  /* 0x001c1fff1b057589 */ /* 0x0004e800000e0000 */
[----:B------:R2:W4:Y:S01]  /*d5b0*/  SHFL.IDX PT, R14, R26, RZ, 0x1c1f ;  /* 0x001c1fff1a0e7589 */ /* 0x00052200000e0000 */
[----:B0-----:R-:W-:Y:S01]  /*d5c0*/  MOV R43, R3 ;  /* 0x00000003002b7202 */ /* 0x001fe20000000f00 */
[----:B-12---:R-:W-:-:S07]  /*d5d0*/  IMAD.MOV.U32 R42, RZ, RZ, R0 ;  /* 0x000000ffff2a7224 */ /* 0x006fce00078e0000 */
.L_x_994:
[----:B------:R-:W-:Y:S01]  /*d5e0*/  ULDC UR4, c[0x0][0x448] ;  /* 0x0001120000047ab9 */ /* 0x000fe20000000800 */
[----:B------:R-:W-:Y:S01]  /*d5f0*/  BSSY B1, `(.L_x_762) ;  /* 0x0000033000017945 */ /* 0x000fe20003800000 */
[----:B------:R-:W-:Y:S01]  /*d600*/  IMAD R46, R149, UR4, RZ ;  /* 0x00000004952e7c24 */ /* 0x000fe2000f8e02ff */
[----:B------:R-:W-:Y:S01]  /*d610*/  CS2R R8, SRZ ;  /* 0x0000000000087805 */ /* 0x000fe2000001ff00 */
[----:B----4-:R-:W-:Y:S01]  /*d620*/  IMAD.MOV.U32 R20, RZ, RZ, R14 ;  /* 0x000000ffff147224 */ /* 0x010fe200078e000e */
[----:B------:R-:W-:Y:S01]  /*d630*/  CS2R R10, SRZ ;  /* 0x00000000000a7805 */ /* 0x000fe2000001ff00 */
[----:B---3--:R-:W-:Y:S01]  /*d640*/  IMAD.MOV.U32 R21, RZ, RZ, R5 ;  /* 0x000000ffff157224 */ /* 0x008fe200078e0005 */
[----:B------:R-:W-:Y:S01]  /*d650*/  ISETP.GE.AND P0, PT, R6, R46, PT ;  /* 0x0000002e0600720c */ /* 0x000fe20003f06270 */
[----:B------:R-:W-:Y:S01]  /*d660*/  IMAD R46, R125, -0x80, R46 ;  /* 0xffffff807d2e7824 */ /* 0x000fe200078e022e */
        /* <DEDUP_REMOVED lines=11> */
[C---:B------:R-:W-:Y:S01]  /*d720*/  VIADD R3, R18.reuse, 0x40 ;  /* 0x0000004012037836 */ /* 0x040fe20000000000 */
[C---:B------:R-:W-:Y:S01]  /*d730*/  IADD3 R0, R18.reuse, 0x20, RZ ;  /* 0x0000002012007810 */ /* 0x040fe20007ffe0ff */
[----:B------:R-:W-:Y:S01]  /*d740*/  ULDC UR4, c[0x0][0x3f4] ;  /* 0x0000fd0000047ab9 */ /* 0x000fe20000000800 */
[----:B------:R-:W-:Y:S02]  /*d750*/  CS2R R24, SRZ ;  /* 0x0000000000187805 */ /* 0x000fe4000001ff00 */
[----:B------:R-:W-:Y:S02]  /*d760*/  ISETP.GE.AND P0, PT, R18, UR4, PT ;  /* 0x0000000412007c0c */ /* 0x000fe4000bf06270 */
[----:B------:R-:W-:Y:S02]  /*d770*/  CS2R R26, SRZ ;  /* 0x00000000001a7805 */ /* 0x000fe4000001ff00 */
[----:B------:R-:W-:Y:S02]  /*d780*/  ISETP.GE.AND P1, PT, R0, UR4, PT ;  /* 0x0000000400007c0c */ /* 0x000fe4000bf26270 */
[----:B------:R-:W-:-:S02]  /*d790*/  ISETP.GE.AND P2, PT, R3, UR4, PT ;  /* 0x0000000403007c0c */ /* 0x000fc4000bf46270 */
[----:B------:R-:W-:Y:S02]  /*d7a0*/  CS2R R4, SRZ ;  /* 0x0000000000047805 */ /* 0x000fe4000001ff00 */
[----:B------:R-:W-:Y:S02]  /*d7b0*/  CS2R R6, SRZ ;  /* 0x0000000000067805 */ /* 0x000fe4000001ff00 */
[----:B------:R-:W-:Y:S01]  /*d7c0*/  CS2R R28, SRZ ;  /* 0x00000000001c7805 */ /* 0x000fe2000001ff00 */
[----:B------:R-:W-:-:S04]  /*d7d0*/  @!P0 IMAD.WIDE R12, R18, 0x2, R42 ;  /* 0x00000002120c8825 */ /* 0x000fc800078e022a */
[----:B------:R-:W-:Y:S02]  /*d7e0*/  @!P1 IMAD.SHL.U32 R41, R211, 0x8, RZ ;  /* 0x00000008d3299824 */ /* 0x000fe400078e00ff */
[----:B------:R-:W-:Y:S01]  /*d7f0*/  @!P2 SHF.L.U32 R45, R212, 0x3, RZ ;  /* 0x00000003d42da819 */ /* 0x000fe200000006ff */
[----:B------:R0:W5:Y:S01]  /*d800*/  @!P0 LD.E.128 R24, desc[UR40][R12.64] ;  /* 0x000000280c188980 */ /* 0x000162000c101d00 */
[----:B------:R-:W-:Y:S01]  /*d810*/  CS2R R30, SRZ ;  /* 0x00000000001e7805 */ /* 0x000fe2000001ff00 */
[--C-:B------:R-:W-:Y:S01]  /*d820*/  @!P1 IMAD.WIDE R38, R41, 0x2, R42.reuse ;  /* 0x0000000229269825 */ /* 0x100fe200078e022a */
[----:B------:R-:W-:Y:S02]  /*d830*/  CS2R R8, SRZ ;  /* 0x0000000000087805 */ /* 0x000fe4000001ff00 */
[----:B------:R-:W-:Y:S02]  /*d840*/  CS2R R10, SRZ ;  /* 0x00000000000a7805 */ /* 0x000fe4000001ff00 */
[----:B------:R-:W-:Y:S01]  /*d850*/  CS2R R32, SRZ ;  /* 0x0000000000207805 */ /* 0x000fe2000001ff00 */
[----:B------:R-:W-:Y:S01]  /*d860*/  @!P2 IMAD.WIDE R42, R45, 0x2, R42 ;  /* 0x000000022d2aa825 */ /* 0x000fe200078e022a */
[----:B------:R-:W-:-:S02]  /*d870*/  CS2R R34, SRZ ;  /* 0x0000000000227805 */ /* 0x000fc4000001ff00 */
[----:B------:R-:W-:Y:S01]  /*d880*/  CS2R R14, SRZ ;  /* 0x00000000000e7805 */ /* 0x000fe2000001ff00 */
[----:B------:R1:W5:Y:S01]  /*d890*/  @!P1 LD.E.128 R28, desc[UR40][R38.64] ;  /* 0x00000028261c9980 */ /* 0x000362000c101d00 */
[--C-:B------:R-:W-:Y:S01]  /*d8a0*/  @!P1 IMAD.WIDE R40, R41, 0x2, R20.reuse ;  /* 0x0000000229289825 */ /* 0x100fe200078e0214 */
[----:B0-----:R-:W-:Y:S02]  /*d8b0*/  CS2R R12, SRZ ;  /* 0x00000000000c7805 */ /* 0x001fe4000001ff00 */
[----:B------:R1:W5:Y:S01]  /*d8c0*/  @!P2 LD.E.128 R32, desc[UR40][R42.64] ;  /* 0x000000282a20a980 */ /* 0x000362000c101d00 */
[----:B------:R-:W-:-:S03]  /*d8d0*/  @!P2 IMAD.WIDE R44, R45, 0x2, R20 ;  /* 0x000000022d2ca825 */ /* 0x000fc600078e0214 */
[----:B------:R1:W5:Y:S01]  /*d8e0*/  @!P1 LD.E.128 R8, desc[UR40][R40.64] ;  /* 0x0000002828089980 */ /* 0x000362000c101d00 */
[----:B------:R-:W-:-:S03]  /*d8f0*/  @!P0 IMAD.WIDE R20, R18, 0x2, R20 ;  /* 0x0000000212148825 */ /* 0x000fc600078e0214 */
[----:B------:R1:W5:Y:S04]  /*d900*/  @!P2 LD.E.128 R12, desc[UR40][R44.64] ;  /* 0x000000282c0ca980 */ /* 0x000368000c101d00 */
[----:B------:R1:W5:Y:S02]  /*d910*/  @!P0 LD.E.128 R4, desc[UR40][R20.64] ;  /* 0x0000002814048980 */ /* 0x000364000c101d00 */
.L_x_763:
[----:B------:R-:W-:Y:S05]  /*d920*/  BSYNC B1 ;  /* 0x0000000000017941 */ /* 0x000fea0003800000 */
.L_x_762:
[----:B-----5:R-:W-:Y:S01]  /*d930*/  IMAD.MOV.U32 R0, RZ, RZ, R24 ;  /* 0x000000ffff007224 */ /* 0x020fe200078e0018 */
[----:B------:R-:W-:Y:S01]  /*d940*/  MOV R37, R26 ;  /* 0x0000001a00257202 */ /* 0x000fe20000000f00 */
[----:B------:R-:W-:Y:S01]  /*d950*/  IMAD.MOV.U32 R3, RZ, RZ, R25 ;  /* 0x000000ffff037224 */ /* 0x000fe200078e0019 */
[--C-:B------:R-:W-:Y:S01]  /*d960*/  SHF.R.U64 R26, R26, 0x10, R27.reuse ;  /* 0x000000101a1a7819 */ /* 0x100fe2000000121b */
[--C-:B-1----:R-:W-:Y:S01]  /*d970*/  IMAD.MOV.U32 R21, RZ, RZ, R27.reuse ;  /* 0x000000ffff157224 */ /* 0x102fe200078e001b */
[----:B------:R-:W-:Y:S01]  /*d980*/  SHF.R.U32.HI R43, RZ, 0x10, R27 ;  /* 0x00000010ff2b7819 */ /* 0x000fe2000001161b */
[----:B------:R-:W-:Y:S01]  /*d990*/  IMAD.MOV.U32 R27, RZ, RZ, R30 ;  /* 0x000000ffff1b7224 */ /* 0x000fe200078e001e */
[----:B------:R-:W-:Y:S01]  /*d9a0*/  SHF.R.U64 R47, R30, 0x10, R31 ;  /* 0x000000101e2f7819 */ /* 0x000fe2000000121f */
[----:B------:R-:W-:Y:S01]  /*d9b0*/  IMAD.MOV.U32 R20, RZ, RZ, R5 ;  /* 0x000000ffff147224 */ /* 0x000fe200078e0005 */
[----:B------:R-:W-:Y:S01]  /*d9c0*/  MOV R30, R32 ;  /* 0x00000020001e7202 */ /* 0x000fe20000000f00 */
[----:B------:R-:W-:Y:S01]  /*d9d0*/  IMAD.MOV.U32 R39, RZ, RZ, R4 ;  /* 0x000000ffff277224 */ /* 0x000fe200078e0004 */
[----:B------:R-:W-:Y:S01]  /*d9e0*/  SHF.R.U64 R49, R32, 0x10, R33 ;  /* 0x0000001020317819 */ /* 0x000fe20000001221 */
[----:B------:R-:W-:Y:S01]  /*d9f0*/  IMAD.MOV.U32 R32, RZ, RZ, R34 ;  /* 0x000000ffff207224 */ /* 0x000fe200078e0022 */
[----:B------:R-:W-:Y:S01]  /*da00*/  SHF.R.U64 R51, R34, 0x10, R35 ;  /* 0x0000001022337819 */ /* 0x000fe20000001223 */
[----:B------:R-:W-:Y:S01]  /*da10*/  IMAD.MOV.U32 R40, RZ, RZ, R33 ;  /* 0x000000ffff287224 */ /* 0x000fe200078e0021 */
[----:B------:R-:W-:Y:S01]  /*da20*/  PRMT R34, R0, 0x5410, R3 ;  /* 0x0000541000227816 */ /* 0x000fe20000000003 */
[----:B------:R-:W-:Y:S01]  /*da30*/  BSSY B1, `(.L_x_764) ;  /* 0x0000040000017945 */ /* 0x000fe20003800000 */
[----:B------:R-:W-:-:S02]  /*da40*/  LEA.HI R0, R204, R204, RZ, 0x1 ;  /* 0x000000cccc007211 */ /* 0x000fc400078f08ff */
[----:B------:R-:W-:Y:S01]  /*da50*/  SHF.R.U64 R53, R4, 0x10, R5 ;  /* 0x0000001004357819 */ /* 0x000fe20000001205 */
[----:B------:R-:W-:Y:S01]  /*da60*/  IMAD.MOV.U32 R4, RZ, RZ, R7 ;  /* 0x000000ffff047224 */ /* 0x000fe200078e0007 */
[----:B------:R-:W-:Y:S02]  /*da70*/  LOP3.LUT R3, R0, 0xfffffffe, RZ, 0xc0, !PT ;  /* 0xfffffffe00037812 */ /* 0x000fe400078ec0ff */
[----:B------:R-:W-:Y:S02]  /*da80*/  SHF.R.U32.HI R54, RZ, 0x10, R5 ;  /* 0x00000010ff367819 */ /* 0x000fe40000011605 */
[----:B------:R-:W-:Y:S01]  /*da90*/  SHF.R.U64 R38, R24, 0x10, R25 ;  /* 0x0000001018267819 */ /* 0x000fe20000001219 */
[----:B------:R-:W-:Y:S01]  /*daa0*/  IMAD.IADD R3, R204, 0x1, -R3 ;  /* 0x00000001cc037824 */ /* 0x000fe200078e0a03 */
[----:B------:R-:W-:Y:S01]  /*dab0*/  SHF.R.U32.HI R42, RZ, 0x10, R25 ;  /* 0x00000010ff2a7819 */ /* 0x000fe20000011619 */
[----:B------:R-:W-:Y:S01]  /*dac0*/  IMAD.MOV.U32 R25, RZ, RZ, R28 ;  /* 0x000000ffff197224 */ /* 0x000fe200078e001c */
[----:B------:R-:W-:-:S02]  /*dad0*/  MOV R24, R29 ;  /* 0x0000001d00187202 */ /* 0x000fc40000000f00 */
[----:B------:R-:W-:Y:S02]  /*dae0*/  SHF.L.U32 R5, R3, 0x1f, RZ ;  /* 0x0000001f03057819 */ /* 0x000fe400000006ff */
[----:B------:R-:W-:Y:S01]  /*daf0*/  SHF.R.U64 R44, R28, 0x10, R29 ;  /* 0x000000101c2c7819 */ /* 0x000fe2000000121d */
[--C-:B------:R-:W-:Y:S01]  /*db00*/  IMAD.MOV.U32 R28, RZ, RZ, R31.reuse ;  /* 0x000000ffff1c7224 */ /* 0x100fe200078e001f */
[----:B------:R-:W0:Y:S01]  /*db10*/  SYNCS.PHASECHK.TRANS64.TRYWAIT P0, [R2+URZ+0x34800], R5 ;  /* 0x03480005020075a7 */ /* 0x000e22000800017f */
[----:B------:R-:W-:Y:S01]  /*db20*/  SHF.R.U32.HI R48, RZ, 0x10, R31 ;  /* 0x00000010ff307819 */ /* 0x000fe2000001161f */
[----:B------:R-:W-:Y:S01]  /*db30*/  IMAD.MOV.U32 R31, RZ, RZ, R10 ;  /* 0x000000ffff1f7224 */ /* 0x000fe200078e000a */
[----:B------:R-:W-:Y:S02]  /*db40*/  MOV R41, R6 ;  /* 0x0000000600297202 */ /* 0x000fe40000000f00 */
[----:B------:R-:W-:Y:S02]  /*db50*/  SHF.R.U64 R55, R6, 0x10, R7 ;  /* 0x0000001006377819 */ /* 0x000fe40000001207 */
[----:B------:R-:W-:Y:S01]  /*db60*/  SHF.R.U32.HI R45, RZ, 0x10, R29 ;  /* 0x00000010ff2d7819 */ /* 0x000fe2000001161d */
[----:B------:R-:W-:Y:S01]  /*db70*/  IMAD.MOV.U32 R29, RZ, RZ, R8 ;  /* 0x000000ffff1d7224 */ /* 0x000fe200078e0008 */
[----:B------:R-:W-:-:S02]  /*db80*/  SHF.R.U32.HI R50, RZ, 0x10, R33 ;  /* 0x00000010ff327819 */ /* 0x000fc40000011621 */
[----:B------:R-:W-:Y:S01]  /*db90*/  SHF.R.U32.HI R56, RZ, 0x10, R7 ;  /* 0x00000010ff387819 */ /* 0x000fe20000011607 */
[----:B------:R-:W-:Y:S01]  /*dba0*/  IMAD.MOV.U32 R7, RZ, RZ, R11 ;  /* 0x000000ffff077224 */ /* 0x000fe200078e000b */
[----:B------:R-:W-:Y:S02]  /*dbb0*/  MOV R6, R9 ;  /* 0x0000000900067202 */ /* 0x000fe40000000f00 */
[--C-:B------:R-:W-:Y:S02]  /*dbc0*/  SHF.R.U64 R57, R8, 0x10, R9.reuse ;  /* 0x0000001008397819 */ /* 0x100fe40000001209 */
[----:B------:R-:W-:Y:S01]  /*dbd0*/  SHF.R.U32.HI R58, RZ, 0x10, R9 ;  /* 0x00000010ff3a7819 */ /* 0x000fe20000011609 */
[----:B------:R-:W-:Y:S01]  /*dbe0*/  IMAD.MOV.U32 R9, RZ, RZ, R13 ;  /* 0x000000ffff097224 */ /* 0x000fe200078e000d */
[----:B------:R-:W-:Y:S01]  /*dbf0*/  SHF.R.U64 R59, R10, 0x10, R11 ;  /* 0x000000100a3b7819 */ /* 0x000fe2000000120b */
[----:B------:R-:W-:Y:S01]  /*dc00*/  IMAD.MOV.U32 R10, RZ, RZ, R14 ;  /* 0x000000ffff0a7224 */ /* 0x000fe200078e000e */
[----:B------:R-:W-:-:S02]  /*dc10*/  MOV R33, R35 ;  /* 0x0000002300217202 */ /* 0x000fc40000000f00 */
[----:B------:R-:W-:Y:S02]  /*dc20*/  SHF.R.U32.HI R60, RZ, 0x10, R11 ;  /* 0x00000010ff3c7819 */ /* 0x000fe4000001160b */
[----:B------:R-:W-:Y:S02]  /*dc30*/  PRMT R25, R25, 0x5410, R24 ;  /* 0x0000541019197816 */ /* 0x000fe40000000018 */
[----:B------:R-:W-:Y:S02]  /*dc40*/  SHF.R.U32.HI R52, RZ, 0x10, R35 ;  /* 0x00000010ff347819 */ /* 0x000fe40000011623 */
[----:B------:R-:W-:Y:S02]  /*dc50*/  MOV R8, R12 ;  /* 0x0000000c00087202 */ /* 0x000fe40000000f00 */
[--C-:B------:R-:W-:Y:S02]  /*dc60*/  SHF.R.U64 R61, R12, 0x10, R13.reuse ;  /* 0x000000100c3d7819 */ /* 0x100fe4000000120d */
[----:B------:R-:W-:-:S02]  /*dc70*/  SHF.R.U32.HI R62, RZ, 0x10, R13 ;  /* 0x00000010ff3e7819 */ /* 0x000fc4000001160d */
[----:B------:R-:W-:Y:S02]  /*dc80*/  MOV R11, R15 ;  /* 0x0000000f000b7202 */ /* 0x000fe40000000f00 */
[----:B------:R-:W-:Y:S02]  /*dc90*/  VIMNMX R24, R46, 0x80, PT ;  /* 0x000000802e187848 */ /* 0x000fe40003fe0100 */
[----:B------:R-:W-:Y:S02]  /*dca0*/  PRMT R35, R38, 0x5410, R42 ;  /* 0x0000541026237816 */ /* 0x000fe4000000002a */
[--C-:B------:R-:W-:Y:S02]  /*dcb0*/  SHF.R.U64 R63, R14, 0x10, R15.reuse ;  /* 0x000000100e3f7819 */ /* 0x100fe4000000120f */
[----:B------:R-:W-:Y:S02]  /*dcc0*/  SHF.R.U32.HI R64, RZ, 0x10, R15 ;  /* 0x00000010ff407819 */ /* 0x000fe4000001160f */
        /* <DEDUP_REMOVED lines=17> */
[----:B------:R-:W-:Y:S02]  /*dde0*/  ISETP.GE.AND P1, PT, R17, R24, PT ;  /* 0x000000181100720c */ /* 0x000fe40003f26270 */
[----:B------:R-:W-:-:S02]  /*ddf0*/  PRMT R14, R8, 0x5410, R9 ;  /* 0x00005410080e7816 */ /* 0x000fc40000000009 */
[----:B------:R-:W-:Y:S02]  /*de00*/  PRMT R15, R61, 0x5410, R62 ;  /* 0x000054103d0f7816 */ /* 0x000fe4000000003e */
[----:B------:R-:W-:Y:S01]  /*de10*/  PRMT R20, R10, 0x5410, R11 ;  /* 0x000054100a147816 */ /* 0x000fe2000000000b */
[----:B0-----:R-:W-:Y:S06]  /*de20*/  @!P0 BRA `(.L_x_765) ;  /* 0x0000011c00488947 */ /* 0x001fec0003800000 */
.L_x_995:
[----:B------:R-:W-:Y:S05]  /*de30*/  BSYNC B1 ;  /* 0x0000000000017941 */ /* 0x000fea0003800000 */
.L_x_764:
[----:B------:R-:W-:Y:S01]  /*de40*/  BSSY B1, `(.L_x_766) ;  /* 0x0000119000017945 */ /* 0x000fe20003800000 */
[----:B------:R-:W-:-:S03]  /*de50*/  PRMT R21, R63, 0x5410, R64 ;  /* 0x000054103f157816 */ /* 0x000fc60000000040 */
[----:B------:R-:W-:Y:S05]  /*de60*/  @P1 BRA `(.L_x_767) ;  /* 0x0000001000581947 */ /* 0x000fea0003800000 */
[----:B------:R-:W1:Y:S01]  /*de70*/  LDC R33, c[0x0][0x3f4] ;  /* 0x0000fd00ff217b82 */ /* 0x000e620000000800 */
[C---:B------:R-:W-:Y:S01]  /*de80*/  VIADD R4, R18.reuse, 0x20 ;  /* 0x0000002012047836 */ /* 0x040fe20000000000 */
[C---:B------:R-:W-:Y:S01]  /*de90*/  IADD3 R6, R18.reuse, 0x40, RZ ;  /* 0x0000004012067810 */ /* 0x040fe20007ffe0ff */
[----:B------:R-:W-:Y:S01]  /*dea0*/  BSSY B2, `(.L_x_768) ;  /* 0x0000060000027945 */ /* 0x000fe20003800000 */
[-C--:B-1----:R-:W-:Y:S02]  /*deb0*/  ISETP.GE.AND P0, PT, R18, R33.reuse, PT ;  /* 0x000000211200720c */ /* 0x082fe40003f06270 */
[-C--:B------:R-:W-:Y:S02]  /*dec0*/  ISETP.GE.AND P1, PT, R4, R33.reuse, PT ;  /* 0x000000210400720c */ /* 0x080fe40003f26270 */
[----:B------:R-:W-:-:S09]  /*ded0*/  ISETP.GE.AND P2, PT, R6, R33, PT ;  /* 0x000000210600720c */ /* 0x000fd20003f46270 */
[----:B------:R-:W-:Y:S05]  /*dee0*/  @P0 BRA `(.L_x_769) ;  /* 0x00000004006c0947 */ /* 0x000fea0003800000 */
[----:B------:R-:W-:Y:S01]  /*def0*/  LEA.HI R6, R33, R209, RZ, 0x1d ;  /* 0x000000d121067211 */ /* 0x000fe200078fe8ff */
[----:B------:R-:W-:Y:S01]  /*df00*/  HADD2.F32 R52, -RZ, R34.H0_H0 ;  /* 0x20000022ff347230 */ /* 0x000fe20000004100 */
[----:B------:R-:W-:Y:S01]  /*df10*/  LOP3.LUT R4, R191, 0x38, R18, 0xf8, !PT ;  /* 0x00000038bf047812 */ /* 0x000fe200078ef812 */
[--C-:B------:R-:W-:Y:S01]  /*df20*/  HADD2.F32 R54, -RZ, R39.reuse.H0_H0 ;  /* 0x20000027ff367230 */ /* 0x100fe20000004100 */
[----:B0-----:R-:W-:Y:S01]  /*df30*/  SHF.R.S32.HI R5, RZ, 0x1f, R6 ;  /* 0x0000001fff057819 */ /* 0x001fe20000011406 */
[----:B------:R-:W-:Y:S02]  /*df40*/  HADD2.F32 R51, -RZ, R40.H0_H0 ;  /* 0x20000028ff337230 */ /* 0x000fe40000004100 */
[----:B------:R-:W-:Y:S01]  /*df50*/  HADD2.F32 R53, -RZ, R39.H1_H1 ;  /* 0x30000027ff357230 */ /* 0x000fe20000004100 */
[----:B------:R-:W-:Y:S01]  /*df60*/  LEA.HI R7, R5, R6, RZ, 0x3 ;  /* 0x0000000605077211 */ /* 0x000fe200078f18ff */
[----:B------:R-:W-:Y:S01]  /*df70*/  IMAD.SHL.U32 R6, R6, 0x8, RZ ;  /* 0x0000000806067824 */ /* 0x000fe200078e00ff */
[----:B------:R-:W-:-:S03]  /*df80*/  LOP3.LUT R5, R4, R193, RZ, 0x3c, !PT ;  /* 0x000000c104057212 */ /* 0x000fc600078e3cff */
[----:B------:R-:W-:Y:S01]  /*df90*/  IMAD.SHL.U32 R7, R7, 0x400, RZ ;  /* 0x0000040007077824 */ /* 0x000fe200078e00ff */
[----:B------:R-:W-:Y:S02]  /*dfa0*/  LOP3.LUT R6, R191, 0x38, R6, 0xf8, !PT ;  /* 0x00000038bf067812 */ /* 0x000fe400078ef806 */
[----:B------:R-:W-:Y:S02]  /*dfb0*/  LEA R5, R192, R5, 0x9 ;  /* 0x00000005c0057211 */ /* 0x000fe400078e48ff */
[----:B------:R-:W-:Y:S02]  /*dfc0*/  LOP3.LUT R7, R7, 0x7fffe000, RZ, 0xc0, !PT ;  /* 0x7fffe00007077812 */ /* 0x000fe400078ec0ff */
[----:B------:R-:W-:Y:S01]  /*dfd0*/  LOP3.LUT R9, R6, R193, RZ, 0x3c, !PT ;  /* 0x000000c106097212 */ /* 0x000fe200078e3cff */
[----:B------:R-:W-:Y:S02]  /*dfe0*/  IMAD R59, R5, 0x2, R2 ;  /* 0x00000002053b7824 */ /* 0x000fe400078e0202 */
[----:B------:R-:W-:-:S03]  /*dff0*/  IMAD R8, R192, 0x200, R7 ;  /* 0x00000200c0087824 */ /* 0x000fc600078e0207 */
[----:B------:R-:W0:Y:S02]  /*e000*/  LDS.128 R4, [R59+0x10400] ;  /* 0x010400003b047984 */ /* 0x000e240000000c00 */
[----:B------:R-:W-:-:S05]  /*e010*/  IADD3 R9, R8, R9, RZ ;  /* 0x0000000908097210 */ /* 0x000fca0007ffe0ff */
[----:B------:R-:W-:-:S05]  /*e020*/  IMAD R61, R9, 0x2, R2 ;  /* 0x00000002093d7824 */ /* 0x000fca00078e0202 */
[----:B------:R-:W1:Y:S01]  /*e030*/  LDS.128 R8, [R61+0x10400] ;  /* 0x010400003d087984 */ /* 0x000e620000000c00 */
[--C-:B0-----:R-:W-:Y:S02]  /*e040*/  HADD2.F32 R43, -RZ, R4.reuse.H0_H0 ;  /* 0x20000004ff2b7230 */ /* 0x101fe40000004100 */
[----:B------:R-:W-:Y:S02]  /*e050*/  HADD2.F32 R4, -RZ, R4.H1_H1 ;  /* 0x30000004ff047230 */ /* 0x000fe40000004100 */
[--C-:B------:R-:W-:Y:S02]  /*e060*/  HADD2.F32 R44, -RZ, R5.reuse.H0_H0 ;  /* 0x20000005ff2c7230 */ /* 0x100fe40000004100 */
[----:B------:R-:W-:Y:S02]  /*e070*/  HADD2.F32 R5, -RZ, R5.H1_H1 ;  /* 0x30000005ff057230 */ /* 0x000fe40000004100 */
[--C-:B------:R-:W-:Y:S02]  /*e080*/  HADD2.F32 R45, -RZ, R6.reuse.H0_H0 ;  /* 0x20000006ff2d7230 */ /* 0x100fe40000004100 */
[----:B------:R-:W-:-:S02]  /*e090*/  HADD2.F32 R6, -RZ, R6.H1_H1 ;  /* 0x30000006ff067230 */ /* 0x000fc40000004100 */
[--C-:B-1----:R-:W-:Y:S02]  /*e0a0*/  HADD2.F32 R47, -RZ, R8.reuse.H0_H0 ;  /* 0x20000008ff2f7230 */ /* 0x102fe40000004100 */
[----:B------:R-:W-:Y:S02]  /*e0b0*/  HADD2.F32 R8, -RZ, R8.H1_H1 ;  /* 0x30000008ff087230 */ /* 0x000fe40000004100 */
[----:B------:R-:W-:Y:S02]  /*e0c0*/  HADD2.F32 R48, -RZ, R9.H0_H0 ;  /* 0x20000009ff307230 */ /* 0x000fe40000004100 */
[C---:B------:R-:W-:Y:S01]  /*e0d0*/  FMUL.FTZ R56, R47.reuse, R54 ;  /* 0x000000362f387220 */ /* 0x040fe20000410000 */
[-C--:B------:R-:W-:Y:S01]  /*e0e0*/  FMUL.FTZ R58, R47, R52.reuse ;  /* 0x000000342f3a7220 */ /* 0x080fe20000410000 */
[----:B------:R-:W-:Y:S02]  /*e0f0*/  HADD2.F32 R47, -RZ, R35.H0_H0 ;  /* 0x20000023ff2f7230 */ /* 0x000fe40000004100 */
[----:B------:R-:W-:Y:S01]  /*e100*/  FMUL.FTZ R55, R8, R51 ;  /* 0x0000003308377220 */ /* 0x000fe20000410000 */
[C---:B------:R-:W-:Y:S01]  /*e110*/  FFMA.FTZ R56, R43.reuse, R52, -R56 ;  /* 0x000000342b387223 */ /* 0x040fe20000010838 */
[----:B------:R-:W-:Y:S01]  /*e120*/  FFMA.FTZ R58, R43, R54, R58 ;  /* 0x000000362b3a7223 */ /* 0x000fe2000001003a */
[----:B------:R-:W-:-:S02]  /*e130*/  HADD2.F32 R43, -RZ, R34.H1_H1 ;  /* 0x30000022ff2b7230 */ /* 0x000fc40000004100 */
[-C--:B------:R-:W-:Y:S01]  /*e140*/  FMUL.FTZ R57, R8, R47.reuse ;  /* 0x0000002f08397220 */ /* 0x080fe20000410000 */
[----:B------:R-:W-:Y:S01]  /*e150*/  FFMA.FTZ R55, R4, R47, -R55 ;  /* 0x0000002f04377223 */ /* 0x000fe20000010837 */
[C---:B------:R-:W-:Y:S01]  /*e160*/  FMUL.FTZ R47, R48.reuse, R53 ;  /* 0x00000035302f7220 */ /* 0x040fe20000410000 */
[----:B------:R-:W-:Y:S02]  /*e170*/  HADD2.F32 R9, -RZ, R9.H1_H1 ;  /* 0x30000009ff097230 */ /* 0x000fe40000004100 */
[----:B------:R-:W-:Y:S01]  /*e180*/  FMUL.FTZ R48, R48, R43 ;  /* 0x0000002b30307220 */ /* 0x000fe20000410000 */
[----:B------:R-:W-:Y:S02]  /*e190*/  HADD2.F32 R52, -RZ, R40.H1_H1 ;  /* 0x30000028ff347230 */ /* 0x000fe40000004100 */
[----:B------:R-:W-:Y:S01]  /*e1a0*/  FFMA.FTZ R57, R4, R51, R57 ;  /* 0x0000003304397223 */ /* 0x000fe20000010039 */
[----:B------:R-:W-:Y:S02]  /*e1b0*/  HADD2.F32 R4, -RZ, R35.H1_H1 ;  /* 0x30000023ff047230 */ /* 0x000fe40000004100 */
[C---:B------:R-:W-:Y:S01]  /*e1c0*/  FFMA.FTZ R47, R44.reuse, R43, -R47 ;  /* 0x0000002b2c2f7223 */ /* 0x040fe2000001082f */
[----:B------:R-:W-:Y:S01]  /*e1d0*/  FFMA.FTZ R48, R44, R53, R48 ;  /* 0x000000352c307223 */ /* 0x000fe20000010030 */
[----:B------:R-:W-:-:S02]  /*e1e0*/  HADD2.F32 R49, -RZ, R10.H0_H0 ;  /* 0x2000000aff317230 */ /* 0x000fc40000004100 */
[C---:B------:R-:W-:Y:S01]  /*e1f0*/  FMUL.FTZ R54, R9.reuse, R52 ;  /* 0x0000003409367220 */ /* 0x040fe20000410000 */
[----:B------:R-:W-:Y:S02]  /*e200*/  HADD2.F32 R8, -RZ, R37.H0_H0 ;  /* 0x20000025ff087230 */ /* 0x000fe40000004100 */
[-C--:B------:R-:W-:Y:S01]  /*e210*/  FMUL.FTZ R60, R9, R4.reuse ;  /* 0x00000004093c7220 */ /* 0x080fe20000410000 */
[----:B------:R-:W-:Y:S02]  /*e220*/  HADD2.F32 R44, -RZ, R41.H0_H0 ;  /* 0x20000029ff2c7230 */ /* 0x000fe40000004100 */
[----:B------:R-:W-:Y:S01]  /*e230*/  FFMA.FTZ R54, R5, R4, -R54 ;  /* 0x0000000405367223 */ /* 0x000fe20000010836 */
[----:B------:R-:W-:Y:S02]  /*e240*/  HADD2.F32 R10, -RZ, R10.H1_H1 ;  /* 0x3000000aff0a7230 */ /* 0x000fe40000004100 */
[----:B------:R-:W-:Y:S01]  /*e250*/  FMUL.FTZ R53, R49, R8 ;  /* 0x0000000831357220 */ /* 0x000fe20000410000 */
[----:B------:R-:W-:-:S02]  /*e260*/  HADD2.F32 R43, -RZ, R42.H0_H0 ;  /* 0x2000002aff2b7230 */ /* 0x000fc40000004100 */
[----:B------:R-:W-:Y:S01]  /*e270*/  FMUL.FTZ R4, R49, R44 ;  /* 0x0000002c31047220 */ /* 0x000fe20000410000 */
[----:B------:R-:W-:Y:S02]  /*e280*/  HADD2.F32 R9, -RZ, R38.H0_H0 ;  /* 0x20000026ff097230 */ /* 0x000fe40000004100 */
[----:B------:R-:W-:Y:S01]  /*e290*/  FFMA.FTZ R49, R5, R52, R60 ;  /* 0x0000003405317223 */ /* 0x000fe2000001003c */
[C---:B------:R-:W-:Y:S01]  /*e2a0*/  FFMA.FTZ R53, R45.reuse, R44, R53 ;  /* 0x0000002c2d357223 */ /* 0x040fe20000010035 */
[C---:B------:R-:W-:Y:S01]  /*e2b0*/  FMUL.FTZ R5, R10.reuse, R43 ;  /* 0x0000002b0a057220 */ /* 0x040fe20000410000 */
[----:B------:R-:W-:Y:S01]  /*e2c0*/  FFMA.FTZ R51, R45, R8, -R4 ;  /* 0x000000082d337223 */ /* 0x000fe20000010804 */
[-C--:B------:R-:W-:Y:S01]  /*e2d0*/  FMUL.FTZ R45, R10, R9.reuse ;  /* 0x000000090a2d7220 */ /* 0x080fe20000410000 */
[----:B------:R-:W-:Y:S02]  /*e2e0*/  HADD2.F32 R50, -RZ, R11.H0_H0 ;  /* 0x2000000bff327230 */ /* 0x000fe40000004100 */
[----:B------:R-:W-:Y:S01]  /*e2f0*/  FFMA.FTZ R10, R6, R9, -R5 ;  /* 0x00000009060a7223 */ /* 0x000fe20000010805 */
[----:B------:R-:W-:-:S02]  /*e300*/  HADD2.F32 R9, -RZ, R41.H1_H1 ;  /* 0x30000029ff097230 */ /* 0x000fc40000004100 */
[----:B------:R-:W-:Y:S01]  /*e310*/  FFMA.FTZ R44, R6, R43, R45 ;  /* 0x0000002b062c7223 */ /* 0x000fe2000001002d */
[----:B------:R-:W-:Y:S02]  /*e320*/  HADD2.F32 R5, -RZ, R37.H1_H1 ;  /* 0x30000025ff057230 */ /* 0x000fe40000004100 */
[----:B------:R-:W-:Y:S02]  /*e330*/  HADD2.F32 R11, -RZ, R11.H1_H1 ;  /* 0x3000000bff0b7230 */ /* 0x000fe40000004100 */
[C---:B------:R-:W-:Y:S01]  /*e340*/  FMUL.FTZ R43, R50.reuse, R9 ;  /* 0x00000009322b7220 */ /* 0x040fe20000410000 */
[----:B------:R-:W-:Y:S02]  /*e350*/  HADD2.F32 R8, -RZ, R42.H1_H1 ;  /* 0x3000002aff087230 */ /* 0x000fe40000004100 */
[----:B------:R-:W-:Y:S01]  /*e360*/  FMUL.FTZ R50, R50, R5 ;  /* 0x0000000532327220 */ /* 0x000fe20000410000 */
[----:B------:R-:W-:Y:S02]  /*e370*/  HADD2.F32 R4, -RZ, R38.H1_H1 ;  /* 0x30000026ff047230 */ /* 0x000fe40000004100 */
[----:B------:R-:W-:-:S02]  /*e380*/  HADD2.F32 R46, -RZ, R7.H0_H0 ;  /* 0x20000007ff2e7230 */ /* 0x000fc40000004100 */
[C---:B------:R-:W-:Y:S01]  /*e390*/  FMUL.FTZ R6, R11.reuse, R8 ;  /* 0x000000080b067220 */ /* 0x040fe20000410000 */
[----:B------:R-:W-:Y:S02]  /*e3a0*/  HADD2.F32 R7, -RZ, R7.H1_H1 ;  /* 0x30000007ff077230 */ /* 0x000fe40000004100 */
[-C--:B------:R-:W-:Y:S01]  /*e3b0*/  FMUL.FTZ R45, R11, R4.reuse ;  /* 0x000000040b2d7220 */ /* 0x080fe20000410000 */
[C---:B------:R-:W-:Y:S01]  /*e3c0*/  FFMA.FTZ R43, R46.reuse, R5, -R43 ;  /* 0x000000052e2b7223 */ /* 0x040fe2000001082b */
[----:B------:R-:W-:Y:S01]  /*e3d0*/  FFMA.FTZ R11, R46, R9, R50 ;  /* 0x000000092e0b7223 */ /* 0x000fe20000010032 */
[C---:B------:R-:W-:Y:S01]  /*e3e0*/  FFMA.FTZ R46, R7.reuse, R4, -R6 ;  /* 0x00000004072e7223 */ /* 0x040fe20000010806 */
[----:B------:R-:W-:Y:S01]  /*e3f0*/  FFMA.FTZ R50, R7, R8, R45 ;  /* 0x0000000807327223 */ /* 0x000fe2000001002d */
[----:B------:R-:W-:Y:S02]  /*e400*/  F2FP.F16.F32.PACK_AB R4, R55, R56 ;  /* 0x000000383704723e */ /* 0x000fe400000000ff */
[----:B------:R-:W-:-:S02]  /*e410*/  F2FP.F16.F32.PACK_AB R5, R54, R47 ;  /* 0x0000002f3605723e */ /* 0x000fc400000000ff */
[----:B------:R-:W-:Y:S02]  /*e420*/  F2FP.F16.F32.PACK_AB R6, R10, R51 ;  /* 0x000000330a06723e */ /* 0x000fe400000000ff */
[----:B------:R-:W-:Y:S02]  /*e430*/  F2FP.F16.F32.PACK_AB R7, R46, R43 ;  /* 0x0000002b2e07723e */ /* 0x000fe400000000ff */
[----:B------:R-:W-:Y:S02]  /*e440*/  F2FP.F16.F32.PACK_AB R8, R57, R58 ;  /* 0x0000003a3908723e */ /* 0x000fe400000000ff */
[----:B------:R-:W-:Y:S01]  /*e450*/  F2FP.F16.F32.PACK_AB R9, R49, R48 ;  /* 0x000000303109723e */ /* 0x000fe200000000ff */
[----:B------:R1:W-:Y:S01]  /*e460*/  STS.128 [R59+0x10400], R4 ;  /* 0x010400043b007388 */ /* 0x0003e20000000c00 */
[----:B------:R-:W-:Y:S02]  /*e470*/  F2FP.F16.F32.PACK_AB R10, R44, R53 ;  /* 0x000000352c0a723e */ /* 0x000fe400000000ff */
[----:B------:R-:W-:-:S05]  /*e480*/  F2FP.F16.F32.PACK_AB R11, R50, R11 ;  /* 0x0000000b320b723e */ /* 0x000fca00000000ff */
[----:B------:R1:W-:Y:S02]  /*e490*/  STS.128 [R61+0x10400], R8 ;  /* 0x010400083d007388 */ /* 0x0003e40000000c00 */
.L_x_769:
[----:B------:R-:W-:Y:S05]  /*e4a0*/  BSYNC B2 ;  /* 0x0000000000027941 */ /* 0x000fea0003800000 */
.L_x_768:
[----:B------:R-:W-:Y:S04]  /*e4b0*/  BSSY B2, `(.L_x_770) ;  /* 0x0000059000027945 */ /* 0x000fe80003800000 */
[----:B------:R-:W-:Y:S05]  /*e4c0*/  @P1 BRA `(.L_x_771) ;  /* 0x00000004005c1947 */ /* 0x000fea0003800000 */
[----:B-1----:R-:W-:Y:S01]  /*e4d0*/  LEA.HI R4, R33, R211, RZ, 0x1d ;  /* 0x000000d321047211 */ /* 0x002fe200078fe8ff */
[----:B------:R-:W-:Y:S02]  /*e4e0*/  HADD2.F32 R55, -RZ, R29.H0_H0 ;  /* 0x2000001dff377230 */ /* 0x000fe40000004100 */
[----:B------:R-:W-:Y:S01]  /*e4f0*/  HADD2.F32 R53, -RZ, R25.H0_H0 ;  /* 0x20000019ff357230 */ /* 0x000fe20000004100 */
[----:B0-----:R-:W-:Y:S01]  /*e500*/  SHF.R.S32.HI R5, RZ, 0x1f, R4 ;  /* 0x0000001fff057819 */ /* 0x001fe20000011404 */
[----:B------:R-:W-:-:S03]  /*e510*/  HADD2.F32 R57, -RZ, R30.H0_H0 ;  /* 0x2000001eff397230 */ /* 0x000fc60000004100 */
[----:B------:R-:W-:Y:S01]  /*e520*/  LEA.HI R5, R5, R4, RZ, 0x3 ;  /* 0x0000000405057211 */ /* 0x000fe200078f18ff */
[----:B------:R-:W-:-:S03]  /*e530*/  IMAD.SHL.U32 R4, R4, 0x8, RZ ;  /* 0x0000000804047824 */ /* 0x000fc600078e00ff */
[----:B------:R-:W-:Y:S02]  /*e540*/  SHF.L.U32 R5, R5, 0xa, RZ ;  /* 0x0000000a05057819 */ /* 0x000fe400000006ff */
[----:B------:R-:W-:Y:S02]  /*e550*/  LOP3.LUT R4, R191, 0x38, R4, 0xf8, !PT ;  /* 0x00000038bf047812 */ /* 0x000fe400078ef804 */
[----:B------:R-:W-:Y:S02]  /*e560*/  LOP3.LUT R5, R5, 0x7fffe000, RZ, 0xc0, !PT ;  /* 0x7fffe00005057812 */ /* 0x000fe400078ec0ff */
[----:B------:R-:W-:-:S03]  /*e570*/  LOP3.LUT R9, R4, R193, RZ, 0x3c, !PT ;  /* 0x000000c104097212 */ /* 0x000fc600078e3cff */
[----:B------:R-:W-:Y:S02]  /*e580*/  IMAD R8, R192, 0x200, R5 ;  /* 0x00000200c0087824 */ /* 0x000fe400078e0205 */
[----:B------:R-:W0:Y:S02]  /*e590*/  LDS.128 R4, [R229] ;  /* 0x00000000e5047984 */ /* 0x000e240000000c00 */
[----:B------:R-:W-:-:S05]  /*e5a0*/  IMAD.IADD R9, R8, 0x1, R9 ;  /* 0x0000000108097824 */ /* 0x000fca00078e0209 */
[----:B------:R-:W-:-:S05]  /*e5b0*/  LEA R43, R9, R2, 0x1 ;  /* 0x00000002092b7211 */ /* 0x000fca00078e08ff */
        /* <DEDUP_REMOVED lines=11> */
[----:B------:R-:W-:Y:S01]  /*e670*/  FMUL.FTZ R61, R48, R53 ;  /* 0x00000035303d7220 */ /* 0x000fe20000410000 */
[----:B------:R-:W-:Y:S02]  /*e680*/  HADD2.F32 R48, -RZ, R29.H1_H1 ;  /* 0x3000001dff307230 */ /* 0x000fe40000004100 */
[----:B------:R-:W-:Y:S01]  /*e690*/  FMUL.FTZ R63, R8, R57 ;  /* 0x00000039083f7220 */ /* 0x000fe20000410000 */
[----:B------:R-:W-:Y:S01]  /*e6a0*/  FFMA.FTZ R59, R44, R53, -R59 ;  /* 0x000000352c3b7223 */ /* 0x000fe2000001083b */
[----:B------:R-:W-:-:S02]  /*e6b0*/  HADD2.F32 R53, -RZ, R26.H0_H0 ;  /* 0x2000001aff357230 */ /* 0x000fc40000004100 */
[----:B------:R-:W-:Y:S01]  /*e6c0*/  FFMA.FTZ R61, R44, R55, R61 ;  /* 0x000000372c3d7223 */ /* 0x000fe2000001003d */
[----:B------:R-:W-:Y:S02]  /*e6d0*/  HADD2.F32 R44, -RZ, R25.H1_H1 ;  /* 0x30000019ff2c7230 */ /* 0x000fe40000004100 */
[C---:B------:R-:W-:Y:S01]  /*e6e0*/  FMUL.FTZ R56, R49.reuse, R48 ;  /* 0x0000003031387220 */ /* 0x040fe20000410000 */
[----:B------:R-:W-:Y:S02]  /*e6f0*/  HADD2.F32 R9, -RZ, R9.H1_H1 ;  /* 0x30000009ff097230 */ /* 0x000fe40000004100 */
[-C--:B------:R-:W-:Y:S01]  /*e700*/  FMUL.FTZ R55, R8, R53.reuse ;  /* 0x0000003508377220 */ /* 0x080fe20000410000 */
[C---:B------:R-:W-:Y:S01]  /*e710*/  FFMA.FTZ R52, R4.reuse, R53, -R63 ;  /* 0x0000003504347223 */ /* 0x040fe2000001083f */
[----:B------:R-:W-:Y:S01]  /*e720*/  FMUL.FTZ R49, R49, R44 ;  /* 0x0000002c31317220 */ /* 0x000fe20000410000 */
[----:B------:R-:W-:Y:S02]  /*e730*/  HADD2.F32 R8, -RZ, R30.H1_H1 ;  /* 0x3000001eff087230 */ /* 0x000fe40000004100 */
[----:B------:R-:W-:Y:S01]  /*e740*/  FFMA.FTZ R54, R4, R57, R55 ;  /* 0x0000003904367223 */ /* 0x000fe20000010037 */
[----:B------:R-:W-:-:S02]  /*e750*/  HADD2.F32 R4, -RZ, R26.H1_H1 ;  /* 0x3000001aff047230 */ /* 0x000fc40000004100 */
[C---:B------:R-:W-:Y:S01]  /*e760*/  FFMA.FTZ R48, R45.reuse, R48, R49 ;  /* 0x000000302d307223 */ /* 0x040fe20000010031 */
[--C-:B------:R-:W-:Y:S02]  /*e770*/  HADD2.F32 R50, -RZ, R10.reuse.H0_H0 ;  /* 0x2000000aff327230 */ /* 0x100fe40000004100 */
[----:B------:R-:W-:Y:S01]  /*e780*/  FFMA.FTZ R56, R45, R44, -R56 ;  /* 0x0000002c2d387223 */ /* 0x000fe20000010838 */
[----:B------:R-:W-:Y:S02]  /*e790*/  HADD2.F32 R49, -RZ, R31.H0_H0 ;  /* 0x2000001fff317230 */ /* 0x000fe40000004100 */
[C---:B------:R-:W-:Y:S01]  /*e7a0*/  FMUL.FTZ R44, R9.reuse, R8 ;  /* 0x00000008092c7220 */ /* 0x040fe20000410000 */
[----:B------:R-:W-:Y:S02]  /*e7b0*/  HADD2.F32 R45, -RZ, R27.H0_H0 ;  /* 0x2000001bff2d7230 */ /* 0x000fe40000004100 */
[----:B------:R-:W-:Y:S01]  /*e7c0*/  FMUL.FTZ R58, R9, R4 ;  /* 0x00000004093a7220 */ /* 0x000fe20000410000 */
[----:B------:R-:W-:-:S02]  /*e7d0*/  HADD2.F32 R10, -RZ, R10.H1_H1 ;  /* 0x3000000aff0a7230 */ /* 0x000fc40000004100 */
[C---:B------:R-:W-:Y:S01]  /*e7e0*/  FMUL.FTZ R63, R50.reuse, R49 ;  /* 0x00000031323f7220 */ /* 0x040fe20000410000 */
[----:B------:R-:W-:Y:S02]  /*e7f0*/  HADD2.F32 R53, -RZ, R32.H0_H0 ;  /* 0x20000020ff357230 */ /* 0x000fe40000004100 */
[C---:B------:R-:W-:Y:S01]  /*e800*/  FFMA.FTZ R55, R5.reuse, R4, -R44 ;  /* 0x0000000405377223 */ /* 0x040fe2000001082c */
[----:B------:R-:W-:Y:S02]  /*e810*/  HADD2.F32 R9, -RZ, R28.H0_H0 ;  /* 0x2000001cff097230 */ /* 0x000fe40000004100 */
[-C--:B------:R-:W-:Y:S01]  /*e820*/  FMUL.FTZ R50, R50, R45.reuse ;  /* 0x0000002d32327220 */ /* 0x080fe20000410000 */
[----:B------:R-:W-:Y:S01]  /*e830*/  FFMA.FTZ R57, R5, R8, R58 ;  /* 0x0000000805397223 */ /* 0x000fe2000001003a */
[----:B------:R-:W-:Y:S01]  /*e840*/  FFMA.FTZ R63, R46, R45, -R63 ;  /* 0x0000002d2e3f7223 */ /* 0x000fe2000001083f */
[--C-:B------:R-:W-:Y:S02]  /*e850*/  HADD2.F32 R51, -RZ, R11.reuse.H0_H0 ;  /* 0x2000000bff337230 */ /* 0x100fe40000004100 */
[C---:B------:R-:W-:Y:S01]  /*e860*/  FMUL.FTZ R5, R10.reuse, R53 ;  /* 0x000000350a057220 */ /* 0x040fe20000410000 */
[----:B------:R-:W-:Y:S01]  /*e870*/  FMUL.FTZ R45, R10, R9 ;  /* 0x000000090a2d7220 */ /* 0x000fe20000410000 */
[----:B------:R-:W-:-:S02]  /*e880*/  HADD2.F32 R11, -RZ, R11.H1_H1 ;  /* 0x3000000bff0b7230 */ /* 0x000fc40000004100 */
[----:B------:R-:W-:Y:S01]  /*e890*/  FFMA.FTZ R50, R46, R49, R50 ;  /* 0x000000312e327223 */ /* 0x000fe20000010032 */
[----:B------:R-:W-:Y:S02]  /*e8a0*/  HADD2.F32 R10, -RZ, R31.H1_H1 ;  /* 0x3000001fff0a7230 */ /* 0x000fe40000004100 */
[C---:B------:R-:W-:Y:S01]  /*e8b0*/  FFMA.FTZ R46, R6.reuse, R9, -R5 ;  /* 0x00000009062e7223 */ /* 0x040fe20000010805 */
[----:B------:R-:W-:Y:S02]  /*e8c0*/  HADD2.F32 R44, -RZ, R32.H1_H1 ;  /* 0x30000020ff2c7230 */ /* 0x000fe40000004100 */
[----:B------:R-:W-:Y:S01]  /*e8d0*/  FFMA.FTZ R45, R6, R53, R45 ;  /* 0x00000035062d7223 */ /* 0x000fe2000001002d */
[----:B------:R-:W-:Y:S02]  /*e8e0*/  HADD2.F32 R4, -RZ, R27.H1_H1 ;  /* 0x3000001bff047230 */ /* 0x000fe40000004100 */
[----:B------:R-:W-:Y:S01]  /*e8f0*/  FMUL.FTZ R6, R51, R10 ;  /* 0x0000000a33067220 */ /* 0x000fe20000410000 */
[----:B------:R-:W-:-:S02]  /*e900*/  HADD2.F32 R8, -RZ, R28.H1_H1 ;  /* 0x3000001cff087230 */ /* 0x000fc40000004100 */
[----:B------:R-:W-:Y:S01]  /*e910*/  FMUL.FTZ R58, R11, R44 ;  /* 0x0000002c0b3a7220 */ /* 0x000fe20000410000 */
[--C-:B------:R-:W-:Y:S02]  /*e920*/  HADD2.F32 R47, -RZ, R7.reuse.H0_H0 ;  /* 0x20000007ff2f7230 */ /* 0x100fe40000004100 */
[----:B------:R-:W-:Y:S01]  /*e930*/  FMUL.FTZ R51, R51, R4 ;  /* 0x0000000433337220 */ /* 0x000fe20000410000 */
[----:B------:R-:W-:Y:S02]  /*e940*/  HADD2.F32 R7, -RZ, R7.H1_H1 ;  /* 0x30000007ff077230 */ /* 0x000fe40000004100 */
[----:B------:R-:W-:Y:S01]  /*e950*/  FMUL.FTZ R5, R11, R8 ;  /* 0x000000080b057220 */ /* 0x000fe20000410000 */
[----:B------:R-:W-:Y:S01]  /*e960*/  F2FP.F16.F32.PACK_AB R9, R57, R48 ;  /* 0x000000303909723e */ /* 0x000fe200000000ff */
[C---:B------:R-:W-:Y:S01]  /*e970*/  FFMA.FTZ R11, R47.reuse, R4, -R6 ;  /* 0x000000042f0b7223 */ /* 0x040fe20000010806 */
[----:B------:R-:W-:Y:S01]  /*e980*/  FFMA.FTZ R51, R47, R10, R51 ;  /* 0x0000000a2f337223 */ /* 0x000fe20000010033 */
[C---:B------:R-:W-:Y:S01]  /*e990*/  FFMA.FTZ R58, R7.reuse, R8, -R58 ;  /* 0x00000008073a7223 */ /* 0x040fe2000001083a */
[----:B------:R-:W-:Y:S01]  /*e9a0*/  FFMA.FTZ R44, R7, R44, R5 ;  /* 0x0000002c072c7223 */ /* 0x000fe20000010005 */
[----:B------:R-:W-:-:S02]  /*e9b0*/  F2FP.F16.F32.PACK_AB R4, R52, R59 ;  /* 0x0000003b3404723e */ /* 0x000fc400000000ff */
[----:B------:R-:W-:Y:S02]  /*e9c0*/  F2FP.F16.F32.PACK_AB R5, R55, R56 ;  /* 0x000000383705723e */ /* 0x000fe400000000ff */
[----:B------:R-:W-:Y:S02]  /*e9d0*/  F2FP.F16.F32.PACK_AB R6, R46, R63 ;  /* 0x0000003f2e06723e */ /* 0x000fe400000000ff */
[----:B------:R-:W-:Y:S02]  /*e9e0*/  F2FP.F16.F32.PACK_AB R7, R58, R11 ;  /* 0x0000000b3a07723e */ /* 0x000fe400000000ff */
[----:B------:R-:W-:Y:S02]  /*e9f0*/  F2FP.F16.F32.PACK_AB R8, R54, R61 ;  /* 0x0000003d3608723e */ /* 0x000fe400000000ff */
[----:B------:R-:W-:Y:S01]  /*ea00*/  F2FP.F16.F32.PACK_AB R10, R45, R50 ;  /* 0x000000322d0a723e */ /* 0x000fe200000000ff */
[----:B------:R2:W-:Y:S01]  /*ea10*/  STS.128 [R229], R4 ;  /* 0x00000004e5007388 */ /* 0x0005e20000000c00 */
[----:B------:R-:W-:-:S05]  /*ea20*/  F2FP.F16.F32.PACK_AB R11, R44, R51 ;  /* 0x000000332c0b723e */ /* 0x000fca00000000ff */
[----:B------:R2:W-:Y:S02]  /*ea30*/  STS.128 [R43+0x10400], R8 ;  /* 0x010400082b007388 */ /* 0x0005e40000000c00 */
.L_x_771:
[----:B------:R-:W-:Y:S05]  /*ea40*/  BSYNC B2 ;  /* 0x0000000000027941 */ /* 0x000fea0003800000 */
.L_x_770:
[----:B------:R-:W-:Y:S05]  /*ea50*/  @P2 BRA `(.L_x_767) ;  /* 0x00000004005c2947 */ /* 0x000fea0003800000 */
[----:B------:R-:W-:Y:S01]  /*ea60*/  LEA.HI R33, R33, R212, RZ, 0x1d ;  /* 0x000000d421217211 */ /* 0x000fe200078fe8ff */
[----:B------:R-:W-:Y:S02]  /*ea70*/  HADD2.F32 R52, -RZ, R0.H0_H0 ;  /* 0x20000000ff347230 */ /* 0x000fe40000004100 */
[--C-:B------:R-:W-:Y:S01]  /*ea80*/  HADD2.F32 R54, -RZ, R14.reuse.H0_H0 ;  /* 0x2000000eff367230 */ /* 0x100fe20000004100 */
[----:B-12---:R-:W-:Y:S01]  /*ea90*/  SHF.R.S32.HI R4, RZ, 0x1f, R33 ;  /* 0x0000001fff047819 */ /* 0x006fe20000011421 */
[----:B------:R-:W-:Y:S02]  /*eaa0*/  HADD2.F32 R51, -RZ, R15.H0_H0 ;  /* 0x2000000fff337230 */ /* 0x000fe40000004100 */
[----:B------:R-:W-:Y:S01]  /*eab0*/  HADD2.F32 R53, -RZ, R14.H1_H1 ;  /* 0x3000000eff357230 */ /* 0x000fe20000004100 */
[----:B0-----:R-:W-:Y:S01]  /*eac0*/  LEA.HI R5, R4, R33, RZ, 0x3 ;  /* 0x0000002104057211 */ /* 0x001fe200078f18ff */
[----:B------:R-:W-:-:S04]  /*ead0*/  IMAD.SHL.U32 R4, R33, 0x8, RZ ;  /* 0x0000000821047824 */ /* 0x000fc800078e00ff */
[----:B------:R-:W-:Y:S01]  /*eae0*/  IMAD.SHL.U32 R5, R5, 0x400, RZ ;  /* 0x0000040005057824 */ /* 0x000fe200078e00ff */
[----:B------:R-:W-:-:S04]  /*eaf0*/  LOP3.LUT R4, R191, 0x38, R4, 0xf8, !PT ;  /* 0x00000038bf047812 */ /* 0x000fc800078ef804 */
[----:B------:R-:W-:Y:S02]  /*eb00*/  LOP3.LUT R5, R5, 0x7fffe000, RZ, 0xc0, !PT ;  /* 0x7fffe00005057812 */ /* 0x000fe400078ec0ff */
[----:B------:R-:W-:Y:S02]  /*eb10*/  LOP3.LUT R9, R4, R193, RZ, 0x3c, !PT ;  /* 0x000000c104097212 */ /* 0x000fe400078e3cff */
[----:B------:R-:W-:Y:S02]  /*eb20*/  LEA R8, R192, R5, 0x9 ;  /* 0x00000005c0087211 */ /* 0x000fe400078e48ff */
[----:B------:R-:W0:Y:S03]  /*eb30*/  LDS.128 R4, [R227] ;  /* 0x00000000e3047984 */ /* 0x000e260000000c00 */
[----:B------:R-:W-:-:S04]  /*eb40*/  IMAD.IADD R9, R8, 0x1, R9 ;  /* 0x0000000108097824 */ /* 0x000fc800078e0209 */
        /* <DEDUP_REMOVED lines=68> */
[----:B------:R3:W-:Y:S01]  /*ef90*/  STS.128 [R227], R4 ;  /* 0x00000004e3007388 */ /* 0x0007e20000000c00 */
[----:B------:R-:W-:Y:S02]  /*efa0*/  F2FP.F16.F32.PACK_AB R10, R44, R53 ;  /* 0x000000352c0a723e */ /* 0x000fe400000000ff */
[----:B------:R-:W-:-:S05]  /*efb0*/  F2FP.F16.F32.PACK_AB R11, R50, R11 ;  /* 0x0000000b320b723e */ /* 0x000fca00000000ff */
[----:B------:R3:W-:Y:S02]  /*efc0*/  STS.128 [R33+0x10400], R8 ;  /* 0x0104000821007388 */ /* 0x0007e40000000c00 */
.L_x_767:
[----:B------:R-:W-:Y:S05]  /*efd0*/  BSYNC B1 ;  /* 0x0000000000017941 */ /* 0x000fea0003800000 */
.L_x_766:
[----:B------:R-:W-:-:S13]  /*efe0*/  ISETP.GE.AND P0, PT, R205, R24, PT ;  /* 0x00000018cd00720c */ /* 0x000fda0003f06270 */
[----:B------:R-:W-:Y:S05]  /*eff0*/  @P0 BRA `(.L_x_750) ;  /* 0x00000010003c0947 */ /* 0x000fea0003800000 */
[----:B------:R-:W4:Y:S01]  /*f000*/  LDC R24, c[0x0][0x3f4] ;  /* 0x0000fd00ff187b82 */ /* 0x000f220000000800 */
[C---:B-123--:R-:W-:Y:S01]  /*f010*/  VIADD R7, R18.reuse, 0x40 ;  /* 0x0000004012077836 */ /* 0x04efe20000000000 */
[C---:B0-----:R-:W-:Y:S01]  /*f020*/  IADD3 R5, R18.reuse, 0x20, RZ ;  /* 0x0000002012057810 */ /* 0x041fe20007ffe0ff */
[----:B------:R-:W-:Y:S01]  /*f030*/  BSSY B1, `(.L_x_772) ;  /* 0x000005b000017945 */ /* 0x000fe20003800000 */
[-C--:B----4-:R-:W-:Y:S02]  /*f040*/  ISETP.GE.AND P0, PT, R18, R24.reuse, PT ;  /* 0x000000181200720c */ /* 0x090fe40003f06270 */
[-C--:B------:R-:W-:Y:S02]  /*f050*/  ISETP.GE.AND P1, PT, R5, R24.reuse, PT ;  /* 0x000000180500720c */ /* 0x080fe40003f26270 */
[----:B------:R-:W-:-:S09]  /*f060*/  ISETP.GE.AND P2, PT, R7, R24, PT ;  /* 0x000000180700720c */ /* 0x000fd20003f46270 */
[----:B------:R-:W-:Y:S05]  /*f070*/  @P0 BRA `(.L_x_773) ;  /* 0x0000000400580947 */ /* 0x000fea0003800000 */
[----:B------:R-:W-:Y:S01]  /*f080*/  LEA.HI R4, R24, R209, RZ, 0x1d ;  /* 0x000000d118047211 */ /* 0x000fe200078fe8ff */
[----:B------:R-:W-:Y:S02]  /*f090*/  HADD2.F32 R51, -RZ, R34.H0_H0 ;  /* 0x20000022ff337230 */ /* 0x000fe40000004100 */
[----:B------:R-:W-:Y:S01]  /*f0a0*/  HADD2.F32 R53, -RZ, R39.H0_H0 ;  /* 0x20000027ff357230 */ /* 0x000fe20000004100 */
[----:B------:R-:W-:Y:S01]  /*f0b0*/  SHF.R.S32.HI R5, RZ, 0x1f, R4 ;  /* 0x0000001fff057819 */ /* 0x000fe20000011404 */
[----:B------:R-:W-:Y:S02]  /*f0c0*/  IMAD.SHL.U32 R6, R4, 0x8, RZ ;  /* 0x0000000804067824 */ /* 0x000fe400078e00ff */
[----:B------:R-:W-:Y:S01]  /*f0d0*/  HADD2.F32 R58, -RZ, R40.H0_H0 ;  /* 0x20000028ff3a7230 */ /* 0x000fe20000004100 */
[----:B------:R-:W-:Y:S01]  /*f0e0*/  LEA.HI R4, R5, R4, RZ, 0x3 ;  /* 0x0000000405047211 */ /* 0x000fe200078f18ff */
[----:B------:R-:W-:Y:S01]  /*f0f0*/  HADD2.F32 R56, -RZ, R35.H0_H0 ;  /* 0x20000023ff387230 */ /* 0x000fe20000004100 */
[----:B------:R-:W-:Y:S01]  /*f100*/  LOP3.LUT R5, R185, 0x38, R6, 0xf8, !PT ;  /* 0x00000038b9057812 */ /* 0x000fe200078ef806 */
[----:B------:R-:W-:Y:S01]  /*f110*/  HADD2.F32 R60, -RZ, R39.H1_H1 ;  /* 0x30000027ff3c7230 */ /* 0x000fe20000004100 */
[----:B------:R-:W-:Y:S01]  /*f120*/  SHF.L.U32 R4, R4, 0xa, RZ ;  /* 0x0000000a04047819 */ /* 0x000fe200000006ff */
[----:B------:R-:W-:Y:S01]  /*f130*/  HADD2.F32 R34, -RZ, R34.H1_H1 ;  /* 0x30000022ff227230 */ /* 0x000fe20000004100 */
[----:B------:R-:W-:Y:S01]  /*f140*/  LOP3.LUT R8, R5, R230, RZ, 0x3c, !PT ;  /* 0x000000e605087212 */ /* 0x000fe200078e3cff */
[----:B------:R-:W-:Y:S01]  /*f150*/  HADD2.F32 R55, -RZ, R40.H1_H1 ;  /* 0x30000028ff377230 */ /* 0x000fe20000004100 */
[----:B------:R-:W-:Y:S01]  /*f160*/  LOP3.LUT R9, R4, 0x7fffe000, RZ, 0xc0, !PT ;  /* 0x7fffe00004097812 */ /* 0x000fe200078ec0ff */
[----:B------:R-:W-:Y:S01]  /*f170*/  HADD2.F32 R35, -RZ, R35.H1_H1 ;  /* 0x30000023ff237230 */ /* 0x000fe20000004100 */
[----:B------:R-:W0:Y:S01]  /*f180*/  LDS.128 R4, [R228] ;  /* 0x00000000e4047984 */ /* 0x000e220000000c00 */
[----:B------:R-:W-:Y:S01]  /*f190*/  HADD2.F32 R57, -RZ, R41.H0_H0 ;  /* 0x20000029ff397230 */ /* 0x000fe20000004100 */
[----:B------:R-:W-:-:S05]  /*f1a0*/  IADD3 R9, R8, R9, R195 ;  /* 0x0000000908097210 */ /* 0x000fca0007ffe0c3 */
        /* <DEDUP_REMOVED lines=10> */
[--C-:B------:R-:W-:Y:S02]  /*f250*/  HADD2.F32 R48, -RZ, R9.reuse.H0_H0 ;  /* 0x20000009ff307230 */ /* 0x100fe40000004100 */
[-C--:B------:R-:W-:Y:S01]  /*f260*/  FMUL.FTZ R52, R53, R47.reuse ;  /* 0x0000002f35347220 */ /* 0x080fe20000410000 */
[C---:B------:R-:W-:Y:S01]  /*f270*/  FMUL.FTZ R54, R51.reuse, R47 ;  /* 0x0000002f33367220 */ /* 0x040fe20000410000 */
[----:B------:R-:W-:Y:S02]  /*f280*/  HADD2.F32 R9, -RZ, R9.H1_H1 ;  /* 0x30000009ff097230 */ /* 0x000fe40000004100 */
[-C--:B------:R-:W-:Y:S01]  /*f290*/  FMUL.FTZ R39, R58, R8.reuse ;  /* 0x000000083a277220 */ /* 0x080fe20000410000 */
[-C--:B------:R-:W-:Y:S01]  /*f2a0*/  FFMA.FTZ R52, R51, R43.reuse, -R52 ;  /* 0x0000002b33347223 */ /* 0x080fe20000010834 */
[----:B------:R-:W-:Y:S01]  /*f2b0*/  FFMA.FTZ R54, R53, R43, R54 ;  /* 0x0000002b35367223 */ /* 0x000fe20000010036 */
[----:B------:R-:W-:Y:S01]  /*f2c0*/  FMUL.FTZ R43, R56, R8 ;  /* 0x00000008382b7220 */ /* 0x000fe20000410000 */
[----:B------:R-:W-:-:S02]  /*f2d0*/  HADD2.F32 R49, -RZ, R10.H0_H0 ;  /* 0x2000000aff317230 */ /* 0x000fc40000004100 */
[----:B------:R-:W-:Y:S01]  /*f2e0*/  FFMA.FTZ R39, R56, R4, -R39 ;  /* 0x0000000438277223 */ /* 0x000fe20000010827 */
[----:B------:R-:W-:Y:S01]  /*f2f0*/  FMUL.FTZ R47, R60, R48 ;  /* 0x000000303c2f7220 */ /* 0x000fe20000410000 */
[----:B------:R-:W-:Y:S01]  /*f300*/  FFMA.FTZ R43, R58, R4, R43 ;  /* 0x000000043a2b7223 */ /* 0x000fe2000001002b */
[----:B------:R-:W-:Y:S02]  /*f310*/  HADD2.F32 R10, -RZ, R10.H1_H1 ;  /* 0x3000000aff0a7230 */ /* 0x000fe40000004100 */
[----:B------:R-:W-:Y:S01]  /*f320*/  FMUL.FTZ R51, R34, R48 ;  /* 0x0000003022337220 */ /* 0x000fe20000410000 */
[-C--:B------:R-:W-:Y:S01]  /*f330*/  FMUL.FTZ R4, R55, R9.reuse ;  /* 0x0000000937047220 */ /* 0x080fe20000410000 */
[----:B------:R-:W-:Y:S02]  /*f340*/  HADD2.F32 R53, -RZ, R37.H0_H0 ;  /* 0x20000025ff357230 */ /* 0x000fe40000004100 */
[----:B------:R-:W-:Y:S01]  /*f350*/  FMUL.FTZ R8, R35, R9 ;  /* 0x0000000923087220 */ /* 0x000fe20000410000 */
[----:B------:R-:W-:-:S02]  /*f360*/  HADD2.F32 R56, -RZ, R42.H0_H0 ;  /* 0x2000002aff387230 */ /* 0x000fc40000004100 */
[-C--:B------:R-:W-:Y:S01]  /*f370*/  FFMA.FTZ R47, R34, R44.reuse, -R47 ;  /* 0x0000002c222f7223 */ /* 0x080fe2000001082f */
[----:B------:R-:W-:Y:S02]  /*f380*/  HADD2.F32 R48, -RZ, R38.H0_H0 ;  /* 0x20000026ff307230 */ /* 0x000fe40000004100 */
[----:B------:R-:W-:Y:S01]  /*f390*/  FFMA.FTZ R51, R60, R44, R51 ;  /* 0x0000002c3c337223 */ /* 0x000fe20000010033 */
[-C--:B------:R-:W-:Y:S01]  /*f3a0*/  FFMA.FTZ R34, R35, R5.reuse, -R4 ;  /* 0x0000000523227223 */ /* 0x080fe20000010804 */
[----:B------:R-:W-:Y:S01]  /*f3b0*/  FFMA.FTZ R40, R55, R5, R8 ;  /* 0x0000000537287223 */ /* 0x000fe20000010008 */
[-C--:B------:R-:W-:Y:S01]  /*f3c0*/  FMUL.FTZ R4, R57, R49.reuse ;  /* 0x0000003139047220 */ /* 0x080fe20000410000 */
[----:B------:R-:W-:Y:S01]  /*f3d0*/  FMUL.FTZ R44, R53, R49 ;  /* 0x00000031352c7220 */ /* 0x000fe20000410000 */
[-C--:B------:R-:W-:Y:S01]  /*f3e0*/  FMUL.FTZ R5, R56, R10.reuse ;  /* 0x0000000a38057220 */ /* 0x080fe20000410000 */
[----:B------:R-:W-:Y:S01]  /*f3f0*/  FMUL.FTZ R9, R48, R10 ;  /* 0x0000000a30097220 */ /* 0x000fe20000410000 */
[----:B------:R-:W-:-:S02]  /*f400*/  HADD2.F32 R50, -RZ, R11.H0_H0 ;  /* 0x2000000bff327230 */ /* 0x000fc40000004100 */
[-C--:B------:R-:W-:Y:S01]  /*f410*/  FFMA.FTZ R35, R53, R45.reuse, -R4 ;  /* 0x0000002d35237223 */ /* 0x080fe20000010804 */
[----:B------:R-:W-:Y:S01]  /*f420*/  FFMA.FTZ R44, R57, R45, R44 ;  /* 0x0000002d392c7223 */ /* 0x000fe2000001002c */
[-C--:B------:R-:W-:Y:S01]  /*f430*/  FFMA.FTZ R10, R48, R6.reuse, -R5 ;  /* 0x00000006300a7223 */ /* 0x080fe20000010805 */
[----:B------:R-:W-:Y:S02]  /*f440*/  HADD2.F32 R11, -RZ, R11.H1_H1 ;  /* 0x3000000bff0b7230 */ /* 0x000fe40000004100 */
[----:B------:R-:W-:Y:S02]  /*f450*/  HADD2.F32 R48, -RZ, R41.H1_H1 ;  /* 0x30000029ff307230 */ /* 0x000fe40000004100 */
[----:B------:R-:W-:Y:S02]  /*f460*/  HADD2.F32 R45, -RZ, R42.H1_H1 ;  /* 0x3000002aff2d7230 */ /* 0x000fe40000004100 */
[----:B------:R-:W-:Y:S02]  /*f470*/  HADD2.F32 R8, -RZ, R37.H1_H1 ;  /* 0x30000025ff087230 */ /* 0x000fe40000004100 */
[----:B------:R-:W-:Y:S01]  /*f480*/  FFMA.FTZ R37, R56, R6, R9 ;  /* 0x0000000638257223 */ /* 0x000fe20000010009 */
[----:B------:R-:W-:-:S02]  /*f490*/  HADD2.F32 R41, -RZ, R38.H1_H1 ;  /* 0x30000026ff297230 */ /* 0x000fc40000004100 */
[-C--:B------:R-:W-:Y:S01]  /*f4a0*/  FMUL.FTZ R5, R48, R50.reuse ;  /* 0x0000003230057220 */ /* 0x080fe20000410000 */
[--C-:B------:R-:W-:Y:S02]  /*f4b0*/  HADD2.F32 R46, -RZ, R7.reuse.H0_H0 ;  /* 0x20000007ff2e7230 */ /* 0x100fe40000004100 */
[-C--:B------:R-:W-:Y:S01]  /*f4c0*/  FMUL.FTZ R4, R45, R11.reuse ;  /* 0x0000000b2d047220 */ /* 0x080fe20000410000 */
[----:B------:R-:W-:Y:S02]  /*f4d0*/  HADD2.F32 R7, -RZ, R7.H1_H1 ;  /* 0x30000007ff077230 */ /* 0x000fe40000004100 */
[C---:B------:R-:W-:Y:S01]  /*f4e0*/  FMUL.FTZ R9, R8.reuse, R50 ;  /* 0x0000003208097220 */ /* 0x040fe20000410000 */
[C---:B------:R-:W-:Y:S01]  /*f4f0*/  FMUL.FTZ R6, R41.reuse, R11 ;  /* 0x0000000b29067220 */ /* 0x040fe20000410000 */
[-C--:B------:R-:W-:Y:S01]  /*f500*/  FFMA.FTZ R11, R8, R46.reuse, -R5 ;  /* 0x0000002e080b7223 */ /* 0x080fe20000010805 */
[----:B------:R-:W-:Y:S01]  /*f510*/  F2FP.F16.F32.PACK_AB R5, R34, R47 ;  /* 0x0000002f2205723e */ /* 0x000fe200000000ff */
[-C--:B------:R-:W-:Y:S01]  /*f520*/  FFMA.FTZ R38, R41, R7.reuse, -R4 ;  /* 0x0000000729267223 */ /* 0x080fe20000010804 */
[----:B------:R-:W-:Y:S01]  /*f530*/  FFMA.FTZ R46, R48, R46, R9 ;  /* 0x0000002e302e7223 */ /* 0x000fe20000010009 */
[----:B------:R-:W-:Y:S01]  /*f540*/  FFMA.FTZ R41, R45, R7, R6 ;  /* 0x000000072d297223 */ /* 0x000fe20000010006 */
        /* <DEDUP_REMOVED lines=9> */
.L_x_773:
[----:B------:R-:W-:Y:S05]  /*f5e0*/  BSYNC B1 ;  /* 0x0000000000017941 */ /* 0x000fea0003800000 */
.L_x_772:
[----:B------:R-:W-:Y:S04]  /*f5f0*/  BSSY B1, `(.L_x_774) ;  /* 0x0000058000017945 */ /* 0x000fe80003800000 */
[----:B------:R-:W-:Y:S05]  /*f600*/  @P1 BRA `(.L_x_775) ;  /* 0x0000000400581947 */ /* 0x000fea0003800000 */
[----:B0-----:R-:W-:Y:S01]  /*f610*/  LEA.HI R4, R24, R211, RZ, 0x1d ;  /* 0x000000d318047211 */ /* 0x001fe200078fe8ff */
[----:B------:R-:W-:Y:S02]  /*f620*/  HADD2.F32 R46, -RZ, R29.H0_H0 ;  /* 0x2000001dff2e7230 */ /* 0x000fe40000004100 */
[----:B------:R-:W-:Y:S01]  /*f630*/  HADD2.F32 R44, -RZ, R25.H0_H0 ;  /* 0x20000019ff2c7230 */ /* 0x000fe20000004100 */
[----:B------:R-:W-:Y:S01]  /*f640*/  SHF.R.S32.HI R5, RZ, 0x1f, R4 ;  /* 0x0000001fff057819 */ /* 0x000fe20000011404 */
[----:B------:R-:W-:Y:S02]  /*f650*/  IMAD.SHL.U32 R6, R4, 0x8, RZ ;  /* 0x0000000804067824 */ /* 0x000fe400078e00ff */
[----:B------:R-:W-:Y:S01]  /*f660*/  HADD2.F32 R47, -RZ, R29.H1_H1 ;  /* 0x3000001dff2f7230 */ /* 0x000fe20000004100 */
[----:B------:R-:W-:Y:S01]  /*f670*/  LEA.HI R4, R5, R4, RZ, 0x3 ;  /* 0x0000000405047211 */ /* 0x000fe200078f18ff */
[--C-:B------:R-:W-:Y:S01]  /*f680*/  HADD2.F32 R48, -RZ, R30.reuse.H0_H0 ;  /* 0x2000001eff307230 */ /* 0x100fe20000004100 */
[----:B------:R-:W-:Y:S01]  /*f690*/  LOP3.LUT R5, R185, 0x38, R6, 0xf8, !PT ;  /* 0x00000038b9057812 */ /* 0x000fe200078ef806 */
[----:B------:R-:W-:Y:S01]  /*f6a0*/  HADD2.F32 R45, -RZ, R25.H1_H1 ;  /* 0x30000019ff2d7230 */ /* 0x000fe20000004100 */
[----:B------:R-:W-:Y:S01]  /*f6b0*/  SHF.L.U32 R4, R4, 0xa, RZ ;  /* 0x0000000a04047819 */ /* 0x000fe200000006ff */
[----:B------:R-:W-:Y:S01]  /*f6c0*/  HADD2.F32 R49, -RZ, R30.H1_H1 ;  /* 0x3000001eff317230 */ /* 0x000fe20000004100 */
[----:B------:R-:W-:-:S02]  /*f6d0*/  LOP3.LUT R8, R5, R230, RZ, 0x3c, !PT ;  /* 0x000000e605087212 */ /* 0x000fc400078e3cff */
[----:B------:R-:W-:Y:S02]  /*f6e0*/  LOP3.LUT R9, R4, 0x7fffe000, RZ, 0xc0, !PT ;  /* 0x7fffe00004097812 */ /* 0x000fe400078ec0ff */
[----:B------:R-:W0:Y:S02]  /*f6f0*/  LDS.128 R4, [R226] ;  /* 0x00000000e2047984 */ /* 0x000e240000000c00 */
        /* <DEDUP_REMOVED lines=13> */
[----:B------:R-:W-:Y:S01]  /*f7d0*/  FMUL.FTZ R39, R44, R39 ;  /* 0x000000272c277220 */ /* 0x000fe20000410000 */
[----:B------:R-:W-:Y:S02]  /*f7e0*/  HADD2.F32 R9, -RZ, R9.H1_H1 ;  /* 0x30000009ff097230 */ /* 0x000fe40000004100 */
[----:B------:R-:W-:Y:S01]  /*f7f0*/  FMUL.FTZ R29, R48, R8 ;  /* 0x00000008301d7220 */ /* 0x000fe20000410000 */
[----:B------:R-:W-:Y:S01]  /*f800*/  FFMA.FTZ R43, R44, R34, -R43 ;  /* 0x000000222c2b7223 */ /* 0x000fe2000001082b */
[----:B------:R-:W-:-:S02]  /*f810*/  HADD2.F32 R44, -RZ, R26.H0_H0 ;  /* 0x2000001aff2c7230 */ /* 0x000fc40000004100 */
[----:B------:R-:W-:Y:S01]  /*f820*/  FFMA.FTZ R39, R46, R34, R39 ;  /* 0x000000222e277223 */ /* 0x000fe20000010027 */
[-C--:B------:R-:W-:Y:S01]  /*f830*/  FMUL.FTZ R34, R47, R40.reuse ;  /* 0x000000282f227220 */ /* 0x080fe20000410000 */
[C---:B------:R-:W-:Y:S01]  /*f840*/  FMUL.FTZ R40, R45.reuse, R40 ;  /* 0x000000282d287220 */ /* 0x040fe20000410000 */
[----:B------:R-:W-:Y:S02]  /*f850*/  HADD2.F32 R41, -RZ, R10.H0_H0 ;  /* 0x2000000aff297230 */ /* 0x000fe40000004100 */
[C---:B------:R-:W-:Y:S01]  /*f860*/  FMUL.FTZ R25, R44.reuse, R8 ;  /* 0x000000082c197220 */ /* 0x040fe20000410000 */
[-C--:B------:R-:W-:Y:S01]  /*f870*/  FFMA.FTZ R8, R44, R4.reuse, -R29 ;  /* 0x000000042c087223 */ /* 0x080fe2000001081d */
[-C--:B------:R-:W-:Y:S01]  /*f880*/  FFMA.FTZ R34, R45, R35.reuse, -R34 ;  /* 0x000000232d227223 */ /* 0x080fe20000010822 */
[----:B------:R-:W-:Y:S01]  /*f890*/  FFMA.FTZ R40, R47, R35, R40 ;  /* 0x000000232f287223 */ /* 0x000fe20000010028 */
[----:B------:R-:W-:Y:S01]  /*f8a0*/  FFMA.FTZ R30, R48, R4, R25 ;  /* 0x00000004301e7223 */ /* 0x000fe20000010019 */
[----:B------:R-:W-:-:S02]  /*f8b0*/  HADD2.F32 R25, -RZ, R26.H1_H1 ;  /* 0x3000001aff197230 */ /* 0x000fc40000004100 */
[-C--:B------:R-:W-:Y:S01]  /*f8c0*/  FMUL.FTZ R4, R49, R9.reuse ;  /* 0x0000000931047220 */ /* 0x080fe20000410000 */
[----:B------:R-:W-:Y:S02]  /*f8d0*/  HADD2.F32 R29, -RZ, R27.H0_H0 ;  /* 0x2000001bff1d7230 */ /* 0x000fe40000004100 */
[----:B------:R-:W-:Y:S02]  /*f8e0*/  HADD2.F32 R35, -RZ, R31.H0_H0 ;  /* 0x2000001fff237230 */ /* 0x000fe40000004100 */
[C---:B------:R-:W-:Y:S01]  /*f8f0*/  FMUL.FTZ R26, R25.reuse, R9 ;  /* 0x00000009191a7220 */ /* 0x040fe20000410000 */
[----:B------:R-:W-:Y:S02]  /*f900*/  HADD2.F32 R10, -RZ, R10.H1_H1 ;  /* 0x3000000aff0a7230 */ /* 0x000fe40000004100 */
[----:B------:R-:W-:Y:S01]  /*f910*/  FFMA.FTZ R9, R25, R5, -R4 ;  /* 0x0000000519097223 */ /* 0x000fe20000010804 */
[----:B------:R-:W-:Y:S02]  /*f920*/  HADD2.F32 R48, -RZ, R32.H0_H0 ;  /* 0x20000020ff307230 */ /* 0x000fe40000004100 */
[----:B------:R-:W-:Y:S01]  /*f930*/  FMUL.FTZ R4, R35, R41 ;  /* 0x0000002923047220 */ /* 0x000fe20000410000 */
[----:B------:R-:W-:-:S02]  /*f940*/  HADD2.F32 R46, -RZ, R28.H0_H0 ;  /* 0x2000001cff2e7230 */ /* 0x000fc40000004100 */
[----:B------:R-:W-:Y:S01]  /*f950*/  FMUL.FTZ R44, R29, R41 ;  /* 0x000000291d2c7220 */ /* 0x000fe20000410000 */
[----:B------:R-:W-:Y:S01]  /*f960*/  FFMA.FTZ R25, R49, R5, R26 ;  /* 0x0000000531197223 */ /* 0x000fe2000001001a */
[-C--:B------:R-:W-:Y:S01]  /*f970*/  FMUL.FTZ R5, R48, R10.reuse ;  /* 0x0000000a30057220 */ /* 0x080fe20000410000 */
[-C--:B------:R-:W-:Y:S01]  /*f980*/  FFMA.FTZ R26, R29, R37.reuse, -R4 ;  /* 0x000000251d1a7223 */ /* 0x080fe20000010804 */
[----:B------:R-:W-:Y:S01]  /*f990*/  FFMA.FTZ R44, R35, R37, R44 ;  /* 0x00000025232c7223 */ /* 0x000fe2000001002c */
[--C-:B------:R-:W-:Y:S02]  /*f9a0*/  HADD2.F32 R42, -RZ, R11.reuse.H0_H0 ;  /* 0x2000000bff2a7230 */ /* 0x100fe40000004100 */
[C---:B------:R-:W-:Y:S01]  /*f9b0*/  FMUL.FTZ R35, R46.reuse, R10 ;  /* 0x0000000a2e237220 */ /* 0x040fe20000410000 */
[----:B------:R-:W-:Y:S01]  /*f9c0*/  FFMA.FTZ R29, R46, R6, -R5 ;  /* 0x000000062e1d7223 */ /* 0x000fe20000010805 */
[----:B------:R-:W-:Y:S02]  /*f9d0*/  HADD2.F32 R11, -RZ, R11.H1_H1 ;  /* 0x3000000bff0b7230 */ /* 0x000fe40000004100 */
[----:B------:R-:W-:-:S02]  /*f9e0*/  HADD2.F32 R46, -RZ, R31.H1_H1 ;  /* 0x3000001fff2e7230 */ /* 0x000fc40000004100 */
[----:B------:R-:W-:Y:S01]  /*f9f0*/  FFMA.FTZ R35, R48, R6, R35 ;  /* 0x0000000630237223 */ /* 0x000fe20000010023 */
[----:B------:R-:W-:Y:S02]  /*fa00*/  HADD2.F32 R37, -RZ, R32.H1_H1 ;  /* 0x30000020ff257230 */ /* 0x000fe40000004100 */
[----:B------:R-:W-:Y:S02]  /*fa10*/  HADD2.F32 R10, -RZ, R27.H1_H1 ;  /* 0x3000001bff0a7230 */ /* 0x000fe40000004100 */
[-C--:B------:R-:W-:Y:S01]  /*fa20*/  FMUL.FTZ R5, R46, R42.reuse ;  /* 0x0000002a2e057220 */ /* 0x080fe20000410000 */
[----:B------:R-:W-:Y:S02]  /*fa30*/  HADD2.F32 R31, -RZ, R28.H1_H1 ;  /* 0x3000001cff1f7230 */ /* 0x000fe40000004100 */
[----:B------:R-:W-:Y:S01]  /*fa40*/  FMUL.FTZ R4, R37, R11 ;  /* 0x0000000b25047220 */ /* 0x000fe20000410000 */
[--C-:B------:R-:W-:Y:S02]  /*fa50*/  HADD2.F32 R38, -RZ, R7.reuse.H0_H0 ;  /* 0x20000007ff267230 */ /* 0x100fe40000004100 */
[----:B------:R-:W-:Y:S01]  /*fa60*/  FMUL.FTZ R27, R10, R42 ;  /* 0x0000002a0a1b7220 */ /* 0x000fe20000410000 */
[----:B------:R-:W-:-:S02]  /*fa70*/  HADD2.F32 R7, -RZ, R7.H1_H1 ;  /* 0x30000007ff077230 */ /* 0x000fc40000004100 */
[C---:B------:R-:W-:Y:S01]  /*fa80*/  FMUL.FTZ R6, R31.reuse, R11 ;  /* 0x0000000b1f067220 */ /* 0x040fe20000410000 */
[-C--:B------:R-:W-:Y:S01]  /*fa90*/  FFMA.FTZ R11, R10, R38.reuse, -R5 ;  /* 0x000000260a0b7223 */ /* 0x080fe20000010805 */
[----:B------:R-:W-:Y:S01]  /*faa0*/  FFMA.FTZ R27, R46, R38, R27 ;  /* 0x000000262e1b7223 */ /* 0x000fe2000001001b */
[-C--:B------:R-:W-:Y:S01]  /*fab0*/  FFMA.FTZ R28, R31, R7.reuse, -R4 ;  /* 0x000000071f1c7223 */ /* 0x080fe20000010804 */
[----:B------:R-:W-:Y:S01]  /*fac0*/  FFMA.FTZ R32, R37, R7, R6 ;  /* 0x0000000725207223 */ /* 0x000fe20000010006 */
[----:B------:R-:W-:Y:S02]  /*fad0*/  F2FP.F16.F32.PACK_AB R4, R8, R43 ;  /* 0x0000002b0804723e */ /* 0x000fe400000000ff */
[----:B------:R-:W-:Y:S02]  /*fae0*/  F2FP.F16.F32.PACK_AB R5, R9, R34 ;  /* 0x000000220905723e */ /* 0x000fe400000000ff */
[----:B------:R-:W-:Y:S02]  /*faf0*/  F2FP.F16.F32.PACK_AB R6, R29, R26 ;  /* 0x0000001a1d06723e */ /* 0x000fe400000000ff */
[----:B------:R-:W-:-:S02]  /*fb00*/  F2FP.F16.F32.PACK_AB R7, R28, R11 ;  /* 0x0000000b1c07723e */ /* 0x000fc400000000ff */
[----:B------:R-:W-:Y:S02]  /*fb10*/  F2FP.F16.F32.PACK_AB R8, R30, R39 ;  /* 0x000000271e08723e */ /* 0x000fe400000000ff */
[----:B------:R-:W-:Y:S01]  /*fb20*/  F2FP.F16.F32.PACK_AB R9, R25, R40 ;  /* 0x000000281909723e */ /* 0x000fe200000000ff */
[----:B------:R1:W-:Y:S01]  /*fb30*/  STS.128 [R226], R4 ;  /* 0x00000004e2007388 */ /* 0x0003e20000000c00 */
[----:B------:R-:W-:Y:S02]  /*fb40*/  F2FP.F16.F32.PACK_AB R10, R35, R44 ;  /* 0x0000002c230a723e */ /* 0x000fe400000000ff */
[----:B------:R-:W-:-:S05]  /*fb50*/  F2FP.F16.F32.PACK_AB R11, R32, R27 ;  /* 0x0000001b200b723e */ /* 0x000fca00000000ff */
[----:B------:R1:W-:Y:S02]  /*fb60*/  STS.128 [R33+0x10400], R8 ;  /* 0x0104000821007388 */ /* 0x0003e40000000c00 */
.L_x_775:
[----:B------:R-:W-:Y:S05]  /*fb70*/  BSYNC B1 ;  /* 0x0000000000017941 */ /* 0x000fea0003800000 */
.L_x_774:
[----:B------:R-:W-:Y:S05]  /*fb80*/  @P2 BRA `(.L_x_750) ;  /* 0x0000000400582947 */ /* 0x000fea0003800000 */
[----:B------:R-:W-:Y:S01]  /*fb90*/  LEA.HI R24, R24, R212, RZ, 0x1d ;  /* 0x000000d418187211 */ /* 0x000fe200078fe8ff */
[----:B01----:R-:W-:Y:S02]  /*fba0*/  HADD2.F32 R33, -RZ, R0.H0_H0 ;  /* 0x20000000ff217230 */ /* 0x003fe40000004100 */
[--C-:B------:R-:W-:Y:S01]  /*fbb0*/  HADD2.F32 R35, -RZ, R14.reuse.H0_H0 ;  /* 0x2000000eff237230 */ /* 0x100fe20000004100 */
        /* <DEDUP_REMOVED lines=12> */
[----:B------:R-:W0:Y:S01]  /*fc80*/  LDS.128 R4, [R225] ;  /* 0x00000000e1047984 */ /* 0x000e220000000c00 */
[----:B------:R-:W-:-:S02]  /*fc90*/  HADD2.F32 R3, -RZ, R3.H1_H1 ;  /* 0x30000003ff037230 */ /* 0x000fc40000004100 */
[----:B------:R-:W-:Y:S01]  /*fca0*/  IADD3 R9, R8, R9, R195 ;  /* 0x0000000908097210 */ /* 0x000fe20007ffe0c3 */
[--C-:B------:R-:W-:Y:S02]  /*fcb0*/  HADD2.F32 R39, -RZ, R20.reuse.H0_H0 ;  /* 0x20000014ff277230 */ /* 0x100fe40000004100 */
[----:B------:R-:W-:Y:S02]  /*fcc0*/  HADD2.F32 R20, -RZ, R20.H1_H1 ;  /* 0x30000014ff147230 */ /* 0x000fe40000004100 */
        /* <DEDUP_REMOVED lines=8> */
[----:B------:R-:W-:Y:S02]  /*fd50*/  HADD2.F32 R28, -RZ, R7.H0_H0 ;  /* 0x20000007ff1c7230 */ /* 0x000fe40000004100 */
[--C-:B-1----:R-:W-:Y:S02]  /*fd60*/  HADD2.F32 R29, -RZ, R8.reuse.H0_H0 ;  /* 0x20000008ff1d7230 */ /* 0x102fe40000004100 */
[----:B------:R-:W-:Y:S02]  /*fd70*/  HADD2.F32 R8, -RZ, R8.H1_H1 ;  /* 0x30000008ff087230 */ /* 0x000fe40000004100 */
[--C-:B------:R-:W-:Y:S02]  /*fd80*/  HADD2.F32 R30, -RZ, R9.reuse.H0_H0 ;  /* 0x20000009ff1e7230 */ /* 0x100fe40000004100 */
[-C--:B------:R-:W-:Y:S01]  /*fd90*/  FMUL.FTZ R34, R35, R29.reuse ;  /* 0x0000001d23227220 */ /* 0x080fe20000410000 */
[----:B------:R-:W-:Y:S01]  /*fda0*/  FMUL.FTZ R38, R33, R29 ;  /* 0x0000001d21267220 */ /* 0x000fe20000410000 */
[----:B------:R-:W-:-:S02]  /*fdb0*/  HADD2.F32 R9, -RZ, R9.H1_H1 ;  /* 0x30000009ff097230 */ /* 0x000fc40000004100 */
[-C--:B------:R-:W-:Y:S01]  /*fdc0*/  FMUL.FTZ R29, R42, R8.reuse ;  /* 0x000000082a1d7220 */ /* 0x080fe20000410000 */
[-C--:B------:R-:W-:Y:S01]  /*fdd0*/  FFMA.FTZ R34, R33, R25.reuse, -R34 ;  /* 0x0000001921227223 */ /* 0x080fe20000010822 */
[----:B------:R-:W-:Y:S01]  /*fde0*/  FFMA.FTZ R38, R35, R25, R38 ;  /* 0x0000001923267223 */ /* 0x000fe20000010026 */
[----:B------:R-:W-:Y:S01]  /*fdf0*/  FMUL.FTZ R25, R40, R8 ;  /* 0x0000000828197220 */ /* 0x000fe20000410000 */
[-C--:B------:R-:W-:Y:S01]  /*fe00*/  FMUL.FTZ R33, R14, R30.reuse ;  /* 0x0000001e0e217220 */ /* 0x080fe20000410000 */
[----:B------:R-:W-:Y:S02]  /*fe10*/  HADD2.F32 R31, -RZ, R10.H0_H0 ;  /* 0x2000000aff1f7230 */ /* 0x000fe40000004100 */
[----:B------:R-:W-:Y:S01]  /*fe20*/  FMUL.FTZ R15, R0, R30 ;  /* 0x0000001e000f7220 */ /* 0x000fe20000410000 */
[----:B------:R-:W-:Y:S02]  /*fe30*/  HADD2.F32 R35, -RZ, R12.H0_H0 ;  /* 0x2000000cff237230 */ /* 0x000fe40000004100 */
[-C--:B------:R-:W-:Y:S01]  /*fe40*/  FFMA.FTZ R29, R40, R4.reuse, -R29 ;  /* 0x00000004281d7223 */ /* 0x080fe2000001081d */
[----:B------:R-:W-:Y:S01]  /*fe50*/  FFMA.FTZ R25, R42, R4, R25 ;  /* 0x000000042a197223 */ /* 0x000fe20000010019 */
[----:B------:R-:W-:Y:S01]  /*fe60*/  FFMA.FTZ R33, R0, R26, -R33 ;  /* 0x0000001a00217223 */ /* 0x000fe20000010821 */
[----:B------:R-:W-:-:S02]  /*fe70*/  HADD2.F32 R10, -RZ, R10.H1_H1 ;  /* 0x3000000aff0a7230 */ /* 0x000fc40000004100 */
[----:B------:R-:W-:Y:S01]  /*fe80*/  FFMA.FTZ R15, R14, R26, R15 ;  /* 0x0000001a0e0f7223 */ /* 0x000fe2000001000f */
[-C--:B------:R-:W-:Y:S01]  /*fe90*/  FMUL.FTZ R0, R37, R9.reuse ;  /* 0x0000000925007220 */ /* 0x080fe20000410000 */
[----:B------:R-:W-:Y:S01]  /*fea0*/  FMUL.FTZ R4, R3, R9 ;  /* 0x0000000903047220 */ /* 0x000fe20000410000 */
[----:B------:R-:W-:Y:S02]  /*feb0*/  HADD2.F32 R40, -RZ, R21.H0_H0 ;  /* 0x20000015ff287230 */ /* 0x000fe40000004100 */
[-C--:B------:R-:W-:Y:S01]  /*fec0*/  FMUL.FTZ R8, R39, R31.reuse ;  /* 0x0000001f27087220 */ /* 0x080fe20000410000 */
[----:B------:R-:W-:Y:S01]  /*fed0*/  FMUL.FTZ R26, R35, R31 ;  /* 0x0000001f231a7220 */ /* 0x000fe20000410000 */
[----:B------:R-:W-:Y:S02]  /*fee0*/  HADD2.F32 R30, -RZ, R13.H0_H0 ;  /* 0x2000000dff1e7230 */ /* 0x000fe40000004100 */
[-C--:B------:R-:W-:Y:S01]  /*fef0*/  FFMA.FTZ R0, R3, R5.reuse, -R0 ;  /* 0x0000000503007223 */ /* 0x080fe20000010800 */
[----:B------:R-:W-:Y:S01]  /*ff00*/  FFMA.FTZ R14, R37, R5, R4 ;  /* 0x00000005250e7223 */ /* 0x000fe20000010004 */
[----:B------:R-:W-:-:S02]  /*ff10*/  HADD2.F32 R32, -RZ, R11.H0_H0 ;  /* 0x2000000bff207230 */ /* 0x000fc40000004100 */
[-C--:B------:R-:W-:Y:S01]  /*ff20*/  FMUL.FTZ R5, R40, R10.reuse ;  /* 0x0000000a28057220 */ /* 0x080fe20000410000 */
[-C--:B------:R-:W-:Y:S01]  /*ff30*/  FFMA.FTZ R3, R35, R27.reuse, -R8 ;  /* 0x0000001b23037223 */ /* 0x080fe20000010808 */
[----:B------:R-:W-:Y:S01]  /*ff40*/  FFMA.FTZ R26, R39, R27, R26 ;  /* 0x0000001b271a7223 */ /* 0x000fe2000001001a */
[----:B------:R-:W-:Y:S02]  /*ff50*/  HADD2.F32 R11, -RZ, R11.H1_H1 ;  /* 0x3000000bff0b7230 */ /* 0x000fe40000004100 */
[C---:B------:R-:W-:Y:S01]  /*ff60*/  FMUL.FTZ R9, R30.reuse, R10 ;  /* 0x0000000a1e097220 */ /* 0x040fe20000410000 */
[----:B------:R-:W-:Y:S02]  /*ff70*/  HADD2.F32 R27, -RZ, R21.H1_H1 ;  /* 0x30000015ff1b7230 */ /* 0x000fe40000004100 */
[----:B------:R-:W-:Y:S01]  /*ff80*/  FFMA.FTZ R10, R30, R6, -R5 ;  /* 0x000000061e0a7223 */ /* 0x000fe20000010805 */
[----:B------:R-:W-:Y:S02]  /*ff90*/  HADD2.F32 R12, -RZ, R12.H1_H1 ;  /* 0x3000000cff0c7230 */ /* 0x000fe40000004100 */
[----:B------:R-:W-:Y:S01]  /*ffa0*/  FMUL.FTZ R5, R20, R32 ;  /* 0x0000002014057220 */ /* 0x000fe20000410000 */
[----:B------:R-:W-:-:S02]  /*ffb0*/  HADD2.F32 R21, -RZ, R13.H1_H1 ;  /* 0x3000000dff157230 */ /* 0x000fc40000004100 */
[----:B------:R-:W-:Y:S01]  /*ffc0*/  FFMA.FTZ R13, R40, R6, R9 ;  /* 0x00000006280d7223 */ /* 0x000fe20000010009 */
[----:B------:R-:W-:Y:S02]  /*ffd0*/  HADD2.F32 R7, -RZ, R7.H1_H1 ;  /* 0x30000007ff077230 */ /* 0x000fe40000004100 */
[-C--:B------:R-:W-:Y:S01]  /*ffe0*/  FMUL.FTZ R4, R27, R11.reuse ;  /* 0x0000000b1b047220 */ /* 0x080fe20000410000 */
[C---:B------:R-:W-:Y:S01]  /*fff0*/  FMUL.FTZ R9, R12.reuse, R32 ;  /* 0x000000200c097220 */ /* 0x040fe20000410000 */
[C---:B------:R-:W-:Y:S01]  /*10000*/  FMUL.FTZ R6, R21.reuse, R11 ;  /* 0x0000000b15067220 */ /* 0x040fe20000410000 */
[-C--:B------:R-:W-:Y:S01]  /*10010*/  FFMA.FTZ R11, R12, R28.reuse, -R5 ;  /* 0x0000001c0c0b7223 */ /* 0x080fe20000010805 */
[-C--:B------:R-:W-:Y:S01]  /*10020*/  FFMA.FTZ R12, R21, R7.reuse, -R4 ;  /* 0x00000007150c7223 */ /* 0x080fe20000010804 */
[----:B------:R-:W-:Y:S01]  /*10030*/  FFMA.FTZ R28, R20, R28, R9 ;  /* 0x0000001c141c7223 */ /* 0x000fe20000010009 */
        /* <DEDUP_REMOVED lines=8> */
[----:B------:R-:W-:-:S02]  /*100c0*/  F2FP.F16.F32.PACK_AB R10, R13, R26 ;  /* 0x0000001a0d0a723e */ /* 0x000fc400000000ff */
[----:B------:R-:W-:-:S05]  /*100d0*/  F2FP.F16.F32.PACK_AB R11, R21, R28 ;  /* 0x0000001c150b723e */ /* 0x000fca00000000ff */
[----:B------:R0:W-:Y:S02]  /*100e0*/  STS.128 [R24+0x10400], R8 ;  /* 0x0104000818007388 */ /* 0x0001e40000000c00 */
.L_x_750:
[----:B------:R-:W-:Y:S05]  /*100f0*/  BSYNC B0 ;  /* 0x0000000000007941 */ /* 0x000fea0003800000 */
.L_x_731:
[----:B------:R-:W-:Y:S01]  /*10100*/  @!PT LDS RZ, [RZ] ;  /* 0x00000000fffff984 */ /* 0x000fe20000000800 */
[----:B------:R-:W-:Y:S01]  /*10110*/  @!PT LDS RZ, [RZ] ;  /* 0x00000000fffff984 */ /* 0x000fe20000000800 */
[----:B------:R-:W-:Y:S01]  /*10120*/  @!PT LDS RZ, [RZ] ;  /* 0x00000000fffff984 */ /* 0x000fe20000000800 */
[----:B------:R-:W-:Y:S01]  /*10130*/  @!PT LDS RZ, [RZ] ;  /* 0x00000000fffff984 */ /* 0x000fe20000000800 */
[----:B------:R5:W-:Y:S06]  /*10140*/  MEMBAR.ALL.CTA ;  /* 0x0000000000007992 */ /* 0x000bec0000008000 */
[----:B-----5:R-:W5:Y:S01]  /*10150*/  FENCE.VIEW.ASYNC.S ;  /* 0x00000000000073c6 */ /* 0x020f620000000000 */
[----:B------:R-:W-:Y:S05]  /*10160*/  WARPSYNC.ALL ;  /* 0x0000000000007948 */ /* 0x000fea0003800000 */
[----:B-----5:R-:W-:Y:S06]  /*10170*/  BAR.SYNC.DEFER_BLOCKING 0xd, 0x100 ;  /* 0x0344000000007b1d */ /* 0x020fec0000010000 */
.L_x_729:
[----:B------:R-:W-:-:S05]  /*10180*/  IMAD.U32 R0, RZ, RZ, UR46 ;  /* 0x0000002eff007e24 */ /* 0x000fca000f8e00ff */
[----:B------:R-:W-:-:S13]  /*10190*/  ISETP.NE.AND P0, PT, R0, 0x3, PT ;  /* 0x000000030000780c */ /* 0x000fda0003f05270 */
[----:B------:R-:W-:Y:S05]  /*101a0*/  @!P0 BRA `(.L_x_776) ;  /* 0x0000000000048947 */ /* 0x000fea0003800000 */
[----:B------:R-:W-:Y:S01]  /*101b0*/  BPT.TRAP 0x1 ;  /* 0x000000040000795c */ /* 0x000fe20000300000 */
.L_x_776:
[----:B01234-:R-:W-:Y:S02]  /*101c0*/  LEA R4, R194, R2, 0x3 ;  /* 0x00000002c2047211 */ /* 0x01ffe400078e18ff */
[----:B------:R-:W-:-:S04]  /*101d0*/  SHF.L.U32 R3, R196, 0x1f, RZ ;  /* 0x0000001fc4037819 */ /* 0x000fc800000006ff */
[----:B------:R0:W1:Y:S01]  /*101e0*/  SYNCS.PHASECHK.TRANS64.TRYWAIT P2, [R4+URZ+0x34830], R3 ;  /* 0x03483003040075a7 */ /* 0x000062000804017f */
[----:B------:R-:W-:Y:S05]  /*101f0*/  @!P0 BRA `(.L_x_777) ;  /* 0x0000000000048947 */ /* 0x000fea0003800000 */
[----:B------:R-:W-:Y:S01]  /*10200*/  BPT.TRAP 0x1 ;  /* 0x000000040000795c */ /* 0x000fe20000300000 */
.L_x_777:
[----:B------:R-:W2:Y:S01]  /*10210*/  S2R R0, SR_TID.X ;  /* 0x0000000000007919 */ /* 0x000ea20000002100 */
[----:B------:R-:W-:Y:S01]  /*10220*/  IMAD.MOV.U32 R151, RZ, RZ, RZ ;  /* 0x000000ffff977224 */ /* 0x000fe200078e00ff */
[----:B--2---:R-:W-:-:S04]  /*10230*/  LOP3.LUT R0, R0, 0x7f, RZ, 0xc0, !PT ;  /* 0x0000007f00007812 */ /* 0x004fc800078ec0ff */
[----:B------:R-:W-:Y:S01]  /*10240*/  ISETP.NE.AND P1, PT, R0, RZ, PT ;  /* 0x000000ff0000720c */ /* 0x000fe20003f25270 */
[----:B-1----:R-:W-:-:S12]  /*10250*/  @P2 BRA `(.L_x_778) ;  /* 0x0000000000082947 */ /* 0x002fd80003800000 */
[----:B------:R-:W1:Y:S02]  /*10260*/  SYNCS.PHASECHK.TRANS64.TRYWAIT P2, [R4+URZ+0x34830], R3 ;  /* 0x03483003040075a7 */ /* 0x000e64000804017f */
[----:B-1----:R-:W-:Y:S05]  /*10270*/  @!P2 BRA `(.L_x_779) ;  /* 0x000000f80048a947 */ /* 0x002fea0003800000 */
.L_x_778:
[----:B------:R-:W-:Y:S05]  /*10280*/  WARPSYNC.ALL ;  /* 0x0000000000007948 */ /* 0x000fea0003800000 */
[----:B------:R-:W-:Y:S01]  /*10290*/  VIADD R0, R2, 0x1c400 ;  /* 0x0001c40002007836 */ /* 0x000fe20000000000 */
[----:B------:R-:W-:Y:S01]  /*102a0*/  R2UR UR52, R36 ;  /* 0x00000000243472ca */ /* 0x000fe200000e0000 */
[----:B------:R-:W-:Y:S01]  /*102b0*/  UMOV UR53, 0x40000040 ;  /* 0x4000004000357882 */ /* 0x000fe20000000000 */
[----:B------:R-:W-:Y:S01]  /*102c0*/  MOV R9, 0x40000040 ;  /* 0x4000004000097802 */ /* 0x000fe20000000f00 */
[----:B------:R-:W-:Y:S01]  /*102d0*/  WARPGROUP.ARRIVE ;  /* 0x00000000000079c5 */ /* 0x000fe20000000000 */
[----:B------:R-:W-:Y:S01]  /*102e0*/  SHF.R.U32.HI R0, RZ, 0x4, R0 ;  /* 0x00000004ff007819 */ /* 0x000fe20000011600 */
[----:B------:R-:W-:Y:S01]  /*102f0*/  IMAD.MOV.U32 R15, RZ, RZ, 0x40000040 ;  /* 0x40000040ff0f7424 */ /* 0x000fe200078e00ff */
[----:B------:R-:W-:Y:S01]  /*10300*/  R2UR UR55, R9 ;  /* 0x00000000093772ca */ /* 0x000fe200000e0000 */
[----:B------:R-:W-:Y:S01]  /*10310*/  UMOV UR49, 0x40000040 ;  /* 0x4000004000317882 */ /* 0x000fe20000000000 */
[----:B------:R-:W-:Y:S01]  /*10320*/  LOP3.LUT R0, R0, 0x3fff, RZ, 0xc0, !PT ;  /* 0x00003fff00007812 */ /* 0x000fe200078ec0ff */
[----:B------:R-:W-:Y:S01]  /*10330*/  UMOV UR9, 0x40000040 ;  /* 0x4000004000097882 */ /* 0x000fe20000000000 */
[----:B------:R-:W-:Y:S01]  /*10340*/  R2UR UR51, R15 ;  /* 0x000000000f3372ca */ /* 0x000fe200000e0000 */
[----:B------:R-:W-:Y:S01]  /*10350*/  IMAD.MOV.U32 R15, RZ, RZ, 0x40000040 ;  /* 0x40000040ff0f7424 */ /* 0x000fe200078e00ff */
[----:B------:R-:W-:Y:S01]  /*10360*/  LOP3.LUT R7, R0, 0x10000, RZ, 0xfc, !PT ;  /* 0x0001000000077812 */ /* 0x000fe200078efcff */
[----:B------:R-:W-:Y:S01]  /*10370*/  ULOP3.LUT UR52, UR52, 0x10000, URZ, 0xfc, !UPT ;  /* 0x0001000034347892 */ /* 0x000fe2000f8efc3f */
[----:B------:R-:W-:Y:S01]  /*10380*/  MOV R21, UR9 ;  /* 0x0000000900157c02 */ /* 0x000fe20008000f00 */
[----:B------:R-:W-:Y:S01]  /*10390*/  UMOV UR57, 0x40000040 ;  /* 0x4000004000397882 */ /* 0x000fe20000000000 */
[----:B------:R-:W-:Y:S01]  /*103a0*/  R2UR UR11, R15 ;  /* 0x000000000f0b72ca */ /* 0x000fe200000e0000 */
[----:B------:R-:W-:Y:S01]  /*103b0*/  IMAD R8, R194, 0xc00, R7 ;  /* 0x00000c00c2087824 */ /* 0x000fe200078e0207 */
[----:B------:R-:W-:Y:S01]  /*103c0*/  UIADD3 UR48, UR52, 0x2, URZ ;  /* 0x0000000234307890 */ /* 0x000fe2000fffe03f */
[----:B------:R-:W-:Y:S01]  /*103d0*/  IMAD.MOV.U32 R15, RZ, RZ, 0x40000040 ;  /* 0x40000040ff0f7424 */ /* 0x000fe200078e00ff */
[----:B------:R-:W-:Y:S01]  /*103e0*/  UIADD3 UR4, UR52, 0x4, URZ ;  /* 0x0000000434047890 */ /* 0x000fe2000fffe03f */
[C---:B------:R-:W-:Y:S01]  /*103f0*/  VIADD R14, R8.reuse, 0x2 ;  /* 0x00000002080e7836 */ /* 0x040fe20000000000 */
[----:B------:R-:W-:Y:S01]  /*10400*/  R2UR UR54, R8 ;  /* 0x00000000083672ca */ /* 0x000fe200000e0000 */
[----:B------:R-:W-:Y:S01]  /*10410*/  UIADD3 UR56, UR52, 0x802, URZ ;  /* 0x0000080234387890 */ /* 0x000fe2000fffe03f */
[----:B------:R-:W-:Y:S01]  /*10420*/  MOV R9, 0x40000040 ;  /* 0x4000004000097802 */ /* 0x000fe20000000f00 */
[----:B------:R-:W-:Y:S01]  /*10430*/  UIADD3 UR36, UR52, 0x804, URZ ;  /* 0x0000080434247890 */ /* 0x000fe2000fffe03f */
[----:B------:R-:W-:Y:S01]  /*10440*/  R2UR UR50, R14 ;  /* 0x000000000e3272ca */ /* 0x000fe200000e0000 */
[----:B------:R-:W-:Y:S01]  /*10450*/  UMOV UR8, UR4 ;  /* 0x0000000400087c82 */ /* 0x000fe20008000000 */
[----:B------:R-:W-:Y:S01]  /*10460*/  IADD3 R14, R8, 0x4, RZ ;  /* 0x00000004080e7810 */ /* 0x000fe20007ffe0ff */
[----:B------:R-:W-:Y:S01]  /*10470*/  UIADD3 UR4, UR52, 0x6, URZ ;  /* 0x0000000634047890 */ /* 0x000fe2000fffe03f */
[----:B------:R-:W-:Y:S01]  /*10480*/  IMAD.U32 R20, RZ, RZ, UR8 ;  /* 0x00000008ff147e24 */ /* 0x000fe2000f8e00ff */
[----:B------:R-:W-:Y:S01]  /*10490*/  UMOV UR37, 0x40000040 ;  /* 0x4000004000257882 */ /* 0x000fe20000000000 */
[----:B------:R-:W-:Y:S01]  /*104a0*/  R2UR UR10, R14 ;  /* 0x000000000e0a72ca */ /* 0x000fe200000e0000 */
[----:B------:R-:W-:Y:S01]  /*104b0*/  VIADD R14, R8, 0x6 ;  /* 0x00000006080e7836 */ /* 0x000fe20000000000 */
[----:B01----:R-:W-:Y:S01]  /*104c0*/  IADD3 R3, R233, R150, RZ ;  /* 0x00000096e9037210 */ /* 0x003fe20007ffe0ff */
[----:B------:R-:W-:Y:S01]  /*104d0*/  HGMMA.64x128x16.F32 R24, gdesc[UR52], RZ, !UPT, gsb0 ;  /* 0x01e00000341879f0 */ /* 0x000fe2000c0008ff */
[----:B------:R0:W-:Y:S01]  /*104e0*/  STL.64 [R1+0x40], R20 ;  /* 0x0000401401007387 */ /* 0x0001e20000100a00 */
[----:B------:R-:W-:Y:S01]  /*104f0*/  P2R R12, PR, RZ, 0x2 ;  /* 0x00000002ff0c7803 */ /* 0x000fe20000000000 */
[----:B------:R-:W-:Y:S01]  /*10500*/  BSSY B0, `(.L_x_780) ;  /* 0x00004bc000007945 */ /* 0x000fe20003800000 */
[----:B------:R-:W-:Y:S01]  /*10510*/  IMAD R6, R210, -0x80, R3 ;  /* 0xffffff80d2067824 */ /* 0x000fe200078e0203 */
[----:B------:R-:W-:Y:S01]  /*10520*/  P2R R10, PR, RZ, 0x1 ;  /* 0x00000001ff0a7803 */ /* 0x000fe20000000000 */
[--C-:B------:R-:W-:Y:S01]  /*10530*/  IMAD.MOV.U32 R148, RZ, RZ, R151.reuse ;  /* 0x000000ffff947224 */ /* 0x100fe200078e0097 */
[-C--:B------:R-:W-:Y:S01]  /*10540*/  MOV R149, R151.reuse ;  /* 0x0000009700957202 */ /* 0x080fe20000000f00 */
[--C-:B------:R-:W-:Y:S01]  /*10550*/  IMAD.MOV.U32 R147, RZ, RZ, R151.reuse ;  /* 0x000000ffff937224 */ /* 0x100fe200078e0097 */
[C---:B------:R-:W-:Y:S01]  /*10560*/  ISETP.GT.AND P4, PT, R6.reuse, RZ, PT ;  /* 0x000000ff0600720c */ /* 0x040fe20003f84270 */
[--C-:B------:R-:W-:Y:S01]  /*10570*/  IMAD.MOV.U32 R145, RZ, RZ, R151.reuse ;  /* 0x000000ffff917224 */ /* 0x100fe200078e0097 */
[C---:B------:R-:W-:Y:S01]  /*10580*/  ISETP.GT.AND P3, PT, R6.reuse, 0x1, PT ;  /* 0x000000010600780c */ /* 0x040fe20003f64270 */
[--C-:B-----5:R-:W-:Y:S01]  /*10590*/  IMAD.MOV.U32 R144, RZ, RZ, R151.reuse ;  /* 0x000000ffff907224 */ /* 0x120fe200078e0097 */
[C---:B------:R-:W-:Y:S01]  /*105a0*/  ISETP.GT.AND P2, PT, R6.reuse, 0x8, PT ;  /* 0x000000080600780c */ /* 0x040fe20003f44270 */
[--C-:B------:R-:W-:Y:S01]  /*105b0*/  IMAD.MOV.U32 R142, RZ, RZ, R151.reuse ;  /* 0x000000ffff8e7224 */ /* 0x100fe200078e0097 */
[C---:B------:R-:W-:Y:S01]  /*105c0*/  ISETP.GT.AND P6, PT, R6.reuse, 0x9, PT ;  /* 0x000000090600780c */ /* 0x040fe20003fc4270 */
[--C-:B------:R-:W-:Y:S01]  /*105d0*/  IMAD.MOV.U32 R141, RZ, RZ, R151.reuse ;  /* 0x000000ffff8d7224 */ /* 0x100fe200078e0097 */
[C---:B------:R-:W-:Y:S01]  /*105e0*/  ISETP.GT.AND P5, PT, R6.reuse, 0x10, PT ;  /* 0x000000100600780c */ /* 0x040fe20003fa4270 */
[--C-:B------:R-:W-:Y:S01]  /*105f0*/  IMAD.MOV.U32 R138, RZ, RZ, R151.reuse ;  /* 0x000000ffff8a7224 */ /* 0x100fe200078e0097 */
[C---:B------:R-:W-:Y:S01]  /*10600*/  ISETP.GT.AND P1, PT, R6.reuse, 0x59, PT ;  /* 0x000000590600780c */ /* 0x040fe20003f24270 */
[--C-:B------:R-:W-:Y:S01]  /*10610*/  IMAD.MOV.U32 R136, RZ, RZ, R151.reuse ;  /* 0x000000ffff887224 */ /* 0x100fe200078e0097 */
[----:B------:R-:W-:Y:S01]  /*10620*/  ISETP.GT.AND P0, PT, R6, 0x60, PT ;  /* 0x000000600600780c */ /* 0x000fe20003f04270 */
[--C-:B------:R-:W-:Y:S01]  /*10630*/  IMAD.MOV.U32 R132, RZ, RZ, R151.reuse ;  /* 0x000000ffff847224 */ /* 0x100fe200078e0097 */
[-C--:B------:R-:W-:Y:S01]  /*10640*/  MOV R146, R151.reuse ;  /* 0x0000009700927202 */ /* 0x080fe20000000f00 */
        /* <DEDUP_REMOVED lines=19> */
[----:B------:R-:W-:Y:S01]  /*10780*/  MOV R92, R151 ;  /* 0x00000097005c7202 */ /* 0x000fe20000000f00 */
        /* <DEDUP_REMOVED lines=10> */
[----:B------:R-:W-:Y:S01]  /*10830*/  HGMMA.64x128x16.F32 R24, gdesc[UR8], R24, gsb0 ;  /* 0x01e00000081879f0 */ /* 0x000fe20008000818 */
[----:B------:R-:W-:Y:S01]  /*10840*/  R2UR UR10, R14 ;  /* 0x000000000e0a72ca */ /* 0x000fe200000e0000 */
[----:B------:R-:W-:Y:S01]  /*10850*/  UMOV UR8, UR4 ;  /* 0x0000000400087c82 */ /* 0x000fe20008000000 */
[----:B------:R-:W-:Y:S01]  /*10860*/  R2UR UR11, R15 ;  /* 0x000000000f0b72ca */ /* 0x000fe200000e0000 */
[----:B------:R-:W-:Y:S01]  /*10870*/  UMOV UR9, 0x40000040 ;  /* 0x4000004000097882 */ /* 0x000fe20000000000 */
[----:B------:R-:W-:Y:S01]  /*10880*/  VIADD R14, R8, 0x400 ;  /* 0x00000400080e7836 */ /* 0x000fe20000000000 */
[----:B------:R-:W-:Y:S01]  /*10890*/  MOV R15, 0x40000040 ;  /* 0x40000040000f7802 */ /* 0x000fe20000000f00 */
[----:B------:R-:W-:Y:S01]  /*108a0*/  UIADD3 UR4, UR52, 0x400, URZ ;  /* 0x0000040034047890 */ /* 0x000fe2000fffe03f */
[----:B0-----:R-:W-:Y:S01]  /*108b0*/  MOV R20, UR8 ;  /* 0x0000000800147c02 */ /* 0x001fe20008000f00 */
[----:B------:R-:W-:-:S05]  /*108c0*/  IMAD.U32 R21, RZ, RZ, UR9 ;  /* 0x00000009ff157e24 */ /* 0x000fca000f8e00ff */
[----:B------:R0:W-:Y:S01]  /*108d0*/  STL.64 [R1+0x38], R20 ;  /* 0x0000381401007387 */ /* 0x0001e20000100a00 */
[----:B------:R-:W-:Y:S02]  /*108e0*/  WARPGROUP.DEPBAR.LE gsb0, 0x0 ;  /* 0x00008000000079c5 */ /* 0x000fe40000010000 */
[----:B------:R-:W-:-:S06]  /*108f0*/  WARPGROUP.ARRIVE ;  /* 0x00000000000079c5 */ /* 0x000fcc0000000000 */
[----:B------:R-:W-:Y:S01]  /*10900*/  HGMMA.64x128x16.F32 R24, gdesc[UR8], R24, gsb0 ;  /* 0x01e00000081879f0 */ /* 0x000fe20008000818 */
[----:B------:R-:W-:Y:S01]  /*10910*/  R2UR UR10, R14 ;  /* 0x000000000e0a72ca */ /* 0x000fe200000e0000 */
[----:B------:R-:W-:Y:S01]  /*10920*/  UMOV UR8, UR4 ;  /* 0x0000000400087c82 */ /* 0x000fe20008000000 */
[----:B------:R-:W-:Y:S01]  /*10930*/  R2UR UR11, R15 ;  /* 0x000000000f0b72ca */ /* 0x000fe200000e0000 */
[----:B------:R-:W-:Y:S01]  /*10940*/  UMOV UR9, 0x40000040 ;  /* 0x4000004000097882 */ /* 0x000fe20000000000 */
[----:B------:R-:W-:Y:S01]  /*10950*/  IMAD.MOV.U32 R15, RZ, RZ, 0x40000040 ;  /* 0x40000040ff0f7424 */ /* 0x000fe200078e00ff */
[----:B------:R-:W-:Y:S01]  /*10960*/  IADD3 R14, R8, 0x402, RZ ;  /* 0x00000402080e7810 */ /* 0x000fe20007ffe0ff */
[----:B------:R-:W-:Y:S01]  /*10970*/  UIADD3 UR4, UR52, 0x402, URZ ;  /* 0x0000040234047890 */ /* 0x000fe2000fffe03f */
[----:B0-----:R-:W-:Y:S02]  /*10980*/  IMAD.U32 R20, RZ, RZ, UR8 ;  /* 0x00000008ff147e24 */ /* 0x001fe4000f8e00ff */
        /* <DEDUP_REMOVED lines=9> */
[----:B------:R-:W-:Y:S01]  /*10a20*/  VIADD R14, R8, 0x404 ;  /* 0x00000404080e7836 */ /* 0x000fe20000000000 */
[----:B------:R-:W-:Y:S01]  /*10a30*/  UIADD3 UR4, UR52, 0x404, URZ ;  /* 0x0000040434047890 */ /* 0x000fe2000fffe03f */
[----:B------:R-:W-:Y:S01]  /*10a40*/  IMAD.MOV.U32 R15, RZ, RZ, 0x40000040 ;  /* 0x40000040ff0f7424 */ /* 0x000fe200078e00ff */
        /* <DEDUP_REMOVED lines=40> */
[----:B------:R-:W-:Y:S01]  /*10cd0*/  IMAD.U32 R20, RZ, RZ, UR8 ;  /* 0x00000008ff147e24 */ /* 0x000fe2000f8e00ff */
[----:B------:R-:W-:-:S02]  /*10ce0*/  R2UR UR58, R14 ;  /* 0x000000000e3a72ca */ /* 0x000fc400000e0000 */
[----:B------:R-:W-:Y:S01]  /*10cf0*/  R2UR UR59, R15 ;  /* 0x000000000f3b72ca */ /* 0x000fe200000e0000 */
[----:B------:R-:W-:Y:S01]  /*10d00*/  IMAD.MOV.U32 R15, RZ, RZ, 0x40000040 ;  /* 0x40000040ff0f7424 */ /* 0x000fe200078e00ff */
[C---:B------:R-:W-:Y:S01]  /*10d10*/  IADD3 R14, R8.reuse, 0x804, RZ ;  /* 0x00000804080e7810 */ /* 0x040fe20007ffe0ff */
[----:B------:R-:W-:Y:S01]  /*10d20*/  VIADD R8, R8, 0x806 ;  /* 0x0000080608087836 */ /* 0x000fe20000000000 */
[----:B------:R-:W-:Y:S02]  /*10d30*/  STL.64 [R1+0x8], R20 ;  /* 0x0000081401007387 */ /* 0x000fe40000100a00 */
[----:B------:R-:W-:Y:S02]  /*10d40*/  R2UR UR38, R14 ;  /* 0x000000000e2672ca */ /* 0x000fe400000e0000 */
[----:B------:R-:W-:Y:S01]  /*10d50*/  R2UR UR39, R15 ;  /* 0x000000000f2772ca */ /* 0x000fe200000e0000 */
[----:B------:R-:W-:Y:S02]  /*10d60*/  WARPGROUP.DEPBAR.LE gsb0, 0x0 ;  /* 0x00008000000079c5 */ /* 0x000fe40000010000 */
[----:B------:R-:W-:-:S06]  /*10d70*/  WARPGROUP.ARRIVE ;  /* 0x00000000000079c5 */ /* 0x000fcc0000000000 */
[----:B------:R-:W-:Y:S01]  /*10d80*/  HGMMA.64x128x16.F32 R24, gdesc[UR8], R24, gsb0 ;  /* 0x01e00000081879f0 */ /* 0x000fe20008000818 */
[----:B------:R-:W-:Y:S01]  /*10d90*/  R2UR UR10, R8 ;  /* 0x00000000080a72ca */ /* 0x000fe200000e0000 */
[----:B------:R-:W-:Y:S01]  /*10da0*/  UMOV UR8, UR4 ;  /* 0x0000000400087c82 */ /* 0x000fe20008000000 */
[----:B------:R-:W-:Y:S01]  /*10db0*/  R2UR UR11, R9 ;  /* 0x00000000090b72ca */ /* 0x000fe200000e0000 */
[----:B------:R-:W-:Y:S01]  /*10dc0*/  UMOV UR9, 0x40000040 ;  /* 0x4000004000097882 */ /* 0x000fe20000000000 */
[----:B------:R-:W-:Y:S01]  /*10dd0*/  IMAD.U32 R8, RZ, RZ, UR8 ;  /* 0x00000008ff087e24 */ /* 0x000fe2000f8e00ff */
[----:B------:R-:W-:Y:S01]  /*10de0*/  ULDC UR4, c[0x0][0x988] ;  /* 0x0002620000047ab9 */ /* 0x000fe20000000800 */
[----:B------:R-:W-:-:S05]  /*10df0*/  IMAD.U32 R9, RZ, RZ, UR9 ;  /* 0x00000009ff097e24 */ /* 0x000fca000f8e00ff */
[----:B------:R0:W-:Y:S01]  /*10e00*/  STL.64 [R1], R8 ;  /* 0x0000000801007387 */ /* 0x0001e20000100a00 */
[----:B------:R-:W-:Y:S02]  /*10e10*/  WARPGROUP.DEPBAR.LE gsb0, 0x0 ;  /* 0x00008000000079c5 */ /* 0x000fe40000010000 */
[----:B------:R-:W-:-:S06]  /*10e20*/  WARPGROUP.ARRIVE ;  /* 0x00000000000079c5 */ /* 0x000fcc0000000000 */
[----:B------:R-:W-:Y:S01]  /*10e30*/  HGMMA.64x128x16.F32 R24, gdesc[UR56], R24, gsb0 ;  /* 0x01e00000381879f0 */ /* 0x000fe20008000818 */
[----:B------:R-:W-:Y:S02]  /*10e40*/  ULDC UR58, c[0x0][0x988] ;  /* 0x00026200003a7ab9 */ /* 0x000fe40000000800 */
        /* <DEDUP_REMOVED lines=10> */
[----:B------:R-:W-:-:S02]  /*10ef0*/  FMNMX.FTZ R0, R24, R119, !PT ;  /* 0x0000007718007209 */ /* 0x000fc40007810000 */
        /* <DEDUP_REMOVED lines=10> */
[----:B0-----:R-:W-:Y:S02]  /*10fa0*/  FSEL R9, R30, -INF , P2 ;  /* 0xff8000001e097808 */ /* 0x001fe40001000000 */
        /* <DEDUP_REMOVED lines=80> */
[----:B------:R-:W-:Y:S02]  /*114b0*/  ISETP.GT.AND P3, PT, R6, 0x70, PT ;  /* 0x000000700600780c */ /* 0x000fe40003f64270 */
        /* <DEDUP_REMOVED lines=11> */
[C---:B------:R-:W-:Y:S02]  /*11570*/  ISETP.GT.AND P6, PT, R6.reuse, 0x79, PT ;  /* 0x000000790600780c */ /* 0x040fe40003fc4270 */
[----:B------:R-:W-:Y:S02]  /*11580*/  FMNMX.FTZ R0, R81, R0, !PT ;  /* 0x0000000051007209 */ /* 0x000fe40007810000 */
[----:B------:R-:W-:Y:S02]  /*11590*/  FSEL R85, R85, -INF , P6 ;  /* 0xff80000055557808 */ /* 0x000fe40003000000 */
[----:B------:R-:W-:Y:S02]  /*115a0*/  P2R R28, PR, RZ, 0x1 ;  /* 0x00000001ff1c7803 */ /* 0x000fe40000000000 */
[----:B------:R-:W-:Y:S01]  /*115b0*/  FMNMX.FTZ R8, R85, R0, !PT ;  /* 0x0000000055087209 */ /* 0x000fe20007810000 */
[----:B------:R-:W-:Y:S01]  /*115c0*/  IMAD.U32 R0, RZ, RZ, UR4 ;  /* 0x00000004ff007e24 */ /* 0x000fe2000f8e00ff */
[----:B------:R-:W-:-:S02]  /*115d0*/  ISETP.GT.AND P0, PT, R6, 0x59, PT ;  /* 0x000000590600780c */ /* 0x000fc40003f04270 */
[----:B------:R-:W-:Y:S01]  /*115e0*/  P2R R30, PR, RZ, 0x2 ;  /* 0x00000002ff1e7803 */ /* 0x000fe20000000000 */
[----:B------:R-:W0:Y:S01]  /*115f0*/  SHFL.BFLY PT, R3, R8, 0x2, 0x1f ;  /* 0x0c401f0008037f89 */ /* 0x000e2200000e0000 */
[----:B------:R-:W-:Y:S02]  /*11600*/  ISETP.GT.AND P1, PT, R6, 0x60, PT ;  /* 0x000000600600780c */ /* 0x000fe40003f24270 */
[----:B------:R-:W-:Y:S02]  /*11610*/  FSEL R71, R71, -INF , P0 ;  /* 0xff80000047477808 */ /* 0x000fe40000000000 */
[----:B------:R-:W-:Y:S02]  /*11620*/  FSEL R49, R74, -INF , P1 ;  /* 0xff8000004a317808 */ /* 0x000fe40000800000 */
[----:B------:R-:W-:Y:S02]  /*11630*/  ISETP.NE.AND P1, PT, R30, RZ, PT ;  /* 0x000000ff1e00720c */ /* 0x000fe40003f25270 */
[----:B------:R-:W-:-:S02]  /*11640*/  P2R R26, PR, RZ, 0x4 ;  /* 0x00000004ff1a7803 */ /* 0x000fc40000000000 */
[----:B------:R-:W-:Y:S02]  /*11650*/  ISETP.NE.AND P0, PT, R28, RZ, PT ;  /* 0x000000ff1c00720c */ /* 0x000fe40003f05270 */
[----:B------:R-:W-:Y:S02]  /*11660*/  FSEL R75, R75, -INF , P1 ;  /* 0xff8000004b4b7808 */ /* 0x000fe40000800000 */
[----:B------:R-:W-:Y:S02]  /*11670*/  FSEL R53, R78, -INF , P0 ;  /* 0xff8000004e357808 */ /* 0x000fe40000000000 */
[----:B------:R-:W-:Y:S02]  /*11680*/  ISETP.NE.AND P0, PT, R10, RZ, PT ;  /* 0x000000ff0a00720c */ /* 0x000fe40003f05270 */
[----:B------:R-:W-:Y:S02]  /*11690*/  FSEL R83, R83, -INF , P4 ;  /* 0xff80000053537808 */ /* 0x000fe40002000000 */
[----:B------:R-:W-:-:S02]  /*116a0*/  ISETP.NE.AND P1, PT, R12, RZ, PT ;  /* 0x000000ff0c00720c */ /* 0x000fc40003f25270 */
[----:B0-----:R-:W-:Y:S02]  /*116b0*/  FMNMX.FTZ R14, R8, R3, !PT ;  /* 0x00000003080e7209 */ /* 0x001fe40007810000 */
[----:B------:R-:W-:-:S03]  /*116c0*/  FMNMX.FTZ R8, R5, R27, !PT ;  /* 0x0000001b05087209 */ /* 0x000fc60007810000 */
[----:B------:R-:W0:Y:S01]  /*116d0*/  SHFL.BFLY PT, R3, R14, 0x1, 0x1f ;  /* 0x0c201f000e037f89 */ /* 0x000e2200000e0000 */
[----:B------:R-:W-:-:S04]  /*116e0*/  FMNMX.FTZ R8, R9, R8, !PT ;  /* 0x0000000809087209 */ /* 0x000fc80007810000 */
[----:B------:R-:W-:-:S04]  /*116f0*/  FMNMX.FTZ R8, R31, R8, !PT ;  /* 0x000000081f087209 */ /* 0x000fc80007810000 */
[----:B------:R-:W-:-:S04]  /*11700*/  FMNMX.FTZ R8, R11, R8, !PT ;  /* 0x000000080b087209 */ /* 0x000fc80007810000 */
[----:B------:R-:W-:-:S04]  /*11710*/  FMNMX.FTZ R8, R35, R8, !PT ;  /* 0x0000000823087209 */ /* 0x000fc80007810000 */
[----:B------:R-:W-:-:S04]  /*11720*/  FMNMX.FTZ R8, R13, R8, !PT ;  /* 0x000000080d087209 */ /* 0x000fc80007810000 */
[----:B------:R-:W-:Y:S02]  /*11730*/  FMNMX.FTZ R8, R39, R8, !PT ;  /* 0x0000000827087209 */ /* 0x000fe40007810000 */
        /* <DEDUP_REMOVED lines=23> */
[----:B------:R0:W-:Y:S01]  /*118b0*/  MUFU.EX2 R79, R10 ;  /* 0x0000000a004f7308 */ /* 0x0001e20000000800 */
[----:B------:R-:W-:Y:S01]  /*118c0*/  FSEL R103, R87, -INF , P6 ;  /* 0xff80000057677808 */ /* 0x000fe20003000000 */
[--C-:B------:R-:W-:Y:S01]  /*118d0*/  FFMA.FTZ R174, R109, R0, -R6.reuse ;  /* 0x000000006dae7223 */ /* 0x100fe20000010806 */
[----:B------:R-:W-:Y:S01]  /*118e0*/  FMNMX.FTZ R8, R33, R8, !PT ;  /* 0x0000000821087209 */ /* 0x000fe20007810000 */
[-CC-:B------:R-:W-:Y:S01]  /*118f0*/  FFMA.FTZ R180, R24, R0.reuse, -R6.reuse ;  /* 0x0000000018b47223 */ /* 0x180fe20000010806 */
[-CC-:B------:R-:W-:Y:S01]  /*11900*/  FFMA.FTZ R61, R119, R0.reuse, -R6.reuse ;  /* 0x00000000773d7223 */ /* 0x180fe20000010806 */
[--C-:B------:R-:W-:Y:S01]  /*11910*/  FFMA.FTZ R65, R117, R0, -R6.reuse ;  /* 0x0000000075417223 */ /* 0x100fe20000010806 */
[----:B------:R-:W-:Y:S01]  /*11920*/  FMNMX.FTZ R8, R59, R8, !PT ;  /* 0x000000083b087209 */ /* 0x000fe20007810000 */
[----:B------:R-:W-:Y:S01]  /*11930*/  MUFU.EX2 R182, R182 ;  /* 0x000000b600b67308 */ /* 0x000fe20000000800 */
[-CC-:B------:R-:W-:Y:S01]  /*11940*/  FFMA.FTZ R176, R115, R0.reuse, -R6.reuse ;  /* 0x0000000073b07223 */ /* 0x180fe20000010806 */
        /* <DEDUP_REMOVED lines=14> */
[----:B------:R-:W1:Y:S01]  /*11a30*/  MUFU.EX2 R61, R61 ;  /* 0x0000003d003d7308 */ /* 0x000e620000000800 */
[-CC-:B------:R-:W-:Y:S01]  /*11a40*/  FFMA.FTZ R156, R125, R0.reuse, -R6.reuse ;  /* 0x000000007d9c7223 */ /* 0x180fe20000010806 */
[--C-:B------:R-:W-:Y:S01]  /*11a50*/  FFMA.FTZ R105, R127, R0, -R6.reuse ;  /* 0x000000007f697223 */ /* 0x100fe20000010806 */
[----:B------:R-:W-:Y:S01]  /*11a60*/  FMNMX.FTZ R8, R41, R8, !PT ;  /* 0x0000000829087209 */ /* 0x000fe20007810000 */
[-CC-:B------:R-:W-:Y:S01]  /*11a70*/  FFMA.FTZ R158, R129, R0.reuse, -R6.reuse ;  /* 0x00000000819e7223 */ /* 0x180fe20000010806 */
        /* <DEDUP_REMOVED lines=8> */
[----:B------:R-:W-:Y:S01]  /*11b00*/  FFMA.FTZ R81, R85, R0, -R6 ;  /* 0x0000000055517223 */ /* 0x000fe20000010806 */
[----:B------:R-:W2:Y:S01]  /*11b10*/  MUFU.EX2 R65, R65 ;  /* 0x0000004100417308 */ /* 0x000ea20000000800 */
[----:B------:R-:W-:Y:S01]  /*11b20*/  FMNMX.FTZ R8, R75, R8, !PT ;  /* 0x000000084b087209 */ /* 0x000fe20007810000 */
[--C-:B------:R-:W-:Y:S01]  /*11b30*/  IMAD.MOV.U32 R135, RZ, RZ, R151.reuse ;  /* 0x000000ffff877224 */ /* 0x100fe200078e0097 */
[-C--:B------:R-:W-:Y:S01]  /*11b40*/  MOV R137, R151.reuse ;  /* 0x0000009700897202 */ /* 0x080fe20000000f00 */
[--C-:B------:R-:W-:Y:S01]  /*11b50*/  IMAD.MOV.U32 R129, RZ, RZ, R151.reuse ;  /* 0x000000ffff817224 */ /* 0x100fe200078e0097 */
[----:B------:R-:W-:Y:S01]  /*11b60*/  FMNMX.FTZ R8, R53, R8, !PT ;  /* 0x0000000835087209 */ /* 0x000fe20007810000 */
[--C-:B------:R-:W-:Y:S01]  /*11b70*/  IMAD.MOV.U32 R127, RZ, RZ, R151.reuse ;  /* 0x000000ffff7f7224 */ /* 0x100fe200078e0097 */
[-C--:B------:R-:W-:Y:S01]  /*11b80*/  MOV R131, R151.reuse ;  /* 0x0000009700837202 */ /* 0x080fe20000000f00 */
[----:B------:R-:W3:Y:S01]  /*11b90*/  MUFU.EX2 R176, R176 ;  /* 0x000000b000b07308 */ /* 0x000ee20000000800 */
[----:B------:R-:W-:Y:S01]  /*11ba0*/  FMNMX.FTZ R8, R89, R8, !PT ;  /* 0x0000000859087209 */ /* 0x000fe20007810000 */
[--C-:B------:R-:W-:Y:S01]  /*11bb0*/  IMAD.MOV.U32 R123, RZ, RZ, R151.reuse ;  /* 0x000000ffff7b7224 */ /* 0x100fe200078e0097 */
[-C--:B------:R-:W-:Y:S01]  /*11bc0*/  MOV R125, R151.reuse ;  /* 0x00000097007d7202 */ /* 0x080fe20000000f00 */
[--C-:B------:R-:W-:Y:S01]  /*11bd0*/  IMAD.MOV.U32 R121, RZ, RZ, R151.reuse ;  /* 0x000000ffff797224 */ /* 0x100fe200078e0097 */
[----:B------:R-:W-:Y:S01]  /*11be0*/  FMNMX.FTZ R8, R101, R8, !PT ;  /* 0x0000000865087209 */ /* 0x000fe20007810000 */
[--C-:B------:R-:W-:Y:S01]  /*11bf0*/  IMAD.MOV.U32 R117, RZ, RZ, R151.reuse ;  /* 0x000000ffff757224 */ /* 0x100fe200078e0097 */
[-C--:B------:R-:W-:Y:S01]  /*11c00*/  MOV R119, R151.reuse ;  /* 0x0000009700777202 */ /* 0x080fe20000000f00 */
[----:B------:R-:W4:Y:S01]  /*11c10*/  MUFU.EX2 R73, R73 ;  /* 0x0000004900497308 */ /* 0x000f220000000800 */
[----:B------:R-:W-:Y:S01]  /*11c20*/  FMNMX.FTZ R8, R83, R8, !PT ;  /* 0x0000000853087209 */ /* 0x000fe20007810000 */
[--C-:B------:R-:W-:Y:S01]  /*11c30*/  IMAD.MOV.U32 R115, RZ, RZ, R151.reuse ;  /* 0x000000ffff737224 */ /* 0x100fe200078e0097 */
[----:B------:R-:W-:Y:S01]  /*11c40*/  MOV R113, R151 ;  /* 0x0000009700717202 */ /* 0x000fe20000000f00 */
[----:B------:R-:W-:Y:S01]  /*11c50*/  IMAD.MOV.U32 R111, RZ, RZ, R151 ;  /* 0x000000ffff6f7224 */ /* 0x000fe200078e0097 */
[----:B------:R-:W-:-:S03]  /*11c60*/  FMNMX.FTZ R8, R97, R8, !PT ;  /* 0x0000000861087209 */ /* 0x000fc60007810000 */
[----:B------:R-:W4:Y:S01]  /*11c70*/  MUFU.EX2 R178, R178 ;  /* 0x000000b200b27308 */ /* 0x000f220000000800 */
[----:B------:R-:W-:-:S05]  /*11c80*/  FMNMX.FTZ R8, R103, R8, !PT ;  /* 0x0000000867087209 */ /* 0x000fca0007810000 */
[----:B------:R-:W0:Y:S02]  /*11c90*/  SHFL.BFLY PT, R107, R8, 0x2, 0x1f ;  /* 0x0c401f00086b7f89 */ /* 0x000e2400000e0000 */
[----:B------:R-:W4:Y:S08]  /*11ca0*/  MUFU.EX2 R93, R93 ;  /* 0x0000005d005d7308 */ /* 0x000f300000000800 */
[----:B------:R-:W-:Y:S08]  /*11cb0*/  MUFU.EX2 R172, R172 ;  /* 0x000000ac00ac7308 */ /* 0x000ff00000000800 */
[----:B------:R-:W-:Y:S01]  /*11cc0*/  MUFU.EX2 R91, R91 ;  /* 0x0000005b005b7308 */ /* 0x000fe20000000800 */
[----:B0-----:R-:W-:Y:S01]  /*11cd0*/  FMNMX.FTZ R10, R8, R107, !PT ;  /* 0x0000006b080a7209 */ /* 0x001fe20007810000 */
[----:B------:R-:W-:-:S06]  /*11ce0*/  FFMA.FTZ R107, R133, R0, -R6 ;  /* 0x00000000856b7223 */ /* 0x000fcc0000010806 */
[----:B------:R-:W-:Y:S01]  /*11cf0*/  MUFU.EX2 R174, R174 ;  /* 0x000000ae00ae7308 */ /* 0x000fe20000000800 */
[----:B------:R-:W-:Y:S01]  /*11d00*/  IMAD.MOV.U32 R133, RZ, RZ, R151 ;  /* 0x000000ffff857224 */ /* 0x000fe200078e0097 */
[----:B------:R-:W0:Y:S06]  /*11d10*/  SHFL.BFLY PT, R109, R10, 0x1, 0x1f ;  /* 0x0c201f000a6d7f89 */ /* 0x000e2c00000e0000 */
[----:B------:R-:W-:Y:S08]  /*11d20*/  MUFU.EX2 R95, R95 ;  /* 0x0000005f005f7308 */ /* 0x000ff00000000800 */
[----:B------:R-:W-:Y:S08]  /*11d30*/  MUFU.EX2 R168, R168 ;  /* 0x000000a800a87308 */ /* 0x000ff00000000800 */
[----:B------:R-:W-:Y:S01]  /*11d40*/  MUFU.EX2 R99, R99 ;  /* 0x0000006300637308 */ /* 0x000fe20000000800 */
[----:B0-----:R-:W-:-:S04]  /*11d50*/  FMNMX.FTZ R8, R10, R109, !PT ;  /* 0x0000006d0a087209 */ /* 0x001fc80007810000 */
        /* <DEDUP_REMOVED lines=10> */
[----:B-1----:R-:W-:Y:S01]  /*11e00*/  FADD.FTZ R5, R180, R61 ;  /* 0x0000003db4057221 */ /* 0x002fe20000010000 */
[-CC-:B------:R-:W-:Y:S01]  /*11e10*/  FFMA.FTZ R12, R31, R0.reuse, -R6.reuse ;  /* 0x000000001f0c7223 */ /* 0x180fe20000010806 */
[-CC-:B------:R-:W-:Y:S01]  /*11e20*/  FFMA.FTZ R177, R11, R0.reuse, -R6.reuse ;  /* 0x000000000bb17223 */ /* 0x180fe20000010806 */
[-CC-:B------:R-:W-:Y:S01]  /*11e30*/  FFMA.FTZ R14, R35, R0.reuse, -R6.reuse ;  /* 0x00000000230e7223 */ /* 0x180fe20000010806 */
[----:B------:R-:W-:Y:S01]  /*11e40*/  MUFU.EX2 R181, R181 ;  /* 0x000000b500b57308 */ /* 0x000fe20000000800 */
[----:B------:R-:W-:Y:S01]  /*11e50*/  FADD.FTZ R32, R182, R5 ;  /* 0x00000005b6207221 */ /* 0x000fe20000010000 */
[-CC-:B------:R-:W-:Y:S01]  /*11e60*/  FFMA.FTZ R179, R13, R0.reuse, -R6.reuse ;  /* 0x000000000db37223 */ /* 0x180fe20000010806 */
[-CC-:B------:R-:W-:Y:S01]  /*11e70*/  FFMA.FTZ R20, R39, R0.reuse, -R6.reuse ;  /* 0x0000000027147223 */ /* 0x180fe20000010806 */
[-C--:B------:R-:W-:Y:S01]  /*11e80*/  FFMA.FTZ R173, R15, R0.reuse, -R6 ;  /* 0x000000000fad7223 */ /* 0x080fe20000010806 */
[----:B--2---:R-:W-:Y:S01]  /*11e90*/  FADD.FTZ R5, R65, R32 ;  /* 0x0000002041057221 */ /* 0x004fe20000010000 */
[-CC-:B------:R-:W-:Y:S01]  /*11ea0*/  FFMA.FTZ R24, R43, R0.reuse, -R6.reuse ;  /* 0x000000002b187223 */ /* 0x180fe20000010806 */
[-CC-:B------:R-:W-:Y:S01]  /*11eb0*/  FFMA.FTZ R175, R21, R0.reuse, -R6.reuse ;  /* 0x0000000015af7223 */ /* 0x180fe20000010806 */
[----:B------:R-:W0:Y:S01]  /*11ec0*/  MUFU.EX2 R10, R10 ;  /* 0x0000000a000a7308 */ /* 0x000e220000000800 */
[----:B---3--:R-:W-:Y:S01]  /*11ed0*/  FADD.FTZ R34, R176, R5 ;  /* 0x00000005b0227221 */ /* 0x008fe20000010000 */
[-CC-:B------:R-:W-:Y:S01]  /*11ee0*/  FFMA.FTZ R26, R47, R0.reuse, -R6.reuse ;  /* 0x000000002f1a7223 */ /* 0x180fe20000010806 */
[-CC-:B------:R-:W-:Y:S01]  /*11ef0*/  FFMA.FTZ R169, R25, R0.reuse, -R6.reuse ;  /* 0x0000000019a97223 */ /* 0x180fe20000010806 */
[-C--:B------:R-:W-:Y:S01]  /*11f00*/  FFMA.FTZ R28, R51, R0.reuse, -R6 ;  /* 0x00000000331c7223 */ /* 0x080fe20000010806 */
[----:B----4-:R-:W-:Y:S01]  /*11f10*/  FADD.FTZ R5, R73, R34 ;  /* 0x0000002249057221 */ /* 0x010fe20000010000 */
[-CC-:B------:R-:W-:Y:S01]  /*11f20*/  FFMA.FTZ R171, R29, R0.reuse, -R6.reuse ;  /* 0x000000001dab7223 */ /* 0x180fe20000010806 */
[-CC-:B------:R-:W-:Y:S01]  /*11f30*/  FFMA.FTZ R30, R55, R0.reuse, -R6.reuse ;  /* 0x00000000371e7223 */ /* 0x180fe20000010806 */
[----:B------:R-:W1:Y:S01]  /*11f40*/  MUFU.EX2 R183, R183 ;  /* 0x000000b700b77308 */ /* 0x000e620000000800 */
[----:B------:R-:W-:Y:S01]  /*11f50*/  FADD.FTZ R34, R178, R5 ;  /* 0x00000005b2227221 */ /* 0x000fe20000010000 */
[-CC-:B------:R-:W-:Y:S01]  /*11f60*/  FFMA.FTZ R153, R33, R0.reuse, -R6.reuse ;  /* 0x0000000021997223 */ /* 0x180fe20000010806 */
[-CC-:B------:R-:W-:Y:S01]  /*11f70*/  FFMA.FTZ R32, R59, R0.reuse, -R6.reuse ;  /* 0x000000003b207223 */ /* 0x180fe20000010806 */
[-C--:B------:R-:W-:Y:S01]  /*11f80*/  FFMA.FTZ R155, R37, R0.reuse, -R6 ;  /* 0x00000000259b7223 */ /* 0x080fe20000010806 */
[----:B------:R-:W-:Y:S01]  /*11f90*/  FADD.FTZ R9, R93, R34 ;  /* 0x000000225d097221 */ /* 0x000fe20000010000 */
[-CC-:B------:R-:W-:Y:S01]  /*11fa0*/  FFMA.FTZ R34, R63, R0.reuse, -R6.reuse ;  /* 0x000000003f227223 */ /* 0x180fe20000010806 */
[-C--:B------:R-:W-:Y:S01]  /*11fb0*/  FFMA.FTZ R157, R45, R0.reuse, -R6 ;  /* 0x000000002d9d7223 */ /* 0x080fe20000010806 */
[----:B------:R-:W2:Y:S01]  /*11fc0*/  MUFU.EX2 R12, R12 ;  /* 0x0000000c000c7308 */ /* 0x000ea20000000800 */
[----:B0-----:R-:W-:Y:S01]  /*11fd0*/  FADD.FTZ R36, R181, R10 ;  /* 0x0000000ab5247221 */ /* 0x001fe20000010000 */
[----:B------:R-:W-:Y:S01]  /*11fe0*/  FADD.FTZ R38, R172, R9 ;  /* 0x00000009ac267221 */ /* 0x000fe20000010000 */
[-CC-:B------:R-:W-:Y:S01]  /*11ff0*/  FFMA.FTZ R67, R67, R0.reuse, -R6.reuse ;  /* 0x0000000043437223 */ /* 0x180fe20000010806 */
[-CC-:B------:R-:W-:Y:S01]  /*12000*/  FFMA.FTZ R41, R41, R0.reuse, -R6.reuse ;  /* 0x0000000029297223 */ /* 0x180fe20000010806 */
[-C--:B------:R-:W-:Y:S01]  /*12010*/  FFMA.FTZ R71, R71, R0.reuse, -R6 ;  /* 0x0000000047477223 */ /* 0x080fe20000010806 */
[----:B------:R-:W-:Y:S01]  /*12020*/  FADD.FTZ R9, R91, R38 ;  /* 0x000000265b097221 */ /* 0x000fe20000010000 */
[-C--:B------:R-:W-:Y:S01]  /*12030*/  FFMA.FTZ R49, R49, R0.reuse, -R6 ;  /* 0x0000000031317223 */ /* 0x080fe20000010806 */
[----:B------:R-:W0:Y:S01]  /*12040*/  MUFU.EX2 R177, R177 ;  /* 0x000000b100b17308 */ /* 0x000e220000000800 */
[----:B-1----:R-:W-:Y:S01]  /*12050*/  FADD.FTZ R5, R183, R36 ;  /* 0x00000024b7057221 */ /* 0x002fe20000010000 */
[----:B------:R-:W-:Y:S01]  /*12060*/  FADD.FTZ R38, R174, R9 ;  /* 0x00000009ae267221 */ /* 0x000fe20000010000 */
[-CC-:B------:R-:W-:Y:S01]  /*12070*/  FFMA.FTZ R75, R75, R0.reuse, -R6.reuse ;  /* 0x000000004b4b7223 */ /* 0x180fe20000010806 */
[-CC-:B------:R-:W-:Y:S01]  /*12080*/  FFMA.FTZ R53, R53, R0.reuse, -R6.reuse ;  /* 0x0000000035357223 */ /* 0x180fe20000010806 */
[-CC-:B------:R-:W-:Y:S01]  /*12090*/  FFMA.FTZ R89, R89, R0.reuse, -R6.reuse ;  /* 0x0000000059597223 */ /* 0x180fe20000010806 */
[-CC-:B------:R-:W-:Y:S01]  /*120a0*/  FFMA.FTZ R101, R101, R0.reuse, -R6.reuse ;  /* 0x0000000065657223 */ /* 0x180fe20000010806 */
[-CC-:B------:R-:W-:Y:S01]  /*120b0*/  FFMA.FTZ R83, R83, R0.reuse, -R6.reuse ;  /* 0x0000000053537223 */ /* 0x180fe20000010806 */
[----:B------:R-:W1:Y:S01]  /*120c0*/  MUFU.EX2 R14, R14 ;  /* 0x0000000e000e7308 */ /* 0x000e620000000800 */
[----:B--2---:R-:W-:Y:S01]  /*120d0*/  FADD.FTZ R36, R12, R5 ;  /* 0x000000050c247221 */ /* 0x004fe20000010000 */
[-CC-:B------:R-:W-:Y:S01]  /*120e0*/  FFMA.FTZ R97, R97, R0.reuse, -R6.reuse ;  /* 0x0000000061617223 */ /* 0x180fe20000010806 */
[----:B------:R-:W-:Y:S01]  /*120f0*/  FFMA.FTZ R103, R103, R0, -R6 ;  /* 0x0000000067677223 */ /* 0x000fe20000010806 */
[----:B------:R-:W-:-:S02]  /*12100*/  F2FP.F16.F32.PACK_AB R181, R10, R181 ;  /* 0x000000b50ab5723e */ /* 0x000fc400000000ff */
[----:B------:R-:W-:Y:S02]  /*12110*/  F2FP.F16.F32.PACK_AB R183, R12, R183 ;  /* 0x000000b70cb7723e */ /* 0x000fe400000000ff */
[----:B------:R-:W2:Y:S01]  /*12120*/  MUFU.EX2 R179, R179 ;  /* 0x000000b300b37308 */ /* 0x000ea20000000800 */
[----:B0-----:R-:W-:Y:S01]  /*12130*/  FADD.FTZ R5, R177, R36 ;  /* 0x00000024b1057221 */ /* 0x001fe20000010000 */
[----:B------:R-:W-:Y:S01]  /*12140*/  F2FP.F16.F32.PACK_AB R178, R93, R178 ;  /* 0x000000b25db2723e */ /* 0x000fe200000000ff */
[--C-:B------:R-:W-:Y:S01]  /*12150*/  IMAD.MOV.U32 R93, RZ, RZ, R151.reuse ;  /* 0x000000ffff5d7224 */ /* 0x100fe200078e0097 */
[----:B------:R-:W-:Y:S01]  /*12160*/  F2FP.F16.F32.PACK_AB R172, R91, R172 ;  /* 0x000000ac5bac723e */ /* 0x000fe200000000ff */
[----:B------:R-:W-:Y:S01]  /*12170*/  IMAD.MOV.U32 R91, RZ, RZ, R151 ;  /* 0x000000ffff5b7224 */ /* 0x000fe200078e0097 */
[C---:B------:R-:W-:Y:S02]  /*12180*/  F2FP.F16.F32.PACK_AB R174, R95.reuse, R174 ;  /* 0x000000ae5fae723e */ /* 0x040fe400000000ff */
[----:B------:R-:W0:Y:S01]  /*12190*/  MUFU.EX2 R20, R20 ;  /* 0x0000001400147308 */ /* 0x000e220000000800 */
[----:B-1----:R-:W-:Y:S01]  /*121a0*/  FADD.FTZ R36, R14, R5 ;  /* 0x000000050e247221 */ /* 0x002fe20000010000 */
[----:B------:R-:W-:Y:S01]  /*121b0*/  FADD.FTZ R5, R95, R38 ;  /* 0x000000265f057221 */ /* 0x000fe20000010000 */
[----:B------:R-:W-:-:S02]  /*121c0*/  F2FP.F16.F32.PACK_AB R180, R61, R180 ;  /* 0x000000b43db4723e */ /* 0x000fc400000000ff */
[----:B------:R-:W-:Y:S01]  /*121d0*/  F2FP.F16.F32.PACK_AB R182, R65, R182 ;  /* 0x000000b641b6723e */ /* 0x000fe200000000ff */
[----:B------:R-:W-:Y:S01]  /*121e0*/  FADD.FTZ R38, R168, R5 ;  /* 0x00000005a8267221 */ /* 0x000fe20000010000 */
[----:B------:R-:W-:Y:S01]  /*121f0*/  @!P1 VIADD R5, R4, 0x34840 ;  /* 0x0003484004059836 */ /* 0x000fe20000000000 */
[----:B------:R-:W1:Y:S01]  /*12200*/  MUFU.EX2 R173, R173 ;  /* 0x000000ad00ad7308 */ /* 0x000e620000000800 */
[----:B--2---:R-:W-:Y:S01]  /*12210*/  FADD.FTZ R9, R179, R36 ;  /* 0x00000024b3097221 */ /* 0x004fe20000010000 */
[C---:B------:R-:W-:Y:S01]  /*12220*/  FADD.FTZ R11, R99.reuse, R38 ;  /* 0x00000026630b7221 */ /* 0x040fe20000010000 */
[----:B------:R-:W-:Y:S01]  /*12230*/  F2FP.F16.F32.PACK_AB R168, R99, R168 ;  /* 0x000000a863a8723e */ /* 0x000fe200000000ff */
[----:B------:R-:W-:Y:S01]  /*12240*/  IMAD.MOV.U32 R99, RZ, RZ, R151 ;  /* 0x000000ffff637224 */ /* 0x000fe200078e0097 */
[----:B------:R-:W-:Y:S01]  /*12250*/  @!P1 PRMT R5, RZ, 0x654, R5 ;  /* 0x00000654ff059816 */ /* 0x000fe20000000005 */
[----:B------:R-:W-:Y:S01]  /*12260*/  FADD.FTZ R38, R170, R11 ;  /* 0x0000000baa267221 */ /* 0x000fe20000010000 */
[----:B------:R-:W-:Y:S01]  /*12270*/  F2FP.F16.F32.PACK_AB R176, R73, R176 ;  /* 0x000000b049b0723e */ /* 0x000fe200000000ff */
[----:B------:R-:W2:Y:S01]  /*12280*/  MUFU.EX2 R24, R24 ;  /* 0x0000001800187308 */ /* 0x000ea20000000800 */
[----:B0-----:R-:W-:Y:S01]  /*12290*/  FADD.FTZ R36, R20, R9 ;  /* 0x0000000914247221 */ /* 0x001fe20000010000 */
[----:B------:R0:W-:Y:S01]  /*122a0*/  @!P1 SYNCS.ARRIVE.TRANS64.RED.A1T0 RZ, [R5+URZ], RZ ;  /* 0x000000ff05ff99a7 */ /* 0x0001e2000810043f */
[----:B------:R-:W-:-:S02]  /*122b0*/  F2FP.F16.F32.PACK_AB R170, R79, R170 ;  /* 0x000000aa4faa723e */ /* 0x000fc400000000ff */
[----:B------:R-:W-:Y:S02]  /*122c0*/  F2FP.F16.F32.PACK_AB R177, R14, R177 ;  /* 0x000000b10eb1723e */ /* 0x000fe400000000ff */
[----:B------:R-:W-:Y:S01]  /*122d0*/  F2FP.F16.F32.PACK_AB R179, R20, R179 ;  /* 0x000000b314b3723e */ /* 0x000fe200000000ff */
[----:B------:R-:W0:Y:S01]  /*122e0*/  MUFU.EX2 R175, R175 ;  /* 0x000000af00af7308 */ /* 0x000e220000000800 */
[----:B-1----:R-:W-:Y:S01]  /*122f0*/  FADD.FTZ R9, R173, R36 ;  /* 0x00000024ad097221 */ /* 0x002fe20000010000 */
[----:B------:R-:W-:-:S06]  /*12300*/  MOV R95, R151 ;  /* 0x00000097005f7202 */ /* 0x000fcc0000000f00 */
[----:B------:R-:W1:Y:S01]  /*12310*/  MUFU.EX2 R26, R26 ;  /* 0x0000001a001a7308 */ /* 0x000e620000000800 */
[C---:B--2---:R-:W-:Y:S01]  /*12320*/  FADD.FTZ R36, R24.reuse, R9 ;  /* 0x0000000918247221 */ /* 0x044fe20000010000 */
[----:B------:R-:W-:Y:S01]  /*12330*/  FADD.FTZ R9, R79, R38 ;  /* 0x000000264f097221 */ /* 0x000fe20000010000 */
[----:B------:R-:W-:-:S03]  /*12340*/  F2FP.F16.F32.PACK_AB R173, R24, R173 ;  /* 0x000000ad18ad723e */ /* 0x000fc600000000ff */
        /* <DEDUP_REMOVED lines=12> */
[C---:B-1----:R-:W-:Y:S01]  /*12410*/  FADD.FTZ R38, R28.reuse, R5 ;  /* 0x000000051c267221 */ /* 0x042fe20000010000 */
[----:B------:R-:W-:-:S06]  /*12420*/  F2FP.F16.F32.PACK_AB R169, R28, R169 ;  /* 0x000000a91ca9723e */ /* 0x000fcc00000000ff */
[----:B------:R-:W1:Y:S01]  /*12430*/  MUFU.EX2 R87, R87 ;  /* 0x0000005700577308 */ /* 0x000e620000000800 */
[----:B--2---:R-:W-:-:S07]  /*12440*/  FADD.FTZ R40, R154, R9 ;  /* 0x000000099a287221 */ /* 0x004fce0000010000 */
[----:B------:R-:W2:Y:S01]  /*12450*/  MUFU.EX2 R30, R30 ;  /* 0x0000001e001e7308 */ /* 0x000ea20000000800 */
[----:B0-----:R-:W-:-:S07]  /*12460*/  FADD.FTZ R5, R171, R38 ;  /* 0x00000026ab057221 */ /* 0x001fce0000010000 */
[----:B------:R-:W0:Y:S01]  /*12470*/  MUFU.EX2 R156, R156 ;  /* 0x0000009c009c7308 */ /* 0x000e220000000800 */
[C---:B-1----:R-:W-:Y:S01]  /*12480*/  FADD.FTZ R9, R87.reuse, R40 ;  /* 0x0000002857097221 */ /* 0x042fe20000010000 */
[----:B------:R-:W-:-:S06]  /*12490*/  F2FP.F16.F32.PACK_AB R154, R87, R154 ;  /* 0x0000009a579a723e */ /* 0x000fcc00000000ff */
[----:B------:R-:W1:Y:S01]  /*124a0*/  MUFU.EX2 R153, R153 ;  /* 0x0000009900997308 */ /* 0x000e620000000800 */
[C---:B--2---:R-:W-:Y:S01]  /*124b0*/  FADD.FTZ R6, R30.reuse, R5 ;  /* 0x000000051e067221 */ /* 0x044fe20000010000 */
[----:B------:R-:W-:-:S06]  /*124c0*/  F2FP.F16.F32.PACK_AB R171, R30, R171 ;  /* 0x000000ab1eab723e */ /* 0x000fcc00000000ff */
[----:B------:R-:W2:Y:S01]  /*124d0*/  MUFU.EX2 R105, R105 ;  /* 0x0000006900697308 */ /* 0x000ea20000000800 */
[----:B0-----:R-:W-:-:S07]  /*124e0*/  FADD.FTZ R40, R156, R9 ;  /* 0x000000099c287221 */ /* 0x001fce0000010000 */
[----:B------:R-:W0:Y:S01]  /*124f0*/  MUFU.EX2 R32, R32 ;  /* 0x0000002000207308 */ /* 0x000e220000000800 */
[----:B-1----:R-:W-:-:S07]  /*12500*/  FADD.FTZ R5, R153, R6 ;  /* 0x0000000699057221 */ /* 0x002fce0000010000 */
[----:B------:R-:W1:Y:S01]  /*12510*/  MUFU.EX2 R158, R158 ;  /* 0x0000009e009e7308 */ /* 0x000e620000000800 */
[C---:B--2---:R-:W-:Y:S01]  /*12520*/  FADD.FTZ R9, R105.reuse, R40 ;  /* 0x0000002869097221 */ /* 0x044fe20000010000 */
[----:B------:R-:W-:Y:S01]  /*12530*/  F2FP.F16.F32.PACK_AB R156, R105, R156 ;  /* 0x0000009c699c723e */ /* 0x000fe200000000ff */
[----:B------:R-:W-:-:S05]  /*12540*/  IMAD.MOV.U32 R105, RZ, RZ, R151 ;  /* 0x000000ffff697224 */ /* 0x000fca00078e0097 */
[----:B------:R-:W2:Y:S01]  /*12550*/  MUFU.EX2 R155, R155 ;  /* 0x0000009b009b7308 */ /* 0x000ea20000000800 */
[C---:B0-----:R-:W-:Y:S01]  /*12560*/  FADD.FTZ R6, R32.reuse, R5 ;  /* 0x0000000520067221 */ /* 0x041fe20000010000 */
[----:B------:R-:W-:-:S06]  /*12570*/  F2FP.F16.F32.PACK_AB R153, R32, R153 ;  /* 0x000000992099723e */ /* 0x000fcc00000000ff */
[----:B------:R-:W0:Y:S01]  /*12580*/  MUFU.EX2 R69, R69 ;  /* 0x0000004500457308 */ /* 0x000e220000000800 */
[----:B-1----:R-:W-:-:S07]  /*12590*/  FADD.FTZ R40, R158, R9 ;  /* 0x000000099e287221 */ /* 0x002fce0000010000 */
        /* <DEDUP_REMOVED lines=14> */
[----:B------:R-:W-:Y:S02]  /*12680*/  F2FP.F16.F32.PACK_AB R160, R107, R160 ;  /* 0x000000a06ba0723e */ /* 0x000fe400000000ff */
[----:B------:R-:W-:-:S04]  /*12690*/  MOV R107, R151 ;  /* 0x00000097006b7202 */ /* 0x000fc80000000f00 */
[----:B------:R-:W1:Y:S01]  /*126a0*/  MUFU.EX2 R41, R41 ;  /* 0x0000002900297308 */ /* 0x000e620000000800 */
[C---:B--2---:R-:W-:Y:S01]  /*126b0*/  FADD.FTZ R6, R4.reuse, R5 ;  /* 0x0000000504067221 */ /* 0x044fe20000010000 */
[----:B------:R-:W-:Y:S02]  /*126c0*/  F2FP.F16.F32.PACK_AB R157, R4, R157 ;  /* 0x0000009d049d723e */ /* 0x000fe400000000ff */
[----:B------:R-:W-:-:S04]  /*126d0*/  MOV R4, 0x3f800000 ;  /* 0x3f80000000047802 */ /* 0x000fc80000000f00 */
        /* <DEDUP_REMOVED lines=8> */
[C---:B0-----:R-:W-:Y:S01]  /*12760*/  FADD.FTZ R6, R36.reuse, R5 ;  /* 0x0000000524067221 */ /* 0x041fe20000010000 */
[----:B------:R-:W-:-:S06]  /*12770*/  F2FP.F16.F32.PACK_AB R159, R36, R41 ;  /* 0x00000029249f723e */ /* 0x000fcc00000000ff */
[----:B------:R0:W3:Y:S01]  /*12780*/  MUFU.EX2 R109, R139 ;  /* 0x0000008b006d7308 */ /* 0x0000e20000000800 */
[----:B-1----:R-:W-:-:S07]  /*12790*/  FADD.FTZ R44, R164, R9 ;  /* 0x00000009a42c7221 */ /* 0x002fce0000010000 */
[----:B------:R-:W1:Y:S01]  /*127a0*/  MUFU.EX2 R38, R75 ;  /* 0x0000004b00267308 */ /* 0x000e620000000800 */
[----:B--2---:R-:W-:Y:S01]  /*127b0*/  FADD.FTZ R5, R49, R6 ;  /* 0x0000000631057221 */ /* 0x004fe20000010000 */
[----:B0-----:R-:W-:-:S06]  /*127c0*/  IMAD.MOV.U32 R139, RZ, RZ, R151 ;  /* 0x000000ffff8b7224 */ /* 0x001fcc00078e0097 */
[----:B------:R-:W0:Y:S01]  /*127d0*/  MUFU.EX2 R53, R53 ;  /* 0x0000003500357308 */ /* 0x000e220000000800 */
[C---:B---3--:R-:W-:Y:S01]  /*127e0*/  FADD.FTZ R9, R109.reuse, R44 ;  /* 0x0000002c6d097221 */ /* 0x048fe20000010000 */
[----:B------:R-:W-:Y:S01]  /*127f0*/  F2FP.F16.F32.PACK_AB R164, R109, R164 ;  /* 0x000000a46da4723e */ /* 0x000fe200000000ff */
[----:B------:R-:W-:-:S05]  /*12800*/  IMAD.MOV.U32 R109, RZ, RZ, R151 ;  /* 0x000000ffff6d7224 */ /* 0x000fca00078e0097 */
[----:B------:R2:W3:Y:S01]  /*12810*/  MUFU.EX2 R40, R89 ;  /* 0x0000005900287308 */ /* 0x0004e20000000800 */
[C---:B-1----:R-:W-:Y:S01]  /*12820*/  FADD.FTZ R44, R38.reuse, R5 ;  /* 0x00000005262c7221 */ /* 0x042fe20000010000 */
[----:B------:R-:W-:-:S06]  /*12830*/  F2FP.F16.F32.PACK_AB R161, R38, R49 ;  /* 0x0000003126a1723e */ /* 0x000fcc00000000ff */
[----:B------:R-:W1:Y:S01]  /*12840*/  MUFU.EX2 R101, R101 ;  /* 0x0000006500657308 */ /* 0x000e620000000800 */
[----:B0-----:R-:W-:Y:S01]  /*12850*/  FADD.FTZ R5, R53, R44 ;  /* 0x0000002c35057221 */ /* 0x001fe20000010000 */
[----:B--2---:R-:W-:-:S06]  /*12860*/  MOV R89, R151 ;  /* 0x0000009700597202 */ /* 0x004fcc0000000f00 */
[----:B------:R-:W0:Y:S01]  /*12870*/  MUFU.EX2 R42, R83 ;  /* 0x00000053002a7308 */ /* 0x000e220000000800 */
[C---:B---3--:R-:W-:Y:S01]  /*12880*/  FADD.FTZ R12, R40.reuse, R5 ;  /* 0x00000005280c7221 */ /* 0x048fe20000010000 */
[----:B------:R-:W-:-:S06]  /*12890*/  F2FP.F16.F32.PACK_AB R163, R40, R53 ;  /* 0x0000003528a3723e */ /* 0x000fcc00000000ff */
[----:B------:R-:W2:Y:S01]  /*128a0*/  MUFU.EX2 R166, R166 ;  /* 0x000000a600a67308 */ /* 0x000ea20000000800 */
[----:B-1----:R-:W-:-:S07]  /*128b0*/  FADD.FTZ R5, R101, R12 ;  /* 0x0000000c65057221 */ /* 0x002fce0000010000 */
[----:B------:R-:W1:Y:S01]  /*128c0*/  MUFU.EX2 R97, R97 ;  /* 0x0000006100617308 */ /* 0x000e620000000800 */
[C---:B0-----:R-:W-:Y:S01]  /*128d0*/  FADD.FTZ R12, R42.reuse, R5 ;  /* 0x000000052a0c7221 */ /* 0x041fe20000010000 */
[----:B------:R-:W-:Y:S02]  /*128e0*/  F2FP.F16.F32.PACK_AB R165, R42, R101 ;  /* 0x000000652aa5723e */ /* 0x000fe400000000ff */
[----:B------:R-:W-:-:S04]  /*128f0*/  MOV R101, R151 ;  /* 0x0000009700657202 */ /* 0x000fc80000000f00 */
[----:B------:R0:W3:Y:S01]  /*12900*/  MUFU.EX2 R10, R103 ;  /* 0x00000067000a7308 */ /* 0x0000e20000000800 */
[----:B--2---:R-:W-:Y:S01]  /*12910*/  FADD.FTZ R6, R166, R9 ;  /* 0x00000009a6067221 */ /* 0x004fe20000010000 */
[----:B------:R-:W-:-:S06]  /*12920*/  IMAD.MOV.U32 R9, RZ, RZ, 0x3f800000 ;  /* 0x3f800000ff097424 */ /* 0x000fcc00078e00ff */
[----:B------:R-:W2:Y:S01]  /*12930*/  MUFU.EX2 R81, R81 ;  /* 0x0000005100517308 */ /* 0x000ea20000000800 */
[----:B-1----:R-:W-:Y:S01]  /*12940*/  FADD.FTZ R5, R97, R12 ;  /* 0x0000000c61057221 */ /* 0x002fe20000010000 */
[----:B0-----:R-:W-:Y:S01]  /*12950*/  IMAD.MOV.U32 R103, RZ, RZ, R151 ;  /* 0x000000ffff677224 */ /* 0x001fe200078e0097 */
[C---:B---3--:R-:W-:Y:S02]  /*12960*/  F2FP.F16.F32.PACK_AB R167, R10.reuse, R97 ;  /* 0x000000610aa7723e */ /* 0x048fe400000000ff */
[----:B------:R-:W-:Y:S01]  /*12970*/  FADD.FTZ R5, R10, R5 ;  /* 0x000000050a057221 */ /* 0x000fe20000010000 */
[----:B------:R-:W-:Y:S02]  /*12980*/  IMAD.MOV.U32 R97, RZ, RZ, R151 ;  /* 0x000000ffff617224 */ /* 0x000fe400078e0097 */
[C---:B--2---:R-:W-:Y:S01]  /*12990*/  FADD.FTZ R6, R81.reuse, R6 ;  /* 0x0000000651067221 */ /* 0x044fe20000010000 */
[----:B------:R-:W-:Y:S01]  /*129a0*/  F2FP.F16.F32.PACK_AB R166, R81, R166 ;  /* 0x000000a651a6723e */ /* 0x000fe200000000ff */
[----:B------:R-:W-:Y:S06]  /*129b0*/  @!P2 BRA `(.L_x_781) ;  /* 0x0000002400c0a947 */ /* 0x000fec0003800000 */
[----:B------:R-:W-:Y:S01]  /*129c0*/  VIADD R210, R210, 0xfffffffe ;  /* 0xfffffffed2d27836 */ /* 0x000fe20000000000 */
[----:B------:R-:W-:Y:S01]  /*129d0*/  MOV R14, R8 ;  /* 0x00000008000e7202 */ /* 0x000fe20000000f00 */
[----:B------:R-:W-:Y:S01]  /*129e0*/  IMAD.MOV.U32 R12, RZ, RZ, R3 ;  /* 0x000000ffff0c7224 */ /* 0x000fe200078e0003 */
[----:B------:R-:W-:Y:S01]  /*129f0*/  MOV R13, R194 ;  /* 0x000000c2000d7202 */ /* 0x000fe20000000f00 */
        /* <DEDUP_REMOVED lines=33> */
[----:B------:R-:W-:-:S07]  /*12c10*/  CS2R R88, SRZ ;  /* 0x0000000000587805 */ /* 0x000fce000001ff00 */
.L_x_792:
[----:B------:R-:W-:-:S05]  /*12c20*/  VIADD R0, R13, 0x1 ;  /* 0x000000010d007836 */ /* 0x000fca0000000000 */
[----:B------:R-:W-:-:S04]  /*12c30*/  ISETP.NE.AND P2, PT, R0, 0x2, PT ;  /* 0x000000020000780c */ /* 0x000fc80003f45270 */
[----:B------:R-:W-:Y:S02]  /*12c40*/  SEL R3, RZ, 0x1, P2 ;  /* 0x00000001ff037807 */ /* 0x000fe40001000000 */
[----:B------:R-:W-:Y:S02]  /*12c50*/  SEL R194, R0, RZ, P2 ;  /* 0x000000ff00c27207 */ /* 0x000fe40001000000 */
[----:B------:R-:W-:Y:S01]  /*12c60*/  LOP3.LUT R196, R20, R3, RZ, 0x3c, !PT ;  /* 0x0000000314c47212 */ /* 0x000fe200078e3cff */
[----:B------:R-:W-:Y:S06]  /*12c70*/  @!P0 BRA `(.L_x_782) ;  /* 0x0000000000048947 */ /* 0x000fec0003800000 */
[----:B------:R-:W-:Y:S01]  /*12c80*/  BPT.TRAP 0x1 ;  /* 0x000000040000795c */ /* 0x000fe20000300000 */
.L_x_782:
[----:B------:R-:W-:Y:S02]  /*12c90*/  LEA R15, R194, R2, 0x3 ;  /* 0x00000002c20f7211 */ /* 0x000fe400078e18ff */
[----:B------:R-:W-:-:S04]  /*12ca0*/  SHF.L.U32 R0, R196, 0x1f, RZ ;  /* 0x0000001fc4007819 */ /* 0x000fc800000006ff */
[----:B------:R0:W1:Y:S01]  /*12cb0*/  SYNCS.PHASECHK.TRANS64.TRYWAIT P2, [R15+URZ+0x34830], R0 ;  /* 0x034830000f0075a7 */ /* 0x000062000804017f */
[----:B------:R-:W-:Y:S05]  /*12cc0*/  @!P0 BRA `(.L_x_783) ;  /* 0x0000000000048947 */ /* 0x000fea0003800000 */
[----:B------:R-:W-:Y:S01]  /*12cd0*/  BPT.TRAP 0x1 ;  /* 0x000000040000795c */ /* 0x000fe20000300000 */
.L_x_783:
[----:B------:R-:W-:Y:S01]  /*12ce0*/  IMAD R10, R194, 0xc00, R7 ;  /* 0x00000c00c20a7824 */ /* 0x000fe200078e0207 */
[----:B------:R-:W-:Y:S03]  /*12cf0*/  BSSY B1, `(.L_x_784) ;  /* 0x0000006000017945 */ /* 0x000fe60003800000 */
[C---:B------:R-:W-:Y:S02]  /*12d00*/  VIADD R24, R10.reuse, 0x2 ;  /* 0x000000020a187836 */ /* 0x040fe40000000000 */
[----:B------:R-:W-:Y:S01]  /*12d10*/  VIADD R26, R10, 0x4 ;  /* 0x000000040a1a7836 */ /* 0x000fe20000000000 */
[----:B-1----:R-:W-:Y:S06]  /*12d20*/  @P2 BRA `(.L_x_785) ;  /* 0x0000000000082947 */ /* 0x002fec0003800000 */
[----:B------:R-:W1:Y:S02]  /*12d30*/  SYNCS.PHASECHK.TRANS64.TRYWAIT P2, [R15+URZ+0x34830], R0 ;  /* 0x034830000f0075a7 */ /* 0x000e64000804017f */
[----:B-1----:R-:W-:Y:S05]  /*12d40*/  @!P2 BRA `(.L_x_786) ;  /* 0x000000cc00a8a947 */ /* 0x002fea0003800000 */
.L_x_785:
[----:B------:R-:W-:Y:S05]  /*12d50*/  BSYNC B1 ;  /* 0x0000000000017941 */ /* 0x000fea0003800000 */
.L_x_784:
[----:B------:R2:W-:Y:S04]  /*12d60*/  STL.64 [R1+0x88], R18 ;  /* 0x0000881201007387 */ /* 0x0005e80000100a00 */
[----:B--2---:R-:W2:Y:S04]  /*12d70*/  LDL.64 R18, [R1+0x38] ;  /* 0x0000380001127983 */ /* 0x004ea80000100a00 */
[----:B------:R3:W-:Y:S04]  /*12d80*/  STL.64 [R1+0x80], R16 ;  /* 0x0000801001007387 */ /* 0x0007e80000100a00 */
[----:B---3--:R-:W3:Y:S04]  /*12d90*/  LDL.64 R16, [R1+0x30] ;  /* 0x0000300001107983 */ /* 0x008ee80000100a00 */
[----:B------:R0:W-:Y:S04]  /*12da0*/  STL.64 [R1+0x78], R14 ;  /* 0x0000780e01007387 */ /* 0x0001e80000100a00 */
[----:B01----:R-:W4:Y:S04]  /*12db0*/  LDL.64 R14, [R1+0x28] ;  /* 0x00002800010e7983 */ /* 0x003f280000100a00 */
[----:B------:R0:W-:Y:S04]  /*12dc0*/  STL.64 [R1+0x70], R12 ;  /* 0x0000700c01007387 */ /* 0x0001e80000100a00 */
[----:B0-----:R-:W4:Y:S04]  /*12dd0*/  LDL.64 R12, [R1+0x20] ;  /* 0x00002000010c7983 */ /* 0x001f280000100a00 */
[----:B------:R0:W-:Y:S04]  /*12de0*/  STL.64 [R1+0x68], R6 ;  /* 0x0000680601007387 */ /* 0x0001e80000100a00 */
[----:B0-----:R-:W4:Y:S04]  /*12df0*/  LDL.64 R6, [R1+0x18] ;  /* 0x0000180001067983 */ /* 0x001f280000100a00 */
[----:B------:R0:W-:Y:S04]  /*12e00*/  STL [R1+0x60], R2 ;  /* 0x0000600201007387 */ /* 0x0001e80000100800 */
[----:B0-----:R-:W2:Y:S01]  /*12e10*/  LDL.64 R2, [R1+0x40] ;  /* 0x0000400001027983 */ /* 0x001ea20000100a00 */
[----:B------:R-:W-:Y:S01]  /*12e20*/  R2UR UR34, R26 ;  /* 0x000000001a2272ca */ /* 0x000fe200000e0000 */
[----:B------:R-:W-:Y:S01]  /*12e30*/  VIADD R26, R10, 0x400 ;  /* 0x000004000a1a7836 */ /* 0x000fe20000000000 */
[----:B------:R-:W-:Y:S01]  /*12e40*/  R2UR UR50, R24 ;  /* 0x00000000183272ca */ /* 0x000fe200000e0000 */
[C---:B------:R-:W-:Y:S01]  /*12e50*/  VIADD R24, R10.reuse, 0x6 ;  /* 0x000000060a187836 */ /* 0x040fe20000000000 */
[----:B------:R-:W-:Y:S01]  /*12e60*/  MOV R11, 0x40000040 ;  /* 0x40000040000b7802 */ /* 0x000fe20000000f00 */
[----:B------:R-:W-:Y:S01]  /*12e70*/  VIADD R28, R10, 0x402 ;  /* 0x000004020a1c7836 */ /* 0x000fe20000000000 */
[----:B------:R-:W-:Y:S01]  /*12e80*/  R2UR UR26, R26 ;  /* 0x000000001a1a72ca */ /* 0x000fe200000e0000 */
[----:B------:R-:W-:Y:S01]  /*12e90*/  VIADD R26, R10, 0x406 ;  /* 0x000004060a1a7836 */ /* 0x000fe20000000000 */
[----:B------:R-:W-:Y:S01]  /*12ea0*/  R2UR UR30, R24 ;  /* 0x00000000181e72ca */ /* 0x000fe200000e0000 */
[----:B------:R-:W-:Y:S01]  /*12eb0*/  IMAD.MOV.U32 R25, RZ, RZ, 0x40000040 ;  /* 0x40000040ff197424 */ /* 0x000fe200078e00ff */
[C---:B------:R-:W-:Y:S01]  /*12ec0*/  IADD3 R24, R10.reuse, 0x404, RZ ;  /* 0x000004040a187810 */ /* 0x040fe20007ffe0ff */
[----:B------:R-:W-:Y:S01]  /*12ed0*/  IMAD.MOV.U32 R29, RZ, RZ, 0x40000040 ;  /* 0x40000040ff1d7424 */ /* 0x000fe200078e00ff */
[----:B------:R-:W-:-:S02]  /*12ee0*/  R2UR UR54, R10 ;  /* 0x000000000a3672ca */ /* 0x000fc400000e0000 */
[----:B------:R-:W-:Y:S02]  /*12ef0*/  R2UR UR55, R11 ;  /* 0x000000000b3772ca */ /* 0x000fe400000e0000 */
[----:B------:R-:W-:Y:S02]  /*12f00*/  R2UR UR22, R28 ;  /* 0x000000001c1672ca */ /* 0x000fe400000e0000 */
[----:B------:R-:W-:Y:S01]  /*12f10*/  R2UR UR18, R24 ;  /* 0x00000000181272ca */ /* 0x000fe200000e0000 */
[----:B------:R-:W-:Y:S01]  /*12f20*/  VIADD R24, R10, 0x802 ;  /* 0x000008020a187836 */ /* 0x000fe20000000000 */
[----:B------:R-:W-:Y:S01]  /*12f30*/  R2UR UR14, R26 ;  /* 0x000000001a0e72ca */ /* 0x000fe200000e0000 */
[C---:B------:R-:W-:Y:S01]  /*12f40*/  VIADD R26, R10.reuse, 0x804 ;  /* 0x000008040a1a7836 */ /* 0x040fe20000000000 */
[----:B------:R-:W-:Y:S02]  /*12f50*/  MOV R27, 0x40000040 ;  /* 0x40000040001b7802 */ /* 0x000fe40000000f00 */
[----:B------:R-:W-:-:S02]  /*12f60*/  IADD3 R28, R10, 0x800, RZ ;  /* 0x000008000a1c7810 */ /* 0x000fc40007ffe0ff */
[----:B------:R-:W-:Y:S02]  /*12f70*/  R2UR UR51, R25 ;  /* 0x00000000193372ca */ /* 0x000fe400000e0000 */
[----:B------:R-:W-:Y:S02]  /*12f80*/  R2UR UR35, R27 ;  /* 0x000000001b2372ca */ /* 0x000fe400000e0000 */
[----:B------:R-:W-:Y:S02]  /*12f90*/  R2UR UR31, R25 ;  /* 0x00000000191f72ca */ /* 0x000fe400000e0000 */
[----:B------:R-:W-:Y:S02]  /*12fa0*/  R2UR UR27, R27 ;  /* 0x000000001b1b72ca */ /* 0x000fe400000e0000 */
[----:B------:R-:W-:Y:S02]  /*12fb0*/  R2UR UR23, R29 ;  /* 0x000000001d1772ca */ /* 0x000fe400000e0000 */
[----:B------:R-:W-:-:S02]  /*12fc0*/  R2UR UR19, R25 ;  /* 0x00000000191372ca */ /* 0x000fc400000e0000 */
[----:B------:R-:W-:Y:S02]  /*12fd0*/  R2UR UR15, R27 ;  /* 0x000000001b0f72ca */ /* 0x000fe400000e0000 */
[----:B------:R-:W-:Y:S02]  /*12fe0*/  R2UR UR10, R28 ;  /* 0x000000001c0a72ca */ /* 0x000fe400000e0000 */
[----:B------:R-:W-:Y:S02]  /*12ff0*/  R2UR UR11, R29 ;  /* 0x000000001d0b72ca */ /* 0x000fe400000e0000 */
[----:B------:R-:W-:Y:S02]  /*13000*/  R2UR UR6, R24 ;  /* 0x00000000180672ca */ /* 0x000fe400000e0000 */
[----:B------:R-:W-:Y:S02]  /*13010*/  R2UR UR7, R25 ;  /* 0x00000000190772ca */ /* 0x000fe400000e0000 */
[----:B------:R-:W-:-:S02]  /*13020*/  R2UR UR38, R26 ;  /* 0x000000001a2672ca */ /* 0x000fc400000e0000 */
[----:B------:R-:W-:Y:S02]  /*13030*/  R2UR UR39, R27 ;  /* 0x000000001b2772ca */ /* 0x000fe400000e0000 */
[----:B------:R-:W-:-:S06]  /*13040*/  WARPGROUP.ARRIVE ;  /* 0x00000000000079c5 */ /* 0x000fcc0000000000 */
[----:B------:R-:W-:Y:S03]  /*13050*/  HGMMA.64x128x16.F32 R24, gdesc[UR52], RZ, !UPT, gsb0 ;  /* 0x01e00000341879f0 */ /* 0x000fe6000c0008ff */
[----:B------:R-:W-:Y:S02]  /*13060*/  WARPGROUP.DEPBAR.LE gsb0, 0x0 ;  /* 0x00008000000079c5 */ /* 0x000fe40000010000 */
[----:B------:R-:W-:-:S07]  /*13070*/  WARPGROUP.ARRIVE ;  /* 0x00000000000079c5 */ /* 0x000fce0000000000 */
[----:B------:R-:W-:Y:S01]  /*13080*/  HGMMA.64x128x16.F32 R24, gdesc[UR48], R24, gsb0 ;  /* 0x01e00000301879f0 */ /* 0x000fe20008000818 */
[----:B--2---:R-:W-:Y:S02]  /*13090*/  R2UR UR32, R2 ;  /* 0x00000000022072ca */ /* 0x004fe400000e0000 */
[----:B------:R-:W-:Y:S02]  /*130a0*/  R2UR UR33, R3 ;  /* 0x00000000032172ca */ /* 0x000fe400000e0000 */
[----:B------:R-:W-:Y:S01]  /*130b0*/  R2UR UR28, R18 ;  /* 0x00000000121c72ca */ /* 0x000fe200000e0000 */
[----:B------:R-:W2:Y:S01]  /*130c0*/  LDL.64 R2, [R1+0x8] ;  /* 0x0000080001027983 */ /* 0x000ea20000100a00 */
[----:B------:R-:W-:Y:S02]  /*130d0*/  WARPGROUP.DEPBAR.LE gsb0, 0x0 ;  /* 0x00008000000079c5 */ /* 0x000fe40000010000 */
[----:B------:R-:W-:-:S07]  /*130e0*/  WARPGROUP.ARRIVE ;  /* 0x00000000000079c5 */ /* 0x000fce0000000000 */
[----:B------:R-:W-:Y:S01]  /*130f0*/  HGMMA.64x128x16.F32 R24, gdesc[UR32], R24, gsb0 ;  /* 0x01e00000201879f0 */ /* 0x000fe20008000818 */
[----:B------:R-:W-:Y:S02]  /*13100*/  R2UR UR29, R19 ;  /* 0x00000000131d72ca */ /* 0x000fe400000e0000 */
[----:B---3--:R-:W-:Y:S01]  /*13110*/  R2UR UR24, R16 ;  /* 0x00000000101872ca */ /* 0x008fe200000e0000 */
[----:B------:R0:W5:Y:S01]  /*13120*/  LDL.LU.64 R18, [R1+0x88] ;  /* 0x0000880001127983 */ /* 0x0001620000300a00 */
[----:B------:R-:W-:Y:S02]  /*13130*/  R2UR UR25, R17 ;  /* 0x00000000111972ca */ /* 0x000fe400000e0000 */
[----:B----4-:R-:W-:Y:S02]  /*13140*/  R2UR UR20, R14 ;  /* 0x000000000e1472ca */ /* 0x010fe400000e0000 */
[----:B------:R-:W-:Y:S02]  /*13150*/  R2UR UR21, R15 ;  /* 0x000000000f1572ca */ /* 0x000fe400000e0000 */
[----:B------:R-:W-:-:S02]  /*13160*/  R2UR UR16, R12 ;  /* 0x000000000c1072ca */ /* 0x000fc400000e0000 */
[----:B------:R-:W-:Y:S02]  /*13170*/  R2UR UR17, R13 ;  /* 0x000000000d1172ca */ /* 0x000fe400000e0000 */
[----:B------:R-:W-:Y:S02]  /*13180*/  R2UR UR12, R6 ;  /* 0x00000000060c72ca */ /* 0x000fe400000e0000 */
[----:B------:R-:W-:Y:S01]  /*13190*/  R2UR UR13, R7 ;  /* 0x00000000070d72ca */ /* 0x000fe200000e0000 */
[----:B------:R-:W-:Y:S01]  /*131a0*/  IMAD.MOV.U32 R11, RZ, RZ, 0x40000040 ;  /* 0x40000040ff0b7424 */ /* 0x000fe200078e00ff */
[----:B------:R-:W-:Y:S01]  /*131b0*/  IADD3 R10, R10, 0x806, RZ ;  /* 0x000008060a0a7810 */ /* 0x000fe20007ffe0ff */
[----:B------:R0:W5:Y:S01]  /*131c0*/  LDL.LU.64 R16, [R1+0x80] ;  /* 0x0000800001107983 */ /* 0x0001620000300a00 */
[----:B------:R-:W-:Y:S01]  /*131d0*/  UMOV UR4, UR56 ;  /* 0x0000003800047c82 */ /* 0x000fe20008000000 */
[----:B------:R-:W-:Y:S02]  /*131e0*/  UMOV UR5, UR57 ;  /* 0x0000003900057c82 */ /* 0x000fe40008000000 */
[----:B------:R0:W5:Y:S04]  /*131f0*/  LDL.LU.64 R14, [R1+0x78] ;  /* 0x00007800010e7983 */ /* 0x0001680000300a00 */
[----:B------:R0:W5:Y:S04]  /*13200*/  LDL.LU.64 R12, [R1+0x70] ;  /* 0x00007000010c7983 */ /* 0x0001680000300a00 */
[----:B------:R0:W5:Y:S01]  /*13210*/  LDL.LU.64 R6, [R1+0x68] ;  /* 0x0000680001067983 */ /* 0x0001620000300a00 */
        /* <DEDUP_REMOVED lines=11> */
[----:B------:R-:W-:Y:S01]  /*132d0*/  HGMMA.64x128x16.F32 R24, gdesc[UR16], R24, gsb0 ;  /* 0x01e00000101879f0 */ /* 0x000fe20008000818 */
[----:B--2---:R-:W-:Y:S02]  /*132e0*/  R2UR UR8, R2 ;  /* 0x00000000020872ca */ /* 0x004fe400000e0000 */
[----:B------:R-:W-:Y:S01]  /*132f0*/  R2UR UR9, R3 ;  /* 0x00000000030972ca */ /* 0x000fe200000e0000 */
[----:B------:R0:W5:Y:S01]  /*13300*/  LDL.LU R2, [R1+0x60] ;  /* 0x0000600001027983 */ /* 0x0001620000300800 */
        /* <DEDUP_REMOVED lines=8> */
[----:B------:R-:W-:Y:S01]  /*13390*/  HGMMA.64x128x16.F32 R24, gdesc[UR4], R24, gsb0 ;  /* 0x01e00000041879f0 */ /* 0x000fe20008000818 */
[----:B------:R-:W-:Y:S02]  /*133a0*/  R2UR UR6, R10 ;  /* 0x000000000a0672ca */ /* 0x000fe400000e0000 */
[----:B------:R-:W-:Y:S02]  /*133b0*/  R2UR UR7, R11 ;  /* 0x000000000b0772ca */ /* 0x000fe400000e0000 */
[----:B------:R-:W2:Y:S01]  /*133c0*/  LDL.64 R10, [R1] ;  /* 0x00000000010a7983 */ /* 0x000ea20000100a00 */
[----:B------:R-:W-:Y:S02]  /*133d0*/  WARPGROUP.DEPBAR.LE gsb0, 0x0 ;  /* 0x00008000000079c5 */ /* 0x000fe40000010000 */
[----:B------:R-:W-:-:S06]  /*133e0*/  WARPGROUP.ARRIVE ;  /* 0x00000000000079c5 */ /* 0x000fcc0000000000 */
[----:B------:R-:W-:Y:S01]  /*133f0*/  HGMMA.64x128x16.F32 R24, gdesc[UR36], R24, gsb0 ;  /* 0x01e00000241879f0 */ /* 0x000fe20008000818 */
        /* <DEDUP_REMOVED lines=17> */
[----:B------:R-:W-:Y:S01]  /*13510*/  WARPGROUP.ARRIVE ;  /* 0x00000000000079c5 */ /* 0x000fe20000000000 */
[----:B--2---:R-:W-:Y:S02]  /*13520*/  R2UR UR4, R10 ;  /* 0x000000000a0472ca */ /* 0x004fe400000e0000 */
[----:B------:R-:W-:-:S13]  /*13530*/  R2UR UR5, R11 ;  /* 0x000000000b0572ca */ /* 0x000fda00000e0000 */
        /* <DEDUP_REMOVED lines=50> */
[----:B0-----:R-:W-:Y:S05]  /*13860*/  @!P0 BRA `(.L_x_787) ;  /* 0x0000000000048947 */ /* 0x001fea0003800000 */
[----:B------:R-:W-:Y:S01]  /*13870*/  BPT.TRAP 0x1 ;  /* 0x000000040000795c */ /* 0x000fe20000300000 */
.L_x_787:
[----:B------:R-:W-:Y:S01]  /*13880*/  SHF.L.U32 R0, R20, 0x1f, RZ ;  /* 0x0000001f14007819 */ /* 0x000fe200000006ff */
[----:B-----5:R-:W-:-:S04]  /*13890*/  IMAD R20, R13, 0x8, R2 ;  /* 0x000000080d147824 */ /* 0x020fc800078e0202 */
[----:B------:R0:W1:Y:S01]  /*138a0*/  SYNCS.PHASECHK.TRANS64.TRYWAIT P2, [R20+URZ+0x34850], R0 ;  /* 0x03485000140075a7 */ /* 0x000062000804017f */
[----:B------:R-:W-:Y:S05]  /*138b0*/  @!P0 BRA `(.L_x_788) ;  /* 0x0000000000048947 */ /* 0x000fea0003800000 */
[----:B------:R-:W-:Y:S01]  /*138c0*/  BPT.TRAP 0x1 ;  /* 0x000000040000795c */ /* 0x000fe20000300000 */
.L_x_788:
[----:B------:R-:W-:Y:S04]  /*138d0*/  BSSY B1, `(.L_x_789) ;  /* 0x0000004000017945 */ /* 0x000fe80003800000 */
[----:B-1----:R-:W-:Y:S05]  /*138e0*/  @P2 BRA `(.L_x_790) ;  /* 0x0000000000082947 */ /* 0x002fea0003800000 */
[----:B------:R-:W1:Y:S02]  /*138f0*/  SYNCS.PHASECHK.TRANS64.TRYWAIT P2, [R20+URZ+0x34850], R0 ;  /* 0x03485000140075a7 */ /* 0x000e64000804017f */
[----:B-1----:R-:W-:Y:S05]  /*13900*/  @!P2 BRA `(.L_x_791) ;  /* 0x000000c000cca947 */ /* 0x002fea0003800000 */
.L_x_790:
[----:B------:R-:W-:Y:S05]  /*13910*/  BSYNC B1 ;  /* 0x0000000000017941 */ /* 0x000fea0003800000 */
.L_x_789:
[----:B01----:R-:W-:Y:S01]  /*13920*/  IADD3 R0, R2, 0x400, RZ ;  /* 0x0000040002007810 */ /* 0x003fe20007ffe0ff */
[----:B------:R-:W-:Y:S01]  /*13930*/  IMAD.MOV.U32 R11, RZ, RZ, 0x40000040 ;  /* 0x40000040ff0b7424 */ /* 0x000fe200078e00ff */
[----:B------:R-:W-:Y:S01]  /*13940*/  WARPGROUP.ARRIVE ;  /* 0x00000000000079c5 */ /* 0x000fe20000000000 */
[----:B------:R-:W-:Y:S01]  /*13950*/  IMAD.MOV.U32 R9, RZ, RZ, 0x40000040 ;  /* 0x40000040ff097424 */ /* 0x000fe200078e00ff */
[----:B------:R-:W-:Y:S02]  /*13960*/  SHF.R.U32.HI R0, RZ, 0x4, R0 ;  /* 0x00000004ff007819 */ /* 0x000fe40000011600 */
[----:B------:R-:W-:Y:S02]  /*13970*/  R2UR UR7, R11 ;  /* 0x000000000b0772ca */ /* 0x000fe400000e0000 */
[----:B------:R-:W-:Y:S02]  /*13980*/  LOP3.LUT R0, R0, 0x3fff, RZ, 0xc0, !PT ;  /* 0x00003fff00007812 */ /* 0x000fe400078ec0ff */
[----:B------:R-:W-:-:S02]  /*13990*/  @!P1 IADD3 R15, R15, 0x34840, RZ ;  /* 0x000348400f0f9810 */ /* 0x000fc40007ffe0ff */
[----:B------:R-:W-:Y:S02]  /*139a0*/  LOP3.LUT R0, R0, 0x4000000, RZ, 0xfc, !PT ;  /* 0x0400000000007812 */ /* 0x000fe400078efcff */
[----:B------:R-:W-:Y:S02]  /*139b0*/  @!P1 PRMT R15, RZ, 0x654, R15 ;  /* 0x00000654ff0f9816 */ /* 0x000fe4000000000f */
[----:B------:R-:W-:Y:S01]  /*139c0*/  ISETP.GT.AND P2, PT, R210, RZ, PT ;  /* 0x000000ffd200720c */ /* 0x000fe20003f44270 */
[----:B------:R-:W-:Y:S01]  /*139d0*/  IMAD R10, R13, 0x800, R0 ;  /* 0x000008000d0a7824 */ /* 0x000fe200078e0200 */
[----:B------:R-:W-:Y:S01]  /*139e0*/  FMNMX.FTZ R0, R24, R12, !PT ;  /* 0x0000000c18007209 */ /* 0x000fe20007810000 */
[----:B------:R-:W-:Y:S02]  /*139f0*/  IMAD.MOV.U32 R13, RZ, RZ, 0x40000040 ;  /* 0x40000040ff0d7424 */ /* 0x000fe400078e00ff */
[----:B------:R-:W-:Y:S01]  /*13a00*/  VIADD R210, R210, 0xffffffff ;  /* 0xffffffffd2d27836 */ /* 0x000fe20000000000 */
[----:B------:R-:W-:-:S02]  /*13a10*/  R2UR UR6, R10 ;  /* 0x000000000a0672ca */ /* 0x000fc400000e0000 */
[----:B------:R-:W-:Y:S02]  /*13a20*/  IADD3 R8, R10, 0x80, RZ ;  /* 0x000000800a087810 */ /* 0x000fe40007ffe0ff */
[----:B------:R-:W-:-:S04]  /*13a30*/  FMNMX.FTZ R0, R25, R0, !PT ;  /* 0x0000000019007209 */ /* 0x000fc80007810000 */
[----:B------:R-:W-:-:S04]  /*13a40*/  FMNMX.FTZ R0, R28, R0, !PT ;  /* 0x000000001c007209 */ /* 0x000fc80007810000 */
[----:B------:R-:W-:Y:S01]  /*13a50*/  FMNMX.FTZ R0, R29, R0, !PT ;  /* 0x000000001d007209 */ /* 0x000fe20007810000 */
[----:B------:R-:W-:Y:S01]  /*13a60*/  HGMMA.64x128x16.F32 R88, R180, gdesc[UR4].tnspB, R88, gsb0 ;  /* 0x41e00004b4587df0 */ /* 0x000fe20008000858 */
[----:B------:R-:W-:Y:S01]  /*13a70*/  R2UR UR6, R8 ;  /* 0x00000000080672ca */ /* 0x000fe200000e0000 */
[----:B------:R-:W-:Y:S01]  /*13a80*/  VIADD R8, R10, 0x100 ;  /* 0x000001000a087836 */ /* 0x000fe20000000000 */
[----:B------:R-:W-:Y:S02]  /*13a90*/  R2UR UR7, R9 ;  /* 0x00000000090772ca */ /* 0x000fe400000e0000 */
[----:B------:R-:W-:Y:S02]  /*13aa0*/  MOV R9, 0x40000040 ;  /* 0x4000004000097802 */ /* 0x000fe40000000f00 */
        /* <DEDUP_REMOVED lines=27> */
[----:B------:R-:W-:Y:S02]  /*13c60*/  FMNMX.FTZ R4, R85, R0, !PT ;  /* 0x0000000055047209 */ /* 0x000fe40007810000 */
[----:B------:R-:W-:-:S03]  /*13c70*/  MOV R0, UR58 ;  /* 0x0000003a00007c02 */ /* 0x000fc60008000f00 */
[----:B------:R-:W0:Y:S01]  /*13c80*/  SHFL.BFLY PT, R3, R4, 0x2, 0x1f ;  /* 0x0c401f0004037f89 */ /* 0x000e2200000e0000 */
        /* <DEDUP_REMOVED lines=10> */
[----:B------:R-:W-:Y:S02]  /*13d30*/  R2UR UR6, R8 ;  /* 0x00000000080672ca */ /* 0x000fe400000e0000 */
[----:B------:R-:W-:Y:S02]  /*13d40*/  R2UR UR7, R9 ;  /* 0x00000000090772ca */ /* 0x000fe400000e0000 */
[----:B0-----:R-:W-:Y:S02]  /*13d50*/  FMNMX.FTZ R8, R4, R3, !PT ;  /* 0x0000000304087209 */ /* 0x001fe40007810000 */
[----:B------:R-:W-:-:S03]  /*13d60*/  FMNMX.FTZ R4, R26, R14, !PT ;  /* 0x0000000e1a047209 */ /* 0x000fc60007810000 */
[----:B------:R-:W0:Y:S02]  /*13d70*/  SHFL.BFLY PT, R3, R8, 0x1, 0x1f ;  /* 0x0c201f0008037f89 */ /* 0x000e2400000e0000 */
[----:B0-----:R-:W-:-:S05]  /*13d80*/  FMNMX.FTZ R3, R8, R3, !PT ;  /* 0x0000000308037209 */ /* 0x001fca0007810000 */
[C---:B------:R-:W-:Y:S01]  /*13d90*/  FADD.FTZ R9, -R3.reuse, R12 ;  /* 0x0000000c03097221 */ /* 0x040fe20000010100 */
[----:B------:R-:W-:Y:S02]  /*13da0*/  VIADD R12, R10, 0x200 ;  /* 0x000002000a0c7836 */ /* 0x000fe40000000000 */
[-C--:B------:R-:W-:Y:S01]  /*13db0*/  FMUL.FTZ R11, R3, R0.reuse ;  /* 0x00000000030b7220 */ /* 0x080fe20000410000 */
[----:B------:R-:W-:-:S03]  /*13dc0*/  FMUL.FTZ R9, R9, R0 ;  /* 0x0000000009097220 */ /* 0x000fc60000410000 */
[-CC-:B------:R-:W-:Y:S01]  /*13dd0*/  FFMA.FTZ R182, R28, R0.reuse, -R11.reuse ;  /* 0x000000001cb67223 */ /* 0x180fe2000001080b */
        /* <DEDUP_REMOVED lines=15> */
[----:B------:R-:W-:Y:S01]  /*13ed0*/  FFMA.FTZ R57, R84, R0, -R11 ;  /* 0x0000000054397223 */ /* 0x000fe2000001080b */
[----:B------:R-:W-:Y:S08]  /*13ee0*/  MUFU.EX2 R9, R9 ;  /* 0x0000000900097308 */ /* 0x000ff00000000800 */
[----:B------:R-:W0:Y:S08]  /*13ef0*/  MUFU.EX2 R180, R180 ;  /* 0x000000b400b47308 */ /* 0x000e300000000800 */
[----:B------:R-:W1:Y:S08]  /*13f00*/  MUFU.EX2 R21, R21 ;  /* 0x0000001500157308 */ /* 0x000e700000000800 */
[----:B------:R-:W-:Y:S01]  /*13f10*/  MUFU.EX2 R182, R182 ;  /* 0x000000b600b67308 */ /* 0x000fe20000000800 */
[----:B0-----:R-:W-:-:S07]  /*13f20*/  FFMA.FTZ R6, R9, R6, R180 ;  /* 0x0000000609067223 */ /* 0x001fce00000100b4 */
[----:B------:R-:W-:Y:S01]  /*13f30*/  MUFU.EX2 R24, R24 ;  /* 0x0000001800187308 */ /* 0x000fe20000000800 */
[----:B-1----:R-:W-:-:S07]  /*13f40*/  F2FP.F16.F32.PACK_AB R180, R21, R180 ;  /* 0x000000b415b4723e */ /* 0x002fce00000000ff */
        /* <DEDUP_REMOVED lines=8> */
[-CC-:B------:R-:W-:Y:S01]  /*13fd0*/  FFMA.FTZ R174, R44, R0.reuse, -R11.reuse ;  /* 0x000000002cae7223 */ /* 0x180fe2000001080b */
[-CC-:B------:R-:W-:Y:S01]  /*13fe0*/  FFMA.FTZ R40, R65, R0.reuse, -R11.reuse ;  /* 0x0000000041287223 */ /* 0x180fe2000001080b */
[----:B------:R-:W-:Y:S01]  /*13ff0*/  FFMA.FTZ R44, R69, R0, -R11 ;  /* 0x00000000452c7223 */ /* 0x000fe2000001080b */
[----:B------:R-:W-:Y:S01]  /*14000*/  MUFU.EX2 R29, R29 ;  /* 0x0000001d001d7308 */ /* 0x000fe20000000800 */
[----:B------:R-:W-:Y:S01]  /*14010*/  HGMMA.64x128x16.F32 R88, R168, gdesc[UR4].tnspB, R88, gsb0 ;  /* 0x41e00004a8587df0 */ /* 0x000fe20008000858 */
[----:B------:R-:W-:Y:S02]  /*14020*/  R2UR UR6, R12 ;  /* 0x000000000c0672ca */ /* 0x000fe400000e0000 */
[----:B------:R-:W-:Y:S02]  /*14030*/  R2UR UR7, R13 ;  /* 0x000000000d0772ca */ /* 0x000fe400000e0000 */
[----:B------:R-:W-:-:S02]  /*14040*/  FMNMX.FTZ R13, R27, R4, !PT ;  /* 0x000000041b0d7209 */ /* 0x000fc40007810000 */
[----:B------:R-:W-:Y:S01]  /*14050*/  IADD3 R12, R10, 0x280, RZ ;  /* 0x000002800a0c7810 */ /* 0x000fe20007ffe0ff */
        /* <DEDUP_REMOVED lines=29> */
[----:B------:R-:W-:-:S03]  /*14230*/  IMAD.MOV.U32 R13, RZ, RZ, 0x40000040 ;  /* 0x40000040ff0d7424 */ /* 0x000fc600078e00ff */
[----:B------:R-:W-:-:S03]  /*14240*/  FMNMX.FTZ R37, R67, R4, !PT ;  /* 0x0000000443257209 */ /* 0x000fc60007810000 */
[----:B------:R-:W-:Y:S01]  /*14250*/  MUFU.EX2 R57, R57 ;  /* 0x0000003900397308 */ /* 0x000fe20000000800 */
[----:B------:R-:W-:Y:S01]  /*14260*/  FMNMX.FTZ R4, R70, R37, !PT ;  /* 0x0000002546047209 */ /* 0x000fe20007810000 */
[----:B------:R-:W-:-:S06]  /*14270*/  FFMA.FTZ R37, R72, R0, -R11 ;  /* 0x0000000048257223 */ /* 0x000fcc000001080b */
[----:B------:R-:W-:Y:S01]  /*14280*/  MUFU.EX2 R37, R37 ;  /* 0x0000002500257308 */ /* 0x000fe20000000800 */
[----:B------:R-:W-:Y:S02]  /*14290*/  WARPGROUP.DEPBAR.LE gsb0, 0x0 ;  /* 0x00008000000079c5 */ /* 0x000fe40000010000 */
[----:B------:R-:W-:Y:S01]  /*142a0*/  WARPGROUP.ARRIVE ;  /* 0x00000000000079c5 */ /* 0x000fe20000000000 */
[-CC-:B------:R-:W-:Y:S01]  /*142b0*/  FFMA.FTZ R168, R48, R0.reuse, -R11.reuse ;  /* 0x0000000030a87223 */ /* 0x180fe2000001080b */
[-CC-:B------:R-:W-:Y:S01]  /*142c0*/  FFMA.FTZ R170, R52, R0.reuse, -R11.reuse ;  /* 0x0000000034aa7223 */ /* 0x180fe2000001080b */
[-CC-:B------:R-:W-:Y:S01]  /*142d0*/  FFMA.FTZ R48, R61, R0.reuse, -R11.reuse ;  /* 0x000000003d307223 */ /* 0x180fe2000001080b */
[----:B------:R-:W-:Y:S02]  /*142e0*/  FFMA.FTZ R52, R77, R0, -R11 ;  /* 0x000000004d347223 */ /* 0x000fe4000001080b */
[----:B------:R-:W-:Y:S01]  /*142f0*/  HGMMA.64x128x16.F32 R88, R152, gdesc[UR4].tnspB, R88, gsb0 ;  /* 0x41e0000498587df0 */ /* 0x000fe20008000858 */
[----:B------:R-:W-:Y:S01]  /*14300*/  R2UR UR6, R12 ;  /* 0x000000000c0672ca */ /* 0x000fe200000e0000 */
[C---:B------:R-:W-:Y:S01]  /*14310*/  VIADD R12, R10.reuse, 0x300 ;  /* 0x000003000a0c7836 */ /* 0x040fe20000000000 */
[----:B------:R-:W-:Y:S01]  /*14320*/  R2UR UR7, R13 ;  /* 0x000000000d0772ca */ /* 0x000fe200000e0000 */
[----:B------:R-:W-:Y:S01]  /*14330*/  VIADD R10, R10, 0x380 ;  /* 0x000003800a0a7836 */ /* 0x000fe20000000000 */
[----:B------:R-:W-:Y:S01]  /*14340*/  FMNMX.FTZ R13, R71, R4, !PT ;  /* 0x00000004470d7209 */ /* 0x000fe20007810000 */
[----:B------:R-:W-:Y:S03]  /*14350*/  MUFU.EX2 R168, R168 ;  /* 0x000000a800a87308 */ /* 0x000fe60000000800 */
[----:B------:R-:W-:-:S04]  /*14360*/  FMNMX.FTZ R4, R74, R13, !PT ;  /* 0x0000000d4a047209 */ /* 0x000fc80007810000 */
        /* <DEDUP_REMOVED lines=9> */
[----:B------:R-:W-:-:S05]  /*14400*/  FMNMX.FTZ R4, R87, R4, !PT ;  /* 0x0000000457047209 */ /* 0x000fca0007810000 */
[----:B------:R-:W0:Y:S02]  /*14410*/  SHFL.BFLY PT, R13, R4, 0x2, 0x1f ;  /* 0x0c401f00040d7f89 */ /* 0x000e2400000e0000 */
[----:B0-----:R-:W-:-:S05]  /*14420*/  FMNMX.FTZ R8, R4, R13, !PT ;  /* 0x0000000d04087209 */ /* 0x001fca0007810000 */
[----:B------:R-:W0:Y:S02]  /*14430*/  SHFL.BFLY PT, R13, R8, 0x1, 0x1f ;  /* 0x0c201f00080d7f89 */ /* 0x000e2400000e0000 */
[----:B0-----:R-:W-:Y:S02]  /*14440*/  FMNMX.FTZ R8, R8, R13, !PT ;  /* 0x0000000d08087209 */ /* 0x001fe40007810000 */
[----:B------:R-:W-:Y:S01]  /*14450*/  MOV R13, 0x40000040 ;  /* 0x40000040000d7802 */ /* 0x000fe20000000f00 */
[----:B------:R-:W-:Y:S02]  /*14460*/  WARPGROUP.DEPBAR.LE gsb0, 0x0 ;  /* 0x00008000000079c5 */ /* 0x000fe40000010000 */
[----:B------:R-:W-:Y:S01]  /*14470*/  WARPGROUP.ARRIVE ;  /* 0x00000000000079c5 */ /* 0x000fe20000000000 */
[-CC-:B------:R-:W-:Y:S01]  /*14480*/  FFMA.FTZ R152, R56, R0.reuse, -R11.reuse ;  /* 0x0000000038987223 */ /* 0x180fe2000001080b */
[-CC-:B------:R-:W-:Y:S01]  /*14490*/  FFMA.FTZ R154, R60, R0.reuse, -R11.reuse ;  /* 0x000000003c9a7223 */ /* 0x180fe2000001080b */
[----:B------:R-:W-:-:S03]  /*144a0*/  FFMA.FTZ R56, R81, R0, -R11 ;  /* 0x0000000051387223 */ /* 0x000fc6000001080b */
[----:B------:R-:W-:Y:S01]  /*144b0*/  HGMMA.64x128x16.F32 R88, R156, gdesc[UR4].tnspB, R88, gsb0 ;  /* 0x41e000049c587df0 */ /* 0x000fe20008000858 */
[----:B------:R-:W-:Y:S01]  /*144c0*/  R2UR UR6, R12 ;  /* 0x000000000c0672ca */ /* 0x000fe200000e0000 */
[-C--:B------:R-:W-:Y:S01]  /*144d0*/  FFMA.FTZ R12, R85, R0.reuse, -R11 ;  /* 0x00000000550c7223 */ /* 0x080fe2000001080b */
[----:B------:R-:W-:Y:S01]  /*144e0*/  R2UR UR7, R13 ;  /* 0x000000000d0772ca */ /* 0x000fe200000e0000 */
[-C--:B------:R-:W-:Y:S01]  /*144f0*/  FMUL.FTZ R13, R8, R0.reuse ;  /* 0x00000000080d7220 */ /* 0x080fe20000410000 */
[----:B------:R-:W-:Y:S03]  /*14500*/  MUFU.EX2 R152, R152 ;  /* 0x0000009800987308 */ /* 0x000fe60000000800 */
        /* <DEDUP_REMOVED lines=24> */
[----:B------:R-:W-:-:S06]  /*14690*/  FFMA.FTZ R86, R86, R0, -R13 ;  /* 0x0000000056567223 */ /* 0x000fcc000001080d */
        /* <DEDUP_REMOVED lines=17> */
[----:B------:R-:W-:Y:S01]  /*147b0*/  FADD.FTZ R11, -R8, R14 ;  /* 0x0000000e080b7221 */ /* 0x000fe20000010100 */
[-CC-:B------:R-:W-:Y:S01]  /*147c0*/  FFMA.FTZ R14, R27, R0.reuse, -R13.reuse ;  /* 0x000000001b0e7223 */ /* 0x180fe2000001080d */
[-CC-:B------:R-:W-:Y:S01]  /*147d0*/  FFMA.FTZ R27, R35, R0.reuse, -R13.reuse ;  /* 0x00000000231b7223 */ /* 0x180fe2000001080d */
[----:B------:R-:W-:Y:S01]  /*147e0*/  HGMMA.64x128x16.F32 R88, R160, gdesc[UR4].tnspB, R88, gsb0 ;  /* 0x41e00004a0587df0 */ /* 0x000fe20008000858 */
[-C--:B------:R-:W-:Y:S01]  /*147f0*/  FMUL.FTZ R11, R11, R0.reuse ;  /* 0x000000000b0b7220 */ /* 0x080fe20000410000 */
[----:B------:R-:W-:Y:S01]  /*14800*/  R2UR UR6, R10 ;  /* 0x000000000a0672ca */ /* 0x000fe200000e0000 */
[-CC-:B------:R-:W-:Y:S01]  /*14810*/  FFMA.FTZ R35, R51, R0.reuse, -R13.reuse ;  /* 0x0000000033237223 */ /* 0x180fe2000001080d */
[----:B------:R-:W-:Y:S01]  /*14820*/  MUFU.EX2 R14, R14 ;  /* 0x0000000e000e7308 */ /* 0x000fe20000000800 */
[-CC-:B------:R-:W-:Y:S01]  /*14830*/  FFMA.FTZ R10, R59, R0.reuse, -R13.reuse ;  /* 0x000000003b0a7223 */ /* 0x180fe2000001080d */
[-CC-:B------:R-:W-:Y:S01]  /*14840*/  FFMA.FTZ R157, R66, R0.reuse, -R13.reuse ;  /* 0x00000000429d7223 */ /* 0x180fe2000001080d */
[----:B------:R-:W-:-:S05]  /*14850*/  FFMA.FTZ R159, R70, R0, -R13 ;  /* 0x00000000469f7223 */ /* 0x000fca000001080d */
[----:B------:R0:W1:Y:S08]  /*14860*/  MUFU.EX2 R4, R11 ;  /* 0x0000000b00047308 */ /* 0x0000700000000800 */
[----:B------:R-:W2:Y:S01]  /*14870*/  MUFU.EX2 R27, R27 ;  /* 0x0000001b001b7308 */ /* 0x000ea20000000800 */
[----:B0-----:R-:W-:-:S05]  /*14880*/  IMAD.MOV.U32 R11, RZ, RZ, 0x40000040 ;  /* 0x40000040ff0b7424 */ /* 0x001fca00078e00ff */
[----:B------:R-:W-:Y:S01]  /*14890*/  R2UR UR7, R11 ;  /* 0x000000000b0772ca */ /* 0x000fe200000e0000 */
[----:B------:R-:W-:Y:S01]  /*148a0*/  FADD.FTZ R11, R21, R6 ;  /* 0x00000006150b7221 */ /* 0x000fe20000010000 */
[----:B------:R-:W-:Y:S02]  /*148b0*/  @!P1 VIADD R6, R20, 0x34860 ;  /* 0x0003486014069836 */ /* 0x000fe40000000000 */
[----:B-1----:R-:W-:Y:S01]  /*148c0*/  FFMA.FTZ R5, R4, R5, R181 ;  /* 0x0000000504057223 */ /* 0x002fe200000100b5 */
[----:B------:R-:W0:Y:S01]  /*148d0*/  MUFU.EX2 R35, R35 ;  /* 0x0000002300237308 */ /* 0x000e220000000800 */
[----:B------:R-:W-:Y:S01]  /*148e0*/  FADD.FTZ R11, R182, R11 ;  /* 0x0000000bb60b7221 */ /* 0x000fe20000010000 */
[C---:B------:R-:W-:Y:S01]  /*148f0*/  F2FP.F16.F32.PACK_AB R181, R14.reuse, R181 ;  /* 0x000000b50eb5723e */ /* 0x040fe200000000ff */
[----:B------:R-:W-:Y:S01]  /*14900*/  FADD.FTZ R20, R14, R5 ;  /* 0x000000050e147221 */ /* 0x000fe20000010000 */
[C---:B------:R-:W-:Y:S01]  /*14910*/  F2FP.F16.F32.PACK_AB R182, R24.reuse, R182 ;  /* 0x000000b618b6723e */ /* 0x040fe200000000ff */
[----:B------:R-:W-:-:S02]  /*14920*/  FADD.FTZ R11, R24, R11 ;  /* 0x0000000b180b7221 */ /* 0x000fc40000010000 */
[----:B------:R-:W-:Y:S01]  /*14930*/  FADD.FTZ R5, R183, R20 ;  /* 0x00000014b7057221 */ /* 0x000fe20000010000 */
[----:B------:R-:W1:Y:S01]  /*14940*/  MUFU.EX2 R10, R10 ;  /* 0x0000000a000a7308 */ /* 0x000e620000000800 */
[----:B------:R-:W-:Y:S01]  /*14950*/  FADD.FTZ R11, R176, R11 ;  /* 0x0000000bb00b7221 */ /* 0x000fe20000010000 */
[----:B------:R-:W-:Y:S01]  /*14960*/  FFMA.FTZ R20, R67, R0, -R13 ;  /* 0x0000000043147223 */ /* 0x000fe2000001080d */
[C---:B------:R-:W-:Y:S01]  /*14970*/  FADD.FTZ R42, R26.reuse, R5 ;  /* 0x000000051a2a7221 */ /* 0x040fe20000010000 */
[----:B------:R-:W-:Y:S01]  /*14980*/  F2FP.F16.F32.PACK_AB R183, R26, R183 ;  /* 0x000000b71ab7723e */ /* 0x000fe200000000ff */
[C---:B------:R-:W-:Y:S01]  /*14990*/  FADD.FTZ R11, R28.reuse, R11 ;  /* 0x0000000b1c0b7221 */ /* 0x040fe20000010000 */
[----:B------:R-:W-:Y:S01]  /*149a0*/  F2FP.F16.F32.PACK_AB R176, R28, R176 ;  /* 0x000000b01cb0723e */ /* 0x000fe200000000ff */
[----:B------:R-:W-:Y:S01]  /*149b0*/  FADD.FTZ R42, R177, R42 ;  /* 0x0000002ab12a7221 */ /* 0x000fe20000010000 */
[----:B------:R-:W3:Y:S01]  /*149c0*/  MUFU.EX2 R156, R156 ;  /* 0x0000009c009c7308 */ /* 0x000ee20000000800 */
[----:B------:R-:W-:Y:S01]  /*149d0*/  FADD.FTZ R50, R178, R11 ;  /* 0x0000000bb2327221 */ /* 0x000fe20000010000 */
[C---:B--2---:R-:W-:Y:S01]  /*149e0*/  F2FP.F16.F32.PACK_AB R177, R27.reuse, R177 ;  /* 0x000000b11bb1723e */ /* 0x044fe200000000ff */
[----:B------:R-:W-:Y:S01]  /*149f0*/  FADD.FTZ R46, R27, R42 ;  /* 0x0000002a1b2e7221 */ /* 0x000fe20000010000 */
[----:B------:R-:W-:Y:S01]  /*14a00*/  FFMA.FTZ R42, R71, R0, -R13 ;  /* 0x00000000472a7223 */ /* 0x000fe2000001080d */
[C---:B------:R-:W-:Y:S01]  /*14a10*/  FADD.FTZ R11, R33.reuse, R50 ;  /* 0x00000032210b7221 */ /* 0x040fe20000010000 */
[----:B------:R-:W-:Y:S01]  /*14a20*/  F2FP.F16.F32.PACK_AB R178, R33, R178 ;  /* 0x000000b221b2723e */ /* 0x000fe200000000ff */
[----:B------:R-:W-:Y:S01]  /*14a30*/  FADD.FTZ R5, R179, R46 ;  /* 0x0000002eb3057221 */ /* 0x000fe20000010000 */
[----:B------:R-:W-:Y:S01]  /*14a40*/  MUFU.EX2 R157, R157 ;  /* 0x0000009d009d7308 */ /* 0x000fe20000000800 */
[----:B------:R-:W-:Y:S01]  /*14a50*/  FADD.FTZ R50, R172, R11 ;  /* 0x0000000bac327221 */ /* 0x000fe20000010000 */
[C---:B------:R-:W-:Y:S01]  /*14a60*/  F2FP.F16.F32.PACK_AB R179, R30.reuse, R179 ;  /* 0x000000b31eb3723e */ /* 0x040fe200000000ff */
[----:B------:R-:W-:Y:S01]  /*14a70*/  FADD.FTZ R46, R30, R5 ;  /* 0x000000051e2e7221 */ /* 0x000fe20000010000 */
[C---:B------:R-:W-:Y:S01]  /*14a80*/  F2FP.F16.F32.PACK_AB R172, R25.reuse, R172 ;  /* 0x000000ac19ac723e */ /* 0x040fe200000000ff */
[----:B------:R-:W-:-:S02]  /*14a90*/  FADD.FTZ R5, R25, R50 ;  /* 0x0000003219057221 */ /* 0x000fc40000010000 */
[----:B------:R-:W-:Y:S01]  /*14aa0*/  FADD.FTZ R46, R173, R46 ;  /* 0x0000002ead2e7221 */ /* 0x000fe20000010000 */
[----:B------:R-:W-:Y:S01]  /*14ab0*/  MUFU.EX2 R20, R20 ;  /* 0x0000001400147308 */ /* 0x000fe20000000800 */
[----:B------:R-:W-:Y:S01]  /*14ac0*/  FADD.FTZ R50, R174, R5 ;  /* 0x00000005ae327221 */ /* 0x000fe20000010000 */
[C---:B------:R-:W-:Y:S01]  /*14ad0*/  F2FP.F16.F32.PACK_AB R173, R31.reuse, R173 ;  /* 0x000000ad1fad723e */ /* 0x040fe200000000ff */
[----:B------:R-:W-:Y:S01]  /*14ae0*/  FADD.FTZ R46, R31, R46 ;  /* 0x0000002e1f2e7221 */ /* 0x000fe20000010000 */
[C---:B------:R-:W-:Y:S01]  /*14af0*/  F2FP.F16.F32.PACK_AB R174, R29.reuse, R174 ;  /* 0x000000ae1dae723e */ /* 0x040fe200000000ff */
[----:B------:R-:W-:Y:S02]  /*14b00*/  FADD.FTZ R11, R29, R50 ;  /* 0x000000321d0b7221 */ /* 0x000fe40000010000 */
[----:B------:R-:W-:Y:S01]  /*14b10*/  FADD.FTZ R5, R175, R46 ;  /* 0x0000002eaf057221 */ /* 0x000fe20000010000 */
[----:B------:R-:W2:Y:S01]  /*14b20*/  MUFU.EX2 R158, R158 ;  /* 0x0000009e009e7308 */ /* 0x000ea20000000800 */
        /* <DEDUP_REMOVED lines=8> */
[C---:B0-----:R-:W-:Y:S01]  /*14bb0*/  F2FP.F16.F32.PACK_AB R169, R35.reuse, R169 ;  /* 0x000000a923a9723e */ /* 0x041fe200000000ff */
[----:B------:R-:W-:Y:S01]  /*14bc0*/  FADD.FTZ R46, R35, R46 ;  /* 0x0000002e232e7221 */ /* 0x000fe20000010000 */
[C---:B------:R-:W-:Y:S01]  /*14bd0*/  F2FP.F16.F32.PACK_AB R170, R36.reuse, R170 ;  /* 0x000000aa24aa723e */ /* 0x040fe200000000ff */
[----:B------:R-:W-:Y:S02]  /*14be0*/  FADD.FTZ R11, R36, R11 ;  /* 0x0000000b240b7221 */ /* 0x000fe40000010000 */
        /* <DEDUP_REMOVED lines=10> */
[C---:B-1----:R-:W-:Y:S01]  /*14c90*/  F2FP.F16.F32.PACK_AB R153, R10.reuse, R153 ;  /* 0x000000990a99723e */ /* 0x042fe200000000ff */
[----:B------:R-:W-:Y:S01]  /*14ca0*/  FADD.FTZ R14, R10, R5 ;  /* 0x000000050a0e7221 */ /* 0x000fe20000010000 */
[C---:B------:R-:W-:Y:S01]  /*14cb0*/  F2FP.F16.F32.PACK_AB R154, R48.reuse, R154 ;  /* 0x0000009a309a723e */ /* 0x040fe200000000ff */
[----:B------:R-:W-:Y:S02]  /*14cc0*/  FADD.FTZ R11, R48, R11 ;  /* 0x0000000b300b7221 */ /* 0x000fe40000010000 */
[----:B------:R-:W-:Y:S01]  /*14cd0*/  FADD.FTZ R5, R155, R14 ;  /* 0x0000000e9b057221 */ /* 0x000fe20000010000 */
[----:B------:R-:W0:Y:S01]  /*14ce0*/  MUFU.EX2 R75, R75 ;  /* 0x0000004b004b7308 */ /* 0x000e220000000800 */
[----:B---3--:R-:W-:Y:S01]  /*14cf0*/  FADD.FTZ R11, R156, R11 ;  /* 0x0000000b9c0b7221 */ /* 0x008fe20000010000 */
[----:B------:R-:W-:-:S03]  /*14d00*/  F2FP.F16.F32.PACK_AB R156, R40, R156 ;  /* 0x0000009c289c723e */ /* 0x000fc600000000ff */
[----:B------:R-:W-:-:S03]  /*14d10*/  FADD.FTZ R11, R40, R11 ;  /* 0x0000000b280b7221 */ /* 0x000fc60000010000 */
[----:B------:R-:W-:Y:S01]  /*14d20*/  MUFU.EX2 R78, R78 ;  /* 0x0000004e004e7308 */ /* 0x000fe20000000800 */
[----:B--2---:R-:W-:Y:S01]  /*14d30*/  FADD.FTZ R11, R158, R11 ;  /* 0x0000000b9e0b7221 */ /* 0x004fe20000010000 */
[----:B------:R-:W-:-:S06]  /*14d40*/  F2FP.F16.F32.PACK_AB R158, R44, R158 ;  /* 0x0000009e2c9e723e */ /* 0x000fcc00000000ff */
[----:B------:R-:W1:Y:S08]  /*14d50*/  MUFU.EX2 R79, R79 ;  /* 0x0000004f004f7308 */ /* 0x000e700000000800 */
[----:B------:R-:W-:Y:S08]  /*14d60*/  MUFU.EX2 R56, R56 ;  /* 0x0000003800387308 */ /* 0x000ff00000000800 */
[----:B------:R-:W-:Y:S01]  /*14d70*/  MUFU.EX2 R83, R83 ;  /* 0x0000005300537308 */ /* 0x000fe20000000800 */
[----:B------:R-:W-:-:S02]  /*14d80*/  WARPGROUP.DEPBAR.LE gsb0, 0x0 ;  /* 0x00008000000079c5 */ /* 0x000fc40000010000 */
[----:B------:R-:W-:-:S05]  /*14d90*/  WARPGROUP.ARRIVE ;  /* 0x00000000000079c5 */ /* 0x000fca0000000000 */
[----:B------:R-:W2:Y:S01]  /*14da0*/  MUFU.EX2 R12, R12 ;  /* 0x0000000c000c7308 */ /* 0x000ea20000000800 */
[----:B------:R-:W-:Y:S02]  /*14db0*/  F2FP.F16.F32.PACK_AB R160, R45, R37 ;  /* 0x000000252da0723e */ /* 0x000fe400000000ff */
[----:B0-----:R-:W-:Y:S01]  /*14dc0*/  F2FP.F16.F32.PACK_AB R161, R75, R74 ;  /* 0x0000004a4ba1723e */ /* 0x001fe200000000ff */
[----:B------:R-:W-:Y:S01]  /*14dd0*/  HGMMA.64x128x16.F32 R88, R164, gdesc[UR4].tnspB, R88, gsb0 ;  /* 0x41e00004a4587df0 */ /* 0x000fe20008000858 */
[----:B------:R-:W-:Y:S02]  /*14de0*/  F2FP.F16.F32.PACK_AB R162, R52, R49 ;  /* 0x0000003134a2723e */ /* 0x000fe400000000ff */
[----:B-1----:R-:W-:Y:S01]  /*14df0*/  F2FP.F16.F32.PACK_AB R163, R79, R78 ;  /* 0x0000004e4fa3723e */ /* 0x002fe200000000ff */
[----:B------:R-:W-:Y:S02]  /*14e00*/  WARPGROUP.DEPBAR.LE gsb0, 0x0 ;  /* 0x00008000000079c5 */ /* 0x000fe40000010000 */
[----:B------:R0:W-:Y:S01]  /*14e10*/  @!P1 SYNCS.ARRIVE.TRANS64.RED.A1T0 RZ, [R15+URZ], RZ ;  /* 0x000000ff0fff99a7 */ /* 0x0001e2000810043f */
[----:B------:R-:W-:Y:S01]  /*14e20*/  MUFU.EX2 R165, R82 ;  /* 0x0000005200a57308 */ /* 0x000fe20000000800 */
[----:B--2---:R-:W-:-:S02]  /*14e30*/  F2FP.F16.F32.PACK_AB R166, R12, R57 ;  /* 0x000000390ca6723e */ /* 0x004fc400000000ff */
[----:B------:R-:W-:Y:S02]  /*14e40*/  F2FP.F16.F32.PACK_AB R164, R56, R53 ;  /* 0x0000003538a4723e */ /* 0x000fe400000000ff */
[----:B0-----:R-:W-:Y:S01]  /*14e50*/  @!P1 PRMT R15, RZ, 0x654, R6 ;  /* 0x00000654ff0f9816 */ /* 0x001fe20000000006 */
[-CC-:B------:R-:W-:Y:S01]  /*14e60*/  FFMA.FTZ R6, R63, R0.reuse, -R13.reuse ;  /* 0x000000003f067223 */ /* 0x180fe2000001080d */
[----:B------:R-:W-:Y:S01]  /*14e70*/  FFMA.FTZ R13, R87, R0, -R13 ;  /* 0x00000000570d7223 */ /* 0x000fe2000001080d */
[----:B------:R-:W-:Y:S01]  /*14e80*/  MUFU.EX2 R167, R86 ;  /* 0x0000005600a77308 */ /* 0x000fe20000000800 */
[----:B------:R0:W-:Y:S07]  /*14e90*/  @!P1 SYNCS.ARRIVE.TRANS64.RED.A1T0 RZ, [R15+URZ], RZ ;  /* 0x000000ff0fff99a7 */ /* 0x0001ee000810043f */
[----:B------:R-:W1:Y:S08]  /*14ea0*/  MUFU.EX2 R6, R6 ;  /* 0x0000000600067308 */ /* 0x000e700000000800 */
[----:B------:R-:W2:Y:S01]  /*14eb0*/  MUFU.EX2 R13, R13 ;  /* 0x0000000d000d7308 */ /* 0x000ea20000000800 */
[C---:B-1----:R-:W-:Y:S01]  /*14ec0*/  FADD.FTZ R14, R6.reuse, R5 ;  /* 0x00000005060e7221 */ /* 0x042fe20000010000 */
[----:B------:R-:W-:-:S03]  /*14ed0*/  F2FP.F16.F32.PACK_AB R155, R6, R155 ;  /* 0x0000009b069b723e */ /* 0x000fc600000000ff */
[----:B------:R-:W-:Y:S01]  /*14ee0*/  FADD.FTZ R5, R157, R14 ;  /* 0x0000000e9d057221 */ /* 0x000fe20000010000 */
[----:B------:R-:W-:-:S03]  /*14ef0*/  F2FP.F16.F32.PACK_AB R157, R20, R157 ;  /* 0x0000009d149d723e */ /* 0x000fc600000000ff */
[----:B------:R-:W-:Y:S01]  /*14f00*/  FADD.FTZ R14, R20, R5 ;  /* 0x00000005140e7221 */ /* 0x000fe20000010000 */
[----:B------:R-:W-:-:S03]  /*14f10*/  MOV R20, R196 ;  /* 0x000000c400147202 */ /* 0x000fc60000000f00 */
[----:B------:R-:W-:Y:S01]  /*14f20*/  FADD.FTZ R5, R159, R14 ;  /* 0x0000000e9f057221 */ /* 0x000fe20000010000 */
[----:B------:R-:W-:Y:S01]  /*14f30*/  FADD.FTZ R14, R44, R11 ;  /* 0x0000000b2c0e7221 */ /* 0x000fe20000010000 */
[C---:B------:R-:W-:Y:S02]  /*14f40*/  F2FP.F16.F32.PACK_AB R159, R42.reuse, R159 ;  /* 0x0000009f2a9f723e */ /* 0x040fe400000000ff */
[----:B------:R-:W-:Y:S01]  /*14f50*/  FADD.FTZ R5, R42, R5 ;  /* 0x000000052a057221 */ /* 0x000fe20000010000 */
[----:B------:R-:W-:-:S03]  /*14f60*/  FADD.FTZ R14, R37, R14 ;  /* 0x0000000e250e7221 */ /* 0x000fc60000010000 */
[----:B------:R-:W-:Y:S01]  /*14f70*/  FADD.FTZ R6, R74, R5 ;  /* 0x000000054a067221 */ /* 0x000fe20000010000 */
[----:B------:R-:W-:-:S03]  /*14f80*/  FADD.FTZ R14, R45, R14 ;  /* 0x0000000e2d0e7221 */ /* 0x000fc60000010000 */
        /* <DEDUP_REMOVED lines=14> */
[C---:B--2---:R-:W-:Y:S02]  /*15070*/  F2FP.F16.F32.PACK_AB R167, R13.reuse, R167 ;  /* 0x000000a70da7723e */ /* 0x044fe400000000ff */
[----:B------:R-:W-:Y:S01]  /*15080*/  FADD.FTZ R5, R13, R10 ;  /* 0x0000000a0d057221 */ /* 0x000fe20000010000 */
[----:B------:R-:W-:Y:S01]  /*15090*/  IMAD.MOV.U32 R13, RZ, RZ, R194 ;  /* 0x000000ffff0d7224 */ /* 0x000fe200078e00c2 */
[----:B------:R-:W-:Y:S01]  /*150a0*/  MOV R12, R3 ;  /* 0x00000003000c7202 */ /* 0x000fe20000000f00 */
[----:B0-----:R-:W-:Y:S06]  /*150b0*/  @P2 BRA `(.L_x_792) ;  /* 0xffffffd800d82947 */ /* 0x001fec000383ffff */
.L_x_781:
[----:B------:R-:W-:Y:S05]  /*150c0*/  BSYNC B0 ;  /* 0x0000000000007941 */ /* 0x000fea0003800000 */
.L_x_780:
        /* <DEDUP_REMOVED lines=67> */
.L_x_793:
[----:B------:R-:W-:Y:S01]  /*15500*/  IMAD R13, R194, 0x8, R2 ;  /* 0x00000008c20d7824 */ /* 0x000fe200078e0202 */
[----:B------:R-:W-:-:S04]  /*15510*/  SHF.L.U32 R4, R196, 0x1f, RZ ;  /* 0x0000001fc4047819 */ /* 0x000fc800000006ff */
[----:B------:R0:W1:Y:S01]  /*15520*/  SYNCS.PHASECHK.TRANS64.TRYWAIT P2, [R13+URZ+0x34850], R4 ;  /* 0x034850040d0075a7 */ /* 0x000062000804017f */
[----:B------:R-:W-:Y:S05]  /*15530*/  @!P0 BRA `(.L_x_794) ;  /* 0x0000000000048947 */ /* 0x000fea0003800000 */
[----:B------:R-:W-:Y:S01]  /*15540*/  BPT.TRAP 0x1 ;  /* 0x000000040000795c */ /* 0x000fe20000300000 */
.L_x_794:
[----:B------:R-:W-:Y:S01]  /*15550*/  VIADD R2, R2, 0x400 ;  /* 0x0000040002027836 */ /* 0x000fe20000000000 */
[----:B------:R-:W-:Y:S04]  /*15560*/  BSSY B0, `(.L_x_795) ;  /* 0x0000008000007945 */ /* 0x000fe80003800000 */
[----:B------:R-:W-:-:S04]  /*15570*/  SHF.R.U32.HI R2, RZ, 0x4, R2 ;  /* 0x00000004ff027819 */ /* 0x000fc80000011602 */
[----:B------:R-:W-:-:S04]  /*15580*/  LOP3.LUT R2, R2, 0x3fff, RZ, 0xc0, !PT ;  /* 0x00003fff02027812 */ /* 0x000fc800078ec0ff */
[----:B------:R-:W-:-:S04]  /*15590*/  LOP3.LUT R7, R2, 0x4000000, RZ, 0xfc, !PT ;  /* 0x0400000002077812 */ /* 0x000fc800078efcff */
[----:B------:R-:W-:Y:S01]  /*155a0*/  LEA R2, R194, R7, 0xb ;  /* 0x00000007c2027211 */ /* 0x000fe200078e58ff */
[----:B-1----:R-:W-:Y:S06]  /*155b0*/  @P2 BRA `(.L_x_796) ;  /* 0x0000000000082947 */ /* 0x002fec0003800000 */
[----:B------:R-:W1:Y:S02]  /*155c0*/  SYNCS.PHASECHK.TRANS64.TRYWAIT P0, [R13+URZ+0x34850], R4 ;  /* 0x034850040d0075a7 */ /* 0x000e64000800017f */
[----:B-1----:R-:W-:Y:S05]  /*155d0*/  @!P0 BRA `(.L_x_797) ;  /* 0x000000a400ac8947 */ /* 0x002fea0003800000 */
.L_x_796:
[----:B------:R-:W-:Y:S05]  /*155e0*/  BSYNC B0 ;  /* 0x0000000000007941 */ /* 0x000fea0003800000 */
.L_x_795:
[----:B------:R-:W-:Y:S01]  /*155f0*/  IMAD.MOV.U32 R10, RZ, RZ, R2 ;  /* 0x000000ffff0a7224 */ /* 0x000fe200078e0002 */
[----:B------:R-:W-:Y:S01]  /*15600*/  WARPGROUP.ARRIVE ;  /* 0x00000000000079c5 */ /* 0x000fe20000000000 */
[----:B------:R-:W-:Y:S01]  /*15610*/  IMAD.MOV.U32 R11, RZ, RZ, 0x40000040 ;  /* 0x40000040ff0b7424 */ /* 0x000fe200078e00ff */
[----:B------:R-:W2:Y:S01]  /*15620*/  SHFL.BFLY PT, R7, R6, 0x2, 0x1f ;  /* 0x0c401f0006077f89 */ /* 0x000ea200000e0000 */
[----:B------:R-:W-:Y:S01]  /*15630*/  VIADD R194, R194, 0x1 ;  /* 0x00000001c2c27836 */ /* 0x000fe20000000000 */
[----:B------:R-:W-:Y:S01]  /*15640*/  R2UR UR6, R10 ;  /* 0x000000000a0672ca */ /* 0x000fe200000e0000 */
[----:B------:R-:W-:Y:S01]  /*15650*/  IMAD.MOV.U32 R89, RZ, RZ, -0x800000 ;  /* 0xff800000ff597424 */ /* 0x000fe200078e00ff */
[----:B------:R-:W-:Y:S01]  /*15660*/  R2UR UR7, R11 ;  /* 0x000000000b0772ca */ /* 0x000fe200000e0000 */
[----:B------:R-:W-:Y:S01]  /*15670*/  IMAD.MOV.U32 R11, RZ, RZ, 0x40000040 ;  /* 0x40000040ff0b7424 */ /* 0x000fe200078e00ff */
[----:B------:R-:W-:Y:S01]  /*15680*/  IADD3 R10, R2, 0x80, RZ ;  /* 0x00000080020a7810 */ /* 0x000fe20007ffe0ff */
[----:B------:R-:W-:Y:S01]  /*15690*/  IMAD.MOV.U32 R88, RZ, RZ, -0x800000 ;  /* 0xff800000ff587424 */ /* 0x000fe200078e00ff */
[----:B------:R-:W-:Y:S01]  /*156a0*/  ISETP.NE.AND P2, PT, R194, 0x2, PT ;  /* 0x00000002c200780c */ /* 0x000fe20003f45270 */
[----:B------:R-:W-:-:S03]  /*156b0*/  VIADD R204, R204, 0x1 ;  /* 0x00000001cccc7836 */ /* 0x000fc60000000000 */
[----:B------:R-:W-:-:S05]  /*156c0*/  SEL R194, R194, RZ, P2 ;  /* 0x000000ffc2c27207 */ /* 0x000fca0001000000 */
[----:B------:R-:W-:Y:S01]  /*156d0*/  HGMMA.64x128x16.F32 R24, R180, gdesc[UR4].tnspB, R24, gsb0 ;  /* 0x41e00004b4187df0 */ /* 0x000fe20008000818 */
[----:B------:R-:W-:Y:S01]  /*156e0*/  R2UR UR6, R10 ;  /* 0x000000000a0672ca */ /* 0x000fe200000e0000 */
[----:B------:R-:W-:Y:S01]  /*156f0*/  VIADD R10, R2, 0x100 ;  /* 0x00000100020a7836 */ /* 0x000fe20000000000 */
[----:B------:R-:W-:Y:S02]  /*15700*/  R2UR UR7, R11 ;  /* 0x000000000b0772ca */ /* 0x000fe400000e0000 */
[----:B------:R-:W-:Y:S01]  /*15710*/  MOV R11, 0x40000040 ;  /* 0x40000040000b7802 */ /* 0x000fe20000000f00 */
[----:B--2---:R-:W-:Y:S01]  /*15720*/  FADD.FTZ R7, R7, R6 ;  /* 0x0000000607077221 */ /* 0x004fe20000010000 */
[----:B------:R-:W-:Y:S02]  /*15730*/  WARPGROUP.DEPBAR.LE gsb0, 0x0 ;  /* 0x00008000000079c5 */ /* 0x000fe40000010000 */
[----:B------:R-:W-:-:S07]  /*15740*/  WARPGROUP.ARRIVE ;  /* 0x00000000000079c5 */ /* 0x000fce0000000000 */
        /* <DEDUP_REMOVED lines=9> */
[----:B------:R-:W-:Y:S01]  /*157e0*/  R2UR UR7, R11 ;  /* 0x000000000b0772ca */ /* 0x000fe200000e0000 */
[----:B------:R-:W-:Y:S01]  /*157f0*/  IMAD.MOV.U32 R11, RZ, RZ, 0x40000040 ;  /* 0x40000040ff0b7424 */ /* 0x000fe200078e00ff */
[----:B------:R-:W-:Y:S01]  /*15800*/  IADD3 R10, R2, 0x200, RZ ;  /* 0x00000200020a7810 */ /* 0x000fe20007ffe0ff */
[----:B------:R-:W-:Y:S02]  /*15810*/  WARPGROUP.DEPBAR.LE gsb0, 0x0 ;  /* 0x00008000000079c5 */ /* 0x000fe40000010000 */
[----:B------:R-:W-:-:S08]  /*15820*/  WARPGROUP.ARRIVE ;  /* 0x00000000000079c5 */ /* 0x000fd00000000000 */
[----:B------:R-:W-:Y:S01]  /*15830*/  HGMMA.64x128x16.F32 R24, R168, gdesc[UR4].tnspB, R24, gsb0 ;  /* 0x41e00004a8187df0 */ /* 0x000fe20008000818 */
[----:B------:R-:W-:Y:S01]  /*15840*/  R2UR UR6, R10 ;  /* 0x000000000a0672ca */ /* 0x000fe200000e0000 */
[----:B------:R-:W-:Y:S01]  /*15850*/  VIADD R10, R2, 0x280 ;  /* 0x00000280020a7836 */ /* 0x000fe20000000000 */
[----:B------:R-:W-:Y:S02]  /*15860*/  R2UR UR7, R11 ;  /* 0x000000000b0772ca */ /* 0x000fe400000e0000 */
[----:B------:R-:W-:Y:S01]  /*15870*/  MOV R11, 0x40000040 ;  /* 0x40000040000b7802 */ /* 0x000fe20000000f00 */
[----:B------:R-:W-:Y:S02]  /*15880*/  WARPGROUP.DEPBAR.LE gsb0, 0x0 ;  /* 0x00008000000079c5 */ /* 0x000fe40000010000 */
[----:B------:R-:W-:-:S08]  /*15890*/  WARPGROUP.ARRIVE ;  /* 0x00000000000079c5 */ /* 0x000fd00000000000 */
        /* <DEDUP_REMOVED lines=11> */
[----:B------:R-:W-:Y:S02]  /*15950*/  IADD3 R10, R2, 0x380, RZ ;  /* 0x00000380020a7810 */ /* 0x000fe40007ffe0ff */
[----:B------:R-:W0:Y:S02]  /*15960*/  SHFL.BFLY PT, R2, R5, 0x2, 0x1f ;  /* 0x0c401f0005027f89 */ /* 0x000e2400000e0000 */
[----:B01----:R-:W-:Y:S01]  /*15970*/  FADD.FTZ R4, R2, R5 ;  /* 0x0000000502047221 */ /* 0x003fe20000010000 */
[----:B------:R-:W-:Y:S01]  /*15980*/  SEL R5, RZ, 0x1, P2 ;  /* 0x00000001ff057807 */ /* 0x000fe20001000000 */
[----:B------:R-:W-:Y:S03]  /*15990*/  SHFL.BFLY PT, R2, R7, 0x1, 0x1f ;  /* 0x0c201f0007027f89 */ /* 0x000fe600000e0000 */
[----:B------:R-:W-:Y:S01]  /*159a0*/  LOP3.LUT R196, R196, R5, RZ, 0x3c, !PT ;  /* 0x00000005c4c47212 */ /* 0x000fe200078e3cff */
[----:B------:R-:W0:Y:S02]  /*159b0*/  SHFL.BFLY PT, R9, R4, 0x1, 0x1f ;  /* 0x0c201f0004097f89 */ /* 0x000e2400000e0000 */
[----:B0-----:R-:W-:-:S05]  /*159c0*/  FADD.FTZ R12, R4, R9 ;  /* 0x00000009040c7221 */ /* 0x001fca0000010000 */
[----:B------:R-:W-:-:S13]  /*159d0*/  FSETP.NE.FTZ.AND P3, PT, R12, RZ, PT ;  /* 0x000000ff0c00720b */ /* 0x000fda0003f75000 */
[----:B------:R-:W0:Y:S02]  /*159e0*/  @P3 MUFU.LG2 R9, R12 ;  /* 0x0000000c00093308 */ /* 0x000e240000000c00 */
[----:B0-----:R-:W-:Y:S01]  /*159f0*/  @P3 FMUL.FTZ R9, R9, 0.69314718246459960938 ;  /* 0x3f31721809093820 */ /* 0x001fe20000410000 */
[----:B------:R-:W-:Y:S02]  /*15a00*/  WARPGROUP.DEPBAR.LE gsb0, 0x0 ;  /* 0x00008000000079c5 */ /* 0x000fe40000010000 */
[----:B------:R-:W-:-:S06]  /*15a10*/  WARPGROUP.ARRIVE ;  /* 0x00000000000079c5 */ /* 0x000fcc0000000000 */
[----:B------:R-:W-:Y:S01]  /*15a20*/  HGMMA.64x128x16.F32 R24, R160, gdesc[UR4].tnspB, R24, gsb0 ;  /* 0x41e00004a0187df0 */ /* 0x000fe20008000818 */
[----:B------:R-:W-:Y:S01]  /*15a30*/  R2UR UR6, R10 ;  /* 0x000000000a0672ca */ /* 0x000fe200000e0000 */
[----:B------:R-:W-:Y:S01]  /*15a40*/  @!P1 VIADD R10, R13, 0x34860 ;  /* 0x000348600d0a9836 */ /* 0x000fe20000000000 */
[----:B------:R-:W-:Y:S01]  /*15a50*/  R2UR UR7, R11 ;  /* 0x000000000b0772ca */ /* 0x000fe200000e0000 */
[----:B------:R-:W-:Y:S01]  /*15a60*/  FADD.FTZ R11, R7, R2 ;  /* 0x00000002070b7221 */ /* 0x000fe20000010000 */
[----:B------:R-:W-:Y:S02]  /*15a70*/  MOV R2, RZ ;  /* 0x000000ff00027202 */ /* 0x000fe40000000f00 */
[----:B------:R-:W-:Y:S02]  /*15a80*/  MOV R7, RZ ;  /* 0x000000ff00077202 */ /* 0x000fe40000000f00 */
[----:B------:R-:W-:Y:S02]  /*15a90*/  FSETP.NE.FTZ.AND P0, PT, R11, RZ, PT ;  /* 0x000000ff0b00720b */ /* 0x000fe40003f15000 */
[----:B------:R-:W-:-:S02]  /*15aa0*/  @!P1 PRMT R10, RZ, 0x654, R10 ;  /* 0x00000654ff0a9816 */ /* 0x000fc4000000000a */
[----:B------:R-:W-:Y:S09]  /*15ab0*/  @P3 MUFU.RCP R7, R12 ;  /* 0x0000000c00073308 */ /* 0x000ff20000001000 */
[----:B------:R-:W0:Y:S01]  /*15ac0*/  @P0 MUFU.LG2 R6, R11 ;  /* 0x0000000b00060308 */ /* 0x000e220000000c00 */
[C---:B------:R-:W-:Y:S01]  /*15ad0*/  @P0 FMUL.FTZ R4, R0.reuse, 0.69314718246459960938 ;  /* 0x3f31721800040820 */ /* 0x040fe20000410000 */
[----:B------:R-:W-:-:S04]  /*15ae0*/  @P3 FMUL.FTZ R0, R0, 0.69314718246459960938 ;  /* 0x3f31721800003820 */ /* 0x000fc80000410000 */
[----:B------:R-:W-:Y:S02]  /*15af0*/  @P3 FFMA.FTZ R89, R0, R8, R9 ;  /* 0x0000000800593223 */ /* 0x000fe40000010009 */
[----:B------:R-:W1:Y:S01]  /*15b00*/  @P0 MUFU.RCP R2, R11 ;  /* 0x0000000b00020308 */ /* 0x000e620000001000 */
[----:B0-----:R-:W-:-:S04]  /*15b10*/  @P0 FMUL.FTZ R5, R6, 0.69314718246459960938 ;  /* 0x3f31721806050820 */ /* 0x001fc80000410000 */
[----:B------:R-:W-:Y:S01]  /*15b20*/  @P0 FFMA.FTZ R88, R4, R3, R5 ;  /* 0x0000000304580223 */ /* 0x000fe20000010005 */
[----:B------:R-:W-:Y:S01]  /*15b30*/  PLOP3.LUT P0, PT, PT, PT, PT, 0x8, 0x0 ;  /* 0x000000000000781c */ /* 0x000fe20003f0e170 */
[----:B------:R-:W-:Y:S02]  /*15b40*/  WARPGROUP.DEPBAR.LE gsb0, 0x0 ;  /* 0x00008000000079c5 */ /* 0x000fe40000010000 */
[----:B------:R-:W-:-:S06]  /*15b50*/  WARPGROUP.ARRIVE ;  /* 0x00000000000079c5 */ /* 0x000fcc0000000000 */
[----:B------:R-:W-:Y:S03]  /*15b60*/  HGMMA.64x128x16.F32 R24, R164, gdesc[UR4].tnspB, R24, gsb0 ;  /* 0x41e00004a4187df0 */ /* 0x000fe60008000818 */
[----:B------:R-:W-:Y:S02]  /*15b70*/  WARPGROUP.DEPBAR.LE gsb0, 0x0 ;  /* 0x00008000000079c5 */ /* 0x000fe40000010000 */
[-C--:B-1----:R-:W-:Y:S01]  /*15b80*/  FMUL.FTZ R0, R32, R2.reuse ;  /* 0x0000000220007220 */ /* 0x082fe20000410000 */
        /* <DEDUP_REMOVED lines=63> */
[----:B------:R-:W-:-:S07]  /*15f80*/  FMUL.FTZ R87, R87, R7 ;  /* 0x0000000757577220 */ /* 0x000fce0000410000 */
.L_x_723:
[----:B------:R-:W0:Y:S08]  /*15f90*/  S2UR UR5, SR_CgaCtaId ;  /* 0x00000000000579c3 */ /* 0x000e300000008800 */
[----:B------:R-:W-:Y:S06]  /*15fa0*/  BAR.SYNC.DEFER_BLOCKING 0x5, 0x180 ;  /* 0x0146000000007b1d */ /* 0x000fec0000010000 */
[----:B------:R-:W-:Y:S01]  /*15fb0*/  UMOV UR4, 0x400 ;  /* 0x0000040000047882 */ /* 0x000fe20000000000 */
[----:B------:R-:W-:Y:S01]  /*15fc0*/  BSSY B0, `(.L_x_798) ;  /* 0x00001f3000007945 */ /* 0x000fe20003800000 */
[----:B0-----:R-:W-:-:S06]  /*15fd0*/  ULEA UR4, UR5, UR4, 0x18 ;  /* 0x0000000405047291 */ /* 0x001fcc000f8ec03f */
[----:B------:R-:W-:-:S05]  /*15fe0*/  MOV R2, UR4 ;  /* 0x0000000400027c02 */ /* 0x000fca0008000f00 */
[----:B------:R0:W1:Y:S01]  /*15ff0*/  LDS.128 R124, [R2+0x348d0] ;  /* 0x0348d000027c7984 */ /* 0x0000620000000c00 */
[----:B------:R-:W-:Y:S06]  /*16000*/  BAR.ARV 0x4, 0x180 ;  /* 0x0106000000007b1d */ /* 0x000fec0000002000 */
[----:B------:R-:W-:Y:S05]  /*16010*/  @P0 BRA `(.L_x_799) ;  /* 0x0000001000fc0947 */ /* 0x000fea0003800000 */
[----:B------:R-:W2:Y:S01]  /*16020*/  S2R R5, SR_SWINHI ;  /* 0x0000000000057919 */ /* 0x000ea20000002f00 */
[----:B------:R-:W-:Y:S01]  /*16030*/  F2FP.F16.F32.PACK_AB R10, R3, R10 ;  /* 0x0000000a030a723e */ /* 0x000fe200000000ff */
[----:B------:R-:W-:Y:S01]  /*16040*/  ULDC.64 UR4, c[0x0][0xc00] ;  /* 0x0003000000047ab9 */ /* 0x000fe20000000a00 */
[----:B------:R-:W-:Y:S02]  /*16050*/  F2FP.F16.F32.PACK_AB R31, R34, R31 ;  /* 0x0000001f221f723e */ /* 0x000fe400000000ff */
[----:B------:R-:W-:Y:S02]  /*16060*/  F2FP.F16.F32.PACK_AB R32, R73, R32 ;  /* 0x000000204920723e */ /* 0x000fe400000000ff */
[----:B------:R-:W-:Y:S02]  /*16070*/  F2FP.F16.F32.PACK_AB R34, R77, R76 ;  /* 0x0000004c4d22723e */ /* 0x000fe400000000ff */
[----:B------:R-:W-:Y:S02]  /*16080*/  F2FP.F16.F32.PACK_AB R35, R38, R35 ;  /* 0x000000232623723e */ /* 0x000fe400000000ff */
[----:B------:R-:W-:-:S02]  /*16090*/  MOV R20, R2 ;  /* 0x0000000200147202 */ /* 0x000fc40000000f00 */
[----:B--2---:R-:W-:-:S03]  /*160a0*/  MOV R21, R5 ;  /* 0x0000000500157202 */ /* 0x004fc60000000f00 */
[----:B------:R-:W-:-:S03]  /*160b0*/  IMAD.WIDE R8, R235, 0x2, R20 ;  /* 0x00000002eb087825 */ /* 0x000fc600078e0214 */
[C---:B------:R-:W-:Y:S02]  /*160c0*/  LOP3.LUT R15, R8.reuse, 0x380, RZ, 0xc0, !PT ;  /* 0x00000380080f7812 */ /* 0x040fe400078ec0ff */
[C---:B------:R-:W-:Y:S02]  /*160d0*/  IADD3 R71, P6, R8.reuse, 0x20, RZ ;  /* 0x0000002008477810 */ /* 0x040fe40007fde0ff */
[----:B------:R-:W-:Y:S02]  /*160e0*/  SHF.R.U64 R15, R15, 0x3, RZ ;  /* 0x000000030f0f7819 */ /* 0x000fe400000012ff */
[C---:B------:R-:W-:Y:S01]  /*160f0*/  IADD3 R79, P5, R8.reuse, 0x40, RZ ;  /* 0x00000040084f7810 */ /* 0x040fe20007fbe0ff */
[--C-:B------:R-:W-:Y:S01]  /*16100*/  IMAD.X R5, RZ, RZ, R9.reuse, P6 ;  /* 0x000000ffff057224 */ /* 0x100fe200030e0609 */
[C---:B------:R-:W-:Y:S02]  /*16110*/  IADD3 R97, P4, R8.reuse, 0x60, RZ ;  /* 0x0000006008617810 */ /* 0x040fe40007f9e0ff */
[C---:B------:R-:W-:Y:S01]  /*16120*/  IADD3 R99, P3, R8.reuse, 0x4000, RZ ;  /* 0x0000400008637810 */ /* 0x040fe20007f7e0ff */
[----:B------:R-:W-:Y:S01]  /*16130*/  IMAD.X R7, RZ, RZ, R9, P5 ;  /* 0x000000ffff077224 */ /* 0x000fe200028e0609 */
[----:B------:R-:W-:-:S02]  /*16140*/  IADD3 R70, P2, R8, 0x4020, RZ ;  /* 0x0000402008467810 */ /* 0x000fc40007f5e0ff */
[C---:B------:R-:W-:Y:S02]  /*16150*/  IADD3 R101, P1, R8.reuse, 0x4040, RZ ;  /* 0x0000404008657810 */ /* 0x040fe40007f3e0ff */
[----:B------:R-:W-:Y:S01]  /*16160*/  IADD3 R78, P0, R8, 0x4060, RZ ;  /* 0x00004060084e7810 */ /* 0x000fe20007f1e0ff */
[--C-:B------:R-:W-:Y:S01]  /*16170*/  IMAD.X R25, RZ, RZ, R9.reuse, P2 ;  /* 0x000000ffff197224 */ /* 0x100fe200010e0609 */
[----:B------:R-:W-:Y:S01]  /*16180*/  LOP3.LUT R8, R15, R8, RZ, 0x3c, !PT ;  /* 0x000000080f087212 */ /* 0x000fe200078e3cff */
[--C-:B------:R-:W-:Y:S01]  /*16190*/  IMAD.X R15, RZ, RZ, R9.reuse, P3 ;  /* 0x000000ffff0f7224 */ /* 0x100fe200018e0609 */
[----:B------:R-:W-:Y:S01]  /*161a0*/  LOP3.LUT R4, R71, 0x380, RZ, 0xc0, !PT ;  /* 0x0000038047047812 */ /* 0x000fe200078ec0ff */
[----:B------:R-:W-:Y:S01]  /*161b0*/  IMAD.X R29, RZ, RZ, R9, P0 ;  /* 0x000000ffff1d7224 */ /* 0x000fe200000e0609 */
[----:B------:R-:W-:Y:S02]  /*161c0*/  LOP3.LUT R6, R79, 0x380, RZ, 0xc0, !PT ;  /* 0x000003804f067812 */ /* 0x000fe400078ec0ff */
[----:B------:R-:W-:-:S02]  /*161d0*/  MOV R92, R8 ;  /* 0x00000008005c7202 */ /* 0x000fc40000000f00 */
[----:B------:R-:W-:Y:S02]  /*161e0*/  F2FP.F16.F32.PACK_AB R8, R11, R24 ;  /* 0x000000180b08723e */ /* 0x000fe400000000ff */
[----:B------:R-:W-:Y:S02]  /*161f0*/  SHF.R.U64 R4, R4, 0x3, RZ ;  /* 0x0000000304047819 */ /* 0x000fe400000012ff */
[----:B------:R-:W-:Y:S02]  /*16200*/  LOP3.LUT R11, R70, 0x380, RZ, 0xc0, !PT ;  /* 0x00000380460b7812 */ /* 0x000fe400078ec0ff */
[----:B------:R-:W-:Y:S02]  /*16210*/  SHF.R.U64 R6, R6, 0x3, RZ ;  /* 0x0000000306067819 */ /* 0x000fe400000012ff */
[-C--:B------:R-:W-:Y:S02]  /*16220*/  IADD3.X R13, RZ, R9.reuse, RZ, P4, !PT ;  /* 0x00000009ff0d7210 */ /* 0x080fe400027fe4ff */
[----:B------:R-:W-:-:S02]  /*16230*/  IADD3.X R27, RZ, R9, RZ, P1, !PT ;  /* 0x00000009ff1b7210 */ /* 0x000fc40000ffe4ff */
[----:B------:R-:W-:Y:S02]  /*16240*/  LOP3.LUT R12, R97, 0x380, RZ, 0xc0, !PT ;  /* 0x00000380610c7812 */ /* 0x000fe400078ec0ff */
[----:B------:R-:W-:Y:S02]  /*16250*/  LOP3.LUT R14, R99, 0x380, RZ, 0xc0, !PT ;  /* 0x00000380630e7812 */ /* 0x000fe400078ec0ff */
[----:B------:R-:W-:Y:S02]  /*16260*/  F2FP.F16.F32.PACK_AB R9, R28, R95 ;  /* 0x0000005f1c09723e */ /* 0x000fe400000000ff */
[----:B------:R-:W-:Y:S02]  /*16270*/  LOP3.LUT R4, R4, R71, RZ, 0x3c, !PT ;  /* 0x0000004704047212 */ /* 0x000fe400078e3cff */
[----:B------:R-:W-:Y:S02]  /*16280*/  LOP3.LUT R28, R101, 0x380, RZ, 0xc0, !PT ;  /* 0x00000380651c7812 */ /* 0x000fe400078ec0ff */
[----:B------:R-:W-:-:S02]  /*16290*/  SHF.R.U64 R3, R11, 0x3, RZ ;  /* 0x000000030b037819 */ /* 0x000fc400000012ff */
[----:B------:R-:W-:Y:S02]  /*162a0*/  LOP3.LUT R6, R6, R79, RZ, 0x3c, !PT ;  /* 0x0000004f06067212 */ /* 0x000fe400078e3cff */
[----:B------:R-:W-:Y:S02]  /*162b0*/  LOP3.LUT R71, R78, 0x380, RZ, 0xc0, !PT ;  /* 0x000003804e477812 */ /* 0x000fe400078ec0ff */
[----:B------:R-:W-:Y:S01]  /*162c0*/  F2FP.F16.F32.PACK_AB R11, R26, R93 ;  /* 0x0000005d1a0b723e */ /* 0x000fe200000000ff */
[----:B------:R-:W-:Y:S01]  /*162d0*/  BAR.SYNC.DEFER_BLOCKING 0x1, 0x100 ;  /* 0x0044000000007b1d */ /* 0x000fe20000010000 */
[----:B------:R-:W-:Y:S02]  /*162e0*/  SHF.R.U64 R12, R12, 0x3, RZ ;  /* 0x000000030c0c7819 */ /* 0x000fe400000012ff */
[----:B------:R-:W-:Y:S02]  /*162f0*/  SHF.R.U64 R14, R14, 0x3, RZ ;  /* 0x000000030e0e7819 */ /* 0x000fe400000012ff */
[----:B------:R-:W-:-:S02]  /*16300*/  SHF.R.U64 R28, R28, 0x3, RZ ;  /* 0x000000031c1c7819 */ /* 0x000fc400000012ff */
[----:B------:R-:W-:Y:S02]  /*16310*/  SHF.R.U64 R71, R71, 0x3, RZ ;  /* 0x0000000347477819 */ /* 0x000fe400000012ff */
[----:B------:R-:W-:Y:S02]  /*16320*/  MOV R90, R4 ;  /* 0x00000004005a7202 */ /* 0x000fe40000000f00 */
[----:B------:R-:W-:Y:S02]  /*16330*/  MOV R79, R6 ;  /* 0x00000006004f7202 */ /* 0x000fe40000000f00 */
[----:B------:R-:W-:Y:S02]  /*16340*/  F2FP.F16.F32.PACK_AB R4, R33, R0 ;  /* 0x000000002104723e */ /* 0x000fe400000000ff */
[----:B------:R-:W-:Y:S02]  /*16350*/  F2FP.F16.F32.PACK_AB R5, R91, R72 ;  /* 0x000000485b05723e */ /* 0x000fe400000000ff */
[----:B------:R-:W-:-:S02]  /*16360*/  F2FP.F16.F32.PACK_AB R6, R37, R36 ;  /* 0x000000242506723e */ /* 0x000fc400000000ff */
[----:B------:R-:W-:Y:S02]  /*16370*/  F2FP.F16.F32.PACK_AB R7, R39, R30 ;  /* 0x0000001e2707723e */ /* 0x000fe400000000ff */
[----:B------:R-:W-:Y:S02]  /*16380*/  LOP3.LUT R12, R12, R97, RZ, 0x3c, !PT ;  /* 0x000000610c0c7212 */ /* 0x000fe400078e3cff */
[----:B------:R-:W-:Y:S01]  /*16390*/  LOP3.LUT R14, R14, R99, RZ, 0x3c, !PT ;  /* 0x000000630e0e7212 */ /* 0x000fe200078e3cff */
[----:B------:R2:W-:Y:S01]  /*163a0*/  STSM.16.M88.4 [R92], R8 ;  /* 0x000000085c007844 */ /* 0x0005e20000000200 */
[----:B------:R-:W-:Y:S02]  /*163b0*/  LOP3.LUT R24, R3, R70, RZ, 0x3c, !PT ;  /* 0x0000004603187212 */ /* 0x000fe400078e3cff */
[----:B------:R-:W-:Y:S01]  /*163c0*/  LOP3.LUT R26, R28, R101, RZ, 0x3c, !PT ;  /* 0x000000651c1a7212 */ /* 0x000fe200078e3cff */
[----:B------:R-:W-:Y:S01]  /*163d0*/  STSM.16.M88.4 [R90], R4 ;  /* 0x000000045a007844 */ /* 0x000fe20000000200 */
[----:B------:R-:W-:-:S02]  /*163e0*/  LOP3.LUT R28, R71, R78, RZ, 0x3c, !PT ;  /* 0x0000004e471c7212 */ /* 0x000fc400078e3cff */
[----:B------:R-:W-:Y:S02]  /*163f0*/  MOV R78, R12 ;  /* 0x0000000c004e7202 */ /* 0x000fe40000000f00 */
[----:B------:R-:W-:Y:S02]  /*16400*/  MOV R71, R14 ;  /* 0x0000000e00477202 */ /* 0x000fe40000000f00 */
[----:B------:R-:W-:Y:S02]  /*16410*/  MOV R70, R24 ;  /* 0x0000001800467202 */ /* 0x000fe40000000f00 */
[----:B------:R-:W-:Y:S02]  /*16420*/  MOV R3, R26 ;  /* 0x0000001a00037202 */ /* 0x000fe40000000f00 */
[----:B------:R-:W-:Y:S02]  /*16430*/  F2FP.F16.F32.PACK_AB R12, R49, R48 ;  /* 0x00000030310c723e */ /* 0x000fe400000000ff */
[----:B--2---:R-:W-:-:S02]  /*16440*/  F2FP.F16.F32.PACK_AB R8, R41, R40 ;  /* 0x000000282908723e */ /* 0x004fc400000000ff */
[----:B------:R-:W-:Y:S02]  /*16450*/  F2FP.F16.F32.PACK_AB R9, R43, R42 ;  /* 0x0000002a2b09723e */ /* 0x000fe400000000ff */
[----:B------:R-:W-:Y:S01]  /*16460*/  F2FP.F16.F32.PACK_AB R10, R45, R44 ;  /* 0x0000002c2d0a723e */ /* 0x000fe200000000ff */
[----:B------:R-:W-:Y:S01]  /*16470*/  IMAD.MOV.U32 R44, RZ, RZ, RZ ;  /* 0x000000ffff2c7224 */ /* 0x000fe200078e00ff */
[----:B------:R-:W-:Y:S02]  /*16480*/  F2FP.F16.F32.PACK_AB R11, R47, R46 ;  /* 0x0000002e2f0b723e */ /* 0x000fe400000000ff */
[----:B------:R-:W-:Y:S02]  /*16490*/  F2FP.F16.F32.PACK_AB R13, R51, R50 ;  /* 0x00000032330d723e */ /* 0x000fe400000000ff */
[----:B------:R-:W-:Y:S01]  /*164a0*/  F2FP.F16.F32.PACK_AB R14, R53, R52 ;  /* 0x00000034350e723e */ /* 0x000fe200000000ff */
[----:B------:R2:W-:Y:S01]  /*164b0*/  STSM.16.M88.4 [R79], R8 ;  /* 0x000000084f007844 */ /* 0x0005e20000000200 */
[----:B------:R-:W-:Y:S01]  /*164c0*/  F2FP.F16.F32.PACK_AB R15, R55, R54 ;  /* 0x00000036370f723e */ /* 0x000fe200000000ff */
[----:B------:R-:W3:Y:S01]  /*164d0*/  LDC R51, c[0x0][0xbe8] ;  /* 0x0002fa00ff337b82 */ /* 0x000ee20000000800 */
[----:B------:R-:W-:-:S02]  /*164e0*/  F2FP.F16.F32.PACK_AB R24, R57, R56 ;  /* 0x000000383918723e */ /* 0x000fc400000000ff */
[----:B------:R-:W-:Y:S01]  /*164f0*/  F2FP.F16.F32.PACK_AB R25, R59, R58 ;  /* 0x0000003a3b19723e */ /* 0x000fe200000000ff */
[----:B------:R-:W-:Y:S01]  /*16500*/  STSM.16.M88.4 [R78], R12 ;  /* 0x0000000c4e007844 */ /* 0x000fe20000000200 */
[----:B------:R-:W-:Y:S02]  /*16510*/  F2FP.F16.F32.PACK_AB R26, R61, R60 ;  /* 0x0000003c3d1a723e */ /* 0x000fe400000000ff */
[----:B------:R-:W-:Y:S02]  /*16520*/  F2FP.F16.F32.PACK_AB R27, R63, R62 ;  /* 0x0000003e3f1b723e */ /* 0x000fe400000000ff */
[----:B------:R-:W-:Y:S02]  /*16530*/  MOV R0, R28 ;  /* 0x0000001c00007202 */ /* 0x000fe40000000f00 */
[----:B------:R-:W-:Y:S01]  /*16540*/  ISETP.NE.U32.AND P0, PT, RZ, UR4, PT ;  /* 0x00000004ff007c0c */ /* 0x000fe2000bf05070 */
[----:B------:R-:W-:Y:S01]  /*16550*/  STSM.16.M88.4 [R71], R24 ;  /* 0x0000001847007844 */ /* 0x000fe20000000200 */
[----:B------:R-:W-:-:S02]  /*16560*/  F2FP.F16.F32.PACK_AB R28, R65, R64 ;  /* 0x00000040411c723e */ /* 0x000fc400000000ff */
[----:B--2---:R-:W-:Y:S02]  /*16570*/  IADD3 R10, P1, R201, UR4, RZ ;  /* 0x00000004c90a7c10 */ /* 0x004fe4000ff3e0ff */
        /* <DEDUP_REMOVED lines=8> */
[----:B------:R-:W-:Y:S02]  /*16600*/  F2FP.F16.F32.PACK_AB R7, R87, R86 ;  /* 0x000000565707723e */ /* 0x000fe400000000ff */
[----:B------:R-:W-:Y:S02]  /*16610*/  ISETP.NE.AND.EX P0, PT, RZ, UR5, PT, P0 ;  /* 0x00000005ff007c0c */ /* 0x000fe4000bf05300 */
[----:B------:R-:W-:Y:S01]  /*16620*/  IADD3.X R11, R202, UR5, RZ, P1, !PT ;  /* 0x00000005ca0b7c10 */ /* 0x000fe20008ffe4ff */
[----:B------:R-:W-:Y:S01]  /*16630*/  ULDC.64 UR4, c[0x0][0xc08] ;  /* 0x0003020000047ab9 */ /* 0x000fe20000000a00 */
[----:B------:R2:W-:Y:S01]  /*16640*/  STSM.16.M88.4 [R0], R4 ;  /* 0x0000000400007844 */ /* 0x0005e20000000200 */
[----:B------:R-:W-:Y:S01]  /*16650*/  BAR.SYNC.DEFER_BLOCKING 0x1, 0x100 ;  /* 0x0044000000007b1d */ /* 0x000fe20000010000 */
[----:B------:R-:W-:-:S04]  /*16660*/  ISETP.NE.U32.AND P2, PT, RZ, UR4, PT ;  /* 0x00000004ff007c0c */ /* 0x000fc8000bf45070 */
[----:B------:R-:W-:-:S13]  /*16670*/  ISETP.NE.AND.EX P2, PT, RZ, UR5, PT, P2 ;  /* 0x00000005ff007c0c */ /* 0x000fda000bf45320 */
[----:B------:R-:W-:Y:S01]  /*16680*/  @P2 IADD3 R8, P3, R201, UR4, RZ ;  /* 0x00000004c9082c10 */ /* 0x000fe2000ff7e0ff */
[----:B------:R-:W-:Y:S02]  /*16690*/  ULDC UR4, c[0x0][0xa88] ;  /* 0x0002a20000047ab9 */ /* 0x000fe40000000800 */
[----:B--2---:R-:W-:Y:S02]  /*166a0*/  MOV R0, UR4 ;  /* 0x0000000400007c02 */ /* 0x004fe40008000f00 */
[----:B------:R-:W-:Y:S01]  /*166b0*/  @P2 IADD3.X R9, R202, UR5, RZ, P3, !PT ;  /* 0x00000005ca092c10 */ /* 0x000fe20009ffe4ff */
[----:B------:R2:W5:Y:S01]  /*166c0*/  @P0 LDG.E R44, desc[UR40][R10.64] ;  /* 0x000000280a2c0981 */ /* 0x000562000c1e1900 */
[----:B---3--:R-:W-:-:S03]  /*166d0*/  ISETP.NE.AND P1, PT, R51, 0x1, PT ;  /* 0x000000013300780c */ /* 0x008fc60003f25270 */
[----:B------:R2:W5:Y:S10]  /*166e0*/  @P2 LDG.E R0, desc[UR40][R8.64] ;  /* 0x0000002808002981 */ /* 0x000574000c1e1900 */
[----:B------:R-:W3:Y:S08]  /*166f0*/  @P1 LDC R12, c[0x0][0xbec] ;  /* 0x0002fb00ff0c1b82 */ /* 0x000ef00000000800 */
[----:B------:R-:W4:Y:S01]  /*16700*/  @P1 LDC R13, c[0x0][0xbf0] ;  /* 0x0002fc00ff0d1b82 */ /* 0x000f220000000800 */
[----:B--2---:R-:W-:Y:S05]  /*16710*/  @P2 BRA `(.L_x_800) ;  /* 0x0000000000102947 */ /* 0x004fea0003800000 */
[----:B------:R-:W-:Y:S05]  /*16720*/  @!P0 BRA `(.L_x_800) ;  /* 0x00000000000c8947 */ /* 0x000fea0003800000 */
[----:B------:R-:W2:Y:S04]  /*16730*/  LDG.E R3, desc[UR40][R10.64] ;  /* 0x000000280a037981 */ /* 0x000ea8000c1e1900 */
[----:B-----5:R-:W2:Y:S02]  /*16740*/  LDG.E R0, desc[UR40][R10.64+0x4] ;  /* 0x000004280a007981 */ /* 0x020ea4000c1e1900 */
[----:B--2---:R-:W-:-:S07]  /*16750*/  IMAD.IADD R0, R0, 0x1, -R3 ;  /* 0x0000000100007824 */ /* 0x004fce00078e0a03 */
.L_x_800:
[----:B------:R-:W-:Y:S01]  /*16760*/  SHF.R.S32.HI R52, RZ, 0x1f, R200 ;  /* 0x0000001fff347819 */ /* 0x000fe200000114c8 */
[----:B------:R-:W-:Y:S01]  /*16770*/  IMAD R11, R206, 0x80, R234 ;  /* 0x00000080ce0b7824 */ /* 0x000fe200078e02ea */
[----:B------:R-:W-:Y:S01]  /*16780*/  ULDC.64 UR4, c[0x0][0xb90] ;  /* 0x0002e40000047ab9 */ /* 0x000fe20000000a00 */
[----:B-----5:R-:W-:Y:S01]  /*16790*/  SHF.R.S32.HI R45, RZ, 0x1f, R44 ;  /* 0x0000001fff2d7819 */ /* 0x020fe2000001142c */
[----:B------:R-:W-:Y:S01]  /*167a0*/  IMAD R7, R207, 0x40, R197 ;  /* 0x00000040cf077824 */ /* 0x000fe200078e02c5 */
[----:B------:R-:W-:Y:S01]  /*167b0*/  SEL R203, R203, RZ, !P0 ;  /* 0x000000ffcbcb7207 */ /* 0x000fe20004000000 */
[----:B------:R-:W-:Y:S01]  /*167c0*/  IMAD R5, R52, UR4, RZ ;  /* 0x0000000434057c24 */ /* 0x000fe2000f8e02ff */
[----:B------:R-:W-:Y:S01]  /*167d0*/  MOV R3, R11 ;  /* 0x0000000b00037202 */ /* 0x000fe20000000f00 */
[----:B---3--:R-:W-:Y:S01]  /*167e0*/  @P1 IMAD.HI.U32 R6, R11, R12, RZ ;  /* 0x0000000c0b061227 */ /* 0x008fe200078e00ff */
[----:B------:R-:W-:-:S03]  /*167f0*/  SEL R208, R208, RZ, !P0 ;  /* 0x000000ffd0d07207 */ /* 0x000fc60004000000 */
[C---:B------:R-:W-:Y:S01]  /*16800*/  IMAD R9, R200.reuse, UR5, R5 ;  /* 0x00000005c8097c24 */ /* 0x040fe2000f8e0205 */
[----:B----4-:R-:W-:Y:S01]  /*16810*/  @P1 SHF.R.U32.HI R3, RZ, R13, R6 ;  /* 0x0000000dff031219 */ /* 0x010fe20000011606 */
[----:B------:R-:W-:Y:S01]  /*16820*/  IMAD.WIDE.U32 R4, R200, UR4, R44 ;  /* 0x00000004c8047c25 */ /* 0x000fe2000f8e002c */
[----:B------:R-:W-:Y:S02]  /*16830*/  ULDC.64 UR4, c[0x0][0xb98] ;  /* 0x0002e60000047ab9 */ /* 0x000fe40000000a00 */
[----:B------:R-:W-:Y:S01]  /*16840*/  IADD3 R8, -R3, RZ, RZ ;  /* 0x000000ff03087210 */ /* 0x000fe20007ffe1ff */
[----:B------:R-:W-:Y:S01]  /*16850*/  IMAD.IADD R5, R5, 0x1, R9 ;  /* 0x0000000105057824 */ /* 0x000fe200078e0209 */
[----:B------:R-:W-:Y:S01]  /*16860*/  SHF.R.S32.HI R9, RZ, 0x1f, R3 ;  /* 0x0000001fff097819 */ /* 0x000fe20000011403 */
[----:B------:R-:W-:-:S04]  /*16870*/  IMAD.WIDE R20, R7, 0x2, R20 ;  /* 0x0000000207147825 */ /* 0x000fc800078e0214 */
[----:B------:R-:W-:Y:S01]  /*16880*/  IMAD.WIDE.U32 R4, R203, UR4, R4 ;  /* 0x00000004cb047c25 */ /* 0x000fe2000f8e0004 */
[C---:B------:R-:W-:Y:S02]  /*16890*/  IADD3 R13, P3, R20.reuse, 0x2000, RZ ;  /* 0x00002000140d7810 */ /* 0x040fe40007f7e0ff */
[----:B------:R-:W-:Y:S01]  /*168a0*/  IADD3 R29, P6, R20, 0x4000, RZ ;  /* 0x00004000141d7810 */ /* 0x000fe20007fde0ff */
[----:B------:R-:W-:Y:S01]  /*168b0*/  IMAD R6, R208, UR4, RZ ;  /* 0x00000004d0067c24 */ /* 0x000fe2000f8e02ff */
[----:B------:R-:W-:Y:S01]  /*168c0*/  IADD3 R4, P2, R3, R4, RZ ;  /* 0x0000000403047210 */ /* 0x000fe20007f5e0ff */
[----:B------:R-:W-:Y:S01]  /*168d0*/  IMAD R7, R51, R8, R11 ;  /* 0x0000000833077224 */ /* 0x000fe200078e020b */
[----:B------:R-:W-:Y:S01]  /*168e0*/  IADD3 R11, P0, R20, 0x1000, RZ ;  /* 0x00001000140b7810 */ /* 0x000fe20007f1e0ff */
[----:B------:R-:W-:Y:S01]  /*168f0*/  IMAD R6, R203, UR5, R6 ;  /* 0x00000005cb067c24 */ /* 0x000fe2000f8e0206 */
[----:B------:R-:W-:Y:S01]  /*16900*/  ULDC.64 UR4, c[0x0][0xb88] ;  /* 0x0002e20000047ab9 */ /* 0x000fe20000000a00 */
[----:B------:R-:W-:Y:S01]  /*16910*/  IMAD R50, R0, R51, RZ ;  /* 0x0000003300327224 */ /* 0x000fe200078e02ff */
[----:B------:R-:W-:-:S02]  /*16920*/  SHF.R.S32.HI R3, RZ, 0x1f, R7 ;  /* 0x0000001fff037819 */ /* 0x000fc40000011407 */
[----:B------:R-:W-:Y:S02]  /*16930*/  IADD3.X R5, R9, R5, R6, P2, !PT ;  /* 0x0000000509057210 */ /* 0x000fe400017fe406 */
[----:B------:R-:W-:Y:S01]  /*16940*/  LOP3.LUT R8, R11, 0x380, RZ, 0xc0, !PT ;  /* 0x000003800b087812 */ /* 0x000fe200078ec0ff */
[----:B------:R-:W-:Y:S01]  /*16950*/  IMAD R6, R3, UR4, RZ ;  /* 0x0000000403067c24 */ /* 0x000fe2000f8e02ff */
[----:B------:R-:W-:Y:S01]  /*16960*/  IADD3 R25, P2, R20, 0x3000, RZ ;  /* 0x0000300014197810 */ /* 0x000fe20007f5e0ff */
[----:B------:R-:W-:Y:S01]  /*16970*/  IMAD.WIDE.U32 R4, R7, UR4, R4 ;  /* 0x0000000407047c25 */ /* 0x000fe2000f8e0004 */
[----:B------:R-:W-:Y:S02]  /*16980*/  SHF.R.U64 R8, R8, 0x3, RZ ;  /* 0x0000000308087819 */ /* 0x000fe400000012ff */
[----:B------:R-:W-:Y:S01]  /*16990*/  LOP3.LUT R24, R25, 0x380, RZ, 0xc0, !PT ;  /* 0x0000038019187812 */ /* 0x000fe200078ec0ff */
[----:B------:R-:W-:Y:S01]  /*169a0*/  IMAD R3, R7, UR5, R6 ;  /* 0x0000000507037c24 */ /* 0x000fe2000f8e0206 */
[----:B------:R-:W-:Y:S01]  /*169b0*/  ULDC.64 UR4, c[0x0][0xb50] ;  /* 0x0002d40000047ab9 */ /* 0x000fe20000000a00 */
[----:B------:R-:W-:Y:S01]  /*169c0*/  LOP3.LUT R8, R8, R11, RZ, 0x3c, !PT ;  /* 0x0000000b08087212 */ /* 0x000fe200078e3cff */
[----:B------:R-:W-:Y:S01]  /*169d0*/  IMAD R11, R206, 0x80, R232 ;  /* 0x00000080ce0b7824 */ /* 0x000fe200078e02e8 */
[----:B------:R-:W-:Y:S01]  /*169e0*/  LEA R6, P4, R4, UR4, 0x2 ;  /* 0x0000000404067c11 */ /* 0x000fe2000f8810ff */
[----:B------:R-:W-:Y:S01]  /*169f0*/  IMAD.IADD R3, R5, 0x1, R3 ;  /* 0x0000000105037824 */ /* 0x000fe200078e0203 */
[----:B------:R-:W-:-:S02]  /*16a00*/  SHF.R.U64 R24, R24, 0x3, RZ ;  /* 0x0000000318187819 */ /* 0x000fc400000012ff */
[----:B------:R-:W-:Y:S01]  /*16a10*/  IADD3.X R9, RZ, R21, RZ, P0, !PT ;  /* 0x00000015ff097210 */ /* 0x000fe200007fe4ff */
[----:B------:R-:W-:Y:S01]  /*16a20*/  SHFL.IDX PT, R46, R6, RZ, 0x1c1f ;  /* 0x001c1fff062e7589 */ /* 0x000fe200000e0000 */
[----:B------:R-:W-:Y:S01]  /*16a30*/  LEA.HI.X R4, R4, UR5, R3, 0x2, P4 ;  /* 0x0000000504047c11 */ /* 0x000fe2000a0f1403 */
[----:B------:R-:W-:Y:S01]  /*16a40*/  VIADD R3, R11, 0x8 ;  /* 0x000000080b037836 */ /* 0x000fe20000000000 */
[----:B------:R-:W-:Y:S01]  /*16a50*/  LOP3.LUT P0, RZ, R214, 0x3, RZ, 0xc0, !PT ;  /* 0x00000003d6ff7812 */ /* 0x000fe2000780c0ff */
[----:B------:R-:W-:Y:S01]  /*16a60*/  SHFL.IDX PT, R48, R6, 0x1, 0x1c1f ;  /* 0x003c1f0006307f89 */ /* 0x000fe200000e0000 */
[----:B------:R-:W-:Y:S01]  /*16a70*/  LOP3.LUT R24, R24, R25, RZ, 0x3c, !PT ;  /* 0x0000001918187212 */ /* 0x000fe200078e3cff */
[----:B------:R-:W-:Y:S01]  /*16a80*/  ULDC.64 UR4, c[0x0][0xaa0] ;  /* 0x0002a80000047ab9 */ /* 0x000fe20000000a00 */
[----:B------:R-:W-:Y:S01]  /*16a90*/  IADD3.X R25, RZ, R21, RZ, P2, !PT ;  /* 0x00000015ff197210 */ /* 0x000fe200017fe4ff */
[----:B------:R-:W2:Y:S01]  /*16aa0*/  SHFL.IDX PT, R47, R4, RZ, 0x1c1f ;  /* 0x001c1fff042f7589 */ /* 0x000ea200000e0000 */
[----:B------:R-:W-:-:S02]  /*16ab0*/  LOP3.LUT R12, R13, 0x380, RZ, 0xc0, !PT ;  /* 0x000003800d0c7812 */ /* 0x000fc400078ec0ff */
[-C--:B------:R-:W-:Y:S01]  /*16ac0*/  ISETP.GE.OR P2, PT, R11, R50.reuse, P0 ;  /* 0x000000320b00720c */ /* 0x080fe20000746670 */
[----:B------:R-:W3:Y:S01]  /*16ad0*/  SHFL.IDX PT, R49, R4, 0x1, 0x1c1f ;  /* 0x003c1f0004317f89 */ /* 0x000ee200000e0000 */
[----:B------:R-:W-:Y:S02]  /*16ae0*/  SHF.R.U64 R12, R12, 0x3, RZ ;  /* 0x000000030c0c7819 */ /* 0x000fe400000012ff */
[----:B------:R-:W-:Y:S02]  /*16af0*/  ISETP.GE.OR P0, PT, R3, R50, P0 ;  /* 0x000000320300720c */ /* 0x000fe40000706670 */
[----:B------:R-:W-:Y:S01]  /*16b00*/  LOP3.LUT R12, R12, R13, RZ, 0x3c, !PT ;  /* 0x0000000d0c0c7212 */ /* 0x000fe200078e3cff */
[----:B------:R-:W-:Y:S01]  /*16b10*/  IMAD.X R13, RZ, RZ, R21, P3 ;  /* 0x000000ffff0d7224 */ /* 0x000fe200018e0615 */
[C---:B------:R-:W-:Y:S02]  /*16b20*/  IADD3 R33, P5, R20.reuse, 0x5000, RZ ;  /* 0x0000500014217810 */ /* 0x040fe40007fbe0ff */
[----:B------:R-:W-:-:S02]  /*16b30*/  IADD3 R37, P4, R20, 0x6000, RZ ;  /* 0x0000600014257810 */ /* 0x000fc40007f9e0ff */
[C---:B------:R-:W-:Y:S02]  /*16b40*/  LOP3.LUT R7, R20.reuse, 0x380, RZ, 0xc0, !PT ;  /* 0x0000038014077812 */ /* 0x040fe400078ec0ff */
[----:B------:R-:W-:Y:S02]  /*16b50*/  IADD3 R5, P3, R20, 0x7000, RZ ;  /* 0x0000700014057810 */ /* 0x000fe40007f7e0ff */
[----:B------:R-:W-:Y:S02]  /*16b60*/  LOP3.LUT R28, R29, 0x380, RZ, 0xc0, !PT ;  /* 0x000003801d1c7812 */ /* 0x000fe400078ec0ff */
[----:B------:R-:W-:Y:S01]  /*16b70*/  LOP3.LUT R32, R33, 0x380, RZ, 0xc0, !PT ;  /* 0x0000038021207812 */ /* 0x000fe200078ec0ff */
[----:B--2---:R2:W-:Y:S01]  /*16b80*/  @!P2 ST.E desc[UR40][R46.64], R88 ;  /* 0x000000582e00a985 */ /* 0x0045e2000c101928 */
[----:B------:R-:W-:Y:S01]  /*16b90*/  LOP3.LUT R36, R37, 0x380, RZ, 0xc0, !PT ;  /* 0x0000038025247812 */ /* 0x000fe200078ec0ff */
[----:B------:R-:W-:Y:S01]  /*16ba0*/  IMAD R3, R45, UR4, RZ ;  /* 0x000000042d037c24 */ /* 0x000fe2000f8e02ff */
[----:B------:R-:W-:Y:S01]  /*16bb0*/  SHF.R.U64 R7, R7, 0x3, RZ ;  /* 0x0000000307077819 */ /* 0x000fe200000012ff */
[----:B---3--:R3:W-:Y:S01]  /*16bc0*/  @!P0 ST.E desc[UR40][R48.64], R89 ;  /* 0x0000005930008985 */ /* 0x0087e2000c101928 */
[----:B------:R-:W-:Y:S01]  /*16bd0*/  LOP3.LUT R0, R5, 0x380, RZ, 0xc0, !PT ;  /* 0x0000038005007812 */ /* 0x000fe200078ec0ff */
[----:B------:R-:W-:Y:S01]  /*16be0*/  IMAD.X R41, RZ, RZ, R21, P3 ;  /* 0x000000ffff297224 */ /* 0x000fe200018e0615 */
[----:B------:R-:W-:-:S02]  /*16bf0*/  SHF.R.U64 R28, R28, 0x3, RZ ;  /* 0x000000031c1c7819 */ /* 0x000fc400000012ff */
[----:B------:R-:W-:Y:S02]  /*16c00*/  SHF.R.U64 R32, R32, 0x3, RZ ;  /* 0x0000000320207819 */ /* 0x000fe400000012ff */
[----:B------:R-:W-:Y:S01]  /*16c10*/  SHF.R.U64 R36, R36, 0x3, RZ ;  /* 0x0000000324247819 */ /* 0x000fe200000012ff */
[----:B--2---:R-:W2:Y:S01]  /*16c20*/  @P1 LDC R47, c[0x0][0xbec] ;  /* 0x0002fb00ff2f1b82 */ /* 0x004ea20000000800 */
[----:B------:R-:W-:Y:S01]  /*16c30*/  LOP3.LUT R20, R7, R20, RZ, 0x3c, !PT ;  /* 0x0000001407147212 */ /* 0x000fe200078e3cff */
[----:B------:R-:W-:Y:S01]  /*16c40*/  IMAD R3, R44, UR5, R3 ;  /* 0x000000052c037c24 */ /* 0x000fe2000f8e0203 */
[----:B------:R-:W-:Y:S01]  /*16c50*/  SHF.R.U64 R0, R0, 0x3, RZ ;  /* 0x0000000300007819 */ /* 0x000fe200000012ff */
[----:B------:R-:W5:Y:S01]  /*16c60*/  LD.E.128 R8, desc[UR40][R8.64] ;  /* 0x0000002808087980 */ /* 0x000f62000c101d00 */
[----:B------:R-:W-:Y:S01]  /*16c70*/  LOP3.LUT R28, R28, R29, RZ, 0x3c, !PT ;  /* 0x0000001d1c1c7212 */ /* 0x000fe200078e3cff */
[--C-:B------:R-:W-:Y:S01]  /*16c80*/  IMAD.X R29, RZ, RZ, R21.reuse, P6 ;  /* 0x000000ffff1d7224 */ /* 0x100fe200030e0615 */
[----:B------:R-:W-:Y:S01]  /*16c90*/  LOP3.LUT R32, R32, R33, RZ, 0x3c, !PT ;  /* 0x0000002120207212 */ /* 0x000fe200078e3cff */
[----:B---3--:R-:W3:Y:S01]  /*16ca0*/  @P1 LDC R49, c[0x0][0xbf0] ;  /* 0x0002fc00ff311b82 */ /* 0x008ee20000000800 */
[----:B------:R-:W-:Y:S01]  /*16cb0*/  LOP3.LUT R36, R36, R37, RZ, 0x3c, !PT ;  /* 0x0000002524247212 */ /* 0x000fe200078e3cff */
[----:B------:R-:W-:Y:S01]  /*16cc0*/  IMAD.X R33, RZ, RZ, R21, P5 ;  /* 0x000000ffff217224 */ /* 0x000fe200028e0615 */
[----:B------:R-:W-:Y:S01]  /*16cd0*/  LOP3.LUT R40, R0, R5, RZ, 0x3c, !PT ;  /* 0x0000000500287212 */ /* 0x000fe200078e3cff */
[----:B------:R-:W5:Y:S01]  /*16ce0*/  LD.E.128 R12, desc[UR40][R12.64] ;  /* 0x000000280c0c7980 */ /* 0x000f62000c101d00 */
[----:B------:R-:W-:-:S03]  /*16cf0*/  IADD3.X R37, RZ, R21, RZ, P4, !PT ;  /* 0x00000015ff257210 */ /* 0x000fc600027fe4ff */
[----:B------:R4:W5:Y:S04]  /*16d00*/  LD.E.128 R4, desc[UR40][R20.64] ;  /* 0x0000002814047980 */ /* 0x000968000c101d00 */
[----:B------:R-:W5:Y:S04]  /*16d10*/  LD.E.128 R24, desc[UR40][R24.64] ;  /* 0x0000002818187980 */ /* 0x000f68000c101d00 */
[----:B------:R-:W5:Y:S01]  /*16d20*/  LD.E.128 R28, desc[UR40][R28.64] ;  /* 0x000000281c1c7980 */ /* 0x000f62000c101d00 */
[----:B----4-:R-:W-:Y:S01]  /*16d30*/  IMAD.WIDE.U32 R20, R44, UR4, RZ ;  /* 0x000000042c147c25 */ /* 0x010fe2000f8e00ff */
[----:B------:R-:W-:-:S02]  /*16d40*/  ULDC.64 UR4, c[0x0][0xae8] ;  /* 0x0002ba0000047ab9 */ /* 0x000fc40000000a00 */
[----:B------:R-:W5:Y:S01]  /*16d50*/  LD.E.128 R32, desc[UR40][R32.64] ;  /* 0x0000002820207980 */ /* 0x000f62000c101d00 */
[----:B------:R-:W-:Y:S01]  /*16d60*/  IMAD.IADD R21, R21, 0x1, R3 ;  /* 0x0000000115157824 */ /* 0x000fe200078e0203 */
[----:B------:R-:W-:Y:S01]  /*16d70*/  LEA R3, R199, R207, 0x5 ;  /* 0x000000cfc7037211 */ /* 0x000fe200078e28ff */
[----:B------:R-:W-:Y:S01]  /*16d80*/  IMAD R45, R52, UR4, RZ ;  /* 0x00000004342d7c24 */ /* 0x000fe2000f8e02ff */
[----:B------:R-:W5:Y:S03]  /*16d90*/  LD.E.128 R36, desc[UR40][R36.64] ;  /* 0x0000002824247980 */ /* 0x000f66000c101d00 */
[----:B------:R-:W-:Y:S01]  /*16da0*/  IMAD R46, R206, 0x80, R3 ;  /* 0x00000080ce2e7824 */ /* 0x000fe200078e0203 */
[----:B------:R-:W5:Y:S01]  /*16db0*/  LD.E.128 R40, desc[UR40][R40.64] ;  /* 0x0000002828287980 */ /* 0x000f62000c101d00 */
[----:B------:R-:W-:Y:S02]  /*16dc0*/  IMAD R45, R200, UR5, R45 ;  /* 0x00000005c82d7c24 */ /* 0x000fe4000f8e022d */
[----:B--2---:R-:W-:Y:S01]  /*16dd0*/  @P1 IMAD.HI.U32 R0, R46, R47, RZ ;  /* 0x0000002f2e001227 */ /* 0x004fe200078e00ff */
[----:B------:R-:W-:Y:S01]  /*16de0*/  MOV R3, R46 ;  /* 0x0000002e00037202 */ /* 0x000fe20000000f00 */
[----:B------:R-:W-:Y:S01]  /*16df0*/  @!PT LDS RZ, [RZ] ;  /* 0x00000000fffff984 */ /* 0x000fe20000000800 */
[----:B------:R-:W-:Y:S01]  /*16e00*/  @!PT LDS RZ, [RZ] ;  /* 0x00000000fffff984 */ /* 0x000fe20000000800 */
[----:B------:R-:W-:Y:S01]  /*16e10*/  @!PT LDS RZ, [RZ] ;  /* 0x00000000fffff984 */ /* 0x000fe20000000800 */
[----:B------:R-:W-:Y:S01]  /*16e20*/  @!PT LDS RZ, [RZ] ;  /* 0x00000000fffff984 */ /* 0x000fe20000000800 */
[----:B------:R2:W-:Y:S06]  /*16e30*/  MEMBAR.ALL.CTA ;  /* 0x0000000000007992 */ /* 0x0005ec0000008000 */
[----:B--2---:R-:W2:Y:S01]  /*16e40*/  FENCE.VIEW.ASYNC.S ;  /* 0x00000000000073c6 */ /* 0x004ea20000000000 */
[----:B------:R-:W-:Y:S01]  /*16e50*/  IMAD.WIDE.U32 R20, R200, UR4, R20 ;  /* 0x00000004c8147c25 */ /* 0x000fe2000f8e0014 */
[----:B------:R-:W-:Y:S01]  /*16e60*/  ULDC.64 UR4, c[0x0][0xaf0] ;  /* 0x0002bc0000047ab9 */ /* 0x000fe20000000a00 */
[----:B---3--:R-:W-:-:S02]  /*16e70*/  @P1 SHF.R.U32.HI R3, RZ, R49, R0 ;  /* 0x00000031ff031219 */ /* 0x008fc40000011600 */
[----:B------:R-:W-:Y:S02]  /*16e80*/  IMAD.IADD R21, R21, 0x1, R45 ;  /* 0x0000000115157824 */ /* 0x000fe400078e022d */
[----:B------:R-:W-:Y:S01]  /*16e90*/  IMAD R44, R208, UR4, RZ ;  /* 0x00000004d02c7c24 */ /* 0x000fe2000f8e02ff */
[----:B------:R-:W-:Y:S01]  /*16ea0*/  SHF.R.S32.HI R0, RZ, 0x1f, R3 ;  /* 0x0000001fff007819 */ /* 0x000fe20000011403 */
[----:B------:R-:W-:-:S04]  /*16eb0*/  IMAD.WIDE.U32 R20, R203, UR4, R20 ;  /* 0x00000004cb147c25 */ /* 0x000fc8000f8e0014 */
[----:B------:R-:W-:Y:S01]  /*16ec0*/  IMAD R45, R203, UR5, R44 ;  /* 0x00000005cb2d7c24 */ /* 0x000fe2000f8e022c */
[----:B------:R-:W-:Y:S01]  /*16ed0*/  ULDC.64 UR4, c[0x0][0xae0] ;  /* 0x0002b80000047ab9 */ /* 0x000fe20000000a00 */
[----:B------:R-:W-:Y:S02]  /*16ee0*/  IMAD.MOV R44, RZ, RZ, -R3 ;  /* 0x000000ffff2c7224 */ /* 0x000fe400078e0a03 */
[----:B------:R-:W-:Y:S02]  /*16ef0*/  IMAD.IADD R21, R21, 0x1, R45 ;  /* 0x0000000115157824 */ /* 0x000fe400078e022d */
[----:B------:R-:W-:Y:S02]  /*16f00*/  IMAD R0, R0, UR4, RZ ;  /* 0x0000000400007c24 */ /* 0x000fe4000f8e02ff */
[----:B------:R-:W-:Y:S02]  /*16f10*/  IMAD R45, R51, R44, R46 ;  /* 0x0000002c332d7224 */ /* 0x000fe400078e022e */
[C---:B------:R-:W-:Y:S01]  /*16f20*/  IMAD R47, R3.reuse, UR5, R0 ;  /* 0x00000005032f7c24 */ /* 0x040fe2000f8e0200 */
[----:B------:R-:W-:Y:S01]  /*16f30*/  LEA R49, R206, R207, 0x7 ;  /* 0x000000cfce317211 */ /* 0x000fe200078e38ff */
[----:B------:R-:W-:Y:S01]  /*16f40*/  IMAD.WIDE.U32 R20, R3, UR4, R20 ;  /* 0x0000000403147c25 */ /* 0x000fe2000f8e0014 */
[----:B------:R-:W-:Y:S01]  /*16f50*/  SHF.R.S32.HI R0, RZ, 0x1f, R45 ;  /* 0x0000001fff007819 */ /* 0x000fe2000001142d */
[----:B------:R-:W-:-:S02]  /*16f60*/  ULDC.64 UR4, c[0x0][0xad8] ;  /* 0x0002b60000047ab9 */ /* 0x000fc40000000a00 */
[----:B------:R-:W-:Y:S02]  /*16f70*/  IMAD.IADD R21, R21, 0x1, R47 ;  /* 0x0000000115157824 */ /* 0x000fe400078e022f */
[----:B------:R-:W-:Y:S02]  /*16f80*/  IMAD R44, R0, UR4, RZ ;  /* 0x00000004002c7c24 */ /* 0x000fe4000f8e02ff */
[----:B------:R-:W-:Y:S02]  /*16f90*/  VIADD R0, R49, 0x20 ;  /* 0x0000002031007836 */ /* 0x000fe40000000000 */
[C---:B------:R-:W-:Y:S02]  /*16fa0*/  IMAD R47, R45.reuse, UR5, R44 ;  /* 0x000000052d2f7c24 */ /* 0x040fe4000f8e022c */
[----:B------:R-:W-:Y:S01]  /*16fb0*/  IMAD.WIDE.U32 R20, R45, UR4, R20 ;  /* 0x000000042d147c25 */ /* 0x000fe2000f8e0014 */
[CC--:B------:R-:W-:Y:S01]  /*16fc0*/  ISETP.GE.AND P2, PT, R49.reuse, R50.reuse, PT ;  /* 0x000000323100720c */ /* 0x0c0fe20003f46270 */
[----:B------:R-:W-:Y:S01]  /*16fd0*/  ULDC.64 UR4, c[0x0][0xa80] ;  /* 0x0002a00000047ab9 */ /* 0x000fe20000000a00 */
[----:B------:R-:W-:Y:S01]  /*16fe0*/  ISETP.GE.AND P0, PT, R0, R50, PT ;  /* 0x000000320000720c */ /* 0x000fe20003f06270 */
[----:B------:R-:W-:Y:S01]  /*16ff0*/  VIADD R3, R49, 0x40 ;  /* 0x0000004031037836 */ /* 0x000fe20000000000 */
[----:B------:R-:W-:Y:S01]  /*17000*/  IADD3 R0, R2, 0x34820, RZ ;  /* 0x0003482002007810 */ /* 0x000fe20007ffe0ff */
[----:B------:R-:W-:Y:S01]  /*17010*/  IMAD.IADD R21, R21, 0x1, R47 ;  /* 0x0000000115157824 */ /* 0x000fe200078e022f */
[----:B------:R-:W-:-:S02]  /*17020*/  LEA R46, P3, R20, UR4, 0x1 ;  /* 0x00000004142e7c11 */ /* 0x000fc4000f8608ff */
[----:B------:R-:W-:Y:S02]  /*17030*/  ISETP.GE.AND P1, PT, R3, R50, PT ;  /* 0x000000320300720c */ /* 0x000fe40003f26270 */
[----:B------:R-:W-:Y:S02]  /*17040*/  PRMT R0, RZ, 0x654, R0 ;  /* 0x00000654ff007816 */ /* 0x000fe40000000000 */
[----:B------:R-:W-:Y:S01]  /*17050*/  LEA.HI.X R3, R20, UR5, R21, 0x1, P3 ;  /* 0x0000000514037c11 */ /* 0x000fe200098f0c15 */
[----:B--2---:R2:W3:Y:S01]  /*17060*/  SHFL.IDX PT, R44, R46, RZ, 0x181f ;  /* 0x00181fff2e2c7589 */ /* 0x0044e200000e0000 */
[----:B------:R4:W-:Y:S01]  /*17070*/  SYNCS.ARRIVE.TRANS64.RED.A1T0 RZ, [R0+URZ], RZ ;  /* 0x000000ff00ff79a7 */ /* 0x0009e2000810043f */
[----:B------:R-:W-:Y:S02]  /*17080*/  BSSY B1, `(.L_x_801) ;  /* 0x000000c000017945 */ /* 0x000fe40003800000 */
[----:B----4-:R2:W4:Y:S02]  /*17090*/  SHFL.IDX PT, R0, R3, RZ, 0x181f ;  /* 0x00181fff03007589 */ /* 0x01052400000e0000 */
[----:B------:R-:W-:Y:S05]  /*170a0*/  @P2 BRA `(.L_x_802) ;  /* 0x0000000000242947 */ /* 0x000fea0003800000 */
[----:B------:R-:W-:Y:S02]  /*170b0*/  ULDC UR4, c[0x0][0xac8] ;  /* 0x0002b20000047ab9 */ /* 0x000fe40000000800 */
[----:B------:R-:W-:Y:S02]  /*170c0*/  ISETP.GE.AND P2, PT, R197, UR4, PT ;  /* 0x00000004c5007c0c */ /* 0x000fe4000bf46270 */
[----:B------:R-:W-:-:S11]  /*170d0*/  ISETP.GE.AND P3, PT, R198, UR4, PT ;  /* 0x00000004c6007c0c */ /* 0x000fd6000bf66270 */
[CC--:B---3--:R-:W-:Y:S02]  /*170e0*/  @!P2 LEA R20, P4, R197.reuse, R44.reuse, 0x1 ;  /* 0x0000002cc514a211 */ /* 0x0c8fe400078808ff */
[C---:B------:R-:W-:Y:S02]  /*170f0*/  @!P3 LEA R44, P5, R198.reuse, R44, 0x1 ;  /* 0x0000002cc62cb211 */ /* 0x040fe400078a08ff */
[-C--:B----4-:R-:W-:Y:S02]  /*17100*/  @!P2 LEA.HI.X R21, R197, R0.reuse, R237, 0x1, P4 ;  /* 0x00000000c515a211 */ /* 0x090fe400020f0ced */
[----:B------:R-:W-:-:S03]  /*17110*/  @!P3 LEA.HI.X R45, R198, R0, R236, 0x1, P5 ;  /* 0x00000000c62db211 */ /* 0x000fc600028f0cec */
[----:B-----5:R3:W-:Y:S04]  /*17120*/  @!P2 ST.E.128 desc[UR40][R20.64], R4 ;  /* 0x000000041400a985 */ /* 0x0207e8000c101d28 */
[----:B------:R3:W-:Y:S02]  /*17130*/  @!P3 ST.E.128 desc[UR40][R44.64], R28 ;  /* 0x0000001c2c00b985 */ /* 0x0007e4000c101d28 */
.L_x_802:
[----:B------:R-:W-:Y:S05]  /*17140*/  BSYNC B1 ;  /* 0x0000000000017941 */ /* 0x000fea0003800000 */
.L_x_801:
[----:B----4-:R4:W0:Y:S01]  /*17150*/  SHFL.IDX PT, R0, R3, 0x1, 0x181f ;  /* 0x00381f0003007f89 */ /* 0x01082200000e0000 */
[----:B------:R-:W-:Y:S03]  /*17160*/  BSSY B1, `(.L_x_803) ;  /* 0x000000c000017945 */ /* 0x000fe60003800000 */
[----:B---3-5:R4:W3:Y:S01]  /*17170*/  SHFL.IDX PT, R6, R46, 0x1, 0x181f ;  /* 0x00381f002e067f89 */ /* 0x0288e200000e0000 */
[----:B------:R-:W-:Y:S05]  /*17180*/  @P0 BRA `(.L_x_804) ;  /* 0x0000000000240947 */ /* 0x000fea0003800000 */
[----:B------:R-:W-:Y:S02]  /*17190*/  ULDC UR4, c[0x0][0xac8] ;  /* 0x0002b20000047ab9 */ /* 0x000fe40000000800 */
        /* <DEDUP_REMOVED lines=8> */
.L_x_804:
[----:B------:R-:W-:Y:S05]  /*17220*/  BSYNC B1 ;  /* 0x0000000000017941 */ /* 0x000fea0003800000 */
.L_x_803:
[----:B0-----:R0:W0:Y:S01]  /*17230*/  SHFL.IDX PT, R0, R3, 0x2, 0x181f ;  /* 0x00581f0003007f89 */ /* 0x00102200000e0000 */
[----:B------:R-:W-:Y:S03]  /*17240*/  BSSY B1, `(.L_x_805) ;  /* 0x000000c000017945 */ /* 0x000fe60003800000 */
[----:B---3--:R3:W0:Y:S01]  /*17250*/  SHFL.IDX PT, R6, R46, 0x2, 0x181f ;  /* 0x00581f002e067f89 */ /* 0x00862200000e0000 */
[----:B------:R-:W-:Y:S05]  /*17260*/  @P1 BRA `(.L_x_806) ;  /* 0x0000000000241947 */ /* 0x000fea0003800000 */
[----:B------:R-:W-:Y:S02]  /*17270*/  ULDC UR4, c[0x0][0xac8] ;  /* 0x0002b20000047ab9 */ /* 0x000fe40000000800 */
[----:B------:R-:W-:Y:S02]  /*17280*/  ISETP.GE.AND P2, PT, R197, UR4, PT ;  /* 0x00000004c5007c0c */ /* 0x000fe4000bf46270 */
[----:B------:R-:W-:-:S11]  /*17290*/  ISETP.GE.AND P3, PT, R198, UR4, PT ;  /* 0x00000004c6007c0c */ /* 0x000fd6000bf66270 */
[CC--:B0-----:R-:W-:Y:S02]  /*172a0*/  @!P2 LEA R4, P0, R197.reuse, R6.reuse, 0x1 ;  /* 0x00000006c504a211 */ /* 0x0c1fe400078008ff */
[C---:B------:R-:W-:Y:S02]  /*172b0*/  @!P3 LEA R6, P1, R198.reuse, R6, 0x1 ;  /* 0x00000006c606b211 */ /* 0x040fe400078208ff */
[-C--:B------:R-:W-:Y:S02]  /*172c0*/  @!P2 LEA.HI.X R5, R197, R0.reuse, R237, 0x1, P0 ;  /* 0x00000000c505a211 */ /* 0x080fe400000f0ced */
[----:B------:R-:W-:-:S03]  /*172d0*/  @!P3 LEA.HI.X R7, R198, R0, R236, 0x1, P1 ;  /* 0x00000000c607b211 */ /* 0x000fc600008f0cec */
[----:B------:R0:W-:Y:S04]  /*172e0*/  @!P2 ST.E.128 desc[UR40][R4.64], R12 ;  /* 0x0000000c0400a985 */ /* 0x0001e8000c101d28 */
[----:B------:R0:W-:Y:S02]  /*172f0*/  @!P3 ST.E.128 desc[UR40][R6.64], R36 ;  /* 0x000000240600b985 */ /* 0x0001e4000c101d28 */
.L_x_806:
[----:B------:R-:W-:Y:S05]  /*17300*/  BSYNC B1 ;  /* 0x0000000000017941 */ /* 0x000fea0003800000 */
.L_x_805:
[----:B0-----:R-:W-:Y:S01]  /*17310*/  IADD3 R0, R49, 0x60, RZ ;  /* 0x0000006031007810 */ /* 0x001fe20007ffe0ff */
[----:B--2-4-:R-:W0:Y:S03]  /*17320*/  SHFL.IDX PT, R3, R3, 0x3, 0x181f ;  /* 0x00781f0003037f89 */ /* 0x014e2600000e0000 */
[----:B------:R-:W-:Y:S01]  /*17330*/  ISETP.GE.AND P0, PT, R0, R50, PT ;  /* 0x000000320000720c */ /* 0x000fe20003f06270 */
[----:B---3--:R-:W2:-:S12]  /*17340*/  SHFL.IDX PT, R46, R46, 0x3, 0x181f ;  /* 0x00781f002e2e7f89 */ /* 0x008e9800000e0000 */
[----:B------:R-:W-:Y:S05]  /*17350*/  @P0 BRA `(.L_x_807) ;  /* 0x0000000800e40947 */ /* 0x000fea0003800000 */
[----:B------:R-:W-:Y:S02]  /*17360*/  ULDC UR4, c[0x0][0xac8] ;  /* 0x0002b20000047ab9 */ /* 0x000fe40000000800 */
[----:B------:R-:W-:-:S13]  /*17370*/  ISETP.GE.AND P1, PT, R197, UR4, PT ;  /* 0x00000004c5007c0c */ /* 0x000fda000bf26270 */
[----:B--2---:R-:W-:-:S04]  /*17380*/  @!P1 LEA R4, P0, R197, R46, 0x1 ;  /* 0x0000002ec5049211 */ /* 0x004fc800078008ff */
[----:B0-----:R-:W-:Y:S02]  /*17390*/  @!P1 LEA.HI.X R5, R197, R3, R237, 0x1, P0 ;  /* 0x00000003c5059211 */ /* 0x001fe400000f0ced */
[----:B------:R-:W-:-:S03]  /*173a0*/  ISETP.GE.AND P0, PT, R198, UR4, PT ;  /* 0x00000004c6007c0c */ /* 0x000fc6000bf06270 */
[----:B------:R3:W-:Y:S10]  /*173b0*/  @!P1 ST.E.128 desc[UR40][R4.64], R24 ;  /* 0x0000001804009985 */ /* 0x0007f4000c101d28 */
[----:B------:R-:W-:Y:S05]  /*173c0*/  @P0 BRA `(.L_x_807) ;  /* 0x0000000800c80947 */ /* 0x000fea0003800000 */
[----:B---3--:R-:W-:-:S04]  /*173d0*/  LEA R4, P0, R198, R46, 0x1 ;  /* 0x0000002ec6047211 */ /* 0x008fc800078008ff */
[----:B------:R-:W-:-:S05]  /*173e0*/  LEA.HI.X R5, R198, R3, R236, 0x1, P0 ;  /* 0x00000003c6057211 */ /* 0x000fca00000f0cec */
[----:B------:R4:W-:Y:S01]  /*173f0*/  ST.E.128 desc[UR40][R4.64], R40 ;  /* 0x0000002804007985 */ /* 0x0009e2000c101d28 */
[----:B------:R-:W-:Y:S05]  /*17400*/  BRA `(.L_x_807) ;  /* 0x0000000800b87947 */ /* 0x000fea0003800000 */
.L_x_799:
[----:B------:R-:W-:Y:S01]  /*17410*/  ULDC.64 UR4, c[0x0][0xc00] ;  /* 0x0003000000047ab9 */ /* 0x000fe20000000a00 */
[----:B------:R-:W-:Y:S01]  /*17420*/  IMAD.MOV.U32 R3, RZ, RZ, RZ ;  /* 0x000000ffff037224 */ /* 0x000fe200078e00ff */
[----:B------:R-:W-:Y:S01]  /*17430*/  ISETP.NE.U32.AND P0, PT, RZ, UR4, PT ;  /* 0x00000004ff007c0c */ /* 0x000fe2000bf05070 */
[----:B------:R-:W2:Y:S01]  /*17440*/  LDC R21, c[0x0][0xbe8] ;  /* 0x0002fa00ff157b82 */ /* 0x000ea20000000800 */
[----:B------:R-:W-:Y:S02]  /*17450*/  IADD3 R4, P1, R201, UR4, RZ ;  /* 0x00000004c9047c10 */ /* 0x000fe4000ff3e0ff */
[----:B------:R-:W-:Y:S02]  /*17460*/  ISETP.NE.AND.EX P0, PT, RZ, UR5, PT, P0 ;  /* 0x00000005ff007c0c */ /* 0x000fe4000bf05300 */
[----:B------:R-:W-:Y:S01]  /*17470*/  IADD3.X R5, R202, UR5, RZ, P1, !PT ;  /* 0x00000005ca057c10 */ /* 0x000fe20008ffe4ff */
[----:B------:R-:W-:Y:S02]  /*17480*/  ULDC.64 UR4, c[0x0][0xc08] ;  /* 0x0003020000047ab9 */ /* 0x000fe40000000a00 */
[----:B------:R-:W-:-:S04]  /*17490*/  ISETP.NE.U32.AND P1, PT, RZ, UR4, PT ;  /* 0x00000004ff007c0c */ /* 0x000fc8000bf25070 */
[----:B------:R-:W-:-:S04]  /*174a0*/  ISETP.NE.AND.EX P1, PT, RZ, UR5, PT, P1 ;  /* 0x00000005ff007c0c */ /* 0x000fc8000bf25310 */
[----:B------:R3:W5:Y:S09]  /*174b0*/  @P0 LDG.E R3, desc[UR40][R4.64] ;  /* 0x0000002804030981 */ /* 0x000772000c1e1900 */
[----:B------:R-:W-:Y:S01]  /*174c0*/  @P1 IADD3 R6, P2, R201, UR4, RZ ;  /* 0x00000004c9061c10 */ /* 0x000fe2000ff5e0ff */
[----:B------:R-:W-:-:S02]  /*174d0*/  ULDC UR4, c[0x0][0xa88] ;  /* 0x0002a20000047ab9 */ /* 0x000fc40000000800 */
[----:B------:R-:W-:Y:S01]  /*174e0*/  IMAD.U32 R0, RZ, RZ, UR4 ;  /* 0x00000004ff007e24 */ /* 0x000fe2000f8e00ff */
[----:B------:R-:W-:-:S05]  /*174f0*/  @P1 IADD3.X R7, R202, UR5, RZ, P2, !PT ;  /* 0x00000005ca071c10 */ /* 0x000fca00097fe4ff */
[----:B------:R3:W5:Y:S01]  /*17500*/  @P1 LDG.E R0, desc[UR40][R6.64] ;  /* 0x0000002806001981 */ /* 0x000762000c1e1900 */
[----:B--2---:R-:W-:Y:S01]  /*17510*/  ISETP.NE.AND P2, PT, R21, 0x1, PT ;  /* 0x000000011500780c */ /* 0x004fe20003f45270 */
[----:B------:R-:W2:-:S12]  /*17520*/  S2R R8, SR_TID.X ;  /* 0x0000000000087919 */ /* 0x000e980000002100 */
[----:B------:R-:W4:Y:S08]  /*17530*/  @P2 LDC R14, c[0x0][0xbec] ;  /* 0x0002fb00ff0e2b82 */ /* 0x000f300000000800 */
[----:B------:R-:W0:Y:S01]  /*17540*/  @P2 LDC R25, c[0x0][0xbf0] ;  /* 0x0002fc00ff192b82 */ /* 0x000e220000000800 */
[----:B--2---:R-:W-:-:S04]  /*17550*/  IADD3 R8, R8, -0x80, RZ ;  /* 0xffffff8008087810 */ /* 0x004fc80007ffe0ff */
[----:B------:R-:W-:Y:S01]  /*17560*/  ISETP.GE.AND P3, PT, R8, 0x80, PT ;  /* 0x000000800800780c */ /* 0x000fe20003f66270 */
[----:B---3--:R-:W-:-:S12]  /*17570*/  @P1 BRA `(.L_x_808) ;  /* 0x0000000000101947 */ /* 0x008fd80003800000 */
[----:B------:R-:W-:Y:S05]  /*17580*/  @!P0 BRA `(.L_x_808) ;  /* 0x00000000000c8947 */ /* 0x000fea0003800000 */
[----:B------:R-:W2:Y:S04]  /*17590*/  LDG.E R7, desc[UR40][R4.64] ;  /* 0x0000002804077981 */ /* 0x000ea8000c1e1900 */
[----:B-----5:R-:W2:Y:S02]  /*175a0*/  LDG.E R0, desc[UR40][R4.64+0x4] ;  /* 0x0000042804007981 */ /* 0x020ea4000c1e1900 */
[----:B--2---:R-:W-:-:S07]  /*175b0*/  IMAD.IADD R0, R0, 0x1, -R7 ;  /* 0x0000000100007824 */ /* 0x004fce00078e0a07 */
.L_x_808:
[----:B------:R-:W-:Y:S01]  /*175c0*/  BSSY B1, `(.L_x_809) ;  /* 0x000002e000017945 */ /* 0x000fe20003800000 */
[----:B------:R-:W-:Y:S02]  /*175d0*/  SHF.R.S32.HI R12, RZ, 0x1f, R200 ;  /* 0x0000001fff0c7819 */ /* 0x000fe400000114c8 */
[----:B------:R-:W-:Y:S02]  /*175e0*/  SEL R203, R203, RZ, !P0 ;  /* 0x000000ffcbcb7207 */ /* 0x000fe40004000000 */
[----:B------:R-:W-:Y:S02]  /*175f0*/  SEL R208, R208, RZ, !P0 ;  /* 0x000000ffd0d07207 */ /* 0x000fe40004000000 */
[----:B-----5:R-:W-:Y:S01]  /*17600*/  SHF.R.S32.HI R10, RZ, 0x1f, R3 ;  /* 0x0000001fff0a7819 */ /* 0x020fe20000011403 */
[----:B------:R-:W-:Y:S06]  /*17610*/  @P3 BRA `(.L_x_810) ;  /* 0x0000000000a03947 */ /* 0x000fec0003800000 */
[----:B------:R-:W2:Y:S01]  /*17620*/  S2R R5, SR_TID.X ;  /* 0x0000000000057919 */ /* 0x000ea20000002100 */
[----:B------:R-:W3:Y:S01]  /*17630*/  LDC R11, c[0x0][0xbe8] ;  /* 0x0002fa00ff0b7b82 */ /* 0x000ee20000000800 */
[----:B--2---:R-:W-:Y:S02]  /*17640*/  IMAD R4, R206, 0x80, R5 ;  /* 0x00000080ce047824 */ /* 0x004fe400078e0205 */
[----:B---3--:R-:W-:-:S03]  /*17650*/  IMAD R5, R0, R11, RZ ;  /* 0x0000000b00057224 */ /* 0x008fc600078e02ff */
[----:B------:R-:W-:-:S04]  /*17660*/  IADD3 R8, R4, -0x80, RZ ;  /* 0xffffff8004087810 */ /* 0x000fc80007ffe0ff */
[----:B------:R-:W-:-:S13]  /*17670*/  ISETP.GE.AND P0, PT, R8, R5, PT ;  /* 0x000000050800720c */ /* 0x000fda0003f06270 */
[----:B------:R-:W-:Y:S05]  /*17680*/  @P0 BRA `(.L_x_810) ;  /* 0x0000000000840947 */ /* 0x000fea0003800000 */
[----:B------:R-:W-:Y:S01]  /*17690*/  ISETP.NE.AND P0, PT, R11, 0x1, PT ;  /* 0x000000010b00780c */ /* 0x000fe20003f05270 */
[----:B------:R-:W-:Y:S01]  /*176a0*/  ULDC.64 UR4, c[0x0][0xb90] ;  /* 0x0002e40000047ab9 */ /* 0x000fe20000000a00 */
[----:B------:R-:W-:Y:S01]  /*176b0*/  MOV R5, R10 ;  /* 0x0000000a00057202 */ /* 0x000fe20000000f00 */
[----:B------:R-:W-:Y:S02]  /*176c0*/  IMAD R9, R12, UR4, RZ ;  /* 0x000000040c097c24 */ /* 0x000fe4000f8e02ff */
[----:B------:R-:W-:Y:S02]  /*176d0*/  IMAD.MOV.U32 R4, RZ, RZ, R3 ;  /* 0x000000ffff047224 */ /* 0x000fe400078e0003 */
[----:B------:R-:W-:Y:S02]  /*176e0*/  IMAD.MOV.U32 R7, RZ, RZ, R8 ;  /* 0x000000ffff077224 */ /* 0x000fe400078e0008 */
[----:B------:R-:W-:-:S04]  /*176f0*/  IMAD.WIDE.U32 R4, R200, UR4, R4 ;  /* 0x00000004c8047c25 */ /* 0x000fc8000f8e0004 */
[----:B------:R-:W2:Y:S01]  /*17700*/  @P0 LDC R13, c[0x0][0xbec] ;  /* 0x0002fb00ff0d0b82 */ /* 0x000ea20000000800 */
[----:B------:R-:W-:Y:S01]  /*17710*/  IMAD R9, R200, UR5, R9 ;  /* 0x00000005c8097c24 */ /* 0x000fe2000f8e0209 */
[----:B------:R-:W-:-:S03]  /*17720*/  ULDC.64 UR4, c[0x0][0xb98] ;  /* 0x0002e60000047ab9 */ /* 0x000fc60000000a00 */
[----:B------:R-:W-:-:S03]  /*17730*/  IMAD.IADD R5, R5, 0x1, R9 ;  /* 0x0000000105057824 */ /* 0x000fc600078e0209 */
[----:B------:R-:W3:Y:S01]  /*17740*/  @P0 LDC R15, c[0x0][0xbf0] ;  /* 0x0002fc00ff0f0b82 */ /* 0x000ee20000000800 */
[----:B------:R-:W-:-:S04]  /*17750*/  IMAD.WIDE.U32 R4, R203, UR4, R4 ;  /* 0x00000004cb047c25 */ /* 0x000fc8000f8e0004 */
[----:B--2---:R-:W-:-:S05]  /*17760*/  @P0 IMAD.HI.U32 R6, R8, R13, RZ ;  /* 0x0000000d08060227 */ /* 0x004fca00078e00ff */
[----:B---3--:R-:W-:Y:S01]  /*17770*/  @P0 SHF.R.U32.HI R7, RZ, R15, R6 ;  /* 0x0000000fff070219 */ /* 0x008fe20000011606 */
[----:B------:R-:W-:-:S03]  /*17780*/  IMAD R6, R208, UR4, RZ ;  /* 0x00000004d0067c24 */ /* 0x000fc6000f8e02ff */
[----:B------:R-:W-:Y:S01]  /*17790*/  IADD3 R4, P0, R7, R4, RZ ;  /* 0x0000000407047210 */ /* 0x000fe20007f1e0ff */
[----:B------:R-:W-:-:S04]  /*177a0*/  IMAD.MOV R9, RZ, RZ, -R7 ;  /* 0x000000ffff097224 */ /* 0x000fc800078e0a07 */
[----:B------:R-:W-:Y:S01]  /*177b0*/  IMAD R9, R11, R9, R8 ;  /* 0x000000090b097224 */ /* 0x000fe200078e0208 */
[----:B------:R-:W-:Y:S01]  /*177c0*/  SHF.R.S32.HI R11, RZ, 0x1f, R7 ;  /* 0x0000001fff0b7819 */ /* 0x000fe20000011407 */
[----:B------:R-:W-:Y:S01]  /*177d0*/  IMAD R8, R203, UR5, R6 ;  /* 0x00000005cb087c24 */ /* 0x000fe2000f8e0206 */
[----:B------:R-:W-:Y:S02]  /*177e0*/  ULDC.64 UR4, c[0x0][0xb88] ;  /* 0x0002e20000047ab9 */ /* 0x000fe40000000a00 */
[----:B------:R-:W-:Y:S02]  /*177f0*/  SHF.R.S32.HI R6, RZ, 0x1f, R9 ;  /* 0x0000001fff067819 */ /* 0x000fe40000011409 */
[----:B------:R-:W-:-:S03]  /*17800*/  IADD3.X R5, R11, R5, R8, P0, !PT ;  /* 0x000000050b057210 */ /* 0x000fc600007fe408 */
[----:B------:R-:W-:Y:S02]  /*17810*/  IMAD R6, R6, UR4, RZ ;  /* 0x0000000406067c24 */ /* 0x000fe4000f8e02ff */
[----:B------:R-:W-:-:S04]  /*17820*/  IMAD.WIDE.U32 R4, R9, UR4, R4 ;  /* 0x0000000409047c25 */ /* 0x000fc8000f8e0004 */
[----:B------:R-:W-:Y:S01]  /*17830*/  IMAD R7, R9, UR5, R6 ;  /* 0x0000000509077c24 */ /* 0x000fe2000f8e0206 */
[----:B------:R-:W-:Y:S02]  /*17840*/  ULDC.64 UR4, c[0x0][0xb50] ;  /* 0x0002d40000047ab9 */ /* 0x000fe40000000a00 */
[----:B------:R-:W-:Y:S02]  /*17850*/  LEA R6, P0, R4, UR4, 0x2 ;  /* 0x0000000404067c11 */ /* 0x000fe4000f8010ff */
[----:B------:R-:W-:-:S04]  /*17860*/  IADD3 R5, R5, R7, RZ ;  /* 0x0000000705057210 */ /* 0x000fc80007ffe0ff */
[----:B------:R-:W-:Y:S01]  /*17870*/  LEA.HI.X R7, R4, UR5, R5, 0x2, P0 ;  /* 0x0000000504077c11 */ /* 0x000fe200080f1405 */
[----:B------:R-:W-:-:S05]  /*17880*/  IMAD.MOV.U32 R5, RZ, RZ, -0x800000 ;  /* 0xff800000ff057424 */ /* 0x000fca00078e00ff */
[----:B------:R2:W-:Y:S02]  /*17890*/  STG.E desc[UR40][R6.64], R5 ;  /* 0x0000000506007986 */ /* 0x0005e4000c101928 */
.L_x_810:
[----:B------:R-:W-:Y:S05]  /*178a0*/  BSYNC B1 ;  /* 0x0000000000017941 */ /* 0x000fea0003800000 */
.L_x_809:
[----:B------:R-:W-:Y:S01]  /*178b0*/  ULDC.64 UR4, c[0x0][0xaa0] ;  /* 0x0002a80000047ab9 */ /* 0x000fe20000000a00 */
[----:B------:R-:W-:Y:S01]  /*178c0*/  BSSY B1, `(.L_x_811) ;  /* 0x0000038000017945 */ /* 0x000fe20003800000 */
[----:B------:R-:W-:-:S04]  /*178d0*/  IMAD R4, R10, UR4, RZ ;  /* 0x000000040a047c24 */ /* 0x000fc8000f8e02ff */
[C---:B--2---:R-:W-:Y:S02]  /*178e0*/  IMAD R7, R3.reuse, UR5, R4 ;  /* 0x0000000503077c24 */ /* 0x044fe4000f8e0204 */
[----:B------:R-:W-:Y:S01]  /*178f0*/  IMAD.WIDE.U32 R4, R3, UR4, RZ ;  /* 0x0000000403047c25 */ /* 0x000fe2000f8e00ff */
[----:B------:R-:W-:-:S03]  /*17900*/  ULDC.64 UR4, c[0x0][0xae8] ;  /* 0x0002ba0000047ab9 */ /* 0x000fc60000000a00 */
[----:B------:R-:W-:Y:S01]  /*17910*/  IMAD R3, R199, 0x20, R207 ;  /* 0x00000020c7037824 */ /* 0x000fe200078e02cf */
[----:B------:R-:W-:Y:S01]  /*17920*/  IADD3 R5, R5, R7, RZ ;  /* 0x0000000705057210 */ /* 0x000fe20007ffe0ff */
[----:B------:R-:W-:Y:S02]  /*17930*/  IMAD R7, R12, UR4, RZ ;  /* 0x000000040c077c24 */ /* 0x000fe4000f8e02ff */
[----:B------:R-:W-:Y:S02]  /*17940*/  IMAD R9, R206, 0x80, R3 ;  /* 0x00000080ce097824 */ /* 0x000fe400078e0203 */
[C---:B------:R-:W-:Y:S02]  /*17950*/  IMAD R7, R200.reuse, UR5, R7 ;  /* 0x00000005c8077c24 */ /* 0x040fe4000f8e0207 */
[----:B------:R-:W-:Y:S01]  /*17960*/  IMAD.WIDE.U32 R4, R200, UR4, R4 ;  /* 0x00000004c8047c25 */ /* 0x000fe2000f8e0004 */
[----:B------:R-:W-:-:S03]  /*17970*/  ULDC.64 UR4, c[0x0][0xaf0] ;  /* 0x0002bc0000047ab9 */ /* 0x000fc60000000a00 */
[----:B----4-:R-:W-:Y:S01]  /*17980*/  @P2 IMAD.HI.U32 R6, R9, R14, RZ ;  /* 0x0000000e09062227 */ /* 0x010fe200078e00ff */
[----:B------:R-:W-:-:S03]  /*17990*/  IADD3 R5, R5, R7, RZ ;  /* 0x0000000705057210 */ /* 0x000fc60007ffe0ff */
[----:B------:R-:W-:Y:S01]  /*179a0*/  IMAD.MOV.U32 R3, RZ, RZ, R9 ;  /* 0x000000ffff037224 */ /* 0x000fe200078e0009 */
[----:B0-----:R-:W-:Y:S01]  /*179b0*/  @P2 SHF.R.U32.HI R3, RZ, R25, R6 ;  /* 0x00000019ff032219 */ /* 0x001fe20000011606 */
[----:B------:R-:W-:Y:S02]  /*179c0*/  IMAD R8, R208, UR4, RZ ;  /* 0x00000004d0087c24 */ /* 0x000fe4000f8e02ff */
[----:B------:R-:W-:Y:S01]  /*179d0*/  IMAD.WIDE.U32 R4, R203, UR4, R4 ;  /* 0x00000004cb047c25 */ /* 0x000fe2000f8e0004 */
[----:B------:R-:W-:-:S03]  /*179e0*/  SHF.R.S32.HI R6, RZ, 0x1f, R3 ;  /* 0x0000001fff067819 */ /* 0x000fc60000011403 */
[----:B------:R-:W-:Y:S01]  /*179f0*/  IMAD R7, R203, UR5, R8 ;  /* 0x00000005cb077c24 */ /* 0x000fe2000f8e0208 */
[----:B------:R-:W-:Y:S01]  /*17a00*/  ULDC.64 UR4, c[0x0][0xae0] ;  /* 0x0002b80000047ab9 */ /* 0x000fe20000000a00 */
[----:B------:R-:W-:Y:S02]  /*17a10*/  IMAD.MOV R8, RZ, RZ, -R3 ;  /* 0x000000ffff087224 */ /* 0x000fe400078e0a03 */
[----:B------:R-:W-:Y:S02]  /*17a20*/  IMAD.IADD R5, R5, 0x1, R7 ;  /* 0x0000000105057824 */ /* 0x000fe400078e0207 */
[----:B------:R-:W-:Y:S02]  /*17a30*/  IMAD R6, R6, UR4, RZ ;  /* 0x0000000406067c24 */ /* 0x000fe4000f8e02ff */
[----:B------:R-:W-:Y:S02]  /*17a40*/  IMAD R7, R21, R8, R9 ;  /* 0x0000000815077224 */ /* 0x000fe400078e0209 */
[----:B------:R-:W-:-:S02]  /*17a50*/  IMAD R9, R3, UR5, R6 ;  /* 0x0000000503097c24 */ /* 0x000fc4000f8e0206 */
[----:B------:R-:W-:Y:S01]  /*17a60*/  IMAD.WIDE.U32 R4, R3, UR4, R4 ;  /* 0x0000000403047c25 */ /* 0x000fe2000f8e0004 */
[----:B------:R-:W-:Y:S01]  /*17a70*/  SHF.R.S32.HI R3, RZ, 0x1f, R7 ;  /* 0x0000001fff037819 */ /* 0x000fe20000011407 */
[----:B------:R-:W-:Y:S02]  /*17a80*/  ULDC.64 UR4, c[0x0][0xad8] ;  /* 0x0002b60000047ab9 */ /* 0x000fe40000000a00 */
[----:B------:R-:W-:Y:S01]  /*17a90*/  IMAD R8, R206, 0x80, R207 ;  /* 0x00000080ce087824 */ /* 0x000fe200078e02cf */
[----:B------:R-:W-:Y:S01]  /*17aa0*/  IADD3 R5, R5, R9, RZ ;  /* 0x0000000905057210 */ /* 0x000fe20007ffe0ff */
[----:B------:R-:W-:Y:S02]  /*17ab0*/  IMAD R6, R3, UR4, RZ ;  /* 0x0000000403067c24 */ /* 0x000fe4000f8e02ff */
[----:B------:R-:W-:Y:S02]  /*17ac0*/  IMAD R21, R0, R21, RZ ;  /* 0x0000001500157224 */ /* 0x000fe400078e02ff */
[----:B------:R-:W-:-:S02]  /*17ad0*/  IMAD R3, R7, UR5, R6 ;  /* 0x0000000507037c24 */ /* 0x000fc4000f8e0206 */
[----:B------:R-:W-:Y:S01]  /*17ae0*/  IMAD.WIDE.U32 R4, R7, UR4, R4 ;  /* 0x0000000407047c25 */ /* 0x000fe2000f8e0004 */
[C---:B------:R-:W-:Y:S01]  /*17af0*/  ISETP.GE.AND P2, PT, R8.reuse, R21, PT ;  /* 0x000000150800720c */ /* 0x040fe20003f46270 */
[----:B------:R-:W-:Y:S02]  /*17b00*/  ULDC.64 UR4, c[0x0][0xa80] ;  /* 0x0002a00000047ab9 */ /* 0x000fe40000000a00 */
[----:B------:R-:W-:Y:S01]  /*17b10*/  VIADD R0, R8, 0x20 ;  /* 0x0000002008007836 */ /* 0x000fe20000000000 */
[----:B------:R-:W-:Y:S01]  /*17b20*/  LEA R6, P3, R4, UR4, 0x1 ;  /* 0x0000000404067c11 */ /* 0x000fe2000f8608ff */
[----:B------:R-:W-:-:S03]  /*17b30*/  IMAD.IADD R3, R5, 0x1, R3 ;  /* 0x0000000105037824 */ /* 0x000fc600078e0203 */
[-C--:B------:R-:W-:Y:S02]  /*17b40*/  ISETP.GE.AND P1, PT, R0, R21.reuse, PT ;  /* 0x000000150000720c */ /* 0x080fe40003f26270 */
[----:B------:R-:W-:Y:S02]  /*17b50*/  IADD3 R0, R8, 0x40, RZ ;  /* 0x0000004008007810 */ /* 0x000fe40007ffe0ff */
[----:B------:R-:W-:Y:S02]  /*17b60*/  LEA.HI.X R3, R4, UR5, R3, 0x1, P3 ;  /* 0x0000000504037c11 */ /* 0x000fe400098f0c03 */
[----:B------:R-:W-:Y:S01]  /*17b70*/  ISETP.GE.AND P0, PT, R0, R21, PT ;  /* 0x000000150000720c */ /* 0x000fe20003f06270 */
[----:B------:R0:W2:Y:S04]  /*17b80*/  SHFL.IDX PT, R4, R6, RZ, 0x181f ;  /* 0x00181fff06047589 */ /* 0x0000a800000e0000 */
[----:B------:R0:W3:Y:S01]  /*17b90*/  SHFL.IDX PT, R0, R3, RZ, 0x181f ;  /* 0x00181fff03007589 */ /* 0x0000e200000e0000 */
[----:B------:R-:W-:Y:S07]  /*17ba0*/  @P2 BRA `(.L_x_812) ;  /* 0x0000000000242947 */ /* 0x000fee0003800000 */
[----:B------:R-:W-:Y:S02]  /*17bb0*/  ULDC UR4, c[0x0][0xac8] ;  /* 0x0002b20000047ab9 */ /* 0x000fe40000000800 */
[----:B------:R-:W-:Y:S02]  /*17bc0*/  ISETP.GE.AND P4, PT, R197, UR4, PT ;  /* 0x00000004c5007c0c */ /* 0x000fe4000bf86270 */
[----:B------:R-:W-:-:S11]  /*17bd0*/  ISETP.GE.AND P5, PT, R198, UR4, PT ;  /* 0x00000004c6007c0c */ /* 0x000fd6000bfa6270 */
[CC--:B--2---:R-:W-:Y:S02]  /*17be0*/  @!P4 LEA R10, P2, R197.reuse, R4.reuse, 0x1 ;  /* 0x00000004c50ac211 */ /* 0x0c4fe400078408ff */
[C---:B------:R-:W-:Y:S02]  /*17bf0*/  @!P5 LEA R4, P3, R198.reuse, R4, 0x1 ;  /* 0x00000004c604d211 */ /* 0x040fe400078608ff */
[-C--:B---3--:R-:W-:Y:S02]  /*17c00*/  @!P4 LEA.HI.X R11, R197, R0.reuse, R237, 0x1, P2 ;  /* 0x00000000c50bc211 */ /* 0x088fe400010f0ced */
[----:B------:R-:W-:-:S03]  /*17c10*/  @!P5 LEA.HI.X R5, R198, R0, R236, 0x1, P3 ;  /* 0x00000000c605d211 */ /* 0x000fc600018f0cec */
[----:B------:R4:W-:Y:S04]  /*17c20*/  @!P4 ST.E.128 desc[UR40][R10.64], RZ ;  /* 0x000000ff0a00c985 */ /* 0x0009e8000c101d28 */
[----:B------:R4:W-:Y:S02]  /*17c30*/  @!P5 ST.E.128 desc[UR40][R4.64], RZ ;  /* 0x000000ff0400d985 */ /* 0x0009e4000c101d28 */
.L_x_812:
[----:B------:R-:W-:Y:S05]  /*17c40*/  BSYNC B1 ;  /* 0x0000000000017941 */ /* 0x000fea0003800000 */
.L_x_811:
[----:B---3--:R3:W0:Y:S01]  /*17c50*/  SHFL.IDX PT, R0, R3, 0x1, 0x181f ;  /* 0x00381f0003007f89 */ /* 0x00862200000e0000 */
[----:B------:R-:W-:Y:S03]  /*17c60*/  BSSY B1, `(.L_x_813) ;  /* 0x000000c000017945 */ /* 0x000fe60003800000 */
[----:B--2-4-:R3:W2:Y:S01]  /*17c70*/  SHFL.IDX PT, R4, R6, 0x1, 0x181f ;  /* 0x00381f0006047f89 */ /* 0x0146a200000e0000 */
[----:B------:R-:W-:Y:S05]  /*17c80*/  @P1 BRA `(.L_x_814) ;  /* 0x0000000000241947 */ /* 0x000fea0003800000 */
[----:B------:R-:W-:Y:S02]  /*17c90*/  ULDC UR4, c[0x0][0xac8] ;  /* 0x0002b20000047ab9 */ /* 0x000fe40000000800 */
        /* <DEDUP_REMOVED lines=8> */
.L_x_814:
[----:B------:R-:W-:Y:S05]  /*17d20*/  BSYNC B1 ;  /* 0x0000000000017941 */ /* 0x000fea0003800000 */
.L_x_813:
[----:B0-----:R0:W0:Y:S01]  /*17d30*/  SHFL.IDX PT, R0, R3, 0x2, 0x181f ;  /* 0x00581f0003007f89 */ /* 0x00102200000e0000 */
[----:B------:R-:W-:Y:S03]  /*17d40*/  BSSY B1, `(.L_x_815) ;  /* 0x000000c000017945 */ /* 0x000fe60003800000 */
[----:B--2-4-:R2:W4:Y:S01]  /*17d50*/  SHFL.IDX PT, R4, R6, 0x2, 0x181f ;  /* 0x00581f0006047f89 */ /* 0x01452200000e0000 */
[----:B------:R-:W-:Y:S05]  /*17d60*/  @P0 BRA `(.L_x_816) ;  /* 0x0000000000240947 */ /* 0x000fea0003800000 */
[----:B------:R-:W-:Y:S02]  /*17d70*/  ULDC UR4, c[0x0][0xac8] ;  /* 0x0002b20000047ab9 */ /* 0x000fe40000000800 */
[----:B------:R-:W-:Y:S02]  /*17d80*/  ISETP.GE.AND P2, PT, R197, UR4, PT ;  /* 0x00000004c5007c0c */ /* 0x000fe4000bf46270 */
[----:B------:R-:W-:-:S11]  /*17d90*/  ISETP.GE.AND P3, PT, R198, UR4, PT ;  /* 0x00000004c6007c0c */ /* 0x000fd6000bf66270 */
[CC--:B----4-:R-:W-:Y:S02]  /*17da0*/  @!P2 LEA R10, P0, R197.reuse, R4.reuse, 0x1 ;  /* 0x00000004c50aa211 */ /* 0x0d0fe400078008ff */
[C---:B------:R-:W-:Y:S02]  /*17db0*/  @!P3 LEA R4, P1, R198.reuse, R4, 0x1 ;  /* 0x00000004c604b211 */ /* 0x040fe400078208ff */
[-C--:B0-----:R-:W-:Y:S02]  /*17dc0*/  @!P2 LEA.HI.X R11, R197, R0.reuse, R237, 0x1, P0 ;  /* 0x00000000c50ba211 */ /* 0x081fe400000f0ced */
[----:B------:R-:W-:-:S03]  /*17dd0*/  @!P3 LEA.HI.X R5, R198, R0, R236, 0x1, P1 ;  /* 0x00000000c605b211 */ /* 0x000fc600008f0cec */
[----:B------:R0:W-:Y:S04]  /*17de0*/  @!P2 ST.E.128 desc[UR40][R10.64], RZ ;  /* 0x000000ff0a00a985 */ /* 0x0001e8000c101d28 */
[----:B------:R0:W-:Y:S02]  /*17df0*/  @!P3 ST.E.128 desc[UR40][R4.64], RZ ;  /* 0x000000ff0400b985 */ /* 0x0001e4000c101d28 */
.L_x_816:
[----:B------:R-:W-:Y:S05]  /*17e00*/  BSYNC B1 ;  /* 0x0000000000017941 */ /* 0x000fea0003800000 */
.L_x_815:
[----:B0-----:R-:W-:Y:S01]  /*17e10*/  VIADD R0, R8, 0x60 ;  /* 0x0000006008007836 */ /* 0x001fe20000000000 */
[----:B---3--:R-:W0:Y:S04]  /*17e20*/  SHFL.IDX PT, R3, R3, 0x3, 0x181f ;  /* 0x00781f0003037f89 */ /* 0x008e2800000e0000 */
[----:B------:R-:W-:Y:S01]  /*17e30*/  ISETP.GE.AND P0, PT, R0, R21, PT ;  /* 0x000000150000720c */ /* 0x000fe20003f06270 */
[----:B----4-:R3:W4:-:S12]  /*17e40*/  SHFL.IDX PT, R4, R6, 0x3, 0x181f ;  /* 0x00781f0006047f89 */ /* 0x01071800000e0000 */
[----:B---3--:R-:W-:Y:S05]  /*17e50*/  @P0 BRA `(.L_x_807) ;  /* 0x0000000000240947 */ /* 0x008fea0003800000 */
[----:B------:R-:W-:Y:S02]  /*17e60*/  ULDC UR4, c[0x0][0xac8] ;  /* 0x0002b20000047ab9 */ /* 0x000fe40000000800 */
[----:B------:R-:W-:Y:S02]  /*17e70*/  ISETP.GE.AND P2, PT, R197, UR4, PT ;  /* 0x00000004c5007c0c */ /* 0x000fe4000bf46270 */
[----:B------:R-:W-:-:S11]  /*17e80*/  ISETP.GE.AND P3, PT, R198, UR4, PT ;  /* 0x00000004c6007c0c */ /* 0x000fd6000bf66270 */
[CC--:B--2-4-:R-:W-:Y:S02]  /*17e90*/  @!P2 LEA R6, P0, R197.reuse, R4.reuse, 0x1 ;  /* 0x00000004c506a211 */ /* 0x0d4fe400078008ff */
[C---:B------:R-:W-:Y:S02]  /*17ea0*/  @!P3 LEA R4, P1, R198.reuse, R4, 0x1 ;  /* 0x00000004c604b211 */ /* 0x040fe400078208ff */
[-C--:B0-----:R-:W-:Y:S02]  /*17eb0*/  @!P2 LEA.HI.X R7, R197, R3.reuse, R237, 0x1, P0 ;  /* 0x00000003c507a211 */ /* 0x081fe400000f0ced */
[----:B------:R-:W-:-:S03]  /*17ec0*/  @!P3 LEA.HI.X R5, R198, R3, R236, 0x1, P1 ;  /* 0x00000003c605b211 */ /* 0x000fc600008f0cec */
[----:B------:R0:W-:Y:S04]  /*17ed0*/  @!P2 ST.E.128 desc[UR40][R6.64], RZ ;  /* 0x000000ff0600a985 */ /* 0x0001e8000c101d28 */
[----:B------:R0:W-:Y:S02]  /*17ee0*/  @!P3 ST.E.128 desc[UR40][R4.64], RZ ;  /* 0x000000ff0400b985 */ /* 0x0001e4000c101d28 */
.L_x_807:
[----:B------:R-:W-:Y:S05]  /*17ef0*/  BSYNC B0 ;  /* 0x0000000000007941 */ /* 0x000fea0003800000 */
.L_x_798:
[----:B------:R-:W-:Y:S02]  /*17f00*/  ULDC UR4, c[0x0][0xc3c] ;  /* 0x00030f0000047ab9 */ /* 0x000fe40000000800 */
[----:B-1----:R-:W-:-:S13]  /*17f10*/  ISETP.GE.AND P0, PT, R127, UR4, PT ;  /* 0x000000047f007c0c */ /* 0x002fda000bf06270 */
[----:B------:R-:W-:Y:S05]  /*17f20*/  @!P0 BRA `(.L_x_817) ;  /* 0xfffffe9000f88947 */ /* 0x000fea000383ffff */
[----:B------:R-:W-:Y:S05]  /*17f30*/  BRA `(.L_x_612) ;  /* 0x0000007400ac7947 */ /* 0x000fea0003800000 */
.L_x_610:
[----:B------:R-:W-:-:S08]  /*17f40*/  NOP ;  /* 0x0000000000007918 */ /* 0x000fd00000000000 */
[----:B------:R-:W0:-:S00]  /*17f50*/  USETMAXREG.DEALLOC.CTAPOOL 0x18 ;  /* 0x00000018000079c8 */ /* 0x000e0000080e0500 */
[----:B0-----:R-:W2:Y:S01]  /*17f60*/  LDL.LU R3, [R1+0x10] ;  /* 0x0000100001037983 */ /* 0x001ea20000300800 */
[----:B------:R-:W-:Y:S02]  /*17f70*/  LOP3.LUT R2, R2, 0x3, RZ, 0xc0, !PT ;  /* 0x0000000302027812 */ /* 0x000fe400078ec0ff */
[----:B------:R-:W-:-:S04]  /*17f80*/  MOV R4, RZ ;  /* 0x000000ff00047202 */ /* 0x000fc80000000f00 */
[----:B------:R-:W0:Y:S02]  /*17f90*/  SHFL.IDX PT, R2, R2, RZ, 0x1f ;  /* 0x00001fff02027589 */ /* 0x000e2400000e0000 */
[----:B0-----:R-:W-:Y:S02]  /*17fa0*/  ISETP.NE.AND P0, PT, R2, RZ, PT ;  /* 0x000000ff0200720c */ /* 0x001fe40003f05270 */
        /* <DEDUP_REMOVED lines=11> */
.L_x_818:
[----:B------:R-:W-:Y:S01]  /*18060*/  LOP3.LUT R5, R0, 0x1f, RZ, 0xc0, !PT ;  /* 0x0000001f00057812 */ /* 0x000fe200078ec0ff */
[----:B------:R-:W-:Y:S01]  /*18070*/  ULDC UR4, c[0x0][0xc3c] ;  /* 0x00030f0000047ab9 */ /* 0x000fe20000000800 */
[----:B------:R-:W1:Y:S01]  /*18080*/  S2UR UR6, SR_CTAID.X ;  /* 0x00000000000679c3 */ /* 0x000e620000002500 */
[----:B------:R-:W-:Y:S01]  /*18090*/  ULDC UR5, c[0x0][0xc38] ;  /* 0x00030e0000057ab9 */ /* 0x000fe20000000800 */
[----:B------:R-:W-:-:S04]  /*180a0*/  ISETP.NE.AND P0, PT, R5, 0x1f, PT ;  /* 0x0000001f0500780c */ /* 0x000fc80003f05270 */
[----:B------:R-:W-:-:S13]  /*180b0*/  ISETP.GE.OR P1, PT, R5, UR4, !P0 ;  /* 0x0000000405007c0c */ /* 0x000fda000c726670 */
[----:B0-----:R-:W0:Y:S02]  /*180c0*/  @!P1 LDC.64 R2, c[0x0][0xc80] ;  /* 0x00032000ff029b82 */ /* 0x001e240000000a00 */
[----:B0-----:R-:W-:-:S05]  /*180d0*/  @!P1 IMAD.WIDE.U32 R2, R5, 0x4, R2 ;  /* 0x0000000405029825 */ /* 0x001fca00078e0002 */
[----:B------:R-:W2:Y:S01]  /*180e0*/  @!P1 LDG.E R4, desc[UR40][R2.64] ;  /* 0x0000002802049981 */ /* 0x000ea2000c1e1900 */
[C---:B------:R-:W-:Y:S01]  /*180f0*/  ISETP.NE.AND P1, PT, R5.reuse, RZ, PT ;  /* 0x000000ff0500720c */ /* 0x040fe20003f25270 */
[----:B------:R-:W-:Y:S01]  /*18100*/  UMOV UR4, URZ ;  /* 0x0000003f00047c82 */ /* 0x000fe20008000000 */
[C---:B------:R-:W-:Y:S02]  /*18110*/  ISETP.GE.U32.AND P2, PT, R5.reuse, 0x2, PT ;  /* 0x000000020500780c */ /* 0x040fe40003f46070 */
[C---:B------:R-:W-:Y:S02]  /*18120*/  ISETP.GE.U32.AND P3, PT, R5.reuse, 0x4, PT ;  /* 0x000000040500780c */ /* 0x040fe40003f66070 */
[C---:B------:R-:W-:Y:S02]  /*18130*/  ISETP.GE.U32.AND P4, PT, R5.reuse, 0x8, PT ;  /* 0x000000080500780c */ /* 0x040fe40003f86070 */
[----:B------:R-:W-:Y:S02]  /*18140*/  ISETP.GE.U32.AND P5, PT, R5, 0x10, PT ;  /* 0x000000100500780c */ /* 0x000fe40003fa6070 */
[----:B------:R-:W-:Y:S01]  /*18150*/  MOV R16, RZ ;  /* 0x000000ff00107202 */ /* 0x000fe20000000f00 */
[----:B--2---:R-:W0:Y:S02]  /*18160*/  SHFL.UP PT, R6, R4, 0x1, RZ ;  /* 0x0420000004067989 */ /* 0x004e2400000e00ff */
[----:B0-----:R-:W-:-:S05]  /*18170*/  SEL R7, R6, RZ, P1 ;  /* 0x000000ff06077207 */ /* 0x001fca0000800000 */
[----:B------:R-:W-:-:S05]  /*18180*/  IMAD.IADD R7, R4, 0x1, R7 ;  /* 0x0000000104077824 */ /* 0x000fca00078e0207 */
[----:B------:R-:W0:Y:S02]  /*18190*/  SHFL.UP PT, R6, R7, 0x2, RZ ;  /* 0x0440000007067989 */ /* 0x000e2400000e00ff */
[----:B0-----:R-:W-:-:S05]  /*181a0*/  SEL R6, R6, RZ, P2 ;  /* 0x000000ff06067207 */ /* 0x001fca0001000000 */
[----:B------:R-:W-:-:S05]  /*181b0*/  IMAD.IADD R6, R7, 0x1, R6 ;  /* 0x0000000107067824 */ /* 0x000fca00078e0206 */
[----:B------:R-:W0:Y:S02]  /*181c0*/  SHFL.UP PT, R8, R6, 0x4, RZ ;  /* 0x0480000006087989 */ /* 0x000e2400000e00ff */
[----:B0-----:R-:W-:-:S04]  /*181d0*/  SEL R3, R8, RZ, P3 ;  /* 0x000000ff08037207 */ /* 0x001fc80001800000 */
[----:B------:R-:W-:-:S05]  /*181e0*/  IADD3 R3, R6, R3, RZ ;  /* 0x0000000306037210 */ /* 0x000fca0007ffe0ff */
        /* <DEDUP_REMOVED lines=8> */
[----:B------:R-:W-:Y:S01]  /*18270*/  IMAD.MOV.U32 R3, RZ, RZ, R6 ;  /* 0x000000ffff037224 */ /* 0x000fe200078e0006 */
[----:B-1----:R-:W-:-:S13]  /*18280*/  ISETP.GT.AND P6, PT, R6, UR6, PT ;  /* 0x0000000606007c0c */ /* 0x002fda000bfc4270 */
[----:B------:R-:W-:Y:S05]  /*18290*/  @P6 BRA `(.L_x_820) ;  /* 0x00000000009c6947 */ /* 0x000fea0003800000 */
[----:B------:R-:W0:Y:S01]  /*182a0*/  LDC R7, c[0x0][0xc3c] ;  /* 0x00030f00ff077b82 */ /* 0x000e220000000800 */
[----:B------:R-:W-:Y:S01]  /*182b0*/  IMAD.MOV.U32 R6, RZ, RZ, R3 ;  /* 0x000000ffff067224 */ /* 0x000fe200078e0003 */
[----:B------:R-:W-:Y:S01]  /*182c0*/  UMOV UR4, URZ ;  /* 0x0000003f00047c82 */ /* 0x000fe20008000000 */
[----:B------:R-:W-:Y:S01]  /*182d0*/  ULDC UR7, c[0x0][0xc3c] ;  /* 0x00030f0000077ab9 */ /* 0x000fe20000000800 */
[----:B------:R-:W-:-:S05]  /*182e0*/  ULDC UR5, c[0x0][0xc38] ;  /* 0x00030e0000057ab9 */ /* 0x000fca0000000800 */
.L_x_824:
[----:B------:R-:W-:Y:S01]  /*182f0*/  UIADD3 UR4, UR4, 0x1f, URZ ;  /* 0x0000001f04047890 */ /* 0x000fe2000fffe03f */
[----:B------:R-:W-:-:S05]  /*18300*/  MOV R19, UR7 ;  /* 0x0000000700137c02 */ /* 0x000fca0008000f00 */
[----:B0-----:R-:W-:-:S13]  /*18310*/  ISETP.LE.AND P6, PT, R7, UR4, PT ;  /* 0x0000000407007c0c */ /* 0x001fda000bfc3270 */
[----:B------:R-:W-:Y:S05]  /*18320*/  @P6 BRA `(.L_x_821) ;  /* 0x00000004001c6947 */ /* 0x000fea0003800000 */
[----:B------:R-:W-:Y:S01]  /*18330*/  VIADD R8, R5, UR4 ;  /* 0x0000000405087c36 */ /* 0x000fe20008000000 */
[----:B------:R-:W-:Y:S01]  /*18340*/  BSSY B0, `(.L_x_822) ;  /* 0x0000007000007945 */ /* 0x000fe20003800000 */
[----:B------:R-:W-:-:S03]  /*18350*/  IMAD.MOV.U32 R4, RZ, RZ, RZ ;  /* 0x000000ffff047224 */ /* 0x000fc600078e00ff */
[----:B------:R-:W-:-:S13]  /*18360*/  ISETP.GE.OR P6, PT, R8, R7, !P0 ;  /* 0x000000070800720c */ /* 0x000fda00047c6670 */
[----:B------:R-:W-:Y:S05]  /*18370*/  @P6 BRA `(.L_x_823) ;  /* 0x00000000000c6947 */ /* 0x000fea0003800000 */
[----:B------:R-:W0:Y:S02]  /*18380*/  LDC.64 R2, c[0x0][0xc80] ;  /* 0x00032000ff027b82 */ /* 0x000e240000000a00 */
[----:B0-----:R-:W-:-:S05]  /*18390*/  IMAD.WIDE R2, R8, 0x4, R2 ;  /* 0x0000000408027825 */ /* 0x001fca00078e0202 */
[----:B------:R0:W5:Y:S02]  /*183a0*/  LDG.E R4, desc[UR40][R2.64] ;  /* 0x0000002802047981 */ /* 0x000164000c1e1900 */
.L_x_823:
[----:B------:R-:W-:Y:S05]  /*183b0*/  BSYNC B0 ;  /* 0x0000000000007941 */ /* 0x000fea0003800000 */
.L_x_822:
[----:B0----5:R-:W0:Y:S02]  /*183c0*/  SHFL.UP PT, R2, R4, 0x1, RZ ;  /* 0x0420000004027989 */ /* 0x021e2400000e00ff */
        /* <DEDUP_REMOVED lines=19> */
[----:B------:R-:W-:-:S07]  /*18500*/  MOV R2, R11 ;  /* 0x0000000b00027202 */ /* 0x000fce0000000f00 */
.L_x_820:
        /* <DEDUP_REMOVED lines=12> */
[----:B0-----:R-:W-:Y:S01]  /*185d0*/  IADD3 R11, RZ, -R3, RZ ;  /* 0x80000003ff0b7210 */ /* 0x001fe20007ffe0ff */
[----:B------:R-:W-:Y:S06]  /*185e0*/  @!P0 BRA `(.L_x_825) ;  /* 0x0000000000088947 */ /* 0x000fec0003800000 */
[----:B------:R-:W-:-:S05]  /*185f0*/  VIADD R9, R19, 0xffffffff ;  /* 0xffffffff13097836 */ /* 0x000fca0000000000 */
[----:B------:R0:W1:Y:S02]  /*18600*/  SHFL.IDX PT, R16, R2, R9, 0x1f ;  /* 0x00001f0902107589 */ /* 0x00006400000e0000 */
.L_x_825:
[----:B-1----:R-:W-:Y:S01]  /*18610*/  IMAD R16, R16, UR5, R7 ;  /* 0x0000000510107c24 */ /* 0x002fe2000f8e0207 */
[----:B------:R-:W-:Y:S01]  /*18620*/  IADD3 R19, R19, UR4, RZ ;  /* 0x0000000413137c10 */ /* 0x000fe2000fffe0ff */
[----:B------:R-:W-:Y:S02]  /*18630*/  IMAD R7, R11, R6, RZ ;  /* 0x000000060b077224 */ /* 0x000fe400078e02ff */
[----:B0-----:R-:W-:Y:S01]  /*18640*/  IMAD.MOV.U32 R2, RZ, RZ, RZ ;  /* 0x000000ffff027224 */ /* 0x001fe200078e00ff */
[----:B------:R-:W-:-:S03]  /*18650*/  IADD3 R9, -R16, UR6, RZ ;  /* 0x0000000610097c10 */ /* 0x000fc6000fffe1ff */
[----:B------:R-:W-:Y:S01]  /*18660*/  IMAD.HI.U32 R2, R3, R7, R2 ;  /* 0x0000000703027227 */ /* 0x000fe200078e0002 */
[----:B------:R-:W-:Y:S02]  /*18670*/  IABS R7, R4 ;  /* 0x0000000400077213 */ /* 0x000fe40000000000 */
[----:B------:R-:W-:Y:S02]  /*18680*/  IABS R3, R9 ;  /* 0x0000000900037213 */ /* 0x000fe40000000000 */
[----:B------:R-:W-:-:S03]  /*18690*/  IADD3 R7, RZ, -R7, RZ ;  /* 0x80000007ff077210 */ /* 0x000fc60007ffe0ff */
        /* <DEDUP_REMOVED lines=9> */
[----:B------:R-:W-:-:S06]  /*18730*/  @P0 IADD3 R2, R2, 0x1, RZ ;  /* 0x0000000102020810 */ /* 0x000fcc0007ffe0ff */
[----:B------:R-:W-:Y:S01]  /*18740*/  @!P2 IMAD.MOV R2, RZ, RZ, -R2 ;  /* 0x000000ffff02a224 */ /* 0x000fe200078e0a02 */
[----:B------:R-:W-:-:S05]  /*18750*/  @!P1 LOP3.LUT R2, RZ, R4, RZ, 0x33, !PT ;  /* 0x00000004ff029212 */ /* 0x000fca00078e33ff */
[--C-:B------:R-:W-:Y:S02]  /*18760*/  IMAD.MOV R17, RZ, RZ, -R2.reuse ;  /* 0x000000ffff117224 */ /* 0x100fe400078e0a02 */
[----:B------:R-:W-:Y:S02]  /*18770*/  IMAD.MOV.U32 R18, RZ, RZ, R2 ;  /* 0x000000ffff127224 */ /* 0x000fe400078e0002 */
[----:B------:R-:W-:Y:S01]  /*18780*/  IMAD R17, R4, R17, R9 ;  /* 0x0000001104117224 */ /* 0x000fe200078e0209 */
[----:B------:R-:W-:Y:S06]  /*18790*/  BRA `(.L_x_826) ;  /* 0x00000000000c7947 */ /* 0x000fec0003800000 */
.L_x_821:
[----:B------:R-:W-:Y:S01]  /*187a0*/  IMAD.MOV.U32 R17, RZ, RZ, RZ ;  /* 0x000000ffff117224 */ /* 0x000fe200078e00ff */
[----:B------:R-:W-:Y:S01]  /*187b0*/  MOV R16, UR6 ;  /* 0x0000000600107c02 */ /* 0x000fe20008000f00 */
[----:B------:R-:W-:-:S07]  /*187c0*/  IMAD.MOV.U32 R18, RZ, RZ, RZ ;  /* 0x000000ffff127224 */ /* 0x000fce00078e00ff */
.L_x_826:
[----:B------:R-:W-:-:S13]  /*187d0*/  ISETP.NE.AND P0, PT, R5, RZ, PT ;  /* 0x000000ff0500720c */ /* 0x000fda0003f05270 */
[----:B------:R-:W0:Y:S01]  /*187e0*/  @!P0 S2R R3, SR_CgaCtaId ;  /* 0x0000000000038919 */ /* 0x000e220000008800 */
[----:B------:R-:W-:-:S04]  /*187f0*/  @!P0 MOV R2, 0x400 ;  /* 0x0000040000028802 */ /* 0x000fc80000000f00 */
[----:B0-----:R-:W-:-:S05]  /*18800*/  @!P0 LEA R2, R3, R2, 0x18 ;  /* 0x0000000203028211 */ /* 0x001fca00078ec0ff */
[----:B------:R2:W-:Y:S01]  /*18810*/  @!P0 STS.128 [R2+0x348d0], R16 ;  /* 0x0348d01002008388 */ /* 0x0005e20000000c00 */
[----:B------:R-:W-:Y:S06]  /*18820*/  BAR.ARV 0x5, 0x180 ;  /* 0x0146000000007b1d */ /* 0x000fec0000002000 */
.L_x_819:
[----:B--2---:R-:W-:Y:S01]  /*18830*/  IMAD.MOV.U32 R2, RZ, RZ, 0x1 ;  /* 0x00000001ff027424 */ /* 0x004fe200078e00ff */
[----:B------:R2:W-:Y:S01]  /*18840*/  STL [R1+0x58], RZ ;  /* 0x000058ff01007387 */ /* 0x0005e20000100800 */
[----:B------:R-:W-:Y:S02]  /*18850*/  ULDC UR4, c[0x0][0xc3c] ;  /* 0x00030f0000047ab9 */ /* 0x000fe40000000800 */
[----:B-1----:R-:W-:Y:S01]  /*18860*/  ISETP.GE.AND P0, PT, R19, UR4, PT ;  /* 0x0000000413007c0c */ /* 0x002fe2000bf06270 */
[----:B------:R2:W-:Y:S04]  /*18870*/  STL [R1+0x18], R2 ;  /* 0x0000180201007387 */ /* 0x0005e80000100800 */
[----:B------:R2:W-:Y:S08]  /*18880*/  STL [R1+0x8], RZ ;  /* 0x000008ff01007387 */ /* 0x0005f00000100800 */
[----:B--2---:R-:W-:Y:S05]  /*18890*/  @P0 BRA `(.L_x_827) ;  /* 0x00000068006c0947 */ /* 0x004fea0003800000 */
[----:B------:R-:W1:Y:S01]  /*188a0*/  S2UR UR5, SR_CgaCtaId ;  /* 0x00000000000579c3 */ /* 0x000e620000008800 */
[C---:B------:R-:W-:Y:S01]  /*188b0*/  SHF.L.U32 R2, R0.reuse, 0x3, RZ ;  /* 0x0000000300027819 */ /* 0x040fe200000006ff */
[----:B------:R-:W-:Y:S01]  /*188c0*/  UMOV UR4, 0x400 ;  /* 0x0000040000047882 */ /* 0x000fe20000000000 */
[----:B------:R-:W-:Y:S01]  /*188d0*/  LOP3.LUT R5, R0, 0x7f, RZ, 0xc0, !PT ;  /* 0x0000007f00057812 */ /* 0x000fe200078ec0ff */
[----:B------:R-:W-:Y:S01]  /*188e0*/  BSSY B8, `(.L_x_827) ;  /* 0x0000696000087945 */ /* 0x000fe20003800000 */
[C---:B0-----:R-:W-:Y:S01]  /*188f0*/  LOP3.LUT R3, R2.reuse, 0x1f8, RZ, 0xc0, !PT ;  /* 0x000001f802037812 */ /* 0x041fe200078ec0ff */
[----:B------:R-:W-:Y:S01]  /*18900*/  ULDC.64 UR36, c[0x0][0x198] ;  /* 0x0000660000247ab9 */ /* 0x000fe20000000a00 */
[----:B------:R-:W-:Y:S01]  /*18910*/  LOP3.LUT R2, R2, 0x38, RZ, 0xc0, !PT ;  /* 0x0000003802027812 */ /* 0x000fe200078ec0ff */
[----:B------:R-:W-:Y:S01]  /*18920*/  ULDC UR38, c[0x0][0xc] ;  /* 0x0000030000267ab9 */ /* 0x000fe20000000800 */
[----:B------:R-:W-:Y:S01]  /*18930*/  LOP3.LUT R4, R3, 0x38, R0, 0x78, !PT ;  /* 0x0000003803047812 */ /* 0x000fe200078e7800 */
[----:B------:R-:W-:Y:S01]  /*18940*/  IMAD.SHL.U32 R3, R5, 0x8, RZ ;  /* 0x0000000805037824 */ /* 0x000fe200078e00ff */
[----:B------:R-:W-:Y:S01]  /*18950*/  SHF.R.U32.HI R5, RZ, 0x3, R5 ;  /* 0x00000003ff057819 */ /* 0x000fe20000011605 */
[----:B------:R-:W-:-:S03]  /*18960*/  IMAD.SHL.U32 R0, R0, 0x10, RZ ;  /* 0x0000001000007824 */ /* 0x000fc600078e00ff */
[----:B------:R-:W-:Y:S02]  /*18970*/  LOP3.LUT R3, R4, 0x200, R3, 0xf8, !PT ;  /* 0x0000020004037812 */ /* 0x000fe400078ef803 */
[----:B------:R-:W-:Y:S01]  /*18980*/  LOP3.LUT R0, R5, 0x70, R0, 0xf8, !PT ;  /* 0x0000007005007812 */ /* 0x000fe200078ef800 */
[----:B------:R-:W-:Y:S01]  /*18990*/  IMAD.MOV.U32 R0, RZ, RZ, 0x1 ;  /* 0x00000001ff007424 */ /* 0x000fe200078e00ff */
[----:B-1----:R-:W-:-:S06]  /*189a0*/  ULEA UR4, UR5, UR4, 0x18 ;  /* 0x0000000405047291 */ /* 0x002fcc000f8ec03f */
[----:B------:R-:W-:-:S05]  /*189b0*/  MOV R4, UR4 ;  /* 0x0000000400047c02 */ /* 0x000fca0008000f00 */
[----:B------:R-:W-:Y:S01]  /*189c0*/  IMAD R3, R3, 0x2, R4 ;  /* 0x0000000203037824 */ /* 0x000fe200078e0204 */
[----:B------:R-:W-:Y:S04]  /*189d0*/  STL [R1+0x4], R4 ;  /* 0x0000040401007387 */ /* 0x000fe80000100800 */
[----:B------:R0:W-:Y:S04]  /*189e0*/  STL [R1+0x2c], R3 ;  /* 0x00002c0301007387 */ /* 0x0001e80000100800 */
[----:B------:R-:W-:Y:S04]  /*189f0*/  STL [R1+0x8], RZ ;  /* 0x000008ff01007387 */ /* 0x000fe80000100800 */
[----:B------:R-:W-:Y:S01]  /*18a00*/  STL [R1+0x18], R0 ;  /* 0x0000180001007387 */ /* 0x000fe20000100800 */
[----:B0-----:R-:W-:-:S03]  /*18a10*/  LOP3.LUT R3, R2, 0x40, RZ, 0xfc, !PT ;  /* 0x0000004002037812 */ /* 0x001fc600078efcff */
[----:B------:R-:W-:Y:S04]  /*18a20*/  STL [R1+0xc], RZ ;  /* 0x00000cff01007387 */ /* 0x000fe80000100800 */
[----:B------:R0:W-:Y:S04]  /*18a30*/  STL [R1+0x24], R0 ;  /* 0x0000240001007387 */ /* 0x0001e80000100800 */
[----:B------:R1:W-:Y:S01]  /*18a40*/  STL [R1+0x58], RZ ;  /* 0x000058ff01007387 */ /* 0x0003e20000100800 */
[----:B0-----:R-:W-:-:S07]  /*18a50*/  LOP3.LUT R0, R2, 0x80, RZ, 0xfc, !PT ;  /* 0x0000008002007812 */ /* 0x001fce00078efcff */
.L_x_967:
[----:B--2---:R-:W0:Y:S02]  /*18a60*/  LDC.64 R2, c[0x0][0xc88] ;  /* 0x00032200ff027b82 */ /* 0x004e240000000a00 */
[----:B0-----:R-:W-:-:S05]  /*18a70*/  IMAD.WIDE R2, R19, 0x4, R2 ;  /* 0x0000000413027825 */ /* 0x001fca00078e0202 */
[----:B------:R-:W2:Y:S01]  /*18a80*/  LDG.E R15, desc[UR40][R2.64] ;  /* 0x00000028020f7981 */ /* 0x000ea2000c1e1900 */
[----:B------:R-:W-:Y:S05]  /*18a90*/  YIELD ;  /* 0x0000000000007946 */ /* 0x000fea0003800000 */
[----:B------:R-:W-:Y:S01]  /*18aa0*/  ULDC.64 UR4, c[0x0][0xa28] ;  /* 0x00028a0000047ab9 */ /* 0x000fe20000000a00 */
[----:B---3--:R-:W-:Y:S01]  /*18ab0*/  MOV R0, RZ ;  /* 0x000000ff00007202 */ /* 0x008fe20000000f00 */
[----:B----45:R-:W-:Y:S01]  /*18ac0*/  IMAD.MOV.U32 R8, RZ, RZ, RZ ;  /* 0x000000ffff087224 */ /* 0x030fe200078e00ff */
[----:B------:R-:W-:Y:S01]  /*18ad0*/  ISETP.NE.U32.AND P0, PT, RZ, UR4, PT ;  /* 0x00000004ff007c0c */ /* 0x000fe2000bf05070 */
[----:B------:R-:W-:Y:S01]  /*18ae0*/  ULDC.64 UR10, c[0x0][0xa18] ;  /* 0x00028600000a7ab9 */ /* 0x000fe20000000a00 */
[----:B------:R-:W-:Y:S01]  /*18af0*/  ULDC.64 UR8, c[0x0][0xa10] ;  /* 0x0002840000087ab9 */ /* 0x000fe20000000a00 */
[----:B------:R-:W-:Y:S01]  /*18b00*/  ULDC.64 UR6, c[0x0][0xa08] ;  /* 0x0002820000067ab9 */ /* 0x000fe20000000a00 */
[----:B------:R-:W-:-:S02]  /*18b10*/  ISETP.NE.AND.EX P0, PT, RZ, UR5, PT, P0 ;  /* 0x00000005ff007c0c */ /* 0x000fc4000bf05300 */
        /* <DEDUP_REMOVED lines=9> */
[----:B------:R2:W5:Y:S01]  /*18bb0*/  @P0 LDG.E R0, desc[UR40][R2.64] ;  /* 0x0000002802000981 */ /* 0x000562000c1e1900 */
[----:B------:R-:W-:Y:S02]  /*18bc0*/  ISETP.NE.AND.EX P2, PT, RZ, UR5, PT, P2 ;  /* 0x00000005ff007c0c */ /* 0x000fe4000bf45320 */
[----:B------:R-:W-:Y:S02]  /*18bd0*/  CS2R R10, SRZ ;  /* 0x00000000000a7805 */ /* 0x000fe4000001ff00 */
[----:B------:R-:W-:Y:S01]  /*18be0*/  ISETP.NE.U32.AND P3, PT, RZ, UR10, PT ;  /* 0x0000000aff007c0c */ /* 0x000fe2000bf65070 */
[----:B------:R-:W-:Y:S01]  /*18bf0*/  STL [R1], R14 ;  /* 0x0000000e01007387 */ /* 0x000fe20000100800 */
[----:B------:R-:W-:Y:S02]  /*18c00*/  ISETP.NE.U32.AND P0, PT, RZ, UR6, PT ;  /* 0x00000006ff007c0c */ /* 0x000fe4000bf05070 */
[----:B------:R-:W-:Y:S01]  /*18c10*/  ISETP.NE.AND.EX P3, PT, RZ, UR11, PT, P3 ;  /* 0x0000000bff007c0c */ /* 0x000fe2000bf65330 */
[----:B------:R-:W-:Y:S01]  /*18c20*/  STL [R1+0x28], R13 ;  /* 0x0000280d01007387 */ /* 0x000fe20000100800 */
[----:B------:R-:W-:-:S02]  /*18c30*/  ISETP.NE.U32.AND P1, PT, RZ, UR8, PT ;  /* 0x00000008ff007c0c */ /* 0x000fc4000bf25070 */
[C---:B--2---:R-:W-:Y:S02]  /*18c40*/  IADD3 R2, P4, R14.reuse, UR4, RZ ;  /* 0x000000040e027c10 */ /* 0x044fe4000ff9e0ff */
[----:B------:R-:W-:Y:S02]  /*18c50*/  ISETP.NE.AND.EX P0, PT, RZ, UR7, PT, P0 ;  /* 0x00000007ff007c0c */ /* 0x000fe4000bf05300 */
[C---:B------:R-:W-:Y:S02]  /*18c60*/  IADD3.X R3, R13.reuse, UR5, RZ, P4, !PT ;  /* 0x000000050d037c10 */ /* 0x040fe4000a7fe4ff */
[C---:B0-----:R-:W-:Y:S02]  /*18c70*/  IADD3 R4, P4, R14.reuse, UR8, RZ ;  /* 0x000000080e047c10 */ /* 0x041fe4000ff9e0ff */
[----:B------:R-:W-:Y:S01]  /*18c80*/  ISETP.NE.AND.EX P1, PT, RZ, UR9, PT, P1 ;  /* 0x00000009ff007c0c */ /* 0x000fe2000bf25310 */
[----:B------:R-:W2:Y:S01]  /*18c90*/  @P2 LDG.E R8, desc[UR40][R2.64] ;  /* 0x0000002802082981 */ /* 0x000ea2000c1e1900 */
[----:B------:R-:W-:Y:S01]  /*18ca0*/  IADD3.X R5, R13, UR9, RZ, P4, !PT ;  /* 0x000000090d057c10 */ /* 0x000fe2000a7fe4ff */
[----:B------:R-:W-:Y:S01]  /*18cb0*/  ULDC UR4, c[0x0][0x288] ;  /* 0x0000a20000047ab9 */ /* 0x000fe20000000800 */
[----:B------:R-:W-:-:S02]  /*18cc0*/  IADD3 R6, P5, R14, UR6, RZ ;  /* 0x000000060e067c10 */ /* 0x000fc4000ffbe0ff */
[----:B------:R-:W-:Y:S01]  /*18cd0*/  MOV R12, UR4 ;  /* 0x00000004000c7c02 */ /* 0x000fe20008000f00 */
[----:B------:R-:W-:Y:S01]  /*18ce0*/  ULDC.64 UR4, c[0x0][0x418] ;  /* 0x0001060000047ab9 */ /* 0x000fe20000000a00 */
[----:B------:R-:W-:-:S05]  /*18cf0*/  IADD3.X R7, R13, UR7, RZ, P5, !PT ;  /* 0x000000070d077c10 */ /* 0x000fca000affe4ff */
[----:B------:R-:W5:Y:S04]  /*18d00*/  @P0 LDG.E R11, desc[UR40][R6.64] ;  /* 0x00000028060b0981 */ /* 0x000f68000c1e1900 */
        /* <DEDUP_REMOVED lines=10> */
[----:B------:R-:W-:-:S03]  /*18db0*/  UIMAD UR4, UR4, UR5, URZ ;  /* 0x00000005040472a4 */ /* 0x000fc6000f8e023f */
[----:B------:R-:W-:Y:S02]  /*18dc0*/  ULDC UR5, c[0x0][0x348] ;  /* 0x0000d20000057ab9 */ /* 0x000fe40000000800 */
[----:B0-----:R-:W-:Y:S02]  /*18dd0*/  IMAD.U32 R9, RZ, RZ, UR5 ;  /* 0x00000005ff097e24 */ /* 0x001fe4000f8e00ff */
[----:B------:R-:W-:Y:S01]  /*18de0*/  IMAD.U32 R8, RZ, RZ, UR4 ;  /* 0x00000004ff087e24 */ /* 0x000fe2000f8e00ff */
[----:B--2---:R0:W-:Y:S01]  /*18df0*/  STL [R1+0x54], R12 ;  /* 0x0000540c01007387 */ /* 0x0041e20000100800 */
[----:B------:R-:W-:Y:S05]  /*18e00*/  @P3 BRA `(.L_x_828) ;  /* 0x0000000000143947 */ /* 0x000fea0003800000 */
[----:B------:R-:W-:Y:S05]  /*18e10*/  @!P2 BRA `(.L_x_828) ;  /* 0x000000000010a947 */ /* 0x000fea0003800000 */
[----:B0-----:R-:W2:Y:S04]  /*18e20*/  LDG.E R12, desc[UR40][R2.64] ;  /* 0x00000028020c7981 */ /* 0x001ea8000c1e1900 */
[----:B------:R-:W2:Y:S02]  /*18e30*/  LDG.E R2, desc[UR40][R2.64+0x4] ;  /* 0x0000042802027981 */ /* 0x000ea4000c1e1900 */
[----:B--2---:R-:W-:-:S05]  /*18e40*/  IADD3 R2, -R12, R2, RZ ;  /* 0x000000020c027210 */ /* 0x004fca0007ffe1ff */
[----:B------:R2:W-:Y:S02]  /*18e50*/  STL [R1+0x54], R2 ;  /* 0x0000540201007387 */ /* 0x0005e40000100800 */
.L_x_828:
[----:B0-----:R-:W-:Y:S01]  /*18e60*/  IMAD.MOV.U32 R12, RZ, RZ, R15 ;  /* 0x000000ffff0c7224 */ /* 0x001fe200078e000f */
[----:B------:R-:W-:Y:S01]  /*18e70*/  ULDC.64 UR4, c[0x0][0xa20] ;  /* 0x0002880000047ab9 */ /* 0x000fe20000000a00 */
[----:B--2--5:R-:W-:Y:S01]  /*18e80*/  IMAD.IADD R2, R11, 0x1, R0 ;  /* 0x000000010b027824 */ /* 0x024fe200078e0200 */
[----:B------:R-:W-:Y:S02]  /*18e90*/  ISETP.NE.U32.AND P2, PT, RZ, UR4, PT ;  /* 0x00000004ff007c0c */ /* 0x000fe4000bf45070 */
[----:B------:R0:W-:Y:S02]  /*18ea0*/  STL [R1+0x14], R12 ;  /* 0x0000140c01007387 */ /* 0x0001e40000100800 */
[----:B------:R-:W-:Y:S02]  /*18eb0*/  ISETP.NE.AND.EX P2, PT, RZ, UR5, PT, P2 ;  /* 0x00000005ff007c0c */ /* 0x000fe4000bf45320 */
[----:B------:R0:W-:Y:S11]  /*18ec0*/  STL [R1+0x20], R2 ;  /* 0x0000200201007387 */ /* 0x0001f60000100800 */
[----:B0-----:R-:W-:Y:S05]  /*18ed0*/  @!P2 BRA `(.L_x_829) ;  /* 0x000000000010a947 */ /* 0x001fea0003800000 */
[----:B------:R-:W-:-:S04]  /*18ee0*/  IADD3 R2, P0, R14, UR4, RZ ;  /* 0x000000040e027c10 */ /* 0x000fc8000ff1e0ff */
[----:B------:R-:W-:-:S05]  /*18ef0*/  IADD3.X R3, R13, UR5, RZ, P0, !PT ;  /* 0x000000050d037c10 */ /* 0x000fca00087fe4ff */
[----:B------:R0:W5:Y:S01]  /*18f00*/  LDG.E R8, desc[UR40][R2.64] ;  /* 0x0000002802087981 */ /* 0x000162000c1e1900 */
[----:B------:R-:W-:Y:S05]  /*18f10*/  BRA `(.L_x_830) ;  /* 0x0000000000107947 */ /* 0x000fea0003800000 */
.L_x_829:
[----:B------:R-:W-:Y:S05]  /*18f20*/  @!P0 BRA `(.L_x_830) ;  /* 0x00000000000c8947 */ /* 0x000fea0003800000 */
[----:B------:R-:W2:Y:S04]  /*18f30*/  LDG.E R8, desc[UR40][R6.64] ;  /* 0x0000002806087981 */ /* 0x000ea8000c1e1900 */
[----:B------:R-:W2:Y:S02]  /*18f40*/  LDG.E R6, desc[UR40][R6.64+0x4] ;  /* 0x0000042806067981 */ /* 0x000ea4000c1e1900 */
[----:B--2---:R-:W-:-:S07]  /*18f50*/  IADD3 R8, -R8, R6, RZ ;  /* 0x0000000608087210 */ /* 0x004fce0007ffe1ff */
.L_x_830:
[----:B0-----:R-:W2:Y:S01]  /*18f60*/  @P1 LDG.E R2, desc[UR40][R4.64] ;  /* 0x0000002804021981 */ /* 0x001ea2000c1e1900 */
[----:B-----5:R-:W-:-:S03]  /*18f70*/  IMAD.IADD R0, R8, 0x1, -R0 ;  /* 0x0000000108007824 */ /* 0x020fc600078e0a00 */
[----:B------:R-:W2:Y:S01]  /*18f80*/  @P1 LDG.E R4, desc[UR40][R4.64+0x4] ;  /* 0x0000042804041981 */ /* 0x000ea2000c1e1900 */
[----:B------:R-:W-:Y:S01]  /*18f90*/  BSSY B0, `(.L_x_831) ;  /* 0x0000154000007945 */ /* 0x000fe20003800000 */
[----:B--2---:R-:W-:-:S05]  /*18fa0*/  @P1 IMAD.IADD R9, R4, 0x1, -R2 ;  /* 0x0000000104091824 */ /* 0x004fca00078e0a02 */
[----:B------:R-:W-:-:S05]  /*18fb0*/  IADD3 R3, R0, R9, RZ ;  /* 0x0000000900037210 */ /* 0x000fca0007ffe0ff */
[----:B------:R-:W-:Y:S01]  /*18fc0*/  VIADD R2, R3, 0x7f ;  /* 0x0000007f03027836 */ /* 0x000fe20000000000 */
[----:B------:R0:W-:Y:S04]  /*18fd0*/  STL [R1+0x50], R3 ;  /* 0x0000500301007387 */ /* 0x0001e80000100800 */
[----:B0-----:R-:W-:-:S04]  /*18fe0*/  SHF.R.S32.HI R3, RZ, 0x1f, R2 ;  /* 0x0000001fff037819 */ /* 0x001fc80000011402 */
[----:B------:R-:W-:-:S04]  /*18ff0*/  LEA.HI R2, R3, R2, RZ, 0x7 ;  /* 0x0000000203027211 */ /* 0x000fc800078f38ff */
[----:B------:R-:W-:-:S04]  /*19000*/  LOP3.LUT R3, R2, 0xffffff80, RZ, 0xc0, !PT ;  /* 0xffffff8002037812 */ /* 0x000fc800078ec0ff */
[----:B------:R-:W-:Y:S01]  /*19010*/  VIADDMNMX R9, R3, -R0, R9, PT ;  /* 0x8000000003097246 */ /* 0x000fe20003800109 */
[----:B------:R-:W-:-:S05]  /*19020*/  IMAD.MOV R3, RZ, RZ, -R0 ;  /* 0x000000ffff037224 */ /* 0x000fca00078e0a00 */
[----:B------:R-:W-:-:S04]  /*19030*/  VIMNMX R3, RZ, R3, !PT ;  /* 0x00000003ff037248 */ /* 0x000fc80007fe0100 */
[----:B------:R-:W-:-:S13]  /*19040*/  ISETP.GT.AND P0, PT, R9, R3, PT ;  /* 0x000000030900720c */ /* 0x000fda0003f04270 */
[----:B------:R-:W-:Y:S02]  /*19050*/  @P0 IADD3 R0, R9, 0x7f, RZ ;  /* 0x0000007f09000810 */ /* 0x000fe40007ffe0ff */
[----:B------:R-:W-:Y:S02]  /*19060*/  SHF.R.U32.HI R9, RZ, 0x7, R3 ;  /* 0x00000007ff097819 */ /* 0x000fe40000011603 */
[----:B------:R-:W-:-:S04]  /*19070*/  @P0 SHF.R.S32.HI R3, RZ, 0x1f, R0 ;  /* 0x0000001fff030819 */ /* 0x000fc80000011400 */
[----:B------:R-:W-:Y:S01]  /*19080*/  @P0 LEA.HI R0, R3, R0, RZ, 0x7 ;  /* 0x0000000003000211 */ /* 0x000fe200078f38ff */
[----:B------:R-:W-:-:S03]  /*19090*/  IMAD.MOV.U32 R6, RZ, RZ, R9 ;  /* 0x000000ffff067224 */ /* 0x000fc600078e0009 */
[----:B------:R-:W-:Y:S02]  /*190a0*/  @P0 SHF.R.S32.HI R6, RZ, 0x7, R0 ;  /* 0x00000007ff060819 */ /* 0x000fe40000011400 */
[----:B------:R-:W-:-:S05]  /*190b0*/  SHF.R.S32.HI R0, RZ, 0x7, R2 ;  /* 0x00000007ff007819 */ /* 0x000fca0000011402 */
[----:B------:R0:W-:Y:S01]  /*190c0*/  STL [R1+0x3c], R0 ;  /* 0x00003c0001007387 */ /* 0x0001e20000100800 */
[----:B------:R-:W-:Y:S02]  /*190d0*/  ISETP.GT.AND P2, PT, R6, R9, PT ;  /* 0x000000090600720c */ /* 0x000fe40003f44270 */
[----:B------:R-:W-:-:S11]  /*190e0*/  PLOP3.LUT P0, PT, PT, PT, PT, 0x80, 0x0 ;  /* 0x000000000000781c */ /* 0x000fd60003f0f070 */
[----:B0-----:R-:W-:Y:S05]  /*190f0*/  @!P2 BRA `(.L_x_832) ;  /* 0x0000001000f4a947 */ /* 0x001fea0003800000 */
[----:B------:R-:W-:Y:S01]  /*19100*/  UMOV UR4, 0xffffffff ;  /* 0xffffffff00047882 */ /* 0x000fe20000000000 */
[----:B------:R-:W-:Y:S02]  /*19110*/  SEL R0, R12, RZ, !P1 ;  /* 0x000000ff0c007207 */ /* 0x000fe40004800000 */
[----:B------:R-:W-:Y:S05]  /*19120*/  BRA.DIV UR4, `(.L_x_833) ;  /* 0x0000006a04ec7947 */ /* 0x000fea000b800000 */
[----:B------:R-:W0:Y:S02]  /*19130*/  S2R R2, SR_TID.X ;  /* 0x0000000000027919 */ /* 0x000e240000002100 */
[----:B0-----:R-:W-:-:S04]  /*19140*/  SHF.R.U32.HI R2, RZ, 0x5, R2 ;  /* 0x00000005ff027819 */ /* 0x001fc80000011602 */
[----:B------:R-:W-:-:S05]  /*19150*/  LOP3.LUT R2, R2, 0x3, RZ, 0xc0, !PT ;  /* 0x0000000302027812 */ /* 0x000fca00078ec0ff */
[----:B------:R0:W2:Y:S02]  /*19160*/  SHFL.IDX PT, R14, R2, RZ, 0x1f ;  /* 0x00001fff020e7589 */ /* 0x0000a400000e0000 */
.L_x_998:
[----:B--2---:R-:W-:Y:S02]  /*19170*/  ISETP.NE.AND P0, PT, R14, RZ, PT ;  /* 0x000000ff0e00720c */ /* 0x004fe40003f05270 */
[----:B------:R-:W-:-:S11]  /*19180*/  PLOP3.LUT P6, PT, PT, PT, PT, 0x8, 0x0 ;  /* 0x000000000000781c */ /* 0x000fd60003fce170 */
[----:B------:R-:W-:Y:S05]  /*19190*/  @P0 BRA `(.L_x_834) ;  /* 0x00000000000c0947 */ /* 0x000fea0003800000 */
[----:B------:R-:W-:-:S03]  /*191a0*/  UMOV UR4, 0xffffffff ;  /* 0xffffffff00047882 */ /* 0x000fc60000000000 */
[----:B------:R-:W-:Y:S05]  /*191b0*/  BRA.DIV UR4, `(.L_x_835) ;  /* 0x0000006a04fc7947 */ /* 0x000fea000b800000 */
[----:B------:R-:W-:-:S13]  /*191c0*/  ELECT P6, URZ, PT ;  /* 0x00000000003f782f */ /* 0x000fda00038c0000 */
.L_x_834:
[----:B0-----:R-:W2:Y:S04]  /*191d0*/  LDL R2, [R1+0x58] ;  /* 0x0000580001027983 */ /* 0x001ea80000100800 */
[----:B------:R-:W3:Y:S01]  /*191e0*/  LDL R4, [R1+0x4] ;  /* 0x0000040001047983 */ /* 0x000ee20000100800 */
[----:B------:R-:W-:Y:S01]  /*191f0*/  BSSY B1, `(.L_x_836) ;  /* 0x0000008000017945 */ /* 0x000fe20003800000 */
[----:B--2---:R-:W-:-:S05]  /*19200*/  VIADD R2, R2, 0x1 ;  /* 0x0000000102027836 */ /* 0x004fca0000000000 */
[----:B------:R-:W-:-:S04]  /*19210*/  LEA.HI R3, R2, R2, RZ, 0x1 ;  /* 0x0000000202037211 */ /* 0x000fc800078f08ff */
[----:B------:R-:W-:-:S04]  /*19220*/  LOP3.LUT R3, R3, 0xfffffffe, RZ, 0xc0, !PT ;  /* 0xfffffffe03037812 */ /* 0x000fc800078ec0ff */
[----:B------:R-:W-:-:S04]  /*19230*/  IADD3 R2, R2, -R3, RZ ;  /* 0x8000000302027210 */ /* 0x000fc80007ffe0ff */
[----:B------:R-:W-:-:S04]  /*19240*/  SHF.L.U32 R2, R2, 0x1f, RZ ;  /* 0x0000001f02027819 */ /* 0x000fc800000006ff */
[----:B---3--:R-:W0:Y:S02]  /*19250*/  SYNCS.PHASECHK.TRANS64.TRYWAIT P0, [R4+URZ+0x34820], R2 ;  /* 0x03482002040075a7 */ /* 0x008e24000800017f */
[----:B0-----:R-:W-:Y:S05]  /*19260*/  @!P0 BRA `(.L_x_837) ;  /* 0x0000006800f08947 */ /* 0x001fea0003800000 */
.L_x_1001:
[----:B------:R-:W-:Y:S05]  /*19270*/  BSYNC B1 ;  /* 0x0000000000017941 */ /* 0x000fea0003800000 */
.L_x_836:
[----:B------:R-:W-:Y:S04]  /*19280*/  BSSY B1, `(.L_x_838) ;  /* 0x0000087000017945 */ /* 0x000fe80003800000 */
[----:B------:R-:W-:Y:S05]  /*19290*/  @!P6 BRA `(.L_x_839) ;  /* 0x000000080014e947 */ /* 0x000fea0003800000 */
[----:B------:R-:W2:Y:S04]  /*192a0*/  LDL R7, [R1+0x4] ;  /* 0x0000040001077983 */ /* 0x000ea80000100800 */
[----:B------:R-:W2:Y:S04]  /*192b0*/  LDL R4, [R1+0xc] ;  /* 0x00000c0001047983 */ /* 0x000ea80000100800 */
[----:B------:R-:W3:Y:S01]  /*192c0*/  LDL R5, [R1+0x24] ;  /* 0x0000240001057983 */ /* 0x000ee20000100800 */
[----:B------:R-:W-:Y:S01]  /*192d0*/  BSSY B2, `(.L_x_840) ;  /* 0x0000008000027945 */ /* 0x000fe20003800000 */
[----:B0-----:R-:W0:Y:S02]  /*192e0*/  S2R R3, SR_TID.X ;  /* 0x0000000000037919 */ /* 0x001e240000002100 */
[----:B0-----:R-:W-:-:S04]  /*192f0*/  LOP3.LUT R3, R3, 0x7f, RZ, 0xc0, !PT ;  /* 0x0000007f03037812 */ /* 0x001fc800078ec0ff */
[----:B------:R-:W-:Y:S01]  /*19300*/  ISETP.NE.AND P1, PT, R3, RZ, PT ;  /* 0x000000ff0300720c */ /* 0x000fe20003f25270 */
[----:B--2---:R-:W-:Y:S01]  /*19310*/  IMAD R4, R4, 0x8, R7 ;  /* 0x0000000804047824 */ /* 0x004fe200078e0207 */
[----:B---3--:R-:W-:-:S04]  /*19320*/  SHF.L.U32 R8, R5, 0x1f, RZ ;  /* 0x0000001f05087819 */ /* 0x008fc800000006ff */
[----:B------:R-:W0:Y:S02]  /*19330*/  SYNCS.PHASECHK.TRANS64.TRYWAIT P0, [R4+URZ+0x348a0], R8 ;  /* 0x0348a008040075a7 */ /* 0x000e24000800017f */
[----:B0-----:R-:W-:Y:S05]  /*19340*/  @!P0 BRA `(.L_x_841) ;  /* 0x0000006800d08947 */ /* 0x001fea0003800000 */
.L_x_1002:
[----:B------:R-:W-:Y:S05]  /*19350*/  BSYNC B2 ;  /* 0x0000000000027941 */ /* 0x000fea0003800000 */
.L_x_840:
[----:B------:R-:W-:Y:S04]  /*19360*/  BSSY B2, `(.L_x_842) ;  /* 0x0000009000027945 */ /* 0x000fe80003800000 */
[----:B------:R-:W-:Y:S05]  /*19370*/  @P1 BRA `(.L_x_843) ;  /* 0x00000000001c1947 */ /* 0x000fea0003800000 */
[----:B------:R-:W2:Y:S01]  /*19380*/  S2R R3, SR_TID.X ;  /* 0x0000000000037919 */ /* 0x000ea20000002100 */
[----:B------:R-:W-:-:S04]  /*19390*/  IMAD.MOV.U32 R2, RZ, RZ, 0xc000 ;  /* 0x0000c000ff027424 */ /* 0x000fc800078e00ff */
[----:B------:R3:W-:Y:S01]  /*193a0*/  SYNCS.ARRIVE.TRANS64 RZ, [R4+URZ+0x34890], R2 ;  /* 0x0348900204ff79a7 */ /* 0x0007e2000800003f */
[----:B--2---:R-:W-:-:S04]  /*193b0*/  LOP3.LUT R3, R3, 0x1f, RZ, 0xc0, !PT ;  /* 0x0000001f03037812 */ /* 0x004fc800078ec0ff */
[----:B------:R-:W-:-:S13]  /*193c0*/  ISETP.NE.AND P0, PT, R3, RZ, PT ;  /* 0x000000ff0300720c */ /* 0x000fda0003f05270 */
[----:B---3--:R-:W-:Y:S05]  /*193d0*/  @!P0 BRA `(.L_x_843) ;  /* 0x0000000000048947 */ /* 0x008fea0003800000 */
[----:B------:R-:W-:Y:S01]  /*193e0*/  BPT.TRAP 0x1 ;  /* 0x000000040000795c */ /* 0x000fe20000300000 */
.L_x_843:
[----:B------:R-:W-:Y:S05]  /*193f0*/  BSYNC B2 ;  /* 0x0000000000027941 */ /* 0x000fea0003800000 */
.L_x_842:
[----:B------:R-:W2:Y:S04]  /*19400*/  LDL R5, [R1+0x4] ;  /* 0x0000040001057983 */ /* 0x000ea80000100800 */
[----:B------:R-:W2:Y:S01]  /*19410*/  LDL R2, [R1+0xc] ;  /* 0x00000c0001027983 */ /* 0x000ea20000100800 */
[----:B------:R-:W-:Y:S01]  /*19420*/  MOV R11, RZ ;  /* 0x000000ff000b7202 */ /* 0x000fe20000000f00 */
[----:B------:R-:W-:Y:S01]  /*19430*/  IMAD R3, R6, 0x80, R10 ;  /* 0x0000008006037824 */ /* 0x000fe200078e020a */
[----:B------:R-:W-:Y:S01]  /*19440*/  UIADD3 UR4, UP0, UR36, 0x570, URZ ;  /* 0x0000057024047890 */ /* 0x000fe2000ff1e03f */
[----:B------:R-:W-:Y:S01]  /*19450*/  PLOP3.LUT P0, PT, PT, PT, PT, 0x80, 0x0 ;  /* 0x000000000000781c */ /* 0x000fe20003f0f070 */
[----:B------:R-:W-:Y:S01]  /*19460*/  UMOV UR6, 0x0 ;  /* 0x0000000000067882 */ /* 0x000fe20000000000 */
[----:B------:R-:W-:Y:S01]  /*19470*/  R2UR UR10, R11 ;  /* 0x000000000b0a72ca */ /* 0x000fe200000e0000 */
[----:B------:R-:W-:Y:S01]  /*19480*/  VIADD R3, R3, 0xffffff80 ;  /* 0xffffff8003037836 */ /* 0x000fe20000000000 */
[----:B------:R-:W-:Y:S01]  /*19490*/  UIADD3.X UR5, URZ, UR37, URZ, UP0, !UPT ;  /* 0x000000253f057290 */ /* 0x000fe200087fe43f */
[----:B------:R-:W-:Y:S01]  /*194a0*/  UMOV UR7, 0x12f00000 ;  /* 0x12f0000000077882 */ /* 0x000fe20000000000 */
[----:B--2---:R-:W-:Y:S01]  /*194b0*/  IMAD R7, R2, 0xc000, R5 ;  /* 0x0000c00002077824 */ /* 0x004fe200078e0205 */
[----:B------:R-:W-:-:S03]  /*194c0*/  IADD3 R2, R4, 0x34890, RZ ;  /* 0x0003489004027810 */ /* 0x000fc60007ffe0ff */
[----:B------:R-:W-:-:S07]  /*194d0*/  VIADD R5, R7, 0x1c400 ;  /* 0x0001c40007057836 */ /* 0x000fce0000000000 */
.L_x_844:
        /* <DEDUP_REMOVED lines=12> */
[----:B------:R-:W-:Y:S01]  /*195a0*/  UMOV UR6, 0x0 ;  /* 0x0000000000067882 */ /* 0x000fe20000000000 */
[----:B------:R-:W-:Y:S01]  /*195b0*/  IADD3 R5, R7, 0x20400, RZ ;  /* 0x0002040007057810 */ /* 0x000fe20007ffe0ff */
[----:B------:R-:W-:Y:S01]  /*195c0*/  UMOV UR7, 0x12f00000 ;  /* 0x12f0000000077882 */ /* 0x000fe20000000000 */
[----:B------:R-:W-:-:S15]  /*195d0*/  R2UR UR10, R14 ;  /* 0x000000000e0a72ca */ /* 0x000fde00000e0000 */
.L_x_845:
        /* <DEDUP_REMOVED lines=15> */
.L_x_846:
        /* <DEDUP_REMOVED lines=10> */
[----:B------:R-:W2:Y:S01]  /*19770*/  SYNCS.PHASECHK.TRANS64.TRYWAIT P0, [R4+URZ+0x348c0], R8 ;  /* 0x0348c008040075a7 */ /* 0x000ea2000800017f */
[----:B------:R-:W-:Y:S04]  /*19780*/  BSSY B2, `(.L_x_847) ;  /* 0x0000002000027945 */ /* 0x000fe80003800000 */
[----:B--2---:R-:W-:Y:S05]  /*19790*/  @!P0 BRA `(.L_x_848) ;  /* 0x0000006400d08947 */ /* 0x004fea0003800000 */
.L_x_1003:
[----:B------:R-:W-:Y:S05]  /*197a0*/  BSYNC B2 ;  /* 0x0000000000027941 */ /* 0x000fea0003800000 */
.L_x_847:
[----:B------:R-:W-:Y:S01]  /*197b0*/  BSSY B2, `(.L_x_849) ;  /* 0x000000b000027945 */ /* 0x000fe20003800000 */
[----:B------:R-:W-:Y:S01]  /*197c0*/  IMAD.MOV.U32 R12, RZ, RZ, 0x0 ;  /* 0x00000000ff0c7424 */ /* 0x000fe200078e00ff */
[----:B------:R-:W-:Y:S02]  /*197d0*/  MOV R13, 0x12f00000 ;  /* 0x12f00000000d7802 */ /* 0x000fe40000000f00 */
[----:B------:R-:W-:Y:S05]  /*197e0*/  @P1 BRA `(.L_x_850) ;  /* 0x00000000001c1947 */ /* 0x000fea0003800000 */
[----:B------:R-:W3:Y:S01]  /*197f0*/  S2R R5, SR_TID.X ;  /* 0x0000000000057919 */ /* 0x000ee20000002100 */
[----:B------:R-:W-:-:S04]  /*19800*/  IMAD.MOV.U32 R2, RZ, RZ, 0x8000 ;  /* 0x00008000ff027424 */ /* 0x000fc800078e00ff */
[----:B------:R4:W-:Y:S01]  /*19810*/  SYNCS.ARRIVE.TRANS64 RZ, [R4+URZ+0x348b0], R2 ;  /* 0x0348b00204ff79a7 */ /* 0x0009e2000800003f */
[----:B---3--:R-:W-:-:S04]  /*19820*/  LOP3.LUT R5, R5, 0x1f, RZ, 0xc0, !PT ;  /* 0x0000001f05057812 */ /* 0x008fc800078ec0ff */
[----:B------:R-:W-:-:S13]  /*19830*/  ISETP.NE.AND P0, PT, R5, RZ, PT ;  /* 0x000000ff0500720c */ /* 0x000fda0003f05270 */
[----:B----4-:R-:W-:Y:S05]  /*19840*/  @!P0 BRA `(.L_x_850) ;  /* 0x0000000000048947 */ /* 0x010fea0003800000 */
[----:B------:R-:W-:Y:S01]  /*19850*/  BPT.TRAP 0x1 ;  /* 0x000000040000795c */ /* 0x000fe20000300000 */
.L_x_850:
[----:B------:R-:W-:Y:S05]  /*19860*/  BSYNC B2 ;  /* 0x0000000000027941 */ /* 0x000fea0003800000 */
.L_x_849:
[----:B------:R-:W3:Y:S04]  /*19870*/  LDL R5, [R1+0x4] ;  /* 0x0000040001057983 */ /* 0x000ee80000100800 */
[----:B------:R-:W4:Y:S01]  /*19880*/  LDL R2, [R1+0xc] ;  /* 0x00000c0001027983 */ /* 0x000f220000100800 */
[----:B------:R-:W-:Y:S01]  /*19890*/  R2UR UR10, R11 ;  /* 0x000000000b0a72ca */ /* 0x000fe200000e0000 */
[----:B------:R-:W-:Y:S01]  /*198a0*/  UIADD3 UR4, UP0, UR36, 0x670, URZ ;  /* 0x0000067024047890 */ /* 0x000fe2000ff1e03f */
[----:B------:R-:W-:Y:S02]  /*198b0*/  R2UR UR6, R12 ;  /* 0x000000000c0672ca */ /* 0x000fe400000e0000 */
[----:B------:R-:W-:Y:S01]  /*198c0*/  R2UR UR7, R13 ;  /* 0x000000000d0772ca */ /* 0x000fe200000e0000 */
[----:B------:R-:W-:Y:S01]  /*198d0*/  UIADD3.X UR5, URZ, UR37, URZ, UP0, !UPT ;  /* 0x000000253f057290 */ /* 0x000fe200087fe43f */
[----:B------:R-:W-:-:S02]  /*198e0*/  PLOP3.LUT P0, PT, PT, PT, PT, 0x80, 0x0 ;  /* 0x000000000000781c */ /* 0x000fc40003f0f070 */
[----:B0-2---:R-:W-:Y:S01]  /*198f0*/  IADD3 R4, R4, 0x348b0, RZ ;  /* 0x000348b004047810 */ /* 0x005fe20007ffe0ff */
[----:B---3--:R-:W-:-:S04]  /*19900*/  VIADD R5, R5, 0x400 ;  /* 0x0000040005057836 */ /* 0x008fc80000000000 */
[----:B----4-:R-:W-:-:S07]  /*19910*/  IMAD R2, R2, 0x8000, R5 ;  /* 0x0000800002027824 */ /* 0x010fce00078e0205 */
.L_x_851:
        /* <DEDUP_REMOVED lines=10> */
[----:B------:R-:W2:Y:S01]  /*199c0*/  LDL R7, [R1+0xc] ;  /* 0x00000c0001077983 */ /* 0x000ea20000100800 */
[----:B------:R-:W-:Y:S01]  /*199d0*/  IMAD.MOV.U32 R2, RZ, RZ, 0x6000 ;  /* 0x00006000ff027424 */ /* 0x000fe200078e00ff */
[----:B------:R-:W-:Y:S02]  /*199e0*/  R2UR UR10, R14 ;  /* 0x000000000e0a72ca */ /* 0x000fe400000e0000 */
[----:B------:R-:W-:Y:S02]  /*199f0*/  R2UR UR6, R12 ;  /* 0x000000000c0672ca */ /* 0x000fe400000e0000 */
[----:B------:R-:W-:Y:S02]  /*19a00*/  R2UR UR7, R13 ;  /* 0x000000000d0772ca */ /* 0x000fe400000e0000 */
[----:B------:R-:W-:Y:S01]  /*19a10*/  PLOP3.LUT P0, PT, PT, PT, PT, 0x80, 0x0 ;  /* 0x000000000000781c */ /* 0x000fe20003f0f070 */
[----:B--2---:R-:W-:-:S04]  /*19a20*/  IMAD R2, R7, R2, 0x2000 ;  /* 0x0000200007027424 */ /* 0x004fc800078e0202 */
[----:B------:R-:W-:-:S05]  /*19a30*/  IMAD R2, R7, -0x2000, R2 ;  /* 0xffffe00007027824 */ /* 0x000fca00078e0202 */
[----:B------:R-:W-:-:S07]  /*19a40*/  LEA R2, R2, R5, 0x1 ;  /* 0x0000000502027211 */ /* 0x000fce00078e08ff */
.L_x_852:
        /* <DEDUP_REMOVED lines=10> */
.L_x_839:
[----:B------:R-:W-:Y:S05]  /*19af0*/  BSYNC B1 ;  /* 0x0000000000017941 */ /* 0x000fea0003800000 */
.L_x_838:
[----:B------:R-:W0:Y:S04]  /*19b00*/  LDL.LU R7, [R1+0xc] ;  /* 0x00000c0001077983 */ /* 0x000e280000300800 */
[----:B------:R-:W2:Y:S01]  /*19b10*/  LDL.LU R5, [R1+0x24] ;  /* 0x0000240001057983 */ /* 0x000ea20000300800 */
[----:B------:R-:W-:Y:S01]  /*19b20*/  PLOP3.LUT P0, PT, PT, PT, PT, 0x8, 0x0 ;  /* 0x000000000000781c */ /* 0x000fe20003f0e170 */
[----:B0-----:R-:W-:Y:S02]  /*19b30*/  VIADD R2, R7, 0x1 ;  /* 0x0000000107027836 */ /* 0x001fe40000000000 */
[----:B------:R-:W-:-:S03]  /*19b40*/  VIADD R7, R6, 0xfffffffe ;  /* 0xfffffffe06077836 */ /* 0x000fc60000000000 */
[C---:B------:R-:W-:Y:S02]  /*19b50*/  ISETP.NE.AND P1, PT, R2.reuse, 0x2, PT ;  /* 0x000000020200780c */ /* 0x040fe40003f25270 */
[----:B------:R-:W-:Y:S02]  /*19b60*/  ISETP.GE.AND P2, PT, R7, R9, PT ;  /* 0x000000090700720c */ /* 0x000fe40003f46270 */
[----:B------:R-:W-:Y:S02]  /*19b70*/  SEL R3, RZ, 0x1, P1 ;  /* 0x00000001ff037807 */ /* 0x000fe40000800000 */
[----:B------:R-:W-:Y:S02]  /*19b80*/  SEL R2, R2, RZ, P1 ;  /* 0x000000ff02027207 */ /* 0x000fe40000800000 */
[----:B--2---:R-:W-:-:S03]  /*19b90*/  LOP3.LUT R5, R5, R3, RZ, 0x3c, !PT ;  /* 0x0000000305057212 */ /* 0x004fc600078e3cff */
[----:B------:R0:W-:Y:S04]  /*19ba0*/  STL [R1+0xc], R2 ;  /* 0x00000c0201007387 */ /* 0x0001e80000100800 */
[----:B------:R0:W-:Y:S01]  /*19bb0*/  STL [R1+0x24], R5 ;  /* 0x0000240501007387 */ /* 0x0001e20000100800 */
[----:B------:R-:W-:Y:S05]  /*19bc0*/  @!P2 BRA `(.L_x_832) ;  /* 0x000000080040a947 */ /* 0x000fea0003800000 */
.L_x_868:
[----:B------:R-:W-:Y:S05]  /*19bd0*/  YIELD ;  /* 0x0000000000007946 */ /* 0x000fea0003800000 */
[----:B------:R-:W-:Y:S04]  /*19be0*/  BSSY B1, `(.L_x_853) ;  /* 0x0000082000017945 */ /* 0x000fe80003800000 */
[----:B--2---:R-:W-:Y:S05]  /*19bf0*/  @!P6 BRA `(.L_x_854) ;  /* 0x000000080000e947 */ /* 0x004fea0003800000 */
[----:B0-----:R-:W2:Y:S04]  /*19c00*/  LDL R5, [R1+0x4] ;  /* 0x0000040001057983 */ /* 0x001ea80000100800 */
[----:B------:R-:W2:Y:S04]  /*19c10*/  LDL R4, [R1+0xc] ;  /* 0x00000c0001047983 */ /* 0x000ea80000100800 */
[----:B------:R-:W3:Y:S01]  /*19c20*/  LDL R3, [R1+0x24] ;  /* 0x0000240001037983 */ /* 0x000ee20000100800 */
[----:B------:R-:W-:Y:S01]  /*19c30*/  BSSY B2, `(.L_x_855) ;  /* 0x0000008000027945 */ /* 0x000fe20003800000 */
[----:B------:R-:W0:Y:S02]  /*19c40*/  S2R R2, SR_TID.X ;  /* 0x0000000000027919 */ /* 0x000e240000002100 */
[----:B0-----:R-:W-:-:S04]  /*19c50*/  LOP3.LUT R2, R2, 0x7f, RZ, 0xc0, !PT ;  /* 0x0000007f02027812 */ /* 0x001fc800078ec0ff */
[----:B------:R-:W-:Y:S02]  /*19c60*/  ISETP.NE.AND P2, PT, R2, RZ, PT ;  /* 0x000000ff0200720c */ /* 0x000fe40003f45270 */
[----:B--2---:R-:W-:Y:S02]  /*19c70*/  LEA R6, R4, R5, 0x3 ;  /* 0x0000000504067211 */ /* 0x004fe400078e18ff */
[----:B---3--:R-:W-:-:S04]  /*19c80*/  SHF.L.U32 R5, R3, 0x1f, RZ ;  /* 0x0000001f03057819 */ /* 0x008fc800000006ff */
[----:B------:R-:W0:Y:S02]  /*19c90*/  SYNCS.PHASECHK.TRANS64.TRYWAIT P1, [R6+URZ+0x348a0], R5 ;  /* 0x0348a005060075a7 */ /* 0x000e24000802017f */
[----:B0-----:R-:W-:Y:S05]  /*19ca0*/  @!P1 BRA `(.L_x_856) ;  /* 0x0000006000a09947 */ /* 0x001fea0003800000 */
.L_x_1004:
[----:B------:R-:W-:Y:S05]  /*19cb0*/  BSYNC B2 ;  /* 0x0000000000027941 */ /* 0x000fea0003800000 */
.L_x_855:
        /* <DEDUP_REMOVED lines=9> */
.L_x_858:
[----:B------:R-:W-:Y:S05]  /*19d50*/  BSYNC B2 ;  /* 0x0000000000027941 */ /* 0x000fea0003800000 */
.L_x_857:
[----:B------:R-:W2:Y:S04]  /*19d60*/  LDL R3, [R1+0x4] ;  /* 0x0000040001037983 */ /* 0x000ea80000100800 */
[----:B------:R-:W2:Y:S01]  /*19d70*/  LDL R2, [R1+0xc] ;  /* 0x00000c0001027983 */ /* 0x000ea20000100800 */
[----:B------:R-:W-:Y:S01]  /*19d80*/  IMAD.MOV.U32 R11, RZ, RZ, RZ ;  /* 0x000000ffff0b7224 */ /* 0x000fe200078e00ff */
[----:B------:R-:W-:Y:S01]  /*19d90*/  UIADD3 UR4, UP0, UR36, 0x570, URZ ;  /* 0x0000057024047890 */ /* 0x000fe2000ff1e03f */
[----:B------:R-:W-:Y:S01]  /*19da0*/  PLOP3.LUT P1, PT, PT, PT, PT, 0x80, 0x0 ;  /* 0x000000000000781c */ /* 0x000fe20003f2f070 */
[----:B------:R-:W-:Y:S01]  /*19db0*/  UMOV UR6, 0x0 ;  /* 0x0000000000067882 */ /* 0x000fe20000000000 */
[----:B------:R-:W-:Y:S01]  /*19dc0*/  UMOV UR7, 0x12f00000 ;  /* 0x12f0000000077882 */ /* 0x000fe20000000000 */
[----:B------:R-:W-:Y:S01]  /*19dd0*/  R2UR UR10, R11 ;  /* 0x000000000b0a72ca */ /* 0x000fe200000e0000 */
[----:B------:R-:W-:Y:S01]  /*19de0*/  UIADD3.X UR5, URZ, UR37, URZ, UP0, !UPT ;  /* 0x000000253f057290 */ /* 0x000fe200087fe43f */
[----:B--2---:R-:W-:Y:S01]  /*19df0*/  IMAD R4, R2, 0xc000, R3 ;  /* 0x0000c00002047824 */ /* 0x004fe200078e0203 */
[----:B------:R-:W-:Y:S01]  /*19e00*/  LEA R3, R7, R10, 0x7 ;  /* 0x0000000a07037211 */ /* 0x000fe200078e38ff */
[----:B------:R-:W-:-:S02]  /*19e10*/  VIADD R2, R6, 0x34890 ;  /* 0x0003489006027836 */ /* 0x000fc40000000000 */
[----:B------:R-:W-:-:S09]  /*19e20*/  VIADD R8, R4, 0x1c400 ;  /* 0x0001c40004087836 */ /* 0x000fd20000000000 */
.L_x_859:
        /* <DEDUP_REMOVED lines=10> */
[----:B------:R-:W-:Y:S01]  /*19ed0*/  MOV R12, 0x40 ;  /* 0x00000040000c7802 */ /* 0x000fe20000000f00 */
[----:B------:R-:W-:Y:S01]  /*19ee0*/  VIADD R8, R4, 0x20400 ;  /* 0x0002040004087836 */ /* 0x000fe20000000000 */
[----:B------:R-:W-:Y:S01]  /*19ef0*/  PLOP3.LUT P1, PT, PT, PT, PT, 0x80, 0x0 ;  /* 0x000000000000781c */ /* 0x000fe20003f2f070 */
[----:B------:R-:W-:Y:S01]  /*19f00*/  UMOV UR6, 0x0 ;  /* 0x0000000000067882 */ /* 0x000fe20000000000 */
[----:B------:R-:W-:Y:S01]  /*19f10*/  R2UR UR10, R12 ;  /* 0x000000000c0a72ca */ /* 0x000fe200000e0000 */
[----:B------:R-:W-:-:S14]  /*19f20*/  UMOV UR7, 0x12f00000 ;  /* 0x12f0000000077882 */ /* 0x000fdc0000000000 */
.L_x_860:
        /* <DEDUP_REMOVED lines=15> */
.L_x_861:
        /* <DEDUP_REMOVED lines=13> */
.L_x_1005:
[----:B------:R-:W-:Y:S05]  /*1a0f0*/  BSYNC B2 ;  /* 0x0000000000027941 */ /* 0x000fea0003800000 */
.L_x_862:
[----:B------:R-:W-:Y:S01]  /*1a100*/  BSSY B2, `(.L_x_864) ;  /* 0x000000b000027945 */ /* 0x000fe20003800000 */
[----:B------:R-:W-:Y:S01]  /*1a110*/  MOV R4, 0x0 ;  /* 0x0000000000047802 */ /* 0x000fe20000000f00 */
[----:B0-2---:R-:W-:Y:S02]  /*1a120*/  IMAD.MOV.U32 R5, RZ, RZ, 0x12f00000 ;  /* 0x12f00000ff057424 */ /* 0x005fe400078e00ff */
[----:B------:R-:W-:Y:S05]  /*1a130*/  @P2 BRA `(.L_x_865) ;  /* 0x00000000001c2947 */ /* 0x000fea0003800000 */
[----:B------:R-:W0:Y:S01]  /*1a140*/  S2R R8, SR_TID.X ;  /* 0x0000000000087919 */ /* 0x000e220000002100 */
[----:B------:R-:W-:-:S04]  /*1a150*/  IMAD.MOV.U32 R2, RZ, RZ, 0x8000 ;  /* 0x00008000ff027424 */ /* 0x000fc800078e00ff */
[----:B------:R2:W-:Y:S01]  /*1a160*/  SYNCS.ARRIVE.TRANS64 RZ, [R6+URZ+0x348b0], R2 ;  /* 0x0348b00206ff79a7 */ /* 0x0005e2000800003f */
[----:B0-----:R-:W-:-:S04]  /*1a170*/  LOP3.LUT R8, R8, 0x1f, RZ, 0xc0, !PT ;  /* 0x0000001f08087812 */ /* 0x001fc800078ec0ff */
[----:B------:R-:W-:-:S13]  /*1a180*/  ISETP.NE.AND P1, PT, R8, RZ, PT ;  /* 0x000000ff0800720c */ /* 0x000fda0003f25270 */
[----:B--2---:R-:W-:Y:S05]  /*1a190*/  @!P1 BRA `(.L_x_865) ;  /* 0x0000000000049947 */ /* 0x004fea0003800000 */
[----:B------:R-:W-:Y:S01]  /*1a1a0*/  BPT.TRAP 0x1 ;  /* 0x000000040000795c */ /* 0x000fe20000300000 */
.L_x_865:
[----:B------:R-:W-:Y:S05]  /*1a1b0*/  BSYNC B2 ;  /* 0x0000000000027941 */ /* 0x000fea0003800000 */
.L_x_864:
[----:B------:R-:W2:Y:S04]  /*1a1c0*/  LDL R2, [R1+0x4] ;  /* 0x0000040001027983 */ /* 0x000ea80000100800 */
[----:B------:R-:W3:Y:S01]  /*1a1d0*/  LDL R8, [R1+0xc] ;  /* 0x00000c0001087983 */ /* 0x000ee20000100800 */
[----:B------:R-:W-:Y:S01]  /*1a1e0*/  R2UR UR10, R11 ;  /* 0x000000000b0a72ca */ /* 0x000fe200000e0000 */
[----:B------:R-:W-:Y:S01]  /*1a1f0*/  UIADD3 UR4, UP0, UR36, 0x670, URZ ;  /* 0x0000067024047890 */ /* 0x000fe2000ff1e03f */
[----:B------:R-:W-:Y:S01]  /*1a200*/  R2UR UR6, R4 ;  /* 0x00000000040672ca */ /* 0x000fe200000e0000 */
[----:B------:R-:W-:Y:S01]  /*1a210*/  VIADD R6, R6, 0x348b0 ;  /* 0x000348b006067836 */ /* 0x000fe20000000000 */
[----:B------:R-:W-:Y:S01]  /*1a220*/  R2UR UR7, R5 ;  /* 0x00000000050772ca */ /* 0x000fe200000e0000 */
[----:B------:R-:W-:Y:S01]  /*1a230*/  UIADD3.X UR5, URZ, UR37, URZ, UP0, !UPT ;  /* 0x000000253f057290 */ /* 0x000fe200087fe43f */
[----:B------:R-:W-:-:S02]  /*1a240*/  PLOP3.LUT P1, PT, PT, PT, PT, 0x80, 0x0 ;  /* 0x000000000000781c */ /* 0x000fc40003f2f070 */
[----:B--2---:R-:W-:-:S05]  /*1a250*/  IADD3 R2, R2, 0x400, RZ ;  /* 0x0000040002027810 */ /* 0x004fca0007ffe0ff */
[----:B---3--:R-:W-:-:S07]  /*1a260*/  IMAD R2, R8, 0x8000, R2 ;  /* 0x0000800008027824 */ /* 0x008fce00078e0202 */
.L_x_866:
        /* <DEDUP_REMOVED lines=10> */
[----:B------:R-:W-:Y:S02]  /*1a310*/  R2UR UR10, R12 ;  /* 0x000000000c0a72ca */ /* 0x000fe400000e0000 */
[----:B------:R-:W-:Y:S02]  /*1a320*/  R2UR UR6, R4 ;  /* 0x00000000040672ca */ /* 0x000fe400000e0000 */
[----:B------:R-:W-:Y:S02]  /*1a330*/  R2UR UR7, R5 ;  /* 0x00000000050772ca */ /* 0x000fe400000e0000 */
[----:B------:R-:W-:Y:S02]  /*1a340*/  PLOP3.LUT P1, PT, PT, PT, PT, 0x80, 0x0 ;  /* 0x000000000000781c */ /* 0x000fe40003f2f070 */
[----:B------:R-:W-:-:S11]  /*1a350*/  IADD3 R2, R2, 0x4000, RZ ;  /* 0x0000400002027810 */ /* 0x000fd60007ffe0ff */
.L_x_867:
        /* <DEDUP_REMOVED lines=10> */
.L_x_854:
[----:B------:R-:W-:Y:S05]  /*1a400*/  BSYNC B1 ;  /* 0x0000000000017941 */ /* 0x000fea0003800000 */
.L_x_853:
[----:B0-----:R-:W2:Y:S04]  /*1a410*/  LDL.LU R5, [R1+0xc] ;  /* 0x00000c0001057983 */ /* 0x001ea80000300800 */
[----:B------:R-:W3:Y:S01]  /*1a420*/  LDL.LU R4, [R1+0x24] ;  /* 0x0000240001047983 */ /* 0x000ee20000300800 */
[C---:B------:R-:W-:Y:S01]  /*1a430*/  ISETP.GT.AND P2, PT, R7.reuse, R9, PT ;  /* 0x000000090700720c */ /* 0x040fe20003f44270 */
[----:B------:R-:W-:Y:S02]  /*1a440*/  VIADD R7, R7, 0xffffffff ;  /* 0xffffffff07077836 */ /* 0x000fe40000000000 */
[----:B--2---:R-:W-:-:S05]  /*1a450*/  VIADD R2, R5, 0x1 ;  /* 0x0000000105027836 */ /* 0x004fca0000000000 */
[----:B------:R-:W-:-:S04]  /*1a460*/  ISETP.NE.AND P1, PT, R2, 0x2, PT ;  /* 0x000000020200780c */ /* 0x000fc80003f25270 */
[----:B------:R-:W-:Y:S02]  /*1a470*/  SEL R3, RZ, 0x1, P1 ;  /* 0x00000001ff037807 */ /* 0x000fe40000800000 */
[----:B------:R-:W-:Y:S02]  /*1a480*/  SEL R2, R2, RZ, P1 ;  /* 0x000000ff02027207 */ /* 0x000fe40000800000 */
[----:B---3--:R-:W-:-:S05]  /*1a490*/  LOP3.LUT R4, R4, R3, RZ, 0x3c, !PT ;  /* 0x0000000304047212 */ /* 0x008fca00078e3cff */
[----:B------:R2:W-:Y:S04]  /*1a4a0*/  STL [R1+0x24], R4 ;  /* 0x0000240401007387 */ /* 0x0005e80000100800 */
[----:B------:R2:W-:Y:S01]  /*1a4b0*/  STL [R1+0xc], R2 ;  /* 0x00000c0201007387 */ /* 0x0005e20000100800 */
[----:B------:R-:W-:Y:S05]  /*1a4c0*/  @P2 BRA `(.L_x_868) ;  /* 0xfffffff400c02947 */ /* 0x000fea000383ffff */
.L_x_832:
[----:B------:R-:W-:Y:S05]  /*1a4d0*/  BSYNC B0 ;  /* 0x0000000000007941 */ /* 0x000fea0003800000 */
.L_x_831:
[----:B0-2---:R-:W2:Y:S01]  /*1a4e0*/  LDL R2, [R1+0x50] ;  /* 0x0000500001027983 */ /* 0x005ea20000100800 */
[----:B------:R-:W-:Y:S05]  /*1a4f0*/  @!P0 WARPSYNC.ALL ;  /* 0x0000000000008948 */ /* 0x000fea0003800000 */
[----:B------:R-:W-:Y:S06]  /*1a500*/  @!P0 BAR.SYNC.DEFER_BLOCKING 0xc, 0x180 ;  /* 0x0306000000008b1d */ /* 0x000fec0000010000 */
[----:B------:R-:W-:Y:S01]  /*1a510*/  BSSY B7, `(.L_x_869) ;  /* 0x0000430000077945 */ /* 0x000fe20003800000 */
[----:B--2---:R-:W-:-:S13]  /*1a520*/  ISETP.GT.AND P0, PT, R2, RZ, PT ;  /* 0x000000ff0200720c */ /* 0x004fda0003f04270 */
[----:B------:R-:W-:Y:S05]  /*1a530*/  @P0 BRA `(.L_x_870) ;  /* 0x0000000000440947 */ /* 0x000fea0003800000 */
[----:B------:R-:W0:Y:S02]  /*1a540*/  S2R R2, SR_TID.X ;  /* 0x0000000000027919 */ /* 0x000e240000002100 */
[----:B0-----:R-:W-:-:S04]  /*1a550*/  LOP3.LUT R2, R2, 0x7f, RZ, 0xc0, !PT ;  /* 0x0000007f02027812 */ /* 0x001fc800078ec0ff */
[----:B------:R-:W-:-:S13]  /*1a560*/  ISETP.NE.AND P0, PT, R2, RZ, PT ;  /* 0x000000ff0200720c */ /* 0x000fda0003f05270 */
[----:B------:R-:W-:Y:S05]  /*1a570*/  @P0 BRA `(.L_x_871) ;  /* 0x0000004000a40947 */ /* 0x000fea0003800000 */
[----:B------:R-:W0:Y:S01]  /*1a580*/  S2R R3, SR_LANEID ;  /* 0x0000000000037919 */ /* 0x000e220000000000 */
[----:B------:R-:W-:Y:S01]  /*1a590*/  VOTEU.ANY UR4, UPT, PT ;  /* 0x0000000000047886 */ /* 0x000fe200038e0100 */
[----:B------:R-:W2:Y:S01]  /*1a5a0*/  LDC.64 R4, c[0x0][0xc60] ;  /* 0x00031800ff047b82 */ /* 0x000ea20000000a00 */
[----:B------:R-:W0:Y:S08]  /*1a5b0*/  FLO.U32 R0, UR4 ;  /* 0x0000000400007d00 */ /* 0x000e3000080e0000 */
[----:B------:R-:W2:Y:S01]  /*1a5c0*/  POPC R2, UR4 ;  /* 0x0000000400027d09 */ /* 0x000ea20008000000 */
[----:B0-----:R-:W-:-:S13]  /*1a5d0*/  ISETP.EQ.U32.AND P0, PT, R0, R3, PT ;  /* 0x000000030000720c */ /* 0x001fda0003f02070 */
[----:B--2---:R-:W2:Y:S01]  /*1a5e0*/  @P0 ATOMG.E.ADD.STRONG.GPU PT, R5, desc[UR40][R4.64], R2 ;  /* 0x00000002040509a8 */ /* 0x004ea200081ee1e8 */
[----:B------:R-:W0:Y:S02]  /*1a5f0*/  S2R R3, SR_LTMASK ;  /* 0x0000000000037919 */ /* 0x000e240000003900 */
[----:B0-----:R-:W-:-:S06]  /*1a600*/  LOP3.LUT R3, R3, UR4, RZ, 0xc0, !PT ;  /* 0x0000000403037c12 */ /* 0x001fcc000f8ec0ff */
[----:B------:R-:W0:Y:S01]  /*1a610*/  POPC R3, R3 ;  /* 0x0000000300037309 */ /* 0x000e220000000000 */
[----:B--2---:R-:W0:Y:S02]  /*1a620*/  SHFL.IDX PT, R0, R5, R0, 0x1f ;  /* 0x00001f0005007589 */ /* 0x004e2400000e0000 */
[----:B0-----:R-:W-:Y:S01]  /*1a630*/  IADD3 R16, R0, UR38, R3 ;  /* 0x0000002600107c10 */ /* 0x001fe2000fffe003 */
[----:B------:R-:W-:Y:S06]  /*1a640*/  BRA `(.L_x_871) ;  /* 0x0000004000707947 */ /* 0x000fec0003800000 */
.L_x_870:
[----:B------:R-:W2:Y:S01]  /*1a650*/  LDL R0, [R1+0x4] ;  /* 0x0000040001007983 */ /* 0x000ea20000100800 */
[----:B------:R-:W-:Y:S01]  /*1a660*/  BSSY B6, `(.L_x_872) ;  /* 0x0000014000067945 */ /* 0x000fe20003800000 */
[----:B--2---:R-:W-:-:S04]  /*1a670*/  IADD3 R0, R0, 0x1c400, RZ ;  /* 0x0001c40000007810 */ /* 0x004fc80007ffe0ff */
[----:B------:R-:W-:-:S13]  /*1a680*/  LOP3.LUT P0, RZ, R0, 0x3ff, RZ, 0xc0, !PT ;  /* 0x000003ff00ff7812 */ /* 0x000fda000780c0ff */
[----:B------:R-:W-:Y:S05]  /*1a690*/  @!P0 BRA `(.L_x_873) ;  /* 0x0000000000408947 */ /* 0x000fea0003800000 */
[----:B------:R-:W-:Y:S01]  /*1a6a0*/  MOV R2, 0x0 ;  /* 0x0000000000027802 */ /* 0x000fe20000000f00 */
[----:B------:R-:W-:Y:S01]  /*1a6b0*/  ULDC.64 UR6, c[0x4][0xb8] ;  /* 0x01002e0000067ab9 */ /* 0x000fe20000000a00 */
[----:B------:R-:W-:Y:S01]  /*1a6c0*/  ULDC.64 UR8, c[0x4][0xc0] ;  /* 0x0100300000087ab9 */ /* 0x000fe20000000a00 */
[----:B------:R-:W-:Y:S01]  /*1a6d0*/  ULDC.64 UR4, c[0x4][0x8] ;  /* 0x0100020000047ab9 */ /* 0x000fe20000000a00 */
[----:B------:R-:W-:Y:S01]  /*1a6e0*/  IMAD.U32 R4, RZ, RZ, UR6 ;  /* 0x00000006ff047e24 */ /* 0x000fe2000f8e00ff */
[----:B------:R-:W-:Y:S01]  /*1a6f0*/  MOV R6, UR8 ;  /* 0x0000000800067c02 */ /* 0x000fe20008000f00 */
[----:B------:R-:W0:Y:S01]  /*1a700*/  LDC.64 R2, c[0x4][R2] ;  /* 0x0100000002027b82 */ /* 0x000e220000000a00 */
[----:B------:R-:W-:Y:S01]  /*1a710*/  IMAD.U32 R5, RZ, RZ, UR7 ;  /* 0x00000007ff057e24 */ /* 0x000fe2000f8e00ff */
[----:B------:R-:W-:Y:S01]  /*1a720*/  MOV R11, UR5 ;  /* 0x00000005000b7c02 */ /* 0x000fe20008000f00 */
[----:B------:R-:W-:Y:S01]  /*1a730*/  IMAD.U32 R7, RZ, RZ, UR9 ;  /* 0x00000009ff077e24 */ /* 0x000fe2000f8e00ff */
[----:B------:R-:W-:Y:S01]  /*1a740*/  MOV R13, RZ ;  /* 0x000000ff000d7202 */ /* 0x000fe20000000f00 */
[----:B------:R-:W-:-:S02]  /*1a750*/  IMAD.U32 R10, RZ, RZ, UR4 ;  /* 0x00000004ff0a7e24 */ /* 0x000fc4000f8e00ff */
[----:B------:R-:W-:Y:S02]  /*1a760*/  IMAD.MOV.U32 R8, RZ, RZ, 0x70 ;  /* 0x00000070ff087424 */ /* 0x000fe400078e00ff */
[----:B------:R-:W-:-:S07]  /*1a770*/  IMAD.MOV.U32 R12, RZ, RZ, 0x1 ;  /* 0x00000001ff0c7424 */ /* 0x000fce00078e00ff */
[----:B------:R-:W-:-:S07]  /*1a780*/  LEPC R20, `(.L_x_873) ;  /* 0x000000001014794e */ /* 0x000fce0000000000 */
[----:B01----:R-:W-:Y:S05]  /*1a790*/  CALL.ABS.NOINC R2 ;  /* 0x0000000002007343 */ /* 0x003fea0003c00000 */
.L_x_873:
[----:B------:R-:W-:Y:S05]  /*1a7a0*/  BSYNC B6 ;  /* 0x0000000000067941 */ /* 0x000fea0003800000 */
.L_x_872:
        /* <DEDUP_REMOVED lines=9> */
[----:B------:R0:W2:Y:S01]  /*1a840*/  LDC.64 R2, c[0x4][R0] ;  /* 0x0100000000027b82 */ /* 0x0000a20000000a00 */
[----:B------:R-:W-:Y:S01]  /*1a850*/  IMAD.U32 R4, RZ, RZ, UR6 ;  /* 0x00000006ff047e24 */ /* 0x000fe2000f8e00ff */
[----:B------:R-:W-:Y:S01]  /*1a860*/  MOV R5, UR7 ;  /* 0x0000000700057c02 */ /* 0x000fe20008000f00 */
        /* <DEDUP_REMOVED lines=8> */
[----:B-12---:R-:W-:Y:S05]  /*1a8f0*/  CALL.ABS.NOINC R2 ;  /* 0x0000000002007343 */ /* 0x006fea0003c00000 */
.L_x_876:
        /* <DEDUP_REMOVED lines=10> */
[----:B------:R-:W-:Y:S01]  /*1a9a0*/  MOV R12, 0x1 ;  /* 0x00000001000c7802 */ /* 0x000fe20000000f00 */
[----:B------:R-:W-:-:S02]  /*1a9b0*/  IMAD.U32 R11, RZ, RZ, UR9 ;  /* 0x00000009ff0b7e24 */ /* 0x000fc4000f8e00ff */
[----:B------:R-:W-:Y:S02]  /*1a9c0*/  IMAD.MOV.U32 R8, RZ, RZ, 0x70 ;  /* 0x00000070ff087424 */ /* 0x000fe400078e00ff */
[----:B------:R-:W-:-:S07]  /*1a9d0*/  IMAD.MOV.U32 R13, RZ, RZ, RZ ;  /* 0x000000ffff0d7224 */ /* 0x000fce00078e00ff */
[----:B------:R-:W-:-:S07]  /*1a9e0*/  LEPC R20, `(.L_x_875) ;  /* 0x000000001014794e */ /* 0x000fce0000000000 */
[----:B0-----:R-:W-:Y:S05]  /*1a9f0*/  CALL.ABS.NOINC R2 ;  /* 0x0000000002007343 */ /* 0x001fea0003c00000 */
.L_x_875:
[----:B------:R-:W-:Y:S05]  /*1aa00*/  BSYNC B6 ;  /* 0x0000000000067941 */ /* 0x000fea0003800000 */
.L_x_874:
[----:B------:R-:W2:Y:S01]  /*1aa10*/  LDL.LU R2, [R1] ;  /* 0x0000000001027983 */ /* 0x000ea20000300800 */
[----:B------:R-:W-:-:S03]  /*1aa20*/  ULDC.64 UR4, c[0x0][0x9f8] ;  /* 0x00027e0000047ab9 */ /* 0x000fc60000000a00 */
[----:B------:R-:W3:Y:S04]  /*1aa30*/  LDL.LU R4, [R1+0x28] ;  /* 0x0000280001047983 */ /* 0x000ee80000300800 */
[----:B------:R-:W4:Y:S01]  /*1aa40*/  LDL R7, [R1+0x14] ;  /* 0x0000140001077983 */ /* 0x000f220000100800 */
[----:B------:R-:W-:-:S03]  /*1aa50*/  ISETP.NE.U32.AND P0, PT, RZ, UR4, PT ;  /* 0x00000004ff007c0c */ /* 0x000fc6000bf05070 */
[----:B------:R-:W5:Y:S01]  /*1aa60*/  LDL R0, [R1+0x3c] ;  /* 0x00003c0001007983 */ /* 0x000f620000100800 */
[----:B------:R-:W-:-:S13]  /*1aa70*/  ISETP.NE.AND.EX P0, PT, RZ, UR5, PT, P0 ;  /* 0x00000005ff007c0c */ /* 0x000fda000bf05300 */
[----:B--2---:R-:W-:-:S04]  /*1aa80*/  @P0 IADD3 R2, P1, R2, UR4, RZ ;  /* 0x0000000402020c10 */ /* 0x004fc8000ff3e0ff */
[----:B---3--:R-:W-:Y:S01]  /*1aa90*/  @P0 IADD3.X R3, R4, UR5, RZ, P1, !PT ;  /* 0x0000000504030c10 */ /* 0x008fe20008ffe4ff */
[----:B------:R-:W-:-:S04]  /*1aaa0*/  ULDC.64 UR4, c[0x0][0xa08] ;  /* 0x0002820000047ab9 */ /* 0x000fc80000000a00 */
[----:B----4-:R0:W2:Y:S01]  /*1aab0*/  @P0 LDG.E R7, desc[UR40][R2.64] ;  /* 0x0000002802070981 */ /* 0x0100a2000c1e1900 */
[----:B-----5:R-:W-:Y:S01]  /*1aac0*/  VIADD R9, R0, 0xffffffff ;  /* 0xffffffff00097836 */ /* 0x020fe20000000000 */
[----:B0-----:R-:W0:Y:S01]  /*1aad0*/  LDC.64 R2, c[0x0][0x418] ;  /* 0x00010600ff027b82 */ /* 0x001e220000000a00 */
[----:B--2---:R-:W-:Y:S01]  /*1aae0*/  SHF.R.S32.HI R8, RZ, 0x1f, R7 ;  /* 0x0000001fff087819 */ /* 0x004fe20000011407 */
[----:B------:R2:W-:Y:S04]  /*1aaf0*/  @P0 STL [R1+0x14], R7 ;  /* 0x0000140701000387 */ /* 0x0005e80000100800 */
[----:B------:R2:W-:Y:S04]  /*1ab00*/  STL [R1+0x38], R9 ;  /* 0x0000380901007387 */ /* 0x0005e80000100800 */
[----:B------:R2:W-:Y:S01]  /*1ab10*/  STL [R1+0x28], R8 ;  /* 0x0000280801007387 */ /* 0x0005e20000100800 */
[----:B0-----:R-:W-:Y:S01]  /*1ab20*/  LOP3.LUT P0, RZ, R2, UR4, RZ, 0xfc, !PT ;  /* 0x0000000402ff7c12 */ /* 0x001fe2000f80fcff */
[----:B------:R-:W-:-:S03]  /*1ab30*/  UMOV UR4, 0xffffffff ;  /* 0xffffffff00047882 */ /* 0x000fc60000000000 */
[----:B------:R-:W-:-:S04]  /*1ab40*/  LOP3.LUT P0, RZ, R3, UR5, RZ, 0xfc, P0 ;  /* 0x0000000503ff7c12 */ /* 0x000fc8000800fcff */
[----:B------:R-:W-:Y:S01]  /*1ab50*/  SEL R0, R7, RZ, !P0 ;  /* 0x000000ff07007207 */ /* 0x000fe20004000000 */
[----:B--2---:R-:W-:Y:S08]  /*1ab60*/  BRA.DIV UR4, `(.L_x_877) ;  /* 0x0000005604187947 */ /* 0x004ff0000b800000 */
[----:B------:R-:W0:Y:S02]  /*1ab70*/  S2R R4, SR_TID.X ;  /* 0x0000000000047919 */ /* 0x000e240000002100 */
[----:B0-----:R-:W-:-:S04]  /*1ab80*/  SHF.R.U32.HI R4, RZ, 0x5, R4 ;  /* 0x00000005ff047819 */ /* 0x001fc80000011604 */
[----:B------:R-:W-:-:S05]  /*1ab90*/  LOP3.LUT R4, R4, 0x3, RZ, 0xc0, !PT ;  /* 0x0000000304047812 */ /* 0x000fca00078ec0ff */
[----:B------:R0:W2:Y:S02]  /*1aba0*/  SHFL.IDX PT, R14, R4, RZ, 0x1f ;  /* 0x00001fff040e7589 */ /* 0x0000a400000e0000 */
.L_x_1008:
[----:B0-----:R-:W3:Y:S01]  /*1abb0*/  LDL.LU R4, [R1+0x10] ;  /* 0x0000100001047983 */ /* 0x001ee20000300800 */
        /* <DEDUP_REMOVED lines=10> */
.L_x_1011:
[----:B------:R-:W-:Y:S05]  /*1ac60*/  @!P6 BRA `(.L_x_878) ;  /* 0x000000040040e947 */ /* 0x000fea0003800000 */
[----:B------:R2:W-:Y:S01]  /*1ac70*/  STL [R1+0x1c], R9 ;  /* 0x00001c0901007387 */ /* 0x0005e20000100800 */
[----:B------:R-:W-:-:S04]  /*1ac80*/  ISETP.NE.U32.AND P0, PT, R2, RZ, PT ;  /* 0x000000ff0200720c */ /* 0x000fc80003f05070 */
[----:B------:R-:W-:-:S13]  /*1ac90*/  ISETP.NE.AND.EX P0, PT, R3, RZ, PT, P0 ;  /* 0x000000ff0300720c */ /* 0x000fda0003f05300 */
[----:B--2---:R-:W-:Y:S05]  /*1aca0*/  @!P0 BRA `(.L_x_880) ;  /* 0x0000000000508947 */ /* 0x004fea0003800000 */
[----:B------:R-:W2:Y:S01]  /*1acb0*/  LDC R6, c[0x0][0x43c] ;  /* 0x00010f00ff067b82 */ /* 0x000ea20000000800 */
[----:B0-----:R-:W-:Y:S01]  /*1acc0*/  MOV R0, R9 ;  /* 0x0000000900007202 */ /* 0x001fe20000000f00 */
[----:B------:R-:W-:Y:S01]  /*1acd0*/  ULDC.64 UR4, c[0x0][0x428] ;  /* 0x00010a0000047ab9 */ /* 0x000fe20000000a00 */
[----:B--2---:R-:W-:-:S13]  /*1ace0*/  ISETP.NE.AND P0, PT, R6, 0x1, PT ;  /* 0x000000010600780c */ /* 0x004fda0003f05270 */
[----:B------:R-:W0:Y:S02]  /*1acf0*/  @P0 LDC.64 R4, c[0x0][0x440] ;  /* 0x00011000ff040b82 */ /* 0x000e240000000a00 */
[----:B0-----:R-:W-:-:S05]  /*1ad00*/  @P0 IMAD.HI.U32 R4, R9, R4, RZ ;  /* 0x0000000409040227 */ /* 0x001fca00078e00ff */
        /* <DEDUP_REMOVED lines=8> */
[----:B0-----:R-:W-:-:S04]  /*1ad90*/  IMAD R6, R8, UR4, RZ ;  /* 0x0000000408067c24 */ /* 0x001fc8000f8e02ff */
[----:B------:R-:W-:-:S05]  /*1ada0*/  IMAD R0, R7, UR5, R6 ;  /* 0x0000000507007c24 */ /* 0x000fca000f8e0206 */
[----:B------:R-:W-:-:S04]  /*1adb0*/  IADD3 R0, R5, R0, RZ ;  /* 0x0000000005007210 */ /* 0x000fc80007ffe0ff */
[----:B------:R-:W-:-:S05]  /*1adc0*/  LEA.HI.X R3, R4, R3, R0, 0x2, P0 ;  /* 0x0000000304037211 */ /* 0x000fca00000f1400 */
[----:B------:R-:W2:Y:S04]  /*1add0*/  LDG.E R0, desc[UR40][R2.64] ;  /* 0x0000002802007981 */ /* 0x000ea8000c1e1900 */
[----:B--2---:R2:W-:Y:S02]  /*1ade0*/  STL [R1], R0 ;  /* 0x0000000001007387 */ /* 0x0045e40000100800 */
.L_x_880:
[----:B------:R-:W3:Y:S04]  /*1adf0*/  LDL R7, [R1+0x4] ;  /* 0x0000040001077983 */ /* 0x000ee80000100800 */
[----:B0-2---:R-:W3:Y:S04]  /*1ae00*/  LDL R0, [R1+0x8] ;  /* 0x0000080001007983 */ /* 0x005ee80000100800 */
[----:B------:R-:W2:Y:S01]  /*1ae10*/  LDL R2, [R1+0x18] ;  /* 0x0000180001027983 */ /* 0x000ea20000100800 */
[----:B---3--:R-:W-:Y:S01]  /*1ae20*/  IMAD R0, R0, 0x8, R7 ;  /* 0x0000000800007824 */ /* 0x008fe200078e0207 */
[----:B--2---:R-:W-:-:S04]  /*1ae30*/  SHF.L.U32 R2, R2, 0x1f, RZ ;  /* 0x0000001f02027819 */ /* 0x004fc800000006ff */
[----:B------:R-:W0:Y:S02]  /*1ae40*/  SYNCS.PHASECHK.TRANS64.TRYWAIT P0, [R0+URZ+0x34840], R2 ;  /* 0x03484002000075a7 */ /* 0x000e24000800017f */
[----:B0-----:R-:W-:Y:S05]  /*1ae50*/  @!P0 BRA `(.L_x_881) ;  /* 0x0000005000b08947 */ /* 0x001fea0003800000 */
.L_x_1012:
[----:B------:R-:W2:Y:S02]  /*1ae60*/  S2R R3, SR_TID.X ;  /* 0x0000000000037919 */ /* 0x000ea40000002100 */
[----:B--2---:R-:W-:-:S04]  /*1ae70*/  LOP3.LUT R3, R3, 0x7f, RZ, 0xc0, !PT ;  /* 0x0000007f03037812 */ /* 0x004fc800078ec0ff */
[----:B------:R-:W-:-:S13]  /*1ae80*/  ISETP.NE.AND P0, PT, R3, RZ, PT ;  /* 0x000000ff0300720c */ /* 0x000fda0003f05270 */
        /* <DEDUP_REMOVED lines=8> */
.L_x_882:
[----:B------:R-:W2:Y:S04]  /*1af10*/  LDL R7, [R1+0x4] ;  /* 0x0000040001077983 */ /* 0x000ea80000100800 */
[----:B------:R-:W2:Y:S04]  /*1af20*/  LDL R6, [R1+0x8] ;  /* 0x0000080001067983 */ /* 0x000ea80000100800 */
[----:B------:R-:W3:Y:S04]  /*1af30*/  LDL R5, [R1+0x1c] ;  /* 0x00001c0001057983 */ /* 0x000ee80000100800 */
[----:B------:R-:W4:Y:S04]  /*1af40*/  LDL R4, [R1+0x20] ;  /* 0x0000200001047983 */ /* 0x000f280000100800 */
[----:B------:R-:W5:Y:S04]  /*1af50*/  LDL R3, [R1] ;  /* 0x0000000001037983 */ /* 0x000f680000100800 */
[----:B0-----:R-:W5:Y:S01]  /*1af60*/  LDL.LU R2, [R1+0x10] ;  /* 0x0000100001027983 */ /* 0x001f620000300800 */
        /* <DEDUP_REMOVED lines=25> */
[----:B0-----:R-:W-:Y:S01]  /*1b100*/  UMOV UR8, UR15 ;  /* 0x0000000f00087c82 */ /* 0x001fe20008000000 */
[----:B------:R-:W-:Y:S02]  /*1b110*/  UMOV UR10, UR17 ;  /* 0x00000011000a7c82 */ /* 0x000fe40008000000 */
[----:B------:R0:W-:Y:S02]  /*1b120*/  UTMALDG.4D [UR8], [UR4], desc[UR6] ;  /* 0x00000608040075b4 */ /* 0x0001e40008019000 */
[----:B0-----:R-:W-:Y:S01]  /*1b130*/  UMOV UR8, UR16 ;  /* 0x0000001000087c82 */ /* 0x001fe20008000000 */
[----:B------:R-:W-:-:S02]  /*1b140*/  UMOV UR10, UR14 ;  /* 0x0000000e000a7c82 */ /* 0x000fc40008000000 */
[----:B------:R2:W-:Y:S02]  /*1b150*/  UTMALDG.4D [UR8], [UR4], desc[UR6] ;  /* 0x00000608040075b4 */ /* 0x0005e40008019000 */
[----:B--2---:R-:W-:Y:S01]  /*1b160*/  NOP ;  /* 0x0000000000007918 */ /* 0x004fe20000000000 */
.L_x_878:
[----:B------:R-:W2:Y:S04]  /*1b170*/  LDL R2, [R1+0x4] ;  /* 0x0000040001027983 */ /* 0x000ea80000100800 */
[----:B------:R-:W3:Y:S04]  /*1b180*/  LDL.LU R3, [R1+0x40] ;  /* 0x0000400001037983 */ /* 0x000ee80000300800 */
[----:B------:R-:W4:Y:S04]  /*1b190*/  LDL.LU R5, [R1+0x30] ;  /* 0x0000300001057983 */ /* 0x000f280000300800 */
[----:B0-----:R-:W5:Y:S01]  /*1b1a0*/  LDL.LU R4, [R1+0x44] ;  /* 0x0000440001047983 */ /* 0x001f620000300800 */
[----:B------:R-:W-:Y:S05]  /*1b1b0*/  WARPSYNC.ALL ;  /* 0x0000000000007948 */ /* 0x000fea0003800000 */
[----:B------:R-:W-:Y:S01]  /*1b1c0*/  ULDC.64 UR4, c[0x0][0x298] ;  /* 0x0000a60000047ab9 */ /* 0x000fe20000000a00 */
[----:B------:R-:W-:Y:S01]  /*1b1d0*/  ULDC.64 UR6, c[0x0][0xa00] ;  /* 0x0002800000067ab9 */ /* 0x000fe20000000a00 */
[----:B------:R-:W-:Y:S01]  /*1b1e0*/  BSSY B6, `(.L_x_883) ;  /* 0x0000024000067945 */ /* 0x000fe20003800000 */
[----:B------:R-:W-:Y:S01]  /*1b1f0*/  BAR.SYNC.DEFER_BLOCKING 0x8, 0x180 ;  /* 0x0206000000007b1d */ /* 0x000fe20000010000 */
[----:B------:R-:W-:-:S04]  /*1b200*/  ISETP.NE.U32.AND P0, PT, RZ, UR6, PT ;  /* 0x00000006ff007c0c */ /* 0x000fc8000bf05070 */
[----:B------:R-:W-:Y:S02]  /*1b210*/  ISETP.NE.AND.EX P0, PT, RZ, UR7, PT, P0 ;  /* 0x00000007ff007c0c */ /* 0x000fe4000bf05300 */
[----:B--2---:R-:W-:Y:S02]  /*1b220*/  IADD3 R2, R2, 0x10400, RZ ;  /* 0x0001040002027810 */ /* 0x004fe40007ffe0ff */
[----:B---3--:R-:W-:Y:S02]  /*1b230*/  SHF.R.S32.HI R0, RZ, 0x1f, R3 ;  /* 0x0000001fff007819 */ /* 0x008fe40000011403 */
        /* <DEDUP_REMOVED lines=9> */
[----:B0-----:R-:W-:Y:S01]  /*1b2d0*/  IMAD.IADD R2, R3, 0x1, R0 ;  /* 0x0000000103027824 */ /* 0x001fe200078e0200 */
        /* <DEDUP_REMOVED lines=19> */
[----:B01----:R-:W-:Y:S05]  /*1b410*/  CALL.ABS.NOINC R2 ;  /* 0x0000000002007343 */ /* 0x003fea0003c00000 */
.L_x_884:
[----:B------:R-:W-:Y:S05]  /*1b420*/  BSYNC B6 ;  /* 0x0000000000067941 */ /* 0x000fea0003800000 */
.L_x_883:
[----:B------:R-:W3:Y:S01]  /*1b430*/  LDL.LU R6, [R1+0x40] ;  /* 0x0000400001067983 */ /* 0x000ee20000300800 */
[----:B------:R-:W-:Y:S01]  /*1b440*/  ULDC.64 UR4, c[0x0][0x2d8] ;  /* 0x0000b60000047ab9 */ /* 0x000fe20000000a00 */
[----:B------:R-:W0:Y:S01]  /*1b450*/  LDC R7, c[0x0][0x448] ;  /* 0x00011200ff077b82 */ /* 0x000e220000000800 */
[----:B------:R-:W-:Y:S01]  /*1b460*/  SHF.L.U32 R17, R17, 0x7, RZ ;  /* 0x0000000711117819 */ /* 0x000fe200000006ff */
[----:B--2---:R-:W3:Y:S01]  /*1b470*/  LDL.LU.64 R2, [R1+0x48] ;  /* 0x0000480001027983 */ /* 0x004ee20000300a00 */
[----:B------:R-:W-:-:S03]  /*1b480*/  ULDC.64 UR6, c[0x0][0x280] ;  /* 0x0000a00000067ab9 */ /* 0x000fc60000000a00 */
[----:B------:R-:W2:Y:S04]  /*1b490*/  LDL.LU R0, [R1+0x44] ;  /* 0x0000440001007983 */ /* 0x000ea80000300800 */
[----:B------:R-:W4:Y:S04]  /*1b4a0*/  LDL.LU R5, [R1+0x5c] ;  /* 0x00005c0001057983 */ /* 0x000f280000300800 */
[----:B------:R-:W4:Y:S01]  /*1b4b0*/  LDL.LU R4, [R1+0x30] ;  /* 0x0000300001047983 */ /* 0x000f220000300800 */
[----:B------:R-:W1:Y:S01]  /*1b4c0*/  S2R R10, SR_TID.X ;  /* 0x00000000000a7919 */ /* 0x000e620000002100 */
[----:B0-----:R-:W-:Y:S01]  /*1b4d0*/  ISETP.NE.AND P0, PT, R7, 0x1, PT ;  /* 0x000000010700780c */ /* 0x001fe20003f05270 */
[----:B-1----:R-:W-:-:S05]  /*1b4e0*/  IMAD.SHL.U32 R10, R10, 0x8, RZ ;  /* 0x000000080a0a7824 */ /* 0x002fca00078e00ff */
[----:B------:R-:W-:-:S04]  /*1b4f0*/  LOP3.LUT R10, R10, 0x38, RZ, 0xc0, !PT ;  /* 0x000000380a0a7812 */ /* 0x000fc800078ec0ff */
[C---:B------:R-:W-:Y:S02]  /*1b500*/  LOP3.LUT R9, R10.reuse, 0x40, RZ, 0xfc, !PT ;  /* 0x000000400a097812 */ /* 0x040fe400078efcff */
[----:B------:R-:W-:Y:S01]  /*1b510*/  LOP3.LUT R8, R10, 0x80, RZ, 0xfc, !PT ;  /* 0x000000800a087812 */ /* 0x000fe200078efcff */
[----:B---3--:R-:W-:Y:S02]  /*1b520*/  IMAD.MOV.U32 R3, RZ, RZ, R6 ;  /* 0x000000ffff037224 */ /* 0x008fe400078e0006 */
[----:B------:R-:W0:Y:S01]  /*1b530*/  @P0 LDC R6, c[0x0][0x450] ;  /* 0x00011400ff060b82 */ /* 0x000e220000000800 */
[----:B--2---:R-:W-:Y:S02]  /*1b540*/  IMAD R0, R0, UR4, RZ ;  /* 0x0000000400007c24 */ /* 0x004fe4000f8e02ff */
[----:B------:R-:W-:-:S04]  /*1b550*/  IMAD.WIDE.U32 R2, R18, UR4, R2 ;  /* 0x0000000412027c25 */ /* 0x000fc8000f8e0002 */
[----:B------:R-:W-:Y:S01]  /*1b560*/  IMAD R0, R18, UR5, R0 ;  /* 0x0000000512007c24 */ /* 0x000fe2000f8e0200 */
[----:B------:R-:W-:-:S04]  /*1b570*/  ULDC.64 UR4, c[0x0][0x2e0] ;  /* 0x0000b80000047ab9 */ /* 0x000fc80000000a00 */
[----:B------:R-:W-:Y:S01]  /*1b580*/  IADD3 R3, R3, R0, RZ ;  /* 0x0000000003037210 */ /* 0x000fe20007ffe0ff */
[----:B----4-:R-:W-:-:S04]  /*1b590*/  IMAD R0, R5, UR4, RZ ;  /* 0x0000000405007c24 */ /* 0x010fc8000f8e02ff */
[C---:B------:R-:W-:Y:S02]  /*1b5a0*/  IMAD R0, R4.reuse, UR5, R0 ;  /* 0x0000000504007c24 */ /* 0x040fe4000f8e0200 */
[----:B------:R-:W-:Y:S01]  /*1b5b0*/  IMAD.WIDE.U32 R2, R4, UR4, R2 ;  /* 0x0000000404027c25 */ /* 0x000fe2000f8e0002 */
[----:B------:R-:W-:Y:S01]  /*1b5c0*/  ULDC.64 UR4, c[0x0][0x2d0] ;  /* 0x0000b40000047ab9 */ /* 0x000fe20000000a00 */
[----:B------:R-:W1:Y:S02]  /*1b5d0*/  S2R R4, SR_TID.X ;  /* 0x0000000000047919 */ /* 0x000e640000002100 */
[----:B------:R-:W-:Y:S01]  /*1b5e0*/  IMAD.IADD R3, R3, 0x1, R0 ;  /* 0x0000000103037824 */ /* 0x000fe200078e0200 */
[----:B-1----:R-:W-:-:S04]  /*1b5f0*/  LOP3.LUT R4, R4, 0x7f, RZ, 0xc0, !PT ;  /* 0x0000007f04047812 */ /* 0x002fc800078ec0ff */
[----:B------:R-:W-:Y:S02]  /*1b600*/  SHF.R.U32.HI R5, RZ, 0x3, R4 ;  /* 0x00000003ff057819 */ /* 0x000fe40000011604 */
[----:B------:R-:W1:Y:S02]  /*1b610*/  S2R R4, SR_TID.X ;  /* 0x0000000000047919 */ /* 0x000e640000002100 */
[----:B-1----:R-:W-:-:S05]  /*1b620*/  IMAD.SHL.U32 R4, R4, 0x10, RZ ;  /* 0x0000001004047824 */ /* 0x002fca00078e00ff */
[----:B------:R-:W-:Y:S02]  /*1b630*/  LOP3.LUT R4, R5, 0x70, R4, 0xf8, !PT ;  /* 0x0000007005047812 */ /* 0x000fe400078ef804 */
[----:B------:R-:W1:Y:S02]  /*1b640*/  @P0 LDC R5, c[0x0][0x44c] ;  /* 0x00011300ff050b82 */ /* 0x000e640000000800 */
[----:B------:R-:W-:-:S05]  /*1b650*/  LOP3.LUT R4, R4, R17, RZ, 0xfc, !PT ;  /* 0x0000001104047212 */ /* 0x000fca00078efcff */
[----:B------:R-:W-:Y:S02]  /*1b660*/  IMAD.MOV.U32 R0, RZ, RZ, R4 ;  /* 0x000000ffff007224 */ /* 0x000fe400078e0004 */
[----:B-1----:R-:W-:-:S05]  /*1b670*/  @P0 IMAD.HI.U32 R5, R4, R5, RZ ;  /* 0x0000000504050227 */ /* 0x002fca00078e00ff */
[----:B0-----:R-:W-:-:S05]  /*1b680*/  @P0 SHF.R.U32.HI R0, RZ, R6, R5 ;  /* 0x00000006ff000219 */ /* 0x001fca0000011605 */
[----:B------:R-:W-:Y:S02]  /*1b690*/  IMAD.MOV R5, RZ, RZ, -R0 ;  /* 0x000000ffff057224 */ /* 0x000fe400078e0a00 */
[----:B------:R-:W-:-:S04]  /*1b6a0*/  IMAD.WIDE.U32 R2, R0, UR4, R2 ;  /* 0x0000000400027c25 */ /* 0x000fc8000f8e0002 */
[----:B------:R-:W-:Y:S01]  /*1b6b0*/  IMAD R4, R7, R5, R4 ;  /* 0x0000000507047224 */ /* 0x000fe200078e0204 */
[----:B------:R-:W-:-:S05]  /*1b6c0*/  SHF.R.S32.HI R5, RZ, 0x1f, R0 ;  /* 0x0000001fff057819 */ /* 0x000fca0000011400 */
[----:B------:R-:W-:-:S04]  /*1b6d0*/  IMAD R5, R5, UR4, RZ ;  /* 0x0000000405057c24 */ /* 0x000fc8000f8e02ff */
[----:B------:R-:W-:Y:S01]  /*1b6e0*/  IMAD R0, R0, UR5, R5 ;  /* 0x0000000500007c24 */ /* 0x000fe2000f8e0205 */
[----:B------:R-:W-:-:S04]  /*1b6f0*/  ULDC.64 UR4, c[0x0][0x2c8] ;  /* 0x0000b20000047ab9 */ /* 0x000fc80000000a00 */
[----:B------:R-:W-:Y:S02]  /*1b700*/  IADD3 R3, R3, R0, RZ ;  /* 0x0000000003037210 */ /* 0x000fe40007ffe0ff */
        /* <DEDUP_REMOVED lines=17> */
[----:B------:R-:W2:Y:S02]  /*1b820*/  LDL.LU R6, [R1+0x54] ;  /* 0x0000540001067983 */ /* 0x000ea40000300800 */
[----:B------:R-:W-:Y:S01]  /*1b830*/  IADD3 R0, R8, R17, RZ ;  /* 0x0000001108007210 */ /* 0x000fe20007ffe0ff */
[----:B------:R-:W0:Y:S04]  /*1b840*/  S2R R11, SR_TID.X ;  /* 0x00000000000b7919 */ /* 0x000e280000002100 */
[----:B------:R-:W-:Y:S01]  /*1b850*/  VIADD R5, R0, 0x10 ;  /* 0x0000001000057836 */ /* 0x000fe20000000000 */
[----:B------:R-:W-:Y:S01]  /*1b860*/  SHFL.IDX PT, R9, R3, 0x1, 0x181f ;  /* 0x00381f0003097f89 */ /* 0x000fe200000e0000 */
[----:B0-----:R-:W-:-:S05]  /*1b870*/  IMAD.SHL.U32 R11, R11, 0x8, RZ ;  /* 0x000000080b0b7824 */ /* 0x001fca00078e00ff */
[----:B------:R-:W-:Y:S01]  /*1b880*/  LOP3.LUT R11, R11, 0x38, RZ, 0xc0, !PT ;  /* 0x000000380b0b7812 */ /* 0x000fe200078ec0ff */
[----:B--2---:R-:W-:Y:S02]  /*1b890*/  IMAD R2, R6, R7, RZ ;  /* 0x0000000706027224 */ /* 0x004fe400078e02ff */
[----:B------:R-:W0:Y:S03]  /*1b8a0*/  SHFL.IDX PT, R7, R4, RZ, 0x181f ;  /* 0x00181fff04077589 */ /* 0x000e2600000e0000 */
[-C--:B------:R-:W-:Y:S01]  /*1b8b0*/  ISETP.GE.AND P4, PT, R0, R2.reuse, PT ;  /* 0x000000020000720c */ /* 0x080fe20003f86270 */
[----:B------:R-:W1:Y:S01]  /*1b8c0*/  SHFL.IDX PT, R6, R3, RZ, 0x181f ;  /* 0x00181fff03067589 */ /* 0x000e6200000e0000 */
[----:B------:R-:W-:-:S03]  /*1b8d0*/  ISETP.GE.AND P3, PT, R5, R2, PT ;  /* 0x000000020500720c */ /* 0x000fc60003f66270 */
[----:B------:R-:W2:Y:S08]  /*1b8e0*/  SHFL.IDX PT, R5, R4, 0x1, 0x181f ;  /* 0x00381f0004057f89 */ /* 0x000eb000000e0000 */
[----:B0-----:R-:W-:-:S04]  /*1b8f0*/  @!P4 LEA R7, P5, R11, R7, 0x1 ;  /* 0x000000070b07c211 */ /* 0x001fc800078a08ff */
[----:B-1----:R-:W-:-:S04]  /*1b900*/  @!P4 IADD3.X R6, RZ, R6, RZ, P5, !PT ;  /* 0x00000006ff06c210 */ /* 0x002fc80002ffe4ff */
[-C--:B------:R-:W-:Y:S02]  /*1b910*/  @!P4 LOP3.LUT R7, R7, R6.reuse, RZ, 0x3c, !PT ;  /* 0x000000060707c212 */ /* 0x080fe400078e3cff */
[----:B--2---:R-:W-:Y:S02]  /*1b920*/  @!P3 LEA R8, P5, R11, R5, 0x1 ;  /* 0x000000050b08b211 */ /* 0x004fe400078a08ff */
[----:B------:R-:W-:-:S03]  /*1b930*/  @!P4 LOP3.LUT R6, R7, R6, RZ, 0x3c, !PT ;  /* 0x000000060706c212 */ /* 0x000fc600078e3cff */
[----:B------:R-:W-:Y:S01]  /*1b940*/  @!P3 IMAD.X R5, RZ, RZ, R9, P5 ;  /* 0x000000ffff05b224 */ /* 0x000fe200028e0609 */
[----:B------:R-:W-:-:S05]  /*1b950*/  @!P4 LOP3.LUT R7, R7, R6, RZ, 0x3c, !PT ;  /* 0x000000060707c212 */ /* 0x000fca00078e3cff */
[----:B-----5:R-:W-:Y:S04]  /*1b960*/  @!P4 LDGSTS.E.BYPASS.LTC128B.128 [R10+0x10400], desc[UR40][R6.64], !P2 ;  /* 0x10400000060acfae */ /* 0x020fe8000d101d68 */
[----:B------:R-:W-:Y:S04]  /*1b970*/  @!P4 LDGSTS.E.BYPASS.LTC128B.128 [R10+0x14400], desc[UR40][R6.64+0x80], !P1 ;  /* 0x14400080060acfae */ /* 0x000fe8000c901d68 */
[----:B------:R0:W-:Y:S02]  /*1b980*/  @!P4 LDGSTS.E.BYPASS.LTC128B.128 [R10+0x18400], desc[UR40][R6.64+0x100], !P0 ;  /* 0x18400100060acfae */ /* 0x0001e4000c101d68 */
[----:B0-----:R-:W-:Y:S01]  /*1b990*/  @!P3 IMAD.MOV.U32 R6, RZ, RZ, R8 ;  /* 0x000000ffff06b224 */ /* 0x001fe200078e0008 */
[----:B------:R-:W-:Y:S01]  /*1b9a0*/  @!P3 MOV R7, R5 ;  /* 0x000000050007b202 */ /* 0x000fe20000000f00 */
[----:B------:R-:W-:Y:S01]  /*1b9b0*/  VIADD R5, R0, 0x20 ;  /* 0x0000002000057836 */ /* 0x000fe20000000000 */
[----:B------:R-:W-:Y:S04]  /*1b9c0*/  SHFL.IDX PT, R8, R3, 0x2, 0x181f ;  /* 0x00581f0003087f89 */ /* 0x000fe800000e0000 */
[----:B------:R-:W-:Y:S04]  /*1b9d0*/  @!P3 LDGSTS.E.BYPASS.LTC128B.128 [R10+0x10c00], desc[UR40][R6.64], !P2 ;  /* 0x10c00000060abfae */ /* 0x000fe8000d101d68 */
[----:B------:R-:W-:Y:S04]  /*1b9e0*/  @!P3 LDGSTS.E.BYPASS.LTC128B.128 [R10+0x14c00], desc[UR40][R6.64+0x80], !P1 ;  /* 0x14c00080060abfae */ /* 0x000fe8000c901d68 */
[----:B------:R0:W-:Y:S01]  /*1b9f0*/  @!P3 LDGSTS.E.BYPASS.LTC128B.128 [R10+0x18c00], desc[UR40][R6.64+0x100], !P0 ;  /* 0x18c00100060abfae */ /* 0x0001e2000c101d68 */
[----:B------:R-:W-:-:S03]  /*1ba00*/  ISETP.GE.AND P3, PT, R5, R2, PT ;  /* 0x000000020500720c */ /* 0x000fc60003f66270 */
[----:B------:R-:W1:Y:S10]  /*1ba10*/  SHFL.IDX PT, R5, R4, 0x2, 0x181f ;  /* 0x00581f0004057f89 */ /* 0x000e7400000e0000 */
[----:B-1----:R-:W-:-:S05]  /*1ba20*/  @!P3 LEA R5, P4, R11, R5, 0x1 ;  /* 0x000000050b05b211 */ /* 0x002fca00078808ff */
[----:B0-----:R-:W-:-:S05]  /*1ba30*/  @!P3 IMAD.X R6, RZ, RZ, R8, P4 ;  /* 0x000000ffff06b224 */ /* 0x001fca00020e0608 */
[----:B------:R-:W-:Y:S01]  /*1ba40*/  @!P3 MOV R7, R6 ;  /* 0x000000060007b202 */ /* 0x000fe20000000f00 */
        /* <DEDUP_REMOVED lines=8> */
[----:B-1----:R-:W-:-:S04]  /*1bad0*/  @!P3 LEA R5, P4, R11, R5, 0x1 ;  /* 0x000000050b05b211 */ /* 0x002fc800078808ff */
[----:B0-----:R-:W-:-:S05]  /*1bae0*/  @!P3 IADD3.X R6, RZ, R6, RZ, P4, !PT ;  /* 0x00000006ff06b210 */ /* 0x001fca00027fe4ff */
[----:B------:R-:W-:Y:S02]  /*1baf0*/  @!P3 IMAD.MOV.U32 R7, RZ, RZ, R6 ;  /* 0x000000ffff07b224 */ /* 0x000fe400078e0006 */
[----:B------:R-:W-:Y:S01]  /*1bb00*/  @!P3 IMAD.MOV.U32 R6, RZ, RZ, R5 ;  /* 0x000000ffff06b224 */ /* 0x000fe200078e0005 */
[----:B------:R-:W-:-:S04]  /*1bb10*/  IADD3 R5, R0, 0x40, RZ ;  /* 0x0000004000057810 */ /* 0x000fc80007ffe0ff */
        /* <DEDUP_REMOVED lines=8> */
[----:B------:R-:W-:Y:S01]  /*1bba0*/  @!P3 IMAD.MOV.U32 R7, RZ, RZ, R6 ;  /* 0x000000ffff07b224 */ /* 0x000fe200078e0006 */
[----:B------:R-:W-:Y:S01]  /*1bbb0*/  @!P3 MOV R6, R5 ;  /* 0x000000050006b202 */ /* 0x000fe20000000f00 */
[----:B------:R-:W-:-:S04]  /*1bbc0*/  VIADD R5, R0, 0x50 ;  /* 0x0000005000057836 */ /* 0x000fc80000000000 */
[----:B------:R-:W-:Y:S04]  /*1bbd0*/  @!P3 LDGSTS.E.BYPASS.LTC128B.128 [R10+0x12400], desc[UR40][R6.64], !P2 ;  /* 0x12400000060abfae */ /* 0x000fe8000d101d68 */
[----:B------:R-:W-:Y:S04]  /*1bbe0*/  @!P3 LDGSTS.E.BYPASS.LTC128B.128 [R10+0x16400], desc[UR40][R6.64+0x80], !P1 ;  /* 0x16400080060abfae */ /* 0x000fe8000c901d68 */
[----:B------:R0:W-:Y:S01]  /*1bbf0*/  @!P3 LDGSTS.E.BYPASS.LTC128B.128 [R10+0x1a400], desc[UR40][R6.64+0x100], !P0 ;  /* 0x1a400100060abfae */ /* 0x0001e2000c101d68 */
[----:B------:R-:W-:-:S03]  /*1bc00*/  ISETP.GE.AND P3, PT, R5, R2, PT ;  /* 0x000000020500720c */ /* 0x000fc60003f66270 */
[----:B------:R-:W1:Y:S04]  /*1bc10*/  SHFL.IDX PT, R5, R4, 0x5, 0x181f ;  /* 0x00b81f0004057f89 */ /* 0x000e6800000e0000 */
[----:B0-----:R-:W0:Y:S06]  /*1bc20*/  SHFL.IDX PT, R6, R3, 0x5, 0x181f ;  /* 0x00b81f0003067f89 */ /* 0x001e2c00000e0000 */
[----:B-1----:R-:W-:-:S05]  /*1bc30*/  @!P3 LEA R5, P4, R11, R5, 0x1 ;  /* 0x000000050b05b211 */ /* 0x002fca00078808ff */
[----:B0-----:R-:W-:-:S05]  /*1bc40*/  @!P3 IMAD.X R6, RZ, RZ, R6, P4 ;  /* 0x000000ffff06b224 */ /* 0x001fca00020e0606 */
[----:B------:R-:W-:Y:S01]  /*1bc50*/  @!P3 MOV R7, R6 ;  /* 0x000000060007b202 */ /* 0x000fe20000000f00 */
[----:B------:R-:W-:Y:S02]  /*1bc60*/  @!P3 IMAD.MOV.U32 R6, RZ, RZ, R5 ;  /* 0x000000ffff06b224 */ /* 0x000fe400078e0005 */
[----:B------:R-:W-:-:S03]  /*1bc70*/  VIADD R5, R0, 0x60 ;  /* 0x0000006000057836 */ /* 0x000fc60000000000 */
[----:B------:R-:W-:Y:S02]  /*1bc80*/  @!P3 LDGSTS.E.BYPASS.LTC128B.128 [R10+0x12c00], desc[UR40][R6.64], !P2 ;  /* 0x12c00000060abfae */ /* 0x000fe4000d101d68 */
[----:B------:R-:W-:Y:S02]  /*1bc90*/  ISETP.GE.AND P4, PT, R5, R2, PT ;  /* 0x000000020500720c */ /* 0x000fe40003f86270 */
[----:B------:R-:W0:Y:S04]  /*1bca0*/  SHFL.IDX PT, R5, R4, 0x6, 0x181f ;  /* 0x00d81f0004057f89 */ /* 0x000e2800000e0000 */
[----:B------:R-:W-:Y:S04]  /*1bcb0*/  @!P3 LDGSTS.E.BYPASS.LTC128B.128 [R10+0x16c00], desc[UR40][R6.64+0x80], !P1 ;  /* 0x16c00080060abfae */ /* 0x000fe8000c901d68 */
[----:B------:R1:W-:Y:S04]  /*1bcc0*/  @!P3 LDGSTS.E.BYPASS.LTC128B.128 [R10+0x1ac00], desc[UR40][R6.64+0x100], !P0 ;  /* 0x1ac00100060abfae */ /* 0x0003e8000c101d68 */
[----:B-1----:R-:W1:Y:S01]  /*1bcd0*/  SHFL.IDX PT, R6, R3, 0x6, 0x181f ;  /* 0x00d81f0003067f89 */ /* 0x002e6200000e0000 */
[----:B0-----:R-:W-:-:S04]  /*1bce0*/  @!P4 LEA R5, P3, R11, R5, 0x1 ;  /* 0x000000050b05c211 */ /* 0x001fc800078608ff */
[----:B-1----:R-:W-:-:S05]  /*1bcf0*/  @!P4 IADD3.X R6, RZ, R6, RZ, P3, !PT ;  /* 0x00000006ff06c210 */ /* 0x002fca0001ffe4ff */
[----:B------:R-:W-:Y:S02]  /*1bd00*/  @!P4 IMAD.MOV.U32 R7, RZ, RZ, R6 ;  /* 0x000000ffff07c224 */ /* 0x000fe400078e0006 */
[----:B------:R-:W-:Y:S02]  /*1bd10*/  @!P4 IMAD.MOV.U32 R6, RZ, RZ, R5 ;  /* 0x000000ffff06c224 */ /* 0x000fe400078e0005 */
[----:B------:R1:W2:Y:S04]  /*1bd20*/  SHFL.IDX PT, R5, R3, 0x7, 0x181f ;  /* 0x00f81f0003057f89 */ /* 0x0002a800000e0000 */
[----:B------:R1:W-:Y:S04]  /*1bd30*/  @!P4 LDGSTS.E.BYPASS.LTC128B.128 [R10+0x13400], desc[UR40][R6.64], !P2 ;  /* 0x13400000060acfae */ /* 0x0003e8000d101d68 */
[----:B------:R1:W-:Y:S04]  /*1bd40*/  @!P4 LDGSTS.E.BYPASS.LTC128B.128 [R10+0x17400], desc[UR40][R6.64+0x80], !P1 ;  /* 0x17400080060acfae */ /* 0x0003e8000c901d68 */
[----:B------:R1:W-:Y:S04]  /*1bd50*/  @!P4 LDGSTS.E.BYPASS.LTC128B.128 [R10+0x1b400], desc[UR40][R6.64+0x100], !P0 ;  /* 0x1b400100060acfae */ /* 0x0003e8000c101d68 */
[----:B------:R1:W3:Y:S02]  /*1bd60*/  SHFL.IDX PT, R3, R4, 0x7, 0x181f ;  /* 0x00f81f0004037f89 */ /* 0x0002e400000e0000 */
.L_x_1029:
[----:B------:R-:W-:Y:S01]  /*1bd70*/  IADD3 R0, R0, 0x70, RZ ;  /* 0x0000007000007810 */ /* 0x000fe20007ffe0ff */
[----:B------:R-:W-:Y:S03]  /*1bd80*/  BSSY B0, `(.L_x_886) ;  /* 0x000000e000007945 */ /* 0x000fe60003800000 */
[----:B------:R-:W-:-:S13]  /*1bd90*/  ISETP.GE.AND P3, PT, R0, R2, PT ;  /* 0x000000020000720c */ /* 0x000fda0003f66270 */
[----:B------:R-:W-:Y:S05]  /*1bda0*/  @P3 BRA `(.L_x_887) ;  /* 0x00000000002c3947 */ /* 0x000fea0003800000 */
[----:B-1----:R-:W1:Y:S02]  /*1bdb0*/  S2R R4, SR_TID.X ;  /* 0x0000000000047919 */ /* 0x002e640000002100 */
[----:B-1----:R-:W-:-:S05]  /*1bdc0*/  IMAD.SHL.U32 R4, R4, 0x8, RZ ;  /* 0x0000000804047824 */ /* 0x002fca00078e00ff */
[----:B------:R-:W-:-:S04]  /*1bdd0*/  LOP3.LUT R4, R4, 0x38, RZ, 0xc0, !PT ;  /* 0x0000003804047812 */ /* 0x000fc800078ec0ff */
[----:B---3--:R-:W-:-:S05]  /*1bde0*/  LEA R2, P3, R4, R3, 0x1 ;  /* 0x0000000304027211 */ /* 0x008fca00078608ff */
[----:B--2---:R-:W-:-:S05]  /*1bdf0*/  IMAD.X R3, RZ, RZ, R5, P3 ;  /* 0x000000ffff037224 */ /* 0x004fca00018e0605 */
[----:B------:R-:W-:Y:S01]  /*1be00*/  @!PT LDS RZ, [RZ] ;  /* 0x00000000fffff984 */ /* 0x000fe20000000800 */
[----:B------:R-:W-:Y:S01]  /*1be10*/  @!PT LDS RZ, [RZ] ;  /* 0x00000000fffff984 */ /* 0x000fe20000000800 */
[----:B------:R-:W-:Y:S01]  /*1be20*/  @!PT LDS RZ, [RZ] ;  /* 0x00000000fffff984 */ /* 0x000fe20000000800 */
[----:B------:R4:W-:Y:S04]  /*1be30*/  LDGSTS.E.BYPASS.LTC128B.128 [R10+0x13c00], desc[UR40][R2.64], !P2 ;  /* 0x13c00000020a7fae */ /* 0x0009e8000d101d68 */
[----:B------:R4:W-:Y:S04]  /*1be40*/  LDGSTS.E.BYPASS.LTC128B.128 [R10+0x17c00], desc[UR40][R2.64+0x80], !P1 ;  /* 0x17c00080020a7fae */ /* 0x0009e8000c901d68 */
[----:B------:R4:W-:Y:S02]  /*1be50*/  LDGSTS.E.BYPASS.LTC128B.128 [R10+0x1bc00], desc[UR40][R2.64+0x100], !P0 ;  /* 0x1bc00100020a7fae */ /* 0x0009e4000c101d68 */
.L_x_887:
[----:B------:R-:W-:Y:S05]  /*1be60*/  BSYNC B0 ;  /* 0x0000000000007941 */ /* 0x000fea0003800000 */
.L_x_886:
[----:B01--4-:R-:W4:Y:S01]  /*1be70*/  LDL R10, [R1+0x4] ;  /* 0x00000400010a7983 */ /* 0x013f220000100800 */
[----:B------:R-:W-:Y:S01]  /*1be80*/  PLOP3.LUT P0, PT, PT, PT, PT, 0x80, 0x0 ;  /* 0x000000000000781c */ /* 0x000fe20003f0f070 */
[----:B------:R-:W-:Y:S01]  /*1be90*/  NOP ;  /* 0x0000000000007918 */ /* 0x000fe20000000000 */
[----:B----4-:R-:W-:-:S11]  /*1bea0*/  IADD3 R10, R10, 0x34800, RZ ;  /* 0x000348000a0a7810 */ /* 0x010fd60007ffe0ff */
.L_x_888:
[----:B------:R-:W4:Y:S01]  /*1beb0*/  LDL R2, [R1+0x4] ;  /* 0x0000040001027983 */ /* 0x000f220000100800 */
[----:B------:R-:W-:Y:S02]  /*1bec0*/  PLOP3.LUT P1, PT, P1, P0, PT, 0xa2, 0x0 ;  /* 0x000000000000781c */ /* 0x000fe40000f21472 */
[----:B----4-:R-:W-:-:S08]  /*1bed0*/  @P0 R2UR P1, UR4, R2 ;  /* 0x00000000020402ca */ /* 0x010fd00000020000 */
[----:B------:R-:W-:-:S05]  /*1bee0*/  @P0 PLOP3.LUT P0, PT, P1, PT, PT, 0x80, 0x0 ;  /* 0x000000000000081c */ /* 0x000fca0000f0f070 */
[----:B------:R-:W-:Y:S01]  /*1bef0*/  @!P1 SYNCS.ARRIVE.TRANS64.RED.A0T1 RZ, [UR4+0x34800], RZ ;  /* 0x034800ffffff99a7 */ /* 0x000fe20008200404 */
[----:B------:R-:W-:Y:S07]  /*1bf00*/  @!P1 ARRIVES.LDGSTSBAR.64.TRANSCNT [UR4+0x34800] ;  /* 0x03480000ff0099b0 */ /* 0x000fee0008000a84 */
[----:B------:R-:W-:Y:S05]  /*1bf10*/  @P0 BRA.U.ANY `(.L_x_888) ;  /* 0xfffffffd00e40947 */ /* 0x000fea000393ffff */
[----:B---3--:R-:W3:Y:S02]  /*1bf20*/  LDL.LU R3, [R1+0x58] ;  /* 0x0000580001037983 */ /* 0x008ee40000300800 */
[----:B---3--:R-:W-:-:S05]  /*1bf30*/  VIADD R3, R3, 0x1 ;  /* 0x0000000103037836 */ /* 0x008fca0000000000 */
        /* <DEDUP_REMOVED lines=10> */
.L_x_1030:
[----:B------:R-:W-:Y:S05]  /*1bfe0*/  BSYNC B0 ;  /* 0x0000000000007941 */ /* 0x000fea0003800000 */
.L_x_889:
[----:B0-----:R-:W3:Y:S01]  /*1bff0*/  LDL.LU R2, [R1+0x50] ;  /* 0x0000500001027983 */ /* 0x001ee20000300800 */
[----:B------:R-:W-:Y:S01]  /*1c000*/  BSSY B0, `(.L_x_891) ;  /* 0x0000223000007945 */ /* 0x000fe20003800000 */
[----:B---3--:R-:W-:-:S13]  /*1c010*/  ISETP.GE.AND P0, PT, R2, 0x81, PT ;  /* 0x000000810200780c */ /* 0x008fda0003f06270 */
[----:B------:R-:W-:Y:S05]  /*1c020*/  @!P0 BRA `(.L_x_892) ;  /* 0x0000002000808947 */ /* 0x000fea0003800000 */
[----:B------:R-:W3:Y:S01]  /*1c030*/  LDL R2, [R1+0x3c] ;  /* 0x00003c0001027983 */ /* 0x000ee20000100800 */
[----:B------:R-:W-:Y:S01]  /*1c040*/  IMAD.MOV.U32 R0, RZ, RZ, 0x1 ;  /* 0x00000001ff007424 */ /* 0x000fe200078e00ff */
[----:B------:R-:W-:Y:S01]  /*1c050*/  BSSY B2, `(.L_x_893) ;  /* 0x00000bb000027945 */ /* 0x000fe20003800000 */
[----:B---3--:R-:W-:-:S04]  /*1c060*/  IADD3 R8, -R2, RZ, RZ ;  /* 0x000000ff02087210 */ /* 0x008fc80007ffe1ff */
[----:B------:R-:W-:-:S05]  /*1c070*/  VIADDMNMX R8, R8, R0, 0xffffffff, !PT ;  /* 0xffffffff08087446 */ /* 0x000fca0007800100 */
[----:B------:R-:W-:-:S05]  /*1c080*/  IMAD.IADD R0, R2, 0x1, R8 ;  /* 0x0000000102007824 */ /* 0x000fca00078e0208 */
[----:B------:R-:W-:-:S04]  /*1c090*/  LOP3.LUT R0, R0, 0x1, RZ, 0xc0, !PT ;  /* 0x0000000100007812 */ /* 0x000fc800078ec0ff */
[----:B------:R-:W-:Y:S02]  /*1c0a0*/  ISETP.NE.U32.AND P0, PT, R0, 0x1, PT ;  /* 0x000000010000780c */ /* 0x000fe40003f05070 */
[----:B------:R-:W-:-:S11]  /*1c0b0*/  IADD3 R0, R2, -0x2, RZ ;  /* 0xfffffffe02007810 */ /* 0x000fd60007ffe0ff */
[----:B------:R-:W-:Y:S05]  /*1c0c0*/  @P0 BRA `(.L_x_894) ;  /* 0x0000000800cc0947 */ /* 0x000fea0003800000 */
[----:B------:R-:W3:Y:S04]  /*1c0d0*/  LDL R4, [R1+0x10] ;  /* 0x0000100001047983 */ /* 0x000ee80000100800 */
[----:B------:R-:W4:Y:S04]  /*1c0e0*/  LDL R3, [R1+0x8] ;  /* 0x0000080001037983 */ /* 0x000f280000100800 */
[----:B------:R-:W5:Y:S01]  /*1c0f0*/  LDL R2, [R1+0x18] ;  /* 0x0000180001027983 */ /* 0x000f620000100800 */
[----:B------:R-:W-:Y:S01]  /*1c100*/  BSSY B1, `(.L_x_895) ;  /* 0x00000ab000017945 */ /* 0x000fe20003800000 */
[----:B---3--:R-:W-:Y:S01]  /*1c110*/  LOP3.LUT P1, RZ, R4, 0x1, RZ, 0xc0, !PT ;  /* 0x0000000104ff7812 */ /* 0x008fe2000782c0ff */
[----:B----4-:R-:W-:-:S05]  /*1c120*/  VIADD R7, R3, 0x1 ;  /* 0x0000000103077836 */ /* 0x010fca0000000000 */
[----:B------:R-:W-:-:S04]  /*1c130*/  ISETP.NE.AND P0, PT, R7, 0x2, PT ;  /* 0x000000020700780c */ /* 0x000fc80003f05270 */
[----:B------:R-:W-:Y:S02]  /*1c140*/  SEL R9, RZ, 0x1, P0 ;  /* 0x00000001ff097807 */ /* 0x000fe40000000000 */
[----:B------:R-:W-:Y:S02]  /*1c150*/  SEL R7, R7, RZ, P0 ;  /* 0x000000ff07077207 */ /* 0x000fe40000000000 */
[----:B-----5:R-:W-:Y:S01]  /*1c160*/  LOP3.LUT R9, R2, R9, RZ, 0x3c, !PT ;  /* 0x0000000902097212 */ /* 0x020fe200078e3cff */
[----:B------:R-:W-:Y:S06]  /*1c170*/  @!P1 BRA `(.L_x_896) ;  /* 0x00000008008c9947 */ /* 0x000fec0003800000 */
[----:B------:R0:W5:Y:S01]  /*1c180*/  LDL R4, [R1] ;  /* 0x0000000001047983 */ /* 0x0001620000100800 */
[----:B------:R-:W-:Y:S02]  /*1c190*/  ULDC.64 UR4, c[0x0][0x418] ;  /* 0x0001060000047ab9 */ /* 0x000fe40000000a00 */
[----:B------:R-:W-:-:S04]  /*1c1a0*/  ISETP.NE.U32.AND P0, PT, RZ, UR4, PT ;  /* 0x00000004ff007c0c */ /* 0x000fc8000bf05070 */
[----:B------:R-:W-:-:S13]  /*1c1b0*/  ISETP.NE.AND.EX P0, PT, RZ, UR5, PT, P0 ;  /* 0x00000005ff007c0c */ /* 0x000fda000bf05300 */
[----:B0-----:R-:W-:Y:S05]  /*1c1c0*/  @!P0 BRA `(.L_x_897) ;  /* 0x00000000004c8947 */ /* 0x001fea0003800000 */
[----:B------:R-:W3:Y:S01]  /*1c1d0*/  LDL R11, [R1+0x28] ;  /* 0x00002800010b7983 */ /* 0x000ee20000100800 */
[----:B--2---:R-:W0:Y:S01]  /*1c1e0*/  LDC R5, c[0x0][0x43c] ;  /* 0x00010f00ff057b82 */ /* 0x004e220000000800 */
[----:B------:R-:W-:Y:S02]  /*1c1f0*/  ULDC.64 UR6, c[0x0][0x428] ;  /* 0x00010a0000067ab9 */ /* 0x000fe40000000a00 */
[----:B------:R-:W2:Y:S01]  /*1c200*/  LDL R6, [R1+0x14] ;  /* 0x0000140001067983 */ /* 0x000ea20000100800 */
[----:B0-----:R-:W-:-:S13]  /*1c210*/  ISETP.NE.AND P0, PT, R5, 0x1, PT ;  /* 0x000000010500780c */ /* 0x001fda0003f05270 */
[----:B------:R-:W0:Y:S02]  /*1c220*/  @P0 LDC.64 R2, c[0x0][0x440] ;  /* 0x00011000ff020b82 */ /* 0x000e240000000a00 */
[----:B0----5:R-:W-:-:S04]  /*1c230*/  @P0 IMAD.HI.U32 R4, R0, R2, RZ ;  /* 0x0000000200040227 */ /* 0x021fc800078e00ff */
[----:B------:R-:W-:Y:S01]  /*1c240*/  IMAD.MOV.U32 R2, RZ, RZ, R0 ;  /* 0x000000ffff027224 */ /* 0x000fe200078e0000 */
[----:B------:R-:W-:-:S04]  /*1c250*/  @P0 SHF.R.U32.HI R2, RZ, R3, R4 ;  /* 0x00000003ff020219 */ /* 0x000fc80000011604 */
[----:B------:R-:W-:-:S05]  /*1c260*/  IADD3 R3, -R2, RZ, RZ ;  /* 0x000000ff02037210 */ /* 0x000fca0007ffe1ff */
[----:B------:R-:W-:Y:S01]  /*1c270*/  IMAD R0, R5, R3, R0 ;  /* 0x0000000305007224 */ /* 0x000fe200078e0200 */
[----:B------:R-:W-:Y:S01]  /*1c280*/  SHF.R.S32.HI R3, RZ, 0x1f, R2 ;  /* 0x0000001fff037819 */ /* 0x000fe20000011402 */
[----:B---3--:R-:W-:-:S04]  /*1c290*/  IMAD R4, R11, UR6, RZ ;  /* 0x000000060b047c24 */ /* 0x008fc8000f8e02ff */
[C---:B--2---:R-:W-:Y:S02]  /*1c2a0*/  IMAD R4, R6.reuse, UR7, R4 ;  /* 0x0000000706047c24 */ /* 0x044fe4000f8e0204 */
[----:B------:R-:W-:-:S04]  /*1c2b0*/  IMAD.WIDE.U32 R2, R6, UR6, R2 ;  /* 0x0000000606027c25 */ /* 0x000fc8000f8e0002 */
[----:B------:R-:W-:Y:S01]  /*1c2c0*/  IMAD.IADD R3, R4, 0x1, R3 ;  /* 0x0000000104037824 */ /* 0x000fe200078e0203 */
[----:B------:R-:W-:-:S04]  /*1c2d0*/  LEA R4, P0, R2, UR4, 0x2 ;  /* 0x0000000402047c11 */ /* 0x000fc8000f8010ff */
[----:B------:R-:W-:-:S05]  /*1c2e0*/  LEA.HI.X R5, R2, UR5, R3, 0x2, P0 ;  /* 0x0000000502057c11 */ /* 0x000fca00080f1403 */
[----:B------:R0:W5:Y:S04]  /*1c2f0*/  LDG.E R4, desc[UR40][R4.64] ;  /* 0x0000002804047981 */ /* 0x000168000c1e1900 */
.L_x_897:
[----:B------:R-:W3:Y:S01]  /*1c300*/  LDL R2, [R1+0x4] ;  /* 0x0000040001027983 */ /* 0x000ee20000100800 */
[----:B------:R-:W-:Y:S01]  /*1c310*/  BSSY B3, `(.L_x_898) ;  /* 0x0000005000037945 */ /* 0x000fe20003800000 */
[----:B---3--:R-:W-:Y:S01]  /*1c320*/  IMAD R3, R7, 0x8, R2 ;  /* 0x0000000807037824 */ /* 0x008fe200078e0202 */
[----:B------:R-:W-:-:S04]  /*1c330*/  SHF.L.U32 R2, R9, 0x1f, RZ ;  /* 0x0000001f09027819 */ /* 0x000fc800000006ff */
[----:B------:R-:W1:Y:S02]  /*1c340*/  SYNCS.PHASECHK.TRANS64.TRYWAIT P0, [R3+URZ+0x34840], R2 ;  /* 0x03484002030075a7 */ /* 0x000e64000800017f */
[----:B-1----:R-:W-:Y:S05]  /*1c350*/  @!P0 BRA `(.L_x_899) ;  /* 0x0000004800948947 */ /* 0x002fea0003800000 */
.L_x_1031:
[----:B------:R-:W-:Y:S05]  /*1c360*/  BSYNC B3 ;  /* 0x0000000000037941 */ /* 0x000fea0003800000 */
.L_x_898:
[----:B0-2---:R-:W0:Y:S01]  /*1c370*/  S2R R5, SR_TID.X ;  /* 0x0000000000057919 */ /* 0x005e220000002100 */
[----:B------:R-:W-:Y:S01]  /*1c380*/  BSSY B3, `(.L_x_900) ;  /* 0x000000b000037945 */ /* 0x000fe20003800000 */
[----:B0-----:R-:W-:-:S04]  /*1c390*/  LOP3.LUT R5, R5, 0x7f, RZ, 0xc0, !PT ;  /* 0x0000007f05057812 */ /* 0x001fc800078ec0ff */
[----:B------:R-:W-:-:S13]  /*1c3a0*/  ISETP.NE.AND P1, PT, R5, RZ, PT ;  /* 0x000000ff0500720c */ /* 0x000fda0003f25270 */
[----:B------:R-:W-:Y:S05]  /*1c3b0*/  @P1 BRA `(.L_x_901) ;  /* 0x00000000001c1947 */ /* 0x000fea0003800000 */
[----:B------:R-:W0:Y:S01]  /*1c3c0*/  S2R R5, SR_TID.X ;  /* 0x0000000000057919 */ /* 0x000e220000002100 */
[----:B-1----:R-:W-:-:S04]  /*1c3d0*/  MOV R2, 0xc000 ;  /* 0x0000c00000027802 */ /* 0x002fc80000000f00 */
[----:B------:R2:W-:Y:S01]  /*1c3e0*/  SYNCS.ARRIVE.TRANS64 RZ, [R3+URZ+0x34830], R2 ;  /* 0x0348300203ff79a7 */ /* 0x0005e2000800003f */
[----:B0-----:R-:W-:-:S04]  /*1c3f0*/  LOP3.LUT R5, R5, 0x1f, RZ, 0xc0, !PT ;  /* 0x0000001f05057812 */ /* 0x001fc800078ec0ff */
[----:B------:R-:W-:-:S13]  /*1c400*/  ISETP.NE.AND P0, PT, R5, RZ, PT ;  /* 0x000000ff0500720c */ /* 0x000fda0003f05270 */
[----:B--2---:R-:W-:Y:S05]  /*1c410*/  @!P0 BRA `(.L_x_901) ;  /* 0x0000000000048947 */ /* 0x004fea0003800000 */
[----:B------:R-:W-:Y:S01]  /*1c420*/  BPT.TRAP 0x1 ;  /* 0x000000040000795c */ /* 0x000fe20000300000 */
.L_x_901:
[----:B------:R-:W-:Y:S05]  /*1c430*/  BSYNC B3 ;  /* 0x0000000000037941 */ /* 0x000fea0003800000 */
.L_x_900:
        /* <DEDUP_REMOVED lines=10> */
[----:B--2---:R-:W-:Y:S01]  /*1c4e0*/  IMAD R6, R7, 0xc000, R5 ;  /* 0x0000c00007067824 */ /* 0x004fe200078e0205 */
[----:B---3--:R-:W-:-:S03]  /*1c4f0*/  LEA R2, R0, R2, 0x7 ;  /* 0x0000000200027211 */ /* 0x008fc600078e38ff */
[----:B------:R-:W-:-:S08]  /*1c500*/  VIADD R5, R6, 0x1c400 ;  /* 0x0001c40006057836 */ /* 0x000fd00000000000 */
.L_x_902:
        /* <DEDUP_REMOVED lines=12> */
[----:B------:R-:W-:Y:S01]  /*1c5d0*/  UMOV UR6, 0x0 ;  /* 0x0000000000067882 */ /* 0x000fe20000000000 */
[----:B------:R-:W-:Y:S01]  /*1c5e0*/  IADD3 R5, R6, 0x20400, RZ ;  /* 0x0002040006057810 */ /* 0x000fe20007ffe0ff */
[----:B------:R-:W-:Y:S01]  /*1c5f0*/  UMOV UR7, 0x14f00000 ;  /* 0x14f0000000077882 */ /* 0x000fe20000000000 */
[----:B------:R-:W-:-:S15]  /*1c600*/  R2UR UR10, R14 ;  /* 0x000000000e0a72ca */ /* 0x000fde00000e0000 */
.L_x_903:
        /* <DEDUP_REMOVED lines=15> */
.L_x_904:
        /* <DEDUP_REMOVED lines=17> */
.L_x_1032:
[----:B------:R-:W-:Y:S05]  /*1c810*/  BSYNC B3 ;  /* 0x0000000000037941 */ /* 0x000fea0003800000 */
.L_x_905:
[----:B------:R1:W5:Y:S04]  /*1c820*/  LDL R15, [R1+0x4] ;  /* 0x00000400010f7983 */ /* 0x0003680000100800 */
[----:B------:R1:W5:Y:S01]  /*1c830*/  LDL R6, [R1+0x8] ;  /* 0x0000080001067983 */ /* 0x0003620000100800 */
[----:B------:R-:W-:Y:S01]  /*1c840*/  BSSY B3, `(.L_x_907) ;  /* 0x000000c000037945 */ /* 0x000fe20003800000 */
[----:B------:R-:W-:Y:S01]  /*1c850*/  MOV R12, 0x0 ;  /* 0x00000000000c7802 */ /* 0x000fe20000000f00 */
[----:B------:R-:W-:Y:S02]  /*1c860*/  IMAD.MOV.U32 R13, RZ, RZ, 0x14f00000 ;  /* 0x14f00000ff0d7424 */ /* 0x000fe400078e00ff */
[----:B------:R-:W-:Y:S05]  /*1c870*/  @P1 BRA `(.L_x_908) ;  /* 0x0000000000201947 */ /* 0x000fea0003800000 */
[----:B------:R-:W2:Y:S01]  /*1c880*/  S2R R5, SR_TID.X ;  /* 0x0000000000057919 */ /* 0x000ea20000002100 */
[----:B0----5:R-:W-:Y:S01]  /*1c890*/  IMAD R2, R6, 0x8, R15 ;  /* 0x0000000806027824 */ /* 0x021fe200078e020f */
[----:B------:R-:W-:-:S04]  /*1c8a0*/  MOV R3, 0x8000 ;  /* 0x0000800000037802 */ /* 0x000fc80000000f00 */
[----:B------:R3:W-:Y:S01]  /*1c8b0*/  SYNCS.ARRIVE.TRANS64 RZ, [R2+URZ+0x34850], R3 ;  /* 0x0348500302ff79a7 */ /* 0x0007e2000800003f */
[----:B--2---:R-:W-:-:S04]  /*1c8c0*/  LOP3.LUT R5, R5, 0x1f, RZ, 0xc0, !PT ;  /* 0x0000001f05057812 */ /* 0x004fc800078ec0ff */
[----:B------:R-:W-:-:S13]  /*1c8d0*/  ISETP.NE.AND P0, PT, R5, RZ, PT ;  /* 0x000000ff0500720c */ /* 0x000fda0003f05270 */
[----:B---3--:R-:W-:Y:S05]  /*1c8e0*/  @!P0 BRA `(.L_x_908) ;  /* 0x0000000000048947 */ /* 0x008fea0003800000 */
[----:B------:R-:W-:Y:S01]  /*1c8f0*/  BPT.TRAP 0x1 ;  /* 0x000000040000795c */ /* 0x000fe20000300000 */
.L_x_908:
[----:B------:R-:W-:Y:S05]  /*1c900*/  BSYNC B3 ;  /* 0x0000000000037941 */ /* 0x000fea0003800000 */
.L_x_907:
[----:B------:R-:W2:Y:S04]  /*1c910*/  LDL R5, [R1+0x20] ;  /* 0x0000200001057983 */ /* 0x000ea80000100800 */
[----:B0-----:R-:W2:Y:S01]  /*1c920*/  LDL.LU R3, [R1+0x1c] ;  /* 0x00001c0001037983 */ /* 0x001ea20000300800 */
[----:B------:R-:W-:Y:S01]  /*1c930*/  R2UR UR10, R11 ;  /* 0x000000000b0a72ca */ /* 0x000fe200000e0000 */
[--C-:B-----5:R-:W-:Y:S01]  /*1c940*/  IMAD R2, R6, 0x8, R15.reuse ;  /* 0x0000000806027824 */ /* 0x120fe200078e020f */
[----:B------:R-:W-:Y:S01]  /*1c950*/  R2UR UR6, R12 ;  /* 0x000000000c0672ca */ /* 0x000fe200000e0000 */
[----:B------:R-:W-:Y:S01]  /*1c960*/  IMAD R6, R6, 0x8000, R15 ;  /* 0x0000800006067824 */ /* 0x000fe200078e020f */
[----:B------:R-:W-:Y:S01]  /*1c970*/  R2UR UR7, R13 ;  /* 0x000000000d0772ca */ /* 0x000fe200000e0000 */
[----:B------:R-:W-:Y:S01]  /*1c980*/  UIADD3 UR4, UP0, UR36, 0x470, URZ ;  /* 0x0000047024047890 */ /* 0x000fe2000ff1e03f */
[----:B------:R-:W-:Y:S01]  /*1c990*/  PLOP3.LUT P0, PT, PT, PT, PT, 0x80, 0x0 ;  /* 0x000000000000781c */ /* 0x000fe20003f0f070 */
[----:B------:R-:W-:-:S02]  /*1c9a0*/  VIADD R2, R2, 0x34850 ;  /* 0x0003485002027836 */ /* 0x000fc40000000000 */
[----:B------:R-:W-:Y:S01]  /*1c9b0*/  UIADD3.X UR5, URZ, UR37, URZ, UP0, !UPT ;  /* 0x000000253f057290 */ /* 0x000fe200087fe43f */
[----:B--2---:R-:W-:Y:S01]  /*1c9c0*/  LEA R3, R3, R5, 0x7 ;  /* 0x0000000503037211 */ /* 0x004fe200078e38ff */
[----:B------:R-:W-:-:S10]  /*1c9d0*/  VIADD R5, R6, 0x400 ;  /* 0x0000040006057836 */ /* 0x000fd40000000000 */
.L_x_909:
        /* <DEDUP_REMOVED lines=11> */
[----:B------:R-:W-:Y:S02]  /*1ca90*/  R2UR UR10, R14 ;  /* 0x000000000e0a72ca */ /* 0x000fe400000e0000 */
[----:B------:R-:W-:Y:S02]  /*1caa0*/  R2UR UR6, R12 ;  /* 0x000000000c0672ca */ /* 0x000fe400000e0000 */
[----:B------:R-:W-:Y:S02]  /*1cab0*/  R2UR UR7, R13 ;  /* 0x000000000d0772ca */ /* 0x000fe400000e0000 */
[----:B------:R-:W-:Y:S02]  /*1cac0*/  PLOP3.LUT P0, PT, PT, PT, PT, 0x80, 0x0 ;  /* 0x000000000000781c */ /* 0x000fe40003f0f070 */
[----:B------:R-:W-:-:S11]  /*1cad0*/  IADD3 R5, R6, 0x4400, RZ ;  /* 0x0000440006057810 */ /* 0x000fd60007ffe0ff */
.L_x_910:
        /* <DEDUP_REMOVED lines=13> */
.L_x_896:
[----:B------:R-:W-:Y:S05]  /*1cbb0*/  BSYNC B1 ;  /* 0x0000000000017941 */ /* 0x000fea0003800000 */
.L_x_895:
[----:B0-----:R-:W3:Y:S04]  /*1cbc0*/  LDL.LU R0, [R1+0x3c] ;  /* 0x00003c0001007983 */ /* 0x001ee80000300800 */
[----:B------:R0:W-:Y:S04]  /*1cbd0*/  STL [R1+0x8], R7 ;  /* 0x0000080701007387 */ /* 0x0001e80000100800 */
[----:B------:R0:W-:Y:S02]  /*1cbe0*/  STL [R1+0x18], R9 ;  /* 0x0000180901007387 */ /* 0x0001e40000100800 */
[----:B0--3--:R-:W-:-:S07]  /*1cbf0*/  VIADD R0, R0, 0xfffffffd ;  /* 0xfffffffd00007836 */ /* 0x009fce0000000000 */
.L_x_894:
[----:B------:R-:W-:Y:S05]  /*1cc00*/  BSYNC B2 ;  /* 0x0000000000027941 */ /* 0x000fea0003800000 */
.L_x_893:
[----:B------:R-:W3:Y:S01]  /*1cc10*/  LDL.LU R2, [R1+0x38] ;  /* 0x0000380001027983 */ /* 0x000ee20000300800 */
[----:B------:R-:W-:-:S05]  /*1cc20*/  IMAD.MOV R8, RZ, RZ, -R8 ;  /* 0x000000ffff087224 */ /* 0x000fca00078e0a08 */
[----:B---3--:R-:W-:-:S13]  /*1cc30*/  ISETP.NE.AND P0, PT, R2, R8, PT ;  /* 0x000000080200720c */ /* 0x008fda0003f05270 */
[----:B------:R-:W-:Y:S05]  /*1cc40*/  @!P0 BRA `(.L_x_892) ;  /* 0x0000001400788947 */ /* 0x000fea0003800000 */
[----:B------:R0:W5:Y:S02]  /*1cc50*/  LDL R8, [R1] ;  /* 0x0000000001087983 */ /* 0x0001640000100800 */
.L_x_943:
[----:B---3--:R-:W3:Y:S04]  /*1cc60*/  LDL R4, [R1+0x10] ;  /* 0x0000100001047983 */ /* 0x008ee80000100800 */
[----:B----4-:R-:W4:Y:S04]  /*1cc70*/  LDL R3, [R1+0x8] ;  /* 0x0000080001037983 */ /* 0x010f280000100800 */
[----:B--2---:R-:W2:Y:S01]  /*1cc80*/  LDL R2, [R1+0x18] ;  /* 0x0000180001027983 */ /* 0x004ea20000100800 */
[----:B------:R-:W-:Y:S05]  /*1cc90*/  YIELD ;  /* 0x0000000000007946 */ /* 0x000fea0003800000 */
[----:B------:R-:W-:Y:S01]  /*1cca0*/  BSSY B1, `(.L_x_911) ;  /* 0x00000a9000017945 */ /* 0x000fe20003800000 */
[----:B---3--:R-:W-:-:S02]  /*1ccb0*/  LOP3.LUT P1, RZ, R4, 0x1, RZ, 0xc0, !PT ;  /* 0x0000000104ff7812 */ /* 0x008fc4000782c0ff */
[----:B----4-:R-:W-:-:S04]  /*1ccc0*/  IADD3 R4, R3, 0x1, RZ ;  /* 0x0000000103047810 */ /* 0x010fc80007ffe0ff */
[----:B------:R-:W-:-:S04]  /*1ccd0*/  ISETP.NE.AND P0, PT, R4, 0x2, PT ;  /* 0x000000020400780c */ /* 0x000fc80003f05270 */
[----:B--2---:R-:W-:Y:S02]  /*1cce0*/  SEL R5, RZ, 0x1, P0 ;  /* 0x00000001ff057807 */ /* 0x004fe40000000000 */
[----:B------:R-:W-:Y:S02]  /*1ccf0*/  SEL R4, R4, RZ, P0 ;  /* 0x000000ff04047207 */ /* 0x000fe40000000000 */
[----:B------:R-:W-:Y:S01]  /*1cd00*/  LOP3.LUT R5, R2, R5, RZ, 0x3c, !PT ;  /* 0x0000000502057212 */ /* 0x000fe200078e3cff */
[----:B------:R-:W-:Y:S06]  /*1cd10*/  @!P1 BRA `(.L_x_912) ;  /* 0x0000000800849947 */ /* 0x000fec0003800000 */
[----:B------:R-:W-:Y:S01]  /*1cd20*/  ULDC.64 UR4, c[0x0][0x418] ;  /* 0x0001060000047ab9 */ /* 0x000fe20000000a00 */
[----:B------:R-:W-:Y:S01]  /*1cd30*/  IMAD.MOV.U32 R6, RZ, RZ, R0 ;  /* 0x000000ffff067224 */ /* 0x000fe200078e0000 */
[----:B------:R-:W-:-:S04]  /*1cd40*/  ISETP.NE.U32.AND P0, PT, RZ, UR4, PT ;  /* 0x00000004ff007c0c */ /* 0x000fc8000bf05070 */
[----:B------:R-:W-:-:S13]  /*1cd50*/  ISETP.NE.AND.EX P0, PT, RZ, UR5, PT, P0 ;  /* 0x00000005ff007c0c */ /* 0x000fda000bf05300 */
[----:B------:R-:W-:Y:S05]  /*1cd60*/  @!P0 BRA `(.L_x_913) ;  /* 0x00000000004c8947 */ /* 0x000fea0003800000 */
[----:B------:R-:W2:Y:S01]  /*1cd70*/  LDL R11, [R1+0x28] ;  /* 0x00002800010b7983 */ /* 0x000ea20000100800 */
[----:B------:R-:W3:Y:S01]  /*1cd80*/  LDC R7, c[0x0][0x43c] ;  /* 0x00010f00ff077b82 */ /* 0x000ee20000000800 */
[----:B------:R-:W-:Y:S02]  /*1cd90*/  ULDC.64 UR6, c[0x0][0x428] ;  /* 0x00010a0000067ab9 */ /* 0x000fe40000000a00 */
[----:B------:R-:W4:Y:S01]  /*1cda0*/  LDL R9, [R1+0x14] ;  /* 0x0000140001097983 */ /* 0x000f220000100800 */
[----:B---3--:R-:W-:-:S13]  /*1cdb0*/  ISETP.NE.AND P0, PT, R7, 0x1, PT ;  /* 0x000000010700780c */ /* 0x008fda0003f05270 */
[----:B------:R-:W3:Y:S02]  /*1cdc0*/  @P0 LDC.64 R2, c[0x0][0x440] ;  /* 0x00011000ff020b82 */ /* 0x000ee40000000a00 */
[----:B---3--:R-:W-:-:S04]  /*1cdd0*/  @P0 IMAD.HI.U32 R6, R0, R2, RZ ;  /* 0x0000000200060227 */ /* 0x008fc800078e00ff */
[----:B------:R-:W-:Y:S01]  /*1cde0*/  IMAD.MOV.U32 R2, RZ, RZ, R0 ;  /* 0x000000ffff027224 */ /* 0x000fe200078e0000 */
[----:B------:R-:W-:-:S04]  /*1cdf0*/  @P0 SHF.R.U32.HI R2, RZ, R3, R6 ;  /* 0x00000003ff020219 */ /* 0x000fc80000011606 */
[----:B------:R-:W-:Y:S02]  /*1ce00*/  IADD3 R6, -R2, RZ, RZ ;  /* 0x000000ff02067210 */ /* 0x000fe40007ffe1ff */
[----:B------:R-:W-:-:S03]  /*1ce10*/  SHF.R.S32.HI R3, RZ, 0x1f, R2 ;  /* 0x0000001fff037819 */ /* 0x000fc60000011402 */
[----:B------:R-:W-:Y:S02]  /*1ce20*/  IMAD R6, R7, R6, R0 ;  /* 0x0000000607067224 */ /* 0x000fe400078e0200 */
[----:B--2---:R-:W-:-:S04]  /*1ce30*/  IMAD R7, R11, UR6, RZ ;  /* 0x000000060b077c24 */ /* 0x004fc8000f8e02ff */
[C---:B----4-:R-:W-:Y:S02]  /*1ce40*/  IMAD R7, R9.reuse, UR7, R7 ;  /* 0x0000000709077c24 */ /* 0x050fe4000f8e0207 */
[----:B------:R-:W-:-:S04]  /*1ce50*/  IMAD.WIDE.U32 R2, R9, UR6, R2 ;  /* 0x0000000609027c25 */ /* 0x000fc8000f8e0002 */
[----:B------:R-:W-:Y:S01]  /*1ce60*/  IMAD.IADD R3, R7, 0x1, R3 ;  /* 0x0000000107037824 */ /* 0x000fe200078e0203 */
[----:B-----5:R-:W-:-:S04]  /*1ce70*/  LEA R8, P0, R2, UR4, 0x2 ;  /* 0x0000000402087c11 */ /* 0x020fc8000f8010ff */
[----:B------:R-:W-:-:S05]  /*1ce80*/  LEA.HI.X R9, R2, UR5, R3, 0x2, P0 ;  /* 0x0000000502097c11 */ /* 0x000fca00080f1403 */
[----:B------:R2:W5:Y:S04]  /*1ce90*/  LDG.E R8, desc[UR40][R8.64] ;  /* 0x0000002808087981 */ /* 0x000568000c1e1900 */
.L_x_913:
[----:B------:R-:W3:Y:S01]  /*1cea0*/  LDL R2, [R1+0x4] ;  /* 0x0000040001027983 */ /* 0x000ee20000100800 */
[----:B------:R-:W-:Y:S01]  /*1ceb0*/  BSSY B2, `(.L_x_914) ;  /* 0x0000005000027945 */ /* 0x000fe20003800000 */
[----:B---3--:R-:W-:Y:S01]  /*1cec0*/  IMAD R3, R4, 0x8, R2 ;  /* 0x0000000804037824 */ /* 0x008fe200078e0202 */
[----:B------:R-:W-:-:S04]  /*1ced0*/  SHF.L.U32 R2, R5, 0x1f, RZ ;  /* 0x0000001f05027819 */ /* 0x000fc800000006ff */
[----:B------:R-:W3:Y:S02]  /*1cee0*/  SYNCS.PHASECHK.TRANS64.TRYWAIT P0, [R3+URZ+0x34840], R2 ;  /* 0x03484002030075a7 */ /* 0x000ee4000800017f */
[----:B---3--:R-:W-:Y:S05]  /*1cef0*/  @!P0 BRA `(.L_x_915) ;  /* 0x0000003c00d48947 */ /* 0x008fea0003800000 */
.L_x_1033:
[----:B------:R-:W-:Y:S05]  /*1cf00*/  BSYNC B2 ;  /* 0x0000000000027941 */ /* 0x000fea0003800000 */
.L_x_914:
[----:B------:R-:W4:Y:S01]  /*1cf10*/  S2R R7, SR_TID.X ;  /* 0x0000000000077919 */ /* 0x000f220000002100 */
[----:B------:R-:W-:Y:S01]  /*1cf20*/  BSSY B2, `(.L_x_916) ;  /* 0x000000b000027945 */ /* 0x000fe20003800000 */
[----:B----4-:R-:W-:-:S04]  /*1cf30*/  LOP3.LUT R7, R7, 0x7f, RZ, 0xc0, !PT ;  /* 0x0000007f07077812 */ /* 0x010fc800078ec0ff */
[----:B------:R-:W-:-:S13]  /*1cf40*/  ISETP.NE.AND P1, PT, R7, RZ, PT ;  /* 0x000000ff0700720c */ /* 0x000fda0003f25270 */
[----:B------:R-:W-:Y:S05]  /*1cf50*/  @P1 BRA `(.L_x_917) ;  /* 0x00000000001c1947 */ /* 0x000fea0003800000 */
[----:B------:R-:W4:Y:S01]  /*1cf60*/  S2R R7, SR_TID.X ;  /* 0x0000000000077919 */ /* 0x000f220000002100 */
[----:B---3--:R-:W-:-:S04]  /*1cf70*/  MOV R2, 0xc000 ;  /* 0x0000c00000027802 */ /* 0x008fc80000000f00 */
[----:B------:R3:W-:Y:S01]  /*1cf80*/  SYNCS.ARRIVE.TRANS64 RZ, [R3+URZ+0x34830], R2 ;  /* 0x0348300203ff79a7 */ /* 0x0007e2000800003f */
[----:B----4-:R-:W-:-:S04]  /*1cf90*/  LOP3.LUT R7, R7, 0x1f, RZ, 0xc0, !PT ;  /* 0x0000001f07077812 */ /* 0x010fc800078ec0ff */
[----:B------:R-:W-:-:S13]  /*1cfa0*/  ISETP.NE.AND P0, PT, R7, RZ, PT ;  /* 0x000000ff0700720c */ /* 0x000fda0003f05270 */
[----:B---3--:R-:W-:Y:S05]  /*1cfb0*/  @!P0 BRA `(.L_x_917) ;  /* 0x0000000000048947 */ /* 0x008fea0003800000 */
[----:B------:R-:W-:Y:S01]  /*1cfc0*/  BPT.TRAP 0x1 ;  /* 0x000000040000795c */ /* 0x000fe20000300000 */
.L_x_917:
[----:B------:R-:W-:Y:S05]  /*1cfd0*/  BSYNC B2 ;  /* 0x0000000000027941 */ /* 0x000fea0003800000 */
.L_x_916:
[----:B------:R-:W4:Y:S04]  /*1cfe0*/  LDL R7, [R1+0x4] ;  /* 0x0000040001077983 */ /* 0x000f280000100800 */
        /* <DEDUP_REMOVED lines=9> */
[----:B----4-:R-:W-:Y:S01]  /*1d080*/  IMAD R7, R4, 0xc000, R7 ;  /* 0x0000c00004077824 */ /* 0x010fe200078e0207 */
[----:B---3--:R-:W-:-:S03]  /*1d090*/  LEA R2, R6, R2, 0x7 ;  /* 0x0000000206027211 */ /* 0x008fc600078e38ff */
[----:B--2---:R-:W-:-:S08]  /*1d0a0*/  VIADD R9, R7, 0x1c400 ;  /* 0x0001c40007097836 */ /* 0x004fd00000000000 */
.L_x_918:
        /* <DEDUP_REMOVED lines=16> */
.L_x_919:
        /* <DEDUP_REMOVED lines=15> */
.L_x_920:
        /* <DEDUP_REMOVED lines=17> */
.L_x_1034:
[----:B------:R-:W-:Y:S05]  /*1d3b0*/  BSYNC B2 ;  /* 0x0000000000027941 */ /* 0x000fea0003800000 */
.L_x_921:
[----:B------:R-:W-:Y:S01]  /*1d3c0*/  BSSY B2, `(.L_x_923) ;  /* 0x000000b000027945 */ /* 0x000fe20003800000 */
[----:B------:R-:W-:Y:S01]  /*1d3d0*/  MOV R12, 0x0 ;  /* 0x00000000000c7802 */ /* 0x000fe20000000f00 */
[----:B------:R-:W-:Y:S02]  /*1d3e0*/  IMAD.MOV.U32 R13, RZ, RZ, 0x14f00000 ;  /* 0x14f00000ff0d7424 */ /* 0x000fe400078e00ff */
[----:B------:R-:W-:Y:S05]  /*1d3f0*/  @P1 BRA `(.L_x_924) ;  /* 0x00000000001c1947 */ /* 0x000fea0003800000 */
[----:B------:R-:W3:Y:S01]  /*1d400*/  S2R R7, SR_TID.X ;  /* 0x0000000000077919 */ /* 0x000ee20000002100 */
[----:B--2---:R-:W-:-:S04]  /*1d410*/  IMAD.MOV.U32 R3, RZ, RZ, 0x8000 ;  /* 0x00008000ff037424 */ /* 0x004fc800078e00ff */
[----:B------:R4:W-:Y:S01]  /*1d420*/  SYNCS.ARRIVE.TRANS64 RZ, [R2+URZ+0x50], R3 ;  /* 0x0000500302ff79a7 */ /* 0x0009e2000800003f */
[----:B---3--:R-:W-:-:S04]  /*1d430*/  LOP3.LUT R7, R7, 0x1f, RZ, 0xc0, !PT ;  /* 0x0000001f07077812 */ /* 0x008fc800078ec0ff */
[----:B------:R-:W-:-:S13]  /*1d440*/  ISETP.NE.AND P0, PT, R7, RZ, PT ;  /* 0x000000ff0700720c */ /* 0x000fda0003f05270 */
[----:B----4-:R-:W-:Y:S05]  /*1d450*/  @!P0 BRA `(.L_x_924) ;  /* 0x0000000000048947 */ /* 0x010fea0003800000 */
[----:B------:R-:W-:Y:S01]  /*1d460*/  BPT.TRAP 0x1 ;  /* 0x000000040000795c */ /* 0x000fe20000300000 */
.L_x_924:
[----:B------:R-:W-:Y:S05]  /*1d470*/  BSYNC B2 ;  /* 0x0000000000027941 */ /* 0x000fea0003800000 */
.L_x_923:
        /* <DEDUP_REMOVED lines=10> */
[----:B------:R-:W-:-:S02]  /*1d520*/  PLOP3.LUT P0, PT, PT, PT, PT, 0x80, 0x0 ;  /* 0x000000000000781c */ /* 0x000fc40003f0f070 */
[----:B---3--:R-:W-:Y:S01]  /*1d530*/  LEA R3, R3, R15, 0xf ;  /* 0x0000000f03037211 */ /* 0x008fe200078e78ff */
[----:B--2---:R-:W-:-:S03]  /*1d540*/  IMAD R7, R7, 0x80, R9 ;  /* 0x0000008007077824 */ /* 0x004fc600078e0209 */
[----:B------:R-:W-:-:S07]  /*1d550*/  IADD3 R9, R3, 0x400, RZ ;  /* 0x0000040003097810 */ /* 0x000fce0007ffe0ff */
.L_x_925:
        /* <DEDUP_REMOVED lines=16> */
.L_x_926:
        /* <DEDUP_REMOVED lines=13> */
.L_x_912:
[----:B------:R-:W-:Y:S05]  /*1d730*/  BSYNC B1 ;  /* 0x0000000000017941 */ /* 0x000fea0003800000 */
.L_x_911:
        /* <DEDUP_REMOVED lines=12> */
[----:B--2---:R-:W-:Y:S02]  /*1d800*/  IADD3 R6, R0, -0x1, RZ ;  /* 0xffffffff00067810 */ /* 0x004fe40007ffe0ff */
[----:B------:R-:W-:-:S04]  /*1d810*/  ISETP.NE.U32.AND P0, PT, RZ, UR4, PT ;  /* 0x00000004ff007c0c */ /* 0x000fc8000bf05070 */
[----:B------:R-:W-:-:S13]  /*1d820*/  ISETP.NE.AND.EX P0, PT, RZ, UR5, PT, P0 ;  /* 0x00000005ff007c0c */ /* 0x000fda000bf05300 */
[----:B------:R-:W-:Y:S05]  /*1d830*/  @!P0 BRA `(.L_x_929) ;  /* 0x00000000004c8947 */ /* 0x000fea0003800000 */
[----:B------:R-:W2:Y:S01]  /*1d840*/  LDL R13, [R1+0x28] ;  /* 0x00002800010d7983 */ /* 0x000ea20000100800 */
[----:B-----5:R-:W4:Y:S01]  /*1d850*/  LDC R8, c[0x0][0x43c] ;  /* 0x00010f00ff087b82 */ /* 0x020f220000000800 */
[----:B------:R-:W-:Y:S02]  /*1d860*/  ULDC.64 UR6, c[0x0][0x428] ;  /* 0x00010a0000067ab9 */ /* 0x000fe40000000a00 */
[----:B------:R-:W3:Y:S01]  /*1d870*/  LDL R9, [R1+0x14] ;  /* 0x0000140001097983 */ /* 0x000ee20000100800 */
[----:B----4-:R-:W-:-:S13]  /*1d880*/  ISETP.NE.AND P0, PT, R8, 0x1, PT ;  /* 0x000000010800780c */ /* 0x010fda0003f05270 */
[----:B------:R-:W4:Y:S02]  /*1d890*/  @P0 LDC.64 R2, c[0x0][0x440] ;  /* 0x00011000ff020b82 */ /* 0x000f240000000a00 */
[----:B----4-:R-:W-:-:S04]  /*1d8a0*/  @P0 IMAD.HI.U32 R7, R6, R2, RZ ;  /* 0x0000000206070227 */ /* 0x010fc800078e00ff */
[----:B------:R-:W-:Y:S01]  /*1d8b0*/  IMAD.MOV.U32 R2, RZ, RZ, R6 ;  /* 0x000000ffff027224 */ /* 0x000fe200078e0006 */
[----:B------:R-:W-:-:S05]  /*1d8c0*/  @P0 SHF.R.U32.HI R2, RZ, R3, R7 ;  /* 0x00000003ff020219 */ /* 0x000fca0000011607 */
[----:B------:R-:W-:-:S04]  /*1d8d0*/  IMAD.MOV R3, RZ, RZ, -R2 ;  /* 0x000000ffff037224 */ /* 0x000fc800078e0a02 */
[----:B------:R-:W-:Y:S01]  /*1d8e0*/  IMAD R6, R8, R3, R6 ;  /* 0x0000000308067224 */ /* 0x000fe200078e0206 */
[----:B------:R-:W-:Y:S01]  /*1d8f0*/  SHF.R.S32.HI R3, RZ, 0x1f, R2 ;  /* 0x0000001fff037819 */ /* 0x000fe20000011402 */
[----:B--2---:R-:W-:-:S04]  /*1d900*/  IMAD R7, R13, UR6, RZ ;  /* 0x000000060d077c24 */ /* 0x004fc8000f8e02ff */
[C---:B---3--:R-:W-:Y:S02]  /*1d910*/  IMAD R7, R9.reuse, UR7, R7 ;  /* 0x0000000709077c24 */ /* 0x048fe4000f8e0207 */
[----:B------:R-:W-:-:S05]  /*1d920*/  IMAD.WIDE.U32 R2, R9, UR6, R2 ;  /* 0x0000000609027c25 */ /* 0x000fca000f8e0002 */
[----:B------:R-:W-:Y:S02]  /*1d930*/  IADD3 R3, R7, R3, RZ ;  /* 0x0000000307037210 */ /* 0x000fe40007ffe0ff */
[----:B------:R-:W-:-:S04]  /*1d940*/  LEA R8, P0, R2, UR4, 0x2 ;  /* 0x0000000402087c11 */ /* 0x000fc8000f8010ff */
[----:B------:R-:W-:-:S05]  /*1d950*/  LEA.HI.X R9, R2, UR5, R3, 0x2, P0 ;  /* 0x0000000502097c11 */ /* 0x000fca00080f1403 */
[----:B------:R2:W5:Y:S04]  /*1d960*/  LDG.E R8, desc[UR40][R8.64] ;  /* 0x0000002808087981 */ /* 0x000568000c1e1900 */
.L_x_929:
[----:B------:R-:W4:Y:S01]  /*1d970*/  LDL R2, [R1+0x4] ;  /* 0x0000040001027983 */ /* 0x000f220000100800 */
[----:B------:R-:W-:Y:S01]  /*1d980*/  SHF.L.U32 R3, R11, 0x1f, RZ ;  /* 0x0000001f0b037819 */ /* 0x000fe200000006ff */
[----:B------:R-:W-:Y:S01]  /*1d990*/  BSSY B2, `(.L_x_930) ;  /* 0x0000004000027945 */ /* 0x000fe20003800000 */
[----:B----4-:R-:W-:-:S04]  /*1d9a0*/  IMAD R2, R12, 0x8, R2 ;  /* 0x000000080c027824 */ /* 0x010fc800078e0202 */
[----:B------:R-:W4:Y:S02]  /*1d9b0*/  SYNCS.PHASECHK.TRANS64.TRYWAIT P0, [R2+URZ+0x34840], R3 ;  /* 0x03484003020075a7 */ /* 0x000f24000800017f */
[----:B----4-:R-:W-:Y:S05]  /*1d9c0*/  @!P0 BRA `(.L_x_931) ;  /* 0x0000003400488947 */ /* 0x010fea0003800000 */
.L_x_1035:
[----:B------:R-:W-:Y:S05]  /*1d9d0*/  BSYNC B2 ;  /* 0x0000000000027941 */ /* 0x000fea0003800000 */
.L_x_930:
[----:B------:R-:W0:Y:S01]  /*1d9e0*/  S2R R7, SR_TID.X ;  /* 0x0000000000077919 */ /* 0x000e220000002100 */
[----:B------:R-:W-:Y:S01]  /*1d9f0*/  BSSY B2, `(.L_x_932) ;  /* 0x000000b000027945 */ /* 0x000fe20003800000 */
[----:B0-----:R-:W-:-:S04]  /*1da00*/  LOP3.LUT R7, R7, 0x7f, RZ, 0xc0, !PT ;  /* 0x0000007f07077812 */ /* 0x001fc800078ec0ff */
[----:B------:R-:W-:-:S13]  /*1da10*/  ISETP.NE.AND P1, PT, R7, RZ, PT ;  /* 0x000000ff0700720c */ /* 0x000fda0003f25270 */
[----:B------:R-:W-:Y:S05]  /*1da20*/  @P1 BRA `(.L_x_933) ;  /* 0x00000000001c1947 */ /* 0x000fea0003800000 */
[----:B------:R-:W0:Y:S01]  /*1da30*/  S2R R7, SR_TID.X ;  /* 0x0000000000077919 */ /* 0x000e220000002100 */
[----:B----4-:R-:W-:-:S04]  /*1da40*/  IMAD.MOV.U32 R3, RZ, RZ, 0xc000 ;  /* 0x0000c000ff037424 */ /* 0x010fc800078e00ff */
[----:B------:R4:W-:Y:S01]  /*1da50*/  SYNCS.ARRIVE.TRANS64 RZ, [R2+URZ+0x34830], R3 ;  /* 0x0348300302ff79a7 */ /* 0x0009e2000800003f */
[----:B0-----:R-:W-:-:S04]  /*1da60*/  LOP3.LUT R7, R7, 0x1f, RZ, 0xc0, !PT ;  /* 0x0000001f07077812 */ /* 0x001fc800078ec0ff */
[----:B------:R-:W-:-:S13]  /*1da70*/  ISETP.NE.AND P0, PT, R7, RZ, PT ;  /* 0x000000ff0700720c */ /* 0x000fda0003f05270 */
[----:B----4-:R-:W-:Y:S05]  /*1da80*/  @!P0 BRA `(.L_x_933) ;  /* 0x0000000000048947 */ /* 0x010fea0003800000 */
[----:B------:R-:W-:Y:S01]  /*1da90*/  BPT.TRAP 0x1 ;  /* 0x000000040000795c */ /* 0x000fe20000300000 */
.L_x_933:
[----:B------:R-:W-:Y:S05]  /*1daa0*/  BSYNC B2 ;  /* 0x0000000000027941 */ /* 0x000fea0003800000 */
.L_x_932:
[----:B------:R-:W3:Y:S04]  /*1dab0*/  LDL R7, [R1+0x8] ;  /* 0x0000080001077983 */ /* 0x000ee80000100800 */
[----:B--2---:R-:W2:Y:S04]  /*1dac0*/  LDL R9, [R1+0x4] ;  /* 0x0000040001097983 */ /* 0x004ea80000100800 */
[----:B----4-:R-:W4:Y:S01]  /*1dad0*/  LDL R2, [R1+0x20] ;  /* 0x0000200001027983 */ /* 0x010f220000100800 */
[----:B---3--:R-:W-:-:S04]  /*1dae0*/  MOV R11, RZ ;  /* 0x000000ff000b7202 */ /* 0x008fc80000000f00 */
[----:B------:R-:W-:Y:S01]  /*1daf0*/  R2UR UR10, R11 ;  /* 0x000000000b0a72ca */ /* 0x000fe200000e0000 */
[----:B------:R-:W-:Y:S01]  /*1db00*/  UIADD3 UR4, UP0, UR36, 0x370, URZ ;  /* 0x0000037024047890 */ /* 0x000fe2000ff1e03f */
[----:B------:R-:W-:Y:S01]  /*1db10*/  PLOP3.LUT P0, PT, PT, PT, PT, 0x80, 0x0 ;  /* 0x000000000000781c */ /* 0x000fe20003f0f070 */
[----:B------:R-:W-:Y:S01]  /*1db20*/  UMOV UR6, 0x0 ;  /* 0x0000000000067882 */ /* 0x000fe20000000000 */
[----:B------:R-:W-:Y:S01]  /*1db30*/  UMOV UR7, 0x14f00000 ;  /* 0x14f0000000077882 */ /* 0x000fe20000000000 */
[----:B------:R-:W-:Y:S01]  /*1db40*/  UIADD3.X UR5, URZ, UR37, URZ, UP0, !UPT ;  /* 0x000000253f057290 */ /* 0x000fe200087fe43f */
[C---:B------:R-:W-:Y:S02]  /*1db50*/  IMAD R3, R7.reuse, 0x8, R10 ;  /* 0x0000000807037824 */ /* 0x040fe400078e020a */
[----:B--2---:R-:W-:Y:S02]  /*1db60*/  IMAD R7, R7, 0xc000, R9 ;  /* 0x0000c00007077824 */ /* 0x004fe400078e0209 */
[----:B------:R-:W-:Y:S01]  /*1db70*/  VIADD R3, R3, 0x30 ;  /* 0x0000003003037836 */ /* 0x000fe20000000000 */
[----:B----4-:R-:W-:Y:S01]  /*1db80*/  LEA R2, R6, R2, 0x7 ;  /* 0x0000000206027211 */ /* 0x010fe200078e38ff */
[----:B------:R-:W-:-:S07]  /*1db90*/  VIADD R9, R7, 0x1c400 ;  /* 0x0001c40007097836 */ /* 0x000fce0000000000 */
.L_x_934:
        /* <DEDUP_REMOVED lines=16> */
.L_x_935:
        /* <DEDUP_REMOVED lines=15> */
.L_x_936:
        /* <DEDUP_REMOVED lines=15> */
.L_x_1036:
[----:B------:R-:W-:Y:S05]  /*1de80*/  BSYNC B2 ;  /* 0x0000000000027941 */ /* 0x000fea0003800000 */
.L_x_937:
[----:B------:R-:W-:Y:S01]  /*1de90*/  BSSY B2, `(.L_x_939) ;  /* 0x000000b000027945 */ /* 0x000fe20003800000 */
[----:B------:R-:W-:Y:S01]  /*1dea0*/  MOV R12, 0x0 ;  /* 0x00000000000c7802 */ /* 0x000fe20000000f00 */
[----:B------:R-:W-:Y:S02]  /*1deb0*/  IMAD.MOV.U32 R13, RZ, RZ, 0x14f00000 ;  /* 0x14f00000ff0d7424 */ /* 0x000fe400078e00ff */
        /* <DEDUP_REMOVED lines=8> */
.L_x_940:
[----:B------:R-:W-:Y:S05]  /*1df40*/  BSYNC B2 ;  /* 0x0000000000027941 */ /* 0x000fea0003800000 */
.L_x_939:
[----:B------:R-:W2:Y:S04]  /*1df50*/  LDL R7, [R1+0x4] ;  /* 0x0000040001077983 */ /* 0x000ea80000100800 */
[----:B0-----:R-:W3:Y:S04]  /*1df60*/  LDL R5, [R1+0x20] ;  /* 0x0000200001057983 */ /* 0x001ee80000100800 */
[----:B------:R-:W3:Y:S01]  /*1df70*/  LDL.LU R3, [R1+0x1c] ;  /* 0x00001c0001037983 */ /* 0x000ee20000300800 */
[----:B------:R-:W-:Y:S01]  /*1df80*/  R2UR UR10, R11 ;  /* 0x000000000b0a72ca */ /* 0x000fe200000e0000 */
[----:B------:R-:W-:Y:S01]  /*1df90*/  UIADD3 UR4, UP0, UR36, 0x470, URZ ;  /* 0x0000047024047890 */ /* 0x000fe2000ff1e03f */
[----:B------:R-:W-:Y:S01]  /*1dfa0*/  R2UR UR6, R12 ;  /* 0x000000000c0672ca */ /* 0x000fe200000e0000 */
[----:B------:R-:W-:Y:S01]  /*1dfb0*/  VIADD R2, R2, 0x50 ;  /* 0x0000005002027836 */ /* 0x000fe20000000000 */
[----:B------:R-:W-:Y:S01]  /*1dfc0*/  R2UR UR7, R13 ;  /* 0x000000000d0772ca */ /* 0x000fe200000e0000 */
[----:B------:R-:W-:Y:S01]  /*1dfd0*/  UIADD3.X UR5, URZ, UR37, URZ, UP0, !UPT ;  /* 0x000000253f057290 */ /* 0x000fe200087fe43f */
[----:B------:R-:W-:-:S02]  /*1dfe0*/  PLOP3.LUT P0, PT, PT, PT, PT, 0x80, 0x0 ;  /* 0x000000000000781c */ /* 0x000fc40003f0f070 */
[----:B--2---:R-:W-:Y:S01]  /*1dff0*/  LEA R4, R4, R7, 0xf ;  /* 0x0000000704047211 */ /* 0x004fe200078e78ff */
[----:B---3--:R-:W-:-:S03]  /*1e000*/  IMAD R3, R3, 0x80, R5 ;  /* 0x0000008003037824 */ /* 0x008fc600078e0205 */
[----:B------:R-:W-:-:S07]  /*1e010*/  IADD3 R5, R4, 0x400, RZ ;  /* 0x0000040004057810 */ /* 0x000fce0007ffe0ff */
.L_x_941:
        /* <DEDUP_REMOVED lines=16> */
.L_x_942:
        /* <DEDUP_REMOVED lines=11> */
[----:B------:R4:W-:Y:S04]  /*1e1d0*/  STL [R1+0x1c], R6 ;  /* 0x00001c0601007387 */ /* 0x0009e80000100800 */
[----:B------:R4:W-:Y:S02]  /*1e1e0*/  STL [R1], R8 ;  /* 0x0000000801007387 */ /* 0x0009e40000100800 */
.L_x_928:
[----:B------:R-:W-:Y:S05]  /*1e1f0*/  BSYNC B1 ;  /* 0x0000000000017941 */ /* 0x000fea0003800000 */
.L_x_927:
[C---:B------:R-:W-:Y:S01]  /*1e200*/  ISETP.GT.AND P0, PT, R0.reuse, 0x1, PT ;  /* 0x000000010000780c */ /* 0x040fe20003f04270 */
[----:B------:R-:W-:-:S12]  /*1e210*/  VIADD R0, R0, 0xfffffffe ;  /* 0xfffffffe00007836 */ /* 0x000fd80000000000 */
[----:B------:R-:W-:Y:S05]  /*1e220*/  @P0 BRA `(.L_x_943) ;  /* 0xffffffe8008c0947 */ /* 0x000fea000383ffff */
.L_x_892:
[----:B------:R-:W-:Y:S05]  /*1e230*/  BSYNC B0 ;  /* 0x0000000000007941 */ /* 0x000fea0003800000 */
.L_x_891:
[----:B------:R-:W0:Y:S01]  /*1e240*/  S2R R3, SR_TID.X ;  /* 0x0000000000037919 */ /* 0x000e220000002100 */
[----:B------:R-:W-:Y:S01]  /*1e250*/  BSSY B0, `(.L_x_944) ;  /* 0x0000010000007945 */ /* 0x000fe20003800000 */
[----:B0-----:R-:W-:-:S04]  /*1e260*/  LOP3.LUT R3, R3, 0x7f, RZ, 0xc0, !PT ;  /* 0x0000007f03037812 */ /* 0x001fc800078ec0ff */
[----:B------:R-:W-:-:S13]  /*1e270*/  ISETP.NE.AND P0, PT, R3, RZ, PT ;  /* 0x000000ff0300720c */ /* 0x000fda0003f05270 */
[----:B------:R-:W-:Y:S05]  /*1e280*/  @P0 BRA `(.L_x_945) ;  /* 0x0000000000300947 */ /* 0x000fea0003800000 */
[----:B------:R-:W0:Y:S01]  /*1e290*/  S2R R2, SR_LANEID ;  /* 0x0000000000027919 */ /* 0x000e220000000000 */
[----:B------:R-:W-:Y:S01]  /*1e2a0*/  VOTEU.ANY UR4, UPT, PT ;  /* 0x0000000000047886 */ /* 0x000fe200038e0100 */
[----:B--2---:R-:W2:Y:S01]  /*1e2b0*/  LDC.64 R4, c[0x0][0xc60] ;  /* 0x00031800ff047b82 */ /* 0x004ea20000000a00 */
[----:B------:R-:W0:Y:S02]  /*1e2c0*/  FLO.U32 R0, UR4 ;  /* 0x0000000400007d00 */ /* 0x000e2400080e0000 */
[----:B0-----:R-:W-:-:S06]  /*1e2d0*/  ISETP.EQ.U32.AND P0, PT, R0, R2, PT ;  /* 0x000000020000720c */ /* 0x001fcc0003f02070 */
[----:B------:R-:W2:Y:S07]  /*1e2e0*/  POPC R2, UR4 ;  /* 0x0000000400027d09 */ /* 0x000eae0008000000 */
[----:B--2---:R-:W2:Y:S04]  /*1e2f0*/  @P0 ATOMG.E.ADD.STRONG.GPU PT, R2, desc[UR40][R4.64], R2 ;  /* 0x00000002040209a8 */ /* 0x004ea800081ee1e8 */
[----:B--2---:R0:W2:Y:S02]  /*1e300*/  SHFL.IDX PT, R2, R2, R0, 0x1f ;  /* 0x00001f0002027589 */ /* 0x0040a400000e0000 */
[----:B0-----:R-:W0:Y:S02]  /*1e310*/  S2R R0, SR_LTMASK ;  /* 0x0000000000007919 */ /* 0x001e240000003900 */
[----:B0-----:R-:W-:-:S06]  /*1e320*/  LOP3.LUT R0, R0, UR4, RZ, 0xc0, !PT ;  /* 0x0000000400007c12 */ /* 0x001fcc000f8ec0ff */
[----:B------:R-:W2:Y:S02]  /*1e330*/  POPC R0, R0 ;  /* 0x0000000000007309 */ /* 0x000ea40000000000 */
[----:B--2---:R-:W-:-:S07]  /*1e340*/  IADD3 R16, R2, UR38, R0 ;  /* 0x0000002602107c10 */ /* 0x004fce000fffe000 */
.L_x_945:
[----:B------:R-:W-:Y:S05]  /*1e350*/  BSYNC B0 ;  /* 0x0000000000007941 */ /* 0x000fea0003800000 */
.L_x_944:
        /* <DEDUP_REMOVED lines=8> */
[----:B------:R-:W-:-:S02]  /*1e3e0*/  ISETP.NE.AND P1, PT, R3, RZ, PT ;  /* 0x000000ff0300720c */ /* 0x000fc40003f25270 */
[----:B--2---:R-:W-:Y:S02]  /*1e3f0*/  LEA R0, R0, R4, 0x3 ;  /* 0x0000000400007211 */ /* 0x004fe400078e18ff */
[----:B---3--:R-:W-:-:S04]  /*1e400*/  SHF.L.U32 R2, R2, 0x1f, RZ ;  /* 0x0000001f02027819 */ /* 0x008fc800000006ff */
[----:B------:R-:W0:Y:S02]  /*1e410*/  SYNCS.PHASECHK.TRANS64.TRYWAIT P0, [R0+URZ+0x34860], R2 ;  /* 0x03486002000075a7 */ /* 0x000e24000800017f */
[----:B0-----:R-:W-:Y:S05]  /*1e420*/  @!P0 BRA `(.L_x_949) ;  /* 0x0000002800d88947 */ /* 0x001fea0003800000 */
.L_x_1037:
[----:B------:R-:W-:Y:S05]  /*1e430*/  BSYNC B1 ;  /* 0x0000000000017941 */ /* 0x000fea0003800000 */
.L_x_948:
        /* <DEDUP_REMOVED lines=9> */
.L_x_951:
[----:B------:R-:W-:Y:S05]  /*1e4d0*/  BSYNC B1 ;  /* 0x0000000000017941 */ /* 0x000fea0003800000 */
.L_x_950:
        /* <DEDUP_REMOVED lines=11> */
[----:B---3--:R-:W-:Y:S01]  /*1e590*/  LEA R2, R2, R4, 0xf ;  /* 0x0000000402027211 */ /* 0x008fe200078e78ff */
[----:B--2---:R-:W-:-:S04]  /*1e5a0*/  IMAD R3, R3, 0x80, R5 ;  /* 0x0000008003037824 */ /* 0x004fc800078e0205 */
[----:B------:R-:W-:-:S07]  /*1e5b0*/  VIADD R4, R2, 0x400 ;  /* 0x0000040002047836 */ /* 0x000fce0000000000 */
.L_x_952:
        /* <DEDUP_REMOVED lines=12> */
[----:B------:R-:W-:Y:S01]  /*1e680*/  UMOV UR6, 0x0 ;  /* 0x0000000000067882 */ /* 0x000fe20000000000 */
[----:B------:R-:W-:Y:S01]  /*1e690*/  IADD3 R2, R2, 0x4400, RZ ;  /* 0x0000440002027810 */ /* 0x000fe20007ffe0ff */
[----:B------:R-:W-:Y:S01]  /*1e6a0*/  UMOV UR7, 0x14f00000 ;  /* 0x14f0000000077882 */ /* 0x000fe20000000000 */
[----:B------:R-:W-:-:S09]  /*1e6b0*/  UMOV UR10, 0x40 ;  /* 0x00000040000a7882 */ /* 0x000fd20000000000 */
.L_x_953:
        /* <DEDUP_REMOVED lines=11> */
.L_x_947:
[----:B------:R-:W-:Y:S05]  /*1e770*/  BSYNC B0 ;  /* 0x0000000000007941 */ /* 0x000fea0003800000 */
.L_x_946:
        /* <DEDUP_REMOVED lines=9> */
.L_x_871:
[----:B------:R-:W-:Y:S05]  /*1e810*/  BSYNC B7 ;  /* 0x0000000000077941 */ /* 0x000fea0003800000 */
.L_x_869:
        /* <DEDUP_REMOVED lines=9> */
[----:B------:R3:W0:Y:S04]  /*1e8b0*/  LDS.128 R16, [R0+0x348d0] ;  /* 0x0348d00000107984 */ /* 0x0006280000000c00 */
[----:B------:R3:W-:Y:S01]  /*1e8c0*/  STL [R1+0x4], R0 ;  /* 0x0000040001007387 */ /* 0x0007e20000100800 */
[----:B------:R-:W-:Y:S06]  /*1e8d0*/  BAR.ARV 0x4, 0x180 ;  /* 0x0106000000007b1d */ /* 0x000fec0000002000 */
[----:B------:R-:W-:Y:S05]  /*1e8e0*/  BRA `(.L_x_955) ;  /* 0x0000000800487947 */ /* 0x000fea0003800000 */
.L_x_954:
[----:B------:R-:W0:Y:S01]  /*1e8f0*/  S2R R7, SR_TID.X ;  /* 0x0000000000077919 */ /* 0x000e220000002100 */
[----:B------:R-:W-:Y:S01]  /*1e900*/  UMOV UR4, 0xffffffff ;  /* 0xffffffff00047882 */ /* 0x000fe20000000000 */
[----:B0-----:R-:W-:-:S04]  /*1e910*/  LOP3.LUT R7, R7, 0x1f, RZ, 0xc0, !PT ;  /* 0x0000001f07077812 */ /* 0x001fc800078ec0ff */
[----:B------:R-:W-:Y:S01]  /*1e920*/  ISETP.NE.AND P0, PT, R7, 0x1f, PT ;  /* 0x0000001f0700780c */ /* 0x000fe20003f05270 */
[----:B------:R-:W-:-:S12]  /*1e930*/  BRA.DIV UR4, `(.L_x_956) ;  /* 0x0000002604a87947 */ /* 0x000fd8000b800000 */
[----:B------:R-:W-:Y:S01]  /*1e940*/  IADD3 R0, R19, R7, RZ ;  /* 0x0000000713007210 */ /* 0x000fe20007ffe0ff */
[----:B------:R-:W-:-:S03]  /*1e950*/  ULDC UR4, c[0x0][0xc3c] ;  /* 0x00030f0000047ab9 */ /* 0x000fc60000000800 */
[----:B------:R-:W-:-:S13]  /*1e960*/  ISETP.GE.OR P1, PT, R0, UR4, !P0 ;  /* 0x0000000400007c0c */ /* 0x000fda000c726670 */
[----:B------:R-:W0:Y:S02]  /*1e970*/  @!P1 LDC.64 R2, c[0x0][0xc80] ;  /* 0x00032000ff029b82 */ /* 0x000e240000000a00 */
[----:B0-----:R-:W-:-:S06]  /*1e980*/  @!P1 IMAD.WIDE R2, R0, 0x4, R2 ;  /* 0x0000000400029825 */ /* 0x001fcc00078e0202 */
[----:B------:R0:W2:Y:S01]  /*1e990*/  @!P1 LDG.E R3, desc[UR40][R2.64] ;  /* 0x0000002802039981 */ /* 0x0000a2000c1e1900 */
[C---:B------:R-:W-:Y:S02]  /*1e9a0*/  ISETP.GE.U32.AND P2, PT, R7.reuse, 0x2, PT ;  /* 0x000000020700780c */ /* 0x040fe40003f46070 */
[C---:B------:R-:W-:Y:S01]  /*1e9b0*/  ISETP.GE.U32.AND P3, PT, R7.reuse, 0x4, PT ;  /* 0x000000040700780c */ /* 0x040fe20003f66070 */
[----:B------:R-:W-:Y:S01]  /*1e9c0*/  SHFL.IDX PT, R0, R16, RZ, 0x1f ;  /* 0x00001fff10007589 */ /* 0x000fe200000e0000 */
[C---:B------:R-:W-:Y:S02]  /*1e9d0*/  ISETP.GE.U32.AND P4, PT, R7.reuse, 0x8, PT ;  /* 0x000000080700780c */ /* 0x040fe40003f86070 */
[C---:B------:R-:W-:Y:S01]  /*1e9e0*/  ISETP.GE.U32.AND P5, PT, R7.reuse, 0x10, PT ;  /* 0x000000100700780c */ /* 0x040fe20003fa6070 */
[----:B------:R-:W-:Y:S01]  /*1e9f0*/  SHFL.IDX PT, R4, R16, 0x1, 0x1f ;  /* 0x00201f0010047f89 */ /* 0x000fe200000e0000 */
[----:B0-----:R-:W-:Y:S02]  /*1ea00*/  IMAD.MOV.U32 R2, RZ, RZ, RZ ;  /* 0x000000ffff027224 */ /* 0x001fe400078e00ff */
[----:B--2---:R-:W-:Y:S01]  /*1ea10*/  @!P1 IMAD.MOV.U32 R2, RZ, RZ, R3 ;  /* 0x000000ffff029224 */ /* 0x004fe200078e0003 */
[----:B------:R-:W-:-:S04]  /*1ea20*/  ISETP.NE.AND P1, PT, R7, RZ, PT ;  /* 0x000000ff0700720c */ /* 0x000fc80003f25270 */
        /* <DEDUP_REMOVED lines=15> */
[----:B----4-:R0:W2:Y:S02]  /*1eb20*/  SHFL.IDX PT, R6, R5, 0x1f, 0x1f ;  /* 0x03e01f0005067f89 */ /* 0x0100a400000e0000 */
.L_x_1047:
[----:B------:R-:W-:Y:S02]  /*1eb30*/  ULDC UR4, c[0x0][0xc38] ;  /* 0x00030e0000047ab9 */ /* 0x000fe40000000800 */
[----:B------:R-:W-:-:S04]  /*1eb40*/  IMAD.U32 R16, RZ, RZ, UR4 ;  /* 0x00000004ff107e24 */ /* 0x000fc8000f8e00ff */
[----:B--2---:R-:W-:-:S05]  /*1eb50*/  IMAD R6, R6, R16, RZ ;  /* 0x0000001006067224 */ /* 0x004fca00078e02ff */
[----:B------:R-:W-:-:S04]  /*1eb60*/  IADD3 R4, R4, R6, RZ ;  /* 0x0000000604047210 */ /* 0x000fc80007ffe0ff */
[----:B------:R-:W-:-:S13]  /*1eb70*/  ISETP.GT.AND P6, PT, R4, R0, PT ;  /* 0x000000000400720c */ /* 0x000fda0003fc4270 */
[----:B------:R-:W-:Y:S05]  /*1eb80*/  @P6 BRA `(.L_x_957) ;  /* 0x00000000009c6947 */ /* 0x000fea0003800000 */
.L_x_962:
[----:B------:R-:W2:Y:S01]  /*1eb90*/  LDC R2, c[0x0][0xc3c] ;  /* 0x00030f00ff027b82 */ /* 0x000ea20000000800 */
[----:B------:R-:W-:-:S05]  /*1eba0*/  VIADD R19, R19, 0x1f ;  /* 0x0000001f13137836 */ /* 0x000fca0000000000 */
[----:B--2---:R-:W-:-:S13]  /*1ebb0*/  ISETP.GE.AND P6, PT, R19, R2, PT ;  /* 0x000000021300720c */ /* 0x004fda0003fc6270 */
[----:B------:R-:W-:Y:S05]  /*1ebc0*/  @P6 BRA `(.L_x_958) ;  /* 0x0000000400446947 */ /* 0x000fea0003800000 */
[----:B------:R-:W2:Y:S01]  /*1ebd0*/  S2R R3, SR_TID.X ;  /* 0x0000000000037919 */ /* 0x000ea20000002100 */
[----:B------:R-:W-:Y:S01]  /*1ebe0*/  BSSY B0, `(.L_x_959) ;  /* 0x0000009000007945 */ /* 0x000fe20003800000 */
[----:B--2---:R-:W-:-:S05]  /*1ebf0*/  LOP3.LUT R3, R3, 0x1f, RZ, 0xc0, !PT ;  /* 0x0000001f03037812 */ /* 0x004fca00078ec0ff */
[----:B0-----:R-:W-:-:S05]  /*1ec00*/  IMAD.IADD R5, R19, 0x1, R3 ;  /* 0x0000000113057824 */ /* 0x001fca00078e0203 */
[----:B------:R-:W-:Y:S02]  /*1ec10*/  ISETP.GE.OR P6, PT, R5, R2, !P0 ;  /* 0x000000020500720c */ /* 0x000fe400047c6670 */
[----:B------:R-:W-:-:S11]  /*1ec20*/  MOV R2, RZ ;  /* 0x000000ff00027202 */ /* 0x000fd60000000f00 */
[----:B------:R-:W-:Y:S05]  /*1ec30*/  @P6 BRA `(.L_x_960) ;  /* 0x00000000000c6947 */ /* 0x000fea0003800000 */
[----:B------:R-:W0:Y:S02]  /*1ec40*/  LDC.64 R2, c[0x0][0xc80] ;  /* 0x00032000ff027b82 */ /* 0x000e240000000a00 */
[----:B0-----:R-:W-:-:S06]  /*1ec50*/  IMAD.WIDE R2, R5, 0x4, R2 ;  /* 0x0000000405027825 */ /* 0x001fcc00078e0202 */
[----:B------:R0:W5:Y:S02]  /*1ec60*/  LDG.E R2, desc[UR40][R2.64] ;  /* 0x0000002802027981 */ /* 0x000164000c1e1900 */
.L_x_960:
[----:B------:R-:W-:Y:S05]  /*1ec70*/  BSYNC B0 ;  /* 0x0000000000007941 */ /* 0x000fea0003800000 */
.L_x_959:
[----:B------:R-:W-:-:S03]  /*1ec80*/  UMOV UR4, 0xffffffff ;  /* 0xffffffff00047882 */ /* 0x000fc60000000000 */
[----:B------:R-:W-:Y:S05]  /*1ec90*/  BRA.DIV UR4, `(.L_x_961) ;  /* 0x0000002a040c7947 */ /* 0x000fea000b800000 */
[----:B0----5:R-:W0:Y:S02]  /*1eca0*/  SHFL.UP PT, R3, R2, 0x1, RZ ;  /* 0x0420000002037989 */ /* 0x021e2400000e00ff */
        /* <DEDUP_REMOVED lines=14> */
[----:B------:R0:W2:Y:S02]  /*1ed90*/  SHFL.IDX PT, R6, R5, 0x1f, 0x1f ;  /* 0x03e01f0005067f89 */ /* 0x0000a400000e0000 */
.L_x_1055:
[----:B------:R-:W-:Y:S02]  /*1eda0*/  ULDC UR4, c[0x0][0xc38] ;  /* 0x00030e0000047ab9 */ /* 0x000fe40000000800 */
[----:B------:R-:W-:-:S05]  /*1edb0*/  MOV R16, UR4 ;  /* 0x0000000400107c02 */ /* 0x000fca0008000f00 */
[----:B--2---:R-:W-:-:S04]  /*1edc0*/  IMAD R6, R6, R16, RZ ;  /* 0x0000001006067224 */ /* 0x004fc800078e02ff */
[----:B------:R-:W-:-:S05]  /*1edd0*/  IMAD.IADD R4, R6, 0x1, R4 ;  /* 0x0000000106047824 */ /* 0x000fca00078e0204 */
[----:B------:R-:W-:-:S13]  /*1ede0*/  ISETP.GT.AND P6, PT, R4, R0, PT ;  /* 0x000000000400720c */ /* 0x000fda0003fc4270 */
[----:B------:R-:W-:Y:S05]  /*1edf0*/  @!P6 BRA `(.L_x_962) ;  /* 0xfffffffc0064e947 */ /* 0x000fea000383ffff */
.L_x_957:
[----:B------:R-:W-:Y:S01]  /*1ee00*/  IMAD.IADD R6, R4, 0x1, -R6 ;  /* 0x0000000104067824 */ /* 0x000fe200078e0a06 */
[----:B------:R-:W-:-:S03]  /*1ee10*/  UMOV UR4, 0xffffffff ;  /* 0xffffffff00047882 */ /* 0x000fc60000000000 */
[----:B------:R-:W-:-:S05]  /*1ee20*/  IMAD R3, R5, R16, R6 ;  /* 0x0000001005037224 */ /* 0x000fca00078e0206 */
[----:B------:R-:W-:Y:S01]  /*1ee30*/  ISETP.GT.AND P6, PT, R3, R0, PT ;  /* 0x000000000300720c */ /* 0x000fe20003fc4270 */
[----:B------:R-:W-:-:S12]  /*1ee40*/  BRA.DIV UR4, `(.L_x_963) ;  /* 0x0000002a04787947 */ /* 0x000fd8000b800000 */
[----:B------:R-:W-:-:S04]  /*1ee50*/  VOTE.ANY R3, PT, !P6 ;  /* 0x0000000000037806 */ /* 0x000fc800070e0100 */
[----:B------:R-:W2:Y:S02]  /*1ee60*/  POPC R4, R3 ;  /* 0x0000000300047309 */ /* 0x000ea40000000000 */
[----:B--2---:R2:W3:Y:S02]  /*1ee70*/  SHFL.IDX PT, R17, R2, R4, 0x1f ;  /* 0x00001f0402117589 */ /* 0x0044e400000e0000 */
.L_x_1059:
[----:B------:R-:W-:Y:S02]  /*1ee80*/  ISETP.NE.AND P0, PT, R3, RZ, PT ;  /* 0x000000ff0300720c */ /* 0x000fe40003f05270 */
[----:B--2---:R-:W-:-:S11]  /*1ee90*/  MOV R2, RZ ;  /* 0x000000ff00027202 */ /* 0x004fd60000000f00 */
[----:B------:R-:W-:Y:S05]  /*1eea0*/  @!P0 BRA `(.L_x_964) ;  /* 0x0000000000108947 */ /* 0x000fea0003800000 */
[----:B------:R-:W-:Y:S01]  /*1eeb0*/  UMOV UR4, 0xffffffff ;  /* 0xffffffff00047882 */ /* 0x000fe20000000000 */
[----:B------:R-:W-:Y:S02]  /*1eec0*/  VIADD R12, R4, 0xffffffff ;  /* 0xffffffff040c7836 */ /* 0x000fe40000000000 */
[----:B------:R-:W-:Y:S05]  /*1eed0*/  BRA.DIV UR4, `(.L_x_965) ;  /* 0x0000002a049c7947 */ /* 0x000fea000b800000 */
[----:B------:R2:W4:Y:S02]  /*1eee0*/  SHFL.IDX PT, R2, R5, R12, 0x1f ;  /* 0x00001f0c05027589 */ /* 0x00052400000e0000 */
.L_x_964:
[----:B0-23--:R-:W-:Y:S01]  /*1eef0*/  IABS R5, R17 ;  /* 0x0000001100057213 */ /* 0x00dfe20000000000 */
[----:B----4-:R-:W-:Y:S01]  /*1ef00*/  IMAD R16, R2, R16, R6 ;  /* 0x0000001002107224 */ /* 0x010fe200078e0206 */
[----:B------:R-:W-:Y:S02]  /*1ef10*/  IADD3 R19, R4, R19, RZ ;  /* 0x0000001304137210 */ /* 0x000fe40007ffe0ff */
[----:B------:R-:W0:Y:S01]  /*1ef20*/  I2F.RP R2, R5 ;  /* 0x0000000500027306 */ /* 0x000e220000209400 */
[----:B------:R-:W-:-:S07]  /*1ef30*/  IMAD.IADD R0, R0, 0x1, -R16 ;  /* 0x0000000100007824 */ /* 0x000fce00078e0a10 */
[----:B0-----:R-:W0:Y:S02]  /*1ef40*/  MUFU.RCP R2, R2 ;  /* 0x0000000200027308 */ /* 0x001e240000001000 */
[----:B0-----:R-:W-:-:S06]  /*1ef50*/  VIADD R2, R2, 0xffffffe ;  /* 0x0ffffffe02027836 */ /* 0x001fcc0000000000 */
[----:B------:R-:W0:Y:S02]  /*1ef60*/  F2I.FTZ.U32.TRUNC.NTZ R3, R2 ;  /* 0x0000000200037305 */ /* 0x000e24000021f000 */
[----:B0-----:R-:W-:-:S05]  /*1ef70*/  IADD3 R2, RZ, -R3, RZ ;  /* 0x80000003ff027210 */ /* 0x001fca0007ffe0ff */
[----:B------:R-:W-:Y:S02]  /*1ef80*/  IMAD R6, R2, R5, RZ ;  /* 0x0000000502067224 */ /* 0x000fe400078e02ff */
[----:B------:R-:W-:-:S04]  /*1ef90*/  IMAD.MOV.U32 R2, RZ, RZ, RZ ;  /* 0x000000ffff027224 */ /* 0x000fc800078e00ff */
        /* <DEDUP_REMOVED lines=20> */
.L_x_958:
[----:B------:R-:W-:Y:S01]  /*1f0e0*/  UMOV UR4, URZ ;  /* 0x0000003f00047c82 */ /* 0x000fe20008000000 */
[----:B------:R-:W-:Y:S01]  /*1f0f0*/  UMOV UR5, URZ ;  /* 0x0000003f00057c82 */ /* 0x000fe20008000000 */
[----:B------:R-:W-:Y:S01]  /*1f100*/  ULDC UR6, c[0x0][0xc3c] ;  /* 0x00030f0000067ab9 */ /* 0x000fe20000000800 */
[----:B------:R-:W-:Y:S01]  /*1f110*/  IMAD.MOV.U32 R16, RZ, RZ, R0 ;  /* 0x000000ffff107224 */ /* 0x000fe200078e0000 */
[----:B------:R-:W-:Y:S01]  /*1f120*/  MOV R17, UR4 ;  /* 0x0000000400117c02 */ /* 0x000fe20008000f00 */
[----:B------:R-:W-:Y:S02]  /*1f130*/  IMAD.U32 R18, RZ, RZ, UR5 ;  /* 0x00000005ff127e24 */ /* 0x000fe4000f8e00ff */
[----:B------:R-:W-:-:S07]  /*1f140*/  IMAD.U32 R19, RZ, RZ, UR6 ;  /* 0x00000006ff137e24 */ /* 0x000fce000f8e00ff */
.L_x_966:
[----:B------:R2:W3:Y:S01]  /*1f150*/  LDL R3, [R1+0x4] ;  /* 0x0000040001037983 */ /* 0x0004e20000100800 */
[----:B------:R-:W4:Y:S01]  /*1f160*/  S2R R0, SR_TID.X ;  /* 0x0000000000007919 */ /* 0x000f220000002100 */
[----:B------:R-:W-:Y:S05]  /*1f170*/  WARPSYNC.ALL ;  /* 0x0000000000007948 */ /* 0x000fea0003800000 */
[----:B----4-:R-:W-:Y:S01]  /*1f180*/  LOP3.LUT R0, R0, 0x1f, RZ, 0xc0, !PT ;  /* 0x0000001f00007812 */ /* 0x010fe200078ec0ff */
[----:B------:R-:W-:Y:S03]  /*1f190*/  BAR.SYNC.DEFER_BLOCKING 0x4, 0x180 ;  /* 0x0106000000007b1d */ /* 0x000fe60000010000 */
[----:B------:R-:W-:-:S13]  /*1f1a0*/  ISETP.NE.AND P0, PT, R0, RZ, PT ;  /* 0x000000ff0000720c */ /* 0x000fda0003f05270 */
[----:B------:R-:W3:Y:S01]  /*1f1b0*/  @!P0 S2R R0, SR_CgaCtaId ;  /* 0x0000000000008919 */ /* 0x000ee20000008800 */
[----:B------:R-:W-:-:S04]  /*1f1c0*/  @!P0 MOV R2, 0x400 ;  /* 0x0000040000028802 */ /* 0x000fc80000000f00 */
[----:B---3--:R-:W-:-:S05]  /*1f1d0*/  @!P0 LEA R3, R0, R2, 0x18 ;  /* 0x0000000200038211 */ /* 0x008fca00078ec0ff */
[----:B------:R2:W-:Y:S04]  /*1f1e0*/  @!P0 STS.128 [R3+0x348d0], R16 ;  /* 0x0348d01003008388 */ /* 0x0005e80000000c00 */
[----:B------:R2:W-:Y:S01]  /*1f1f0*/  @!P0 STL [R1+0x4], R3 ;  /* 0x0000040301008387 */ /* 0x0005e20000100800 */
[----:B------:R-:W-:Y:S06]  /*1f200*/  BAR.ARV 0x5, 0x180 ;  /* 0x0146000000007b1d */ /* 0x000fec0000002000 */
.L_x_955:
[----:B------:R-:W-:Y:S02]  /*1f210*/  ULDC UR4, c[0x0][0xc3c] ;  /* 0x00030f0000047ab9 */ /* 0x000fe40000000800 */
[----:B0-----:R-:W-:-:S13]  /*1f220*/  ISETP.GE.AND P0, PT, R19, UR4, PT ;  /* 0x0000000413007c0c */ /* 0x001fda000bf06270 */
[----:B------:R-:W-:Y:S05]  /*1f230*/  @!P0 BRA `(.L_x_967) ;  /* 0xffffff9800088947 */ /* 0x000fea000383ffff */
[----:B------:R-:W-:Y:S05]  /*1f240*/  BSYNC B8 ;  /* 0x0000000000087941 */ /* 0x000fea0003800000 */
.L_x_827:
[----:B---3--:R-:W3:Y:S01]  /*1f250*/  LDL.LU R0, [R1+0x58] ;  /* 0x0000580001007983 */ /* 0x008ee20000300800 */
[----:B------:R-:W-:Y:S01]  /*1f260*/  BSSY B0, `(.L_x_968) ;  /* 0x000000b000007945 */ /* 0x000fe20003800000 */
[----:B------:R-:W1:Y:S01]  /*1f270*/  S2R R5, SR_CgaCtaId ;  /* 0x0000000000057919 */ /* 0x000e620000008800 */
[----:B---3--:R-:W-:-:S04]  /*1f280*/  IADD3 R0, R0, 0x1, RZ ;  /* 0x0000000100007810 */ /* 0x008fc80007ffe0ff */
[----:B------:R-:W-:-:S04]  /*1f290*/  LEA.HI R2, R0, R0, RZ, 0x1 ;  /* 0x0000000000027211 */ /* 0x000fc800078f08ff */
[----:B0-2---:R-:W-:-:S05]  /*1f2a0*/  LOP3.LUT R3, R2, 0xfffffffe, RZ, 0xc0, !PT ;  /* 0xfffffffe02037812 */ /* 0x005fca00078ec0ff */
[----:B------:R-:W-:Y:S01]  /*1f2b0*/  IMAD.IADD R3, R0, 0x1, -R3 ;  /* 0x0000000100037824 */ /* 0x000fe200078e0a03 */
[----:B------:R-:W-:-:S04]  /*1f2c0*/  MOV R0, 0x400 ;  /* 0x0000040000007802 */ /* 0x000fc80000000f00 */
[----:B-1----:R-:W-:Y:S02]  /*1f2d0*/  LEA R0, R5, R0, 0x18 ;  /* 0x0000000005007211 */ /* 0x002fe400078ec0ff */
[----:B------:R-:W-:-:S04]  /*1f2e0*/  SHF.L.U32 R3, R3, 0x1f, RZ ;  /* 0x0000001f03037819 */ /* 0x000fc800000006ff */
[----:B------:R-:W0:Y:S02]  /*1f2f0*/  SYNCS.PHASECHK.TRANS64.TRYWAIT P0, [R0+URZ+0x34820], R3 ;  /* 0x03482003000075a7 */ /* 0x000e24000800017f */
[----:B0-----:R-:W-:Y:S05]  /*1f300*/  @!P0 BRA `(.L_x_969) ;  /* 0x0000002400b88947 */ /* 0x001fea0003800000 */
.L_x_1062:
[----:B------:R-:W-:Y:S05]  /*1f310*/  BSYNC B0 ;  /* 0x0000000000007941 */ /* 0x000fea0003800000 */
.L_x_968:
[----:B------:R-:W-:-:S03]  /*1f320*/  UMOV UR4, 0xffffffff ;  /* 0xffffffff00047882 */ /* 0x000fc60000000000 */
[----:B------:R-:W-:Y:S05]  /*1f330*/  BRA.DIV UR4, `(.L_x_970) ;  /* 0x0000002604c07947 */ /* 0x000fea000b800000 */
[----:B------:R-:W1:Y:S02]  /*1f340*/  S2R R2, SR_TID.X ;  /* 0x0000000000027919 */ /* 0x000e640000002100 */
[----:B-1----:R-:W-:-:S04]  /*1f350*/  SHF.R.U32.HI R2, RZ, 0x5, R2 ;  /* 0x00000005ff027819 */ /* 0x002fc80000011602 */
[----:B------:R-:W-:-:S05]  /*1f360*/  LOP3.LUT R2, R2, 0x3, RZ, 0xc0, !PT ;  /* 0x0000000302027812 */ /* 0x000fca00078ec0ff */
[----:B------:R1:W2:Y:S02]  /*1f370*/  SHFL.IDX PT, R14, R2, RZ, 0x1f ;  /* 0x00001fff020e7589 */ /* 0x0002a400000e0000 */
.L_x_1065:
[----:B--2---:R-:W-:-:S13]  /*1f380*/  ISETP.NE.AND P0, PT, R14, RZ, PT ;  /* 0x000000ff0e00720c */ /* 0x004fda0003f05270 */
[----:B------:R-:W-:Y:S05]  /*1f390*/  @P0 BRA `(.L_x_612) ;  /* 0x0000000000940947 */ /* 0x000fea0003800000 */
[----:B------:R-:W-:-:S03]  /*1f3a0*/  UMOV UR4, 0xffffffff ;  /* 0xffffffff00047882 */ /* 0x000fc60000000000 */
[----:B------:R-:W-:Y:S05]  /*1f3b0*/  BRA.DIV UR4, `(.L_x_971) ;  /* 0x0000002604d47947 */ /* 0x000fea000b800000 */
[----:B------:R-:W-:-:S13]  /*1f3c0*/  ELECT P6, URZ, PT ;  /* 0x00000000003f782f */ /* 0x000fda00038c0000 */
.L_x_1068:
[----:B------:R-:W-:Y:S05]  /*1f3d0*/  @!P6 BRA `(.L_x_612) ;  /* 0x000000000084e947 */ /* 0x000fea0003800000 */
[----:B------:R-:W-:-:S06]  /*1f3e0*/  ULOP3.LUT UR4, UR61, 0x2, URZ, 0xfc, !UPT ;  /* 0x000000023d047892 */ /* 0x000fcc000f8efc3f */
[----:B-1----:R-:W-:-:S05]  /*1f3f0*/  IMAD.U32 R2, RZ, RZ, UR4 ;  /* 0x00000004ff027e24 */ /* 0x002fca000f8e00ff */
[----:B------:R-:W-:-:S13]  /*1f400*/  ISETP.NE.AND P2, PT, R2, 0x3, PT ;  /* 0x000000030200780c */ /* 0x000fda0003f45270 */
[----:B------:R-:W-:Y:S05]  /*1f410*/  @!P2 BRA `(.L_x_972) ;  /* 0x000000000004a947 */ /* 0x000fea0003800000 */
[----:B------:R-:W-:Y:S01]  /*1f420*/  BPT.TRAP 0x1 ;  /* 0x000000040000795c */ /* 0x000fe20000300000 */
.L_x_972:
[----:B0-----:R-:W4:Y:S04]  /*1f430*/  LDL R3, [R1+0x8] ;  /* 0x0000080001037983 */ /* 0x001f280000100800 */
[----:B------:R-:W2:Y:S01]  /*1f440*/  LDL.LU R7, [R1+0x18] ;  /* 0x0000180001077983 */ /* 0x000ea20000300800 */
[----:B------:R-:W-:-:S05]  /*1f450*/  IADD3 R2, R0, 0x34840, RZ ;  /* 0x0003484000027810 */ /* 0x000fca0007ffe0ff */
[C---:B----4-:R-:W-:Y:S02]  /*1f460*/  IMAD R6, R3.reuse, 0x8, R2 ;  /* 0x0000000803067824 */ /* 0x050fe400078e0202 */
[----:B------:R-:W-:Y:S01]  /*1f470*/  VIADD R3, R3, 0x1 ;  /* 0x0000000103037836 */ /* 0x000fe20000000000 */
[----:B--2---:R-:W-:-:S04]  /*1f480*/  SHF.L.U32 R5, R7, 0x1f, RZ ;  /* 0x0000001f07057819 */ /* 0x004fc800000006ff */
[C---:B------:R-:W-:Y:S01]  /*1f490*/  ISETP.NE.AND P1, PT, R3.reuse, 0x2, PT ;  /* 0x000000020300780c */ /* 0x040fe20003f25270 */
[----:B------:R-:W0:Y:S03]  /*1f4a0*/  SYNCS.PHASECHK.TRANS64.TRYWAIT P0, [R6+URZ], R5 ;  /* 0x00000005060075a7 */ /* 0x000e26000800017f */
[----:B------:R-:W-:Y:S02]  /*1f4b0*/  SEL R4, RZ, 0x1, P1 ;  /* 0x00000001ff047807 */ /* 0x000fe40000800000 */
[----:B------:R-:W-:Y:S02]  /*1f4c0*/  SEL R3, R3, RZ, P1 ;  /* 0x000000ff03037207 */ /* 0x000fe40000800000 */
[----:B------:R-:W-:Y:S02]  /*1f4d0*/  LOP3.LUT R4, R7, R4, RZ, 0x3c, !PT ;  /* 0x0000000407047212 */ /* 0x000fe400078e3cff */
[----:B------:R-:W-:-:S02]  /*1f4e0*/  LEA R7, R3, R2, 0x3 ;  /* 0x0000000203077211 */ /* 0x000fc400078e18ff */
[----:B------:R-:W-:Y:S01]  /*1f4f0*/  SHF.L.U32 R2, R4, 0x1f, RZ ;  /* 0x0000001f04027819 */ /* 0x000fe200000006ff */
[----:B0-----:R-:W-:Y:S06]  /*1f500*/  @!P0 BRA `(.L_x_973) ;  /* 0x0000002400a08947 */ /* 0x001fec0003800000 */
.L_x_1069:
[----:B------:R-:W1:Y:S02]  /*1f510*/  SYNCS.PHASECHK.TRANS64.TRYWAIT P0, [R7+URZ], R2 ;  /* 0x00000002070075a7 */ /* 0x000e64000800017f */
[----:B-1----:R-:W-:Y:S05]  /*1f520*/  @!P0 BRA `(.L_x_974) ;  /* 0x0000002400ac8947 */ /* 0x002fea0003800000 */
.L_x_1070:
[----:B------:R-:W-:Y:S05]  /*1f530*/  @!P2 BRA `(.L_x_975) ;  /* 0x000000000004a947 */ /* 0x000fea0003800000 */
[----:B------:R-:W-:Y:S01]  /*1f540*/  BPT.TRAP 0x1 ;  /* 0x000000040000795c */ /* 0x000fe20000300000 */
.L_x_975:
[----:B------:R-:W2:Y:S01]  /*1f550*/  LDL.LU R4, [R1+0x8] ;  /* 0x0000080001047983 */ /* 0x000ea20000300800 */
[----:B------:R-:W-:-:S04]  /*1f560*/  VIADD R0, R0, 0x34860 ;  /* 0x0003486000007836 */ /* 0x000fc80000000000 */
[----:B--2---:R-:W-:-:S04]  /*1f570*/  IMAD R4, R4, 0x8, R0 ;  /* 0x0000000804047824 */ /* 0x004fc800078e0200 */
[----:B------:R-:W2:Y:S02]  /*1f580*/  SYNCS.PHASECHK.TRANS64.TRYWAIT P0, [R4+URZ], R5 ;  /* 0x00000005040075a7 */ /* 0x000ea4000800017f */
[----:B--2---:R-:W-:Y:S05]  /*1f590*/  @!P0 BRA `(.L_x_976) ;  /* 0x0000002400a48947 */ /* 0x004fea0003800000 */
.L_x_1071:
[----:B------:R-:W-:-:S07]  /*1f5a0*/  LEA R3, R3, R0, 0x3 ;  /* 0x0000000003037211 */ /* 0x000fce00078e18ff */
.L_x_977:
[----:B---3--:R3:W4:Y:S02]  /*1f5b0*/  SYNCS.PHASECHK.TRANS64.TRYWAIT P0, [R3+URZ], R2 ;  /* 0x00000002030075a7 */ /* 0x008724000800017f */
[----:B----4-:R-:W-:Y:S05]  /*1f5c0*/  @!P0 NANOSLEEP.SYNCS 0x989680 ;  /* 0x009896800000895d */ /* 0x010fea0003900000 */
[----:B------:R-:W4:Y:S02]  /*1f5d0*/  @!P0 SYNCS.PHASECHK.TRANS64 P0, [R3+URZ], R2 ;  /* 0x00000002030085a7 */ /* 0x000f24000800007f */
[----:B----4-:R-:W-:Y:S05]  /*1f5e0*/  @!P0 BRA `(.L_x_977) ;  /* 0xfffffffc00f08947 */ /* 0x010fea000383ffff */
.L_x_612:
[----:B------:R-:W-:Y:S05]  /*1f5f0*/  BSYNC B9 ;  /* 0x0000000000097941 */ /* 0x000fea0003800000 */
.L_x_609:
[----:B------:R-:W-:Y:S05]  /*1f600*/  EXIT ;  /* 0x000000000000794d */ /* 0x000fea0003800000 */
.L_x_630:
[----:B-1----:R1:W2:Y:S02]  /*1f610*/  SYNCS.PHASECHK.TRANS64.TRYWAIT P5, [R3+URZ+0x34890], R0 ;  /* 0x03489000030075a7 */ /* 0x0022a400080a017f */
[----:B--2---:R-:W-:Y:S05]  /*1f620*/  @!P5 NANOSLEEP.SYNCS 0x989680 ;  /* 0x009896800000d95d */ /* 0x004fea0003900000 */
[----:B------:R-:W2:Y:S02]  /*1f630*/  @!P5 SYNCS.PHASECHK.TRANS64 P5, [R3+URZ+0x34890], R0 ;  /* 0x034890000300d5a7 */ /* 0x000ea400080a007f */
[----:B--2---:R-:W-:Y:S05]  /*1f640*/  @!P5 BRA `(.L_x_630) ;  /* 0xfffffffc00f0d947 */ /* 0x004fea000383ffff */
[----:B------:R-:W-:Y:S05]  /*1f650*/  BRA `(.L_x_978) ;  /* 0xfffffe4000307947 */ /* 0x000fea000383ffff */
.L_x_684:
[----:B-1----:R1:W3:Y:S02]  /*1f660*/  SYNCS.PHASECHK.TRANS64.TRYWAIT P5, [R3+URZ+0x34890], R0 ;  /* 0x03489000030075a7 */ /* 0x0022e400080a017f */
[----:B---3--:R-:W-:Y:S05]  /*1f670*/  @!P5 NANOSLEEP.SYNCS 0x989680 ;  /* 0x009896800000d95d */ /* 0x008fea0003900000 */
[----:B------:R-:W3:Y:S02]  /*1f680*/  @!P5 SYNCS.PHASECHK.TRANS64 P5, [R3+URZ+0x34890], R0 ;  /* 0x034890000300d5a7 */ /* 0x000ee400080a007f */
[----:B---3--:R-:W-:Y:S05]  /*1f690*/  @!P5 BRA `(.L_x_684) ;  /* 0xfffffffc00f0d947 */ /* 0x008fea000383ffff */
[----:B------:R-:W-:Y:S05]  /*1f6a0*/  BRA `(.L_x_979) ;  /* 0xfffffe7000b07947 */ /* 0x000fea000383ffff */
.L_x_709:
[----:B-1----:R1:W2:Y:S02]  /*1f6b0*/  SYNCS.PHASECHK.TRANS64.TRYWAIT P4, [R3+URZ+0x34890], R0 ;  /* 0x03489000030075a7 */ /* 0x0022a4000808017f */
[----:B--2---:R-:W-:Y:S05]  /*1f6c0*/  @!P4 NANOSLEEP.SYNCS 0x989680 ;  /* 0x009896800000c95d */ /* 0x004fea0003900000 */
[----:B------:R-:W2:Y:S02]  /*1f6d0*/  @!P4 SYNCS.PHASECHK.TRANS64 P4, [R3+URZ+0x34890], R0 ;  /* 0x034890000300c5a7 */ /* 0x000ea4000808007f */
[----:B--2---:R-:W-:Y:S05]  /*1f6e0*/  @!P4 BRA `(.L_x_709) ;  /* 0xfffffffc00f0c947 */ /* 0x004fea000383ffff */
[----:B------:R-:W-:Y:S05]  /*1f6f0*/  BRA `(.L_x_980) ;  /* 0xfffffea000b87947 */ /* 0x000fea000383ffff */
.L_x_715:
[----:B0-----:R0:W2:Y:S02]  /*1f700*/  SYNCS.PHASECHK.TRANS64.TRYWAIT P4, [R3+URZ+0x348b0], R0 ;  /* 0x0348b000030075a7 */ /* 0x0010a4000808017f */
[----:B--2---:R-:W-:Y:S05]  /*1f710*/  @!P4 NANOSLEEP.SYNCS 0x989680 ;  /* 0x009896800000c95d */ /* 0x004fea0003900000 */
[----:B------:R-:W2:Y:S02]  /*1f720*/  @!P4 SYNCS.PHASECHK.TRANS64 P4, [R3+URZ+0x348b0], R0 ;  /* 0x0348b0000300c5a7 */ /* 0x000ea4000808007f */
[----:B--2---:R-:W-:Y:S05]  /*1f730*/  @!P4 BRA `(.L_x_715) ;  /* 0xfffffffc00f0c947 */ /* 0x004fea000383ffff */
[----:B------:R-:W-:Y:S05]  /*1f740*/  BRA `(.L_x_981) ;  /* 0xfffffea400bc7947 */ /* 0x000fea000383ffff */
.L_x_733:
[----:B------:R-:W-:Y:S01]  /*1f750*/  BSSY B1, `(.L_x_982) ;  /* 0x0000008000017945 */ /* 0x000fe20003800000 */
[----:B------:R-:W-:Y:S01]  /*1f760*/  IMAD.MOV.U32 R13, RZ, RZ, R25 ;  /* 0x000000ffff0d7224 */ /* 0x000fe200078e0019 */
[----:B------:R-:W-:Y:S01]  /*1f770*/  MOV R11, 0x1c1f ;  /* 0x00001c1f000b7802 */ /* 0x000fe20000000f00 */
[----:B------:R-:W-:Y:S02]  /*1f780*/  IMAD.MOV.U32 R12, RZ, RZ, RZ ;  /* 0x000000ffff0c7224 */ /* 0x000fe400078e00ff */
[----:B------:R-:W-:-:S07]  /*1f790*/  IMAD.MOV.U32 R15, RZ, RZ, -0x1 ;  /* 0xffffffffff0f7424 */ /* 0x000fce00078e00ff */
[----:B------:R-:W-:Y:S05]  /*1f7a0*/  WARPSYNC.COLLECTIVE R15, `(.L_x_983) ;  /* 0x000000000f087348 */ /* 0x000fea0003c00000 */
[----:B------:R0:W1:Y:S02]  /*1f7b0*/  SHFL.IDX P6, R14, R13, R12, R11 ;  /* 0x0000000c0d0e7389 */ /* 0x00006400000c000b */
[----:B01----:R-:W-:Y:S01]  /*1f7c0*/  ENDCOLLECTIVE ;  /* 0x000000000000791b */ /* 0x003fe20003800000 */
.L_x_983:
[----:B------:R-:W-:Y:S05]  /*1f7d0*/  BSYNC B1 ;  /* 0x0000000000017941 */ /* 0x000fea0003800000 */
.L_x_982:
[----:B------:R-:W-:Y:S01]  /*1f7e0*/  MOV R13, R24 ;  /* 0x00000018000d7202 */ /* 0x000fe20000000f00 */
[----:B------:R-:W-:Y:S01]  /*1f7f0*/  IMAD.MOV.U32 R12, RZ, RZ, RZ ;  /* 0x000000ffff0c7224 */ /* 0x000fe200078e00ff */
[----:B------:R-:W-:Y:S01]  /*1f800*/  MOV R15, 0xffffffff ;  /* 0xffffffff000f7802 */ /* 0x000fe20000000f00 */
[----:B------:R-:W-:Y:S02]  /*1f810*/  IMAD.MOV.U32 R11, RZ, RZ, 0x1c1f ;  /* 0x00001c1fff0b7424 */ /* 0x000fe400078e00ff */
[----:B------:R-:W-:-:S07]  /*1f820*/  IMAD.MOV.U32 R0, RZ, RZ, R14 ;  /* 0x000000ffff007224 */ /* 0x000fce00078e000e */
[----:B------:R-:W-:Y:S05]  /*1f830*/  WARPSYNC.COLLECTIVE R15, `(.L_x_984) ;  /* 0x000000000f087348 */ /* 0x000fea0003c00000 */
[----:B------:R0:W1:Y:S02]  /*1f840*/  SHFL.IDX P6, R14, R13, R12, R11 ;  /* 0x0000000c0d0e7389 */ /* 0x00006400000c000b */
[----:B01----:R-:W-:Y:S01]  /*1f850*/  ENDCOLLECTIVE ;  /* 0x000000000000791b */ /* 0x003fe20003800000 */
.L_x_984:
[----:B------:R-:W-:Y:S02]  /*1f860*/  IMAD.MOV.U32 R13, RZ, RZ, R27 ;  /* 0x000000ffff0d7224 */ /* 0x000fe400078e001b */
[----:B------:R-:W-:-:S07]  /*1f870*/  IMAD.MOV.U32 R3, RZ, RZ, R14 ;  /* 0x000000ffff037224 */ /* 0x000fce00078e000e */
[----:B------:R-:W-:Y:S05]  /*1f880*/  WARPSYNC.COLLECTIVE R15, `(.L_x_985) ;  /* 0x000000000f087348 */ /* 0x000fea0003c00000 */
[----:B------:R0:W1:Y:S02]  /*1f890*/  SHFL.IDX P6, R14, R13, R12, R11 ;  /* 0x0000000c0d0e7389 */ /* 0x00006400000c000b */
[----:B01----:R-:W-:Y:S01]  /*1f8a0*/  ENDCOLLECTIVE ;  /* 0x000000000000791b */ /* 0x003fe20003800000 */
.L_x_985:
[----:B------:R-:W-:Y:S01]  /*1f8b0*/  IMAD.MOV.U32 R13, RZ, RZ, R26 ;  /* 0x000000ffff0d7224 */ /* 0x000fe200078e001a */
[----:B------:R-:W-:-:S07]  /*1f8c0*/  MOV R4, R14 ;  /* 0x0000000e00047202 */ /* 0x000fce0000000f00 */
[----:B------:R-:W-:Y:S05]  /*1f8d0*/  WARPSYNC.COLLECTIVE R15, `(.L_x_986) ;  /* 0x000000000f087348 */ /* 0x000fea0003c00000 */
[----:B------:R0:W1:Y:S02]  /*1f8e0*/  SHFL.IDX P6, R14, R13, R12, R11 ;  /* 0x0000000c0d0e7389 */ /* 0x00006400000c000b */
[----:B01----:R-:W-:Y:S01]  /*1f8f0*/  ENDCOLLECTIVE ;  /* 0x000000000000791b */ /* 0x003fe20003800000 */
.L_x_986:
[----:B------:R-:W-:Y:S01]  /*1f900*/  IMAD.MOV.U32 R5, RZ, RZ, R14 ;  /* 0x000000ffff057224 */ /* 0x000fe200078e000e */
[----:B------:R-:W-:Y:S06]  /*1f910*/  BRA `(.L_x_987) ;  /* 0xfffffeb000887947 */ /* 0x000fec000383ffff */
.L_x_737:
[----:B0-----:R0:W1:Y:S02]  /*1f920*/  SYNCS.PHASECHK.TRANS64.TRYWAIT P0, [R2+URZ+0x34800], R5 ;  /* 0x03480005020075a7 */ /* 0x001064000800017f */
[----:B-1----:R-:W-:Y:S05]  /*1f930*/  @!P0 NANOSLEEP.SYNCS 0x989680 ;  /* 0x009896800000895d */ /* 0x002fea0003900000 */
[----:B------:R-:W1:Y:S02]  /*1f940*/  @!P0 SYNCS.PHASECHK.TRANS64 P0, [R2+URZ+0x34800], R5 ;  /* 0x03480005020085a7 */ /* 0x000e64000800007f */
[----:B-1----:R-:W-:Y:S05]  /*1f950*/  @!P0 BRA `(.L_x_737) ;  /* 0xfffffffc00f08947 */ /* 0x002fea000383ffff */
[----:B------:R-:W-:Y:S05]  /*1f960*/  BRA `(.L_x_988) ;  /* 0xfffffebc00047947 */ /* 0x000fea000383ffff */
.L_x_761:
[----:B------:R-:W-:Y:S01]  /*1f970*/  BSSY B1, `(.L_x_989) ;  /* 0x0000008000017945 */ /* 0x000fe20003800000 */
[----:B------:R-:W-:Y:S01]  /*1f980*/  MOV R13, R25 ;  /* 0x00000019000d7202 */ /* 0x000fe20000000f00 */
[----:B------:R-:W-:Y:S01]  /*1f990*/  IMAD.MOV.U32 R12, RZ, RZ, RZ ;  /* 0x000000ffff0c7224 */ /* 0x000fe200078e00ff */
[----:B------:R-:W-:Y:S01]  /*1f9a0*/  MOV R15, 0xffffffff ;  /* 0xffffffff000f7802 */ /* 0x000fe20000000f00 */
[----:B------:R-:W-:-:S07]  /*1f9b0*/  IMAD.MOV.U32 R11, RZ, RZ, 0x1c1f ;  /* 0x00001c1fff0b7424 */ /* 0x000fce00078e00ff */
[----:B------:R-:W-:Y:S05]  /*1f9c0*/  WARPSYNC.COLLECTIVE R15, `(.L_x_990) ;  /* 0x000000000f087348 */ /* 0x000fea0003c00000 */
[----:B------:R0:W1:Y:S02]  /*1f9d0*/  SHFL.IDX P6, R14, R13, R12, R11 ;  /* 0x0000000c0d0e7389 */ /* 0x00006400000c000b */
[----:B01----:R-:W-:Y:S01]  /*1f9e0*/  ENDCOLLECTIVE ;  /* 0x000000000000791b */ /* 0x003fe20003800000 */
.L_x_990:
[----:B------:R-:W-:Y:S05]  /*1f9f0*/  BSYNC B1 ;  /* 0x0000000000017941 */ /* 0x000fea0003800000 */
.L_x_989:
[----:B------:R-:W-:Y:S01]  /*1fa00*/  IMAD.MOV.U32 R13, RZ, RZ, R24 ;  /* 0x000000ffff0d7224 */ /* 0x000fe200078e0018 */
[----:B------:R-:W-:Y:S01]  /*1fa10*/  MOV R12, RZ ;  /* 0x000000ff000c7202 */ /* 0x000fe20000000f00 */
[----:B------:R-:W-:Y:S02]  /*1fa20*/  IMAD.MOV.U32 R11, RZ, RZ, 0x1c1f ;  /* 0x00001c1fff0b7424 */ /* 0x000fe400078e00ff */
[----:B------:R-:W-:Y:S02]  /*1fa30*/  IMAD.MOV.U32 R15, RZ, RZ, -0x1 ;  /* 0xffffffffff0f7424 */ /* 0x000fe400078e00ff */
[----:B------:R-:W-:-:S07]  /*1fa40*/  IMAD.MOV.U32 R3, RZ, RZ, R14 ;  /* 0x000000ffff037224 */ /* 0x000fce00078e000e */
[----:B------:R-:W-:Y:S05]  /*1fa50*/  WARPSYNC.COLLECTIVE R15, `(.L_x_991) ;  /* 0x000000000f087348 */ /* 0x000fea0003c00000 */
[----:B------:R0:W1:Y:S02]  /*1fa60*/  SHFL.IDX P6, R14, R13, R12, R11 ;  /* 0x0000000c0d0e7389 */ /* 0x00006400000c000b */
[----:B01----:R-:W-:Y:S01]  /*1fa70*/  ENDCOLLECTIVE ;  /* 0x000000000000791b */ /* 0x003fe20003800000 */
.L_x_991:
[----:B------:R-:W-:Y:S02]  /*1fa80*/  IMAD.MOV.U32 R43, RZ, RZ, R3 ;  /* 0x000000ffff2b7224 */ /* 0x000fe400078e0003 */
[----:B------:R-:W-:Y:S01]  /*1fa90*/  IMAD.MOV.U32 R13, RZ, RZ, R27 ;  /* 0x000000ffff0d7224 */ /* 0x000fe200078e001b */
[----:B------:R-:W-:-:S07]  /*1faa0*/  MOV R0, R14 ;  /* 0x0000000e00007202 */ /* 0x000fce0000000f00 */
[----:B------:R-:W-:Y:S05]  /*1fab0*/  WARPSYNC.COLLECTIVE R15, `(.L_x_992) ;  /* 0x000000000f087348 */ /* 0x000fea0003c00000 */
[----:B------:R0:W1:Y:S02]  /*1fac0*/  SHFL.IDX P6, R14, R13, R12, R11 ;  /* 0x0000000c0d0e7389 */ /* 0x00006400000c000b */
[----:B01----:R-:W-:Y:S01]  /*1fad0*/  ENDCOLLECTIVE ;  /* 0x000000000000791b */ /* 0x003fe20003800000 */
.L_x_992:
[----:B------:R-:W-:Y:S01]  /*1fae0*/  IMAD.MOV.U32 R42, RZ, RZ, R0 ;  /* 0x000000ffff2a7224 */ /* 0x000fe200078e0000 */
[----:B------:R-:W-:Y:S01]  /*1faf0*/  MOV R13, R26 ;  /* 0x0000001a000d7202 */ /* 0x000fe20000000f00 */
[----:B------:R-:W-:-:S07]  /*1fb00*/  IMAD.MOV.U32 R5, RZ, RZ, R14 ;  /* 0x000000ffff057224 */ /* 0x000fce00078e000e */
[----:B------:R-:W-:Y:S05]  /*1fb10*/  WARPSYNC.COLLECTIVE R15, `(.L_x_993) ;  /* 0x000000000f087348 */ /* 0x000fea0003c00000 */
[----:B------:R0:W1:Y:S02]  /*1fb20*/  SHFL.IDX P6, R14, R13, R12, R11 ;  /* 0x0000000c0d0e7389 */ /* 0x00006400000c000b */
[----:B01----:R-:W-:Y:S01]  /*1fb30*/  ENDCOLLECTIVE ;  /* 0x000000000000791b */ /* 0x003fe20003800000 */
.L_x_993:
[----:B------:R-:W-:Y:S05]  /*1fb40*/  BRA `(.L_x_994) ;  /* 0xfffffed800a47947 */ /* 0x000fea000383ffff */
.L_x_765:
[----:B0-----:R0:W1:Y:S02]  /*1fb50*/  SYNCS.PHASECHK.TRANS64.TRYWAIT P0, [R2+URZ+0x34800], R5 ;  /* 0x03480005020075a7 */ /* 0x001064000800017f */
[----:B-1----:R-:W-:Y:S05]  /*1fb60*/  @!P0 NANOSLEEP.SYNCS 0x989680 ;  /* 0x009896800000895d */ /* 0x002fea0003900000 */
[----:B------:R-:W1:Y:S02]  /*1fb70*/  @!P0 SYNCS.PHASECHK.TRANS64 P0, [R2+URZ+0x34800], R5 ;  /* 0x03480005020085a7 */ /* 0x000e64000800007f */
[----:B-1----:R-:W-:Y:S05]  /*1fb80*/  @!P0 BRA `(.L_x_765) ;  /* 0xfffffffc00f08947 */ /* 0x002fea000383ffff */
[----:B------:R-:W-:Y:S05]  /*1fb90*/  BRA `(.L_x_995) ;  /* 0xfffffee000a47947 */ /* 0x000fea000383ffff */
.L_x_779:
[----:B-1----:R1:W2:Y:S02]  /*1fba0*/  SYNCS.PHASECHK.TRANS64.TRYWAIT P2, [R4+URZ+0x34830], R3 ;  /* 0x03483003040075a7 */ /* 0x0022a4000804017f */
[----:B--2---:R-:W-:Y:S05]  /*1fbb0*/  @!P2 NANOSLEEP.SYNCS 0x989680 ;  /* 0x009896800000a95d */ /* 0x004fea0003900000 */
[----:B------:R-:W2:Y:S02]  /*1fbc0*/  @!P2 SYNCS.PHASECHK.TRANS64 P2, [R4+URZ+0x34830], R3 ;  /* 0x034830030400a5a7 */ /* 0x000ea4000804007f */
[----:B--2---:R-:W-:Y:S05]  /*1fbd0*/  @!P2 BRA `(.L_x_779) ;  /* 0xfffffffc00f0a947 */ /* 0x004fea000383ffff */
[----:B------:R-:W-:Y:S05]  /*1fbe0*/  BRA `(.L_x_778) ;  /* 0xffffff0400a47947 */ /* 0x000fea000383ffff */
.L_x_786:
[----:B-1----:R1:W2:Y:S02]  /*1fbf0*/  SYNCS.PHASECHK.TRANS64.TRYWAIT P2, [R15+URZ+0x34830], R0 ;  /* 0x034830000f0075a7 */ /* 0x0022a4000804017f */
[----:B--2---:R-:W-:Y:S05]  /*1fc00*/  @!P2 NANOSLEEP.SYNCS 0x989680 ;  /* 0x009896800000a95d */ /* 0x004fea0003900000 */
[----:B------:R-:W2:Y:S02]  /*1fc10*/  @!P2 SYNCS.PHASECHK.TRANS64 P2, [R15+URZ+0x34830], R0 ;  /* 0x034830000f00a5a7 */ /* 0x000ea4000804007f */
[----:B--2---:R-:W-:Y:S05]  /*1fc20*/  @!P2 BRA `(.L_x_786) ;  /* 0xfffffffc00f0a947 */ /* 0x004fea000383ffff */
[----:B------:R-:W-:Y:S05]  /*1fc30*/  BRA `(.L_x_785) ;  /* 0xffffff3000447947 */ /* 0x000fea000383ffff */
.L_x_791:
[----:B-1----:R1:W2:Y:S02]  /*1fc40*/  SYNCS.PHASECHK.TRANS64.TRYWAIT P2, [R20+URZ+0x34850], R0 ;  /* 0x03485000140075a7 */ /* 0x0022a4000804017f */
[----:B--2---:R-:W-:Y:S05]  /*1fc50*/  @!P2 NANOSLEEP.SYNCS 0x989680 ;  /* 0x009896800000a95d */ /* 0x004fea0003900000 */
[----:B------:R-:W2:Y:S02]  /*1fc60*/  @!P2 SYNCS.PHASECHK.TRANS64 P2, [R20+URZ+0x34850], R0 ;  /* 0x034850001400a5a7 */ /* 0x000ea4000804007f */
[----:B--2---:R-:W-:Y:S05]  /*1fc70*/  @!P2 BRA `(.L_x_791) ;  /* 0xfffffffc00f0a947 */ /* 0x004fea000383ffff */
[----:B------:R-:W-:Y:S05]  /*1fc80*/  BRA `(.L_x_790) ;  /* 0xffffff3c00207947 */ /* 0x000fea000383ffff */
.L_x_797:
[----:B-1----:R1:W2:Y:S02]  /*1fc90*/  SYNCS.PHASECHK.TRANS64.TRYWAIT P0, [R13+URZ+0x34850], R4 ;  /* 0x034850040d0075a7 */ /* 0x0022a4000800017f */
[----:B--2---:R-:W-:Y:S05]  /*1fca0*/  @!P0 NANOSLEEP.SYNCS 0x989680 ;  /* 0x009896800000895d */ /* 0x004fea0003900000 */
[----:B------:R-:W2:Y:S02]  /*1fcb0*/  @!P0 SYNCS.PHASECHK.TRANS64 P0, [R13+URZ+0x34850], R4 ;  /* 0x034850040d0085a7 */ /* 0x000ea4000800007f */
[----:B--2---:R-:W-:Y:S05]  /*1fcc0*/  @!P0 BRA `(.L_x_797) ;  /* 0xfffffffc00f08947 */ /* 0x004fea000383ffff */
[----:B------:R-:W-:Y:S05]  /*1fcd0*/  BRA `(.L_x_796) ;  /* 0xffffff5800407947 */ /* 0x000fea000383ffff */
.L_x_833:
[----:B------:R-:W0:Y:S01]  /*1fce0*/  S2R R7, SR_TID.X ;  /* 0x0000000000077919 */ /* 0x000e220000002100 */
[----:B------:R-:W-:Y:S01]  /*1fcf0*/  BSSY B1, `(.L_x_996) ;  /* 0x000000a000017945 */ /* 0x000fe20003800000 */
[----:B------:R-:W-:Y:S01]  /*1fd00*/  IMAD.MOV.U32 R12, RZ, RZ, RZ ;  /* 0x000000ffff0c7224 */ /* 0x000fe200078e00ff */
[----:B------:R-:W-:Y:S01]  /*1fd10*/  MOV R15, 0xffffffff ;  /* 0xffffffff000f7802 */ /* 0x000fe20000000f00 */
[----:B------:R-:W-:Y:S01]  /*1fd20*/  IMAD.MOV.U32 R11, RZ, RZ, 0x1f ;  /* 0x0000001fff0b7424 */ /* 0x000fe200078e00ff */
[----:B0-----:R-:W-:-:S04]  /*1fd30*/  SHF.R.U32.HI R7, RZ, 0x5, R7 ;  /* 0x00000005ff077819 */ /* 0x001fc80000011607 */
[----:B------:R-:W-:-:S04]  /*1fd40*/  LOP3.LUT R7, R7, 0x3, RZ, 0xc0, !PT ;  /* 0x0000000307077812 */ /* 0x000fc800078ec0ff */
[----:B------:R-:W-:-:S07]  /*1fd50*/  MOV R13, R7 ;  /* 0x00000007000d7202 */ /* 0x000fce0000000f00 */
[----:B-1----:R-:W-:Y:S05]  /*1fd60*/  WARPSYNC.COLLECTIVE R15, `(.L_x_997) ;  /* 0x000000000f087348 */ /* 0x002fea0003c00000 */
[----:B------:R0:W2:Y:S02]  /*1fd70*/  SHFL.IDX P6, R14, R13, R12, R11 ;  /* 0x0000000c0d0e7389 */ /* 0x0000a400000c000b */
[----:B012---:R-:W-:Y:S01]  /*1fd80*/  ENDCOLLECTIVE ;  /* 0x000000000000791b */ /* 0x007fe20003800000 */
.L_x_997:
[----:B------:R-:W-:Y:S05]  /*1fd90*/  BSYNC B1 ;  /* 0x0000000000017941 */ /* 0x000fea0003800000 */
.L_x_996:
[----:B------:R-:W-:Y:S05]  /*1fda0*/  BRA `(.L_x_998) ;  /* 0xffffff9000f07947 */ /* 0x000fea000383ffff */
.L_x_835:
[----:B------:R-:W-:Y:S01]  /*1fdb0*/  BSSY B1, `(.L_x_999) ;  /* 0x0000006000017945 */ /* 0x000fe20003800000 */
[----:B------:R-:W-:-:S07]  /*1fdc0*/  IMAD.MOV.U32 R15, RZ, RZ, -0x1 ;  /* 0xffffffffff0f7424 */ /* 0x000fce00078e00ff */
[----:B01----:R-:W-:Y:S05]  /*1fdd0*/  WARPSYNC.COLLECTIVE R15, `(.L_x_1000) ;  /* 0x000000000f0c7348 */ /* 0x003fea0003c00000 */
[----:B------:R-:W-:Y:S02]  /*1fde0*/  ELECT P6, UR62, PT ;  /* 0x00000000003e782f */ /* 0x000fe400038c0000 */
[----:B------:R-:W-:Y:S01]  /*1fdf0*/  MOV R14, UR62 ;  /* 0x0000003e000e7c02 */ /* 0x000fe20008000f00 */
[----:B01----:R-:W-:Y:S10]  /*1fe00*/  ENDCOLLECTIVE ;  /* 0x000000000000791b */ /* 0x003ff40003800000 */
.L_x_1000:
[----:B------:R-:W-:Y:S05]  /*1fe10*/  BSYNC B1 ;  /* 0x0000000000017941 */ /* 0x000fea0003800000 */
.L_x_999:
[----:B------:R-:W-:Y:S05]  /*1fe20*/  BRA `(.L_x_834) ;  /* 0xffffff9000e87947 */ /* 0x000fea000383ffff */
.L_x_837:
[----:B0-----:R-:W2:Y:S02]  /*1fe30*/  LDL R3, [R1+0x4] ;  /* 0x0000040001037983 */ /* 0x001ea40000100800 */
[----:B--2---:R0:W2:Y:S02]  /*1fe40*/  SYNCS.PHASECHK.TRANS64.TRYWAIT P0, [R3+URZ+0x34820], R2 ;  /* 0x03482002030075a7 */ /* 0x0040a4000800017f */
[----:B--2---:R-:W-:Y:S05]  /*1fe50*/  @!P0 NANOSLEEP.SYNCS 0x989680 ;  /* 0x009896800000895d */ /* 0x004fea0003900000 */
[----:B------:R-:W2:Y:S02]  /*1fe60*/  @!P0 SYNCS.PHASECHK.TRANS64 P0, [R3+URZ+0x34820], R2 ;  /* 0x03482002030085a7 */ /* 0x000ea4000800007f */
[----:B--2---:R-:W-:Y:S05]  /*1fe70*/  @!P0 BRA `(.L_x_837) ;  /* 0xfffffffc00ec8947 */ /* 0x004fea000383ffff */
[----:B------:R-:W-:Y:S05]  /*1fe80*/  BRA `(.L_x_1001) ;  /* 0xffffff9000f87947 */ /* 0x000fea000383ffff */
.L_x_841:
[----:B0-----:R0:W2:Y:S02]  /*1fe90*/  SYNCS.PHASECHK.TRANS64.TRYWAIT P0, [R4+URZ+0x348a0], R8 ;  /* 0x0348a008040075a7 */ /* 0x0010a4000800017f */
[----:B--2---:R-:W-:Y:S05]  /*1fea0*/  @!P0 NANOSLEEP.SYNCS 0x989680 ;  /* 0x009896800000895d */ /* 0x004fea0003900000 */
[----:B------:R-:W2:Y:S02]  /*1feb0*/  @!P0 SYNCS.PHASECHK.TRANS64 P0, [R4+URZ+0x348a0], R8 ;  /* 0x0348a008040085a7 */ /* 0x000ea4000800007f */
[----:B--2---:R-:W-:Y:S05]  /*1fec0*/  @!P0 BRA `(.L_x_841) ;  /* 0xfffffffc00f08947 */ /* 0x004fea000383ffff */
[----:B------:R-:W-:Y:S05]  /*1fed0*/  BRA `(.L_x_1002) ;  /* 0xffffff94001c7947 */ /* 0x000fea000383ffff */
.L_x_848:
[----:B--2---:R2:W3:Y:S02]  /*1fee0*/  SYNCS.PHASECHK.TRANS64.TRYWAIT P0, [R4+URZ+0x348c0], R8 ;  /* 0x0348c008040075a7 */ /* 0x0044e4000800017f */
[----:B---3--:R-:W-:Y:S05]  /*1fef0*/  @!P0 NANOSLEEP.SYNCS 0x989680 ;  /* 0x009896800000895d */ /* 0x008fea0003900000 */
[----:B------:R-:W3:Y:S02]  /*1ff00*/  @!P0 SYNCS.PHASECHK.TRANS64 P0, [R4+URZ+0x348c0], R8 ;  /* 0x0348c008040085a7 */ /* 0x000ee4000800007f */
[----:B---3--:R-:W-:Y:S05]  /*1ff10*/  @!P0 BRA `(.L_x_848) ;  /* 0xfffffffc00f08947 */ /* 0x008fea000383ffff */
[----:B------:R-:W-:Y:S05]  /*1ff20*/  BRA `(.L_x_1003) ;  /* 0xffffff98001c7947 */ /* 0x000fea000383ffff */
.L_x_856:
[----:B0-----:R0:W2:Y:S02]  /*1ff30*/  SYNCS.PHASECHK.TRANS64.TRYWAIT P1, [R6+URZ+0x348a0], R5 ;  /* 0x0348a005060075a7 */ /* 0x0010a4000802017f */
[----:B--2---:R-:W-:Y:S05]  /*1ff40*/  @!P1 NANOSLEEP.SYNCS 0x989680 ;  /* 0x009896800000995d */ /* 0x004fea0003900000 */
[----:B------:R-:W2:Y:S02]  /*1ff50*/  @!P1 SYNCS.PHASECHK.TRANS64 P1, [R6+URZ+0x348a0], R5 ;  /* 0x0348a005060095a7 */ /* 0x000ea4000802007f */
[----:B--2---:R-:W-:Y:S05]  /*1ff60*/  @!P1 BRA `(.L_x_856) ;  /* 0xfffffffc00f09947 */ /* 0x004fea000383ffff */
[----:B------:R-:W-:Y:S05]  /*1ff70*/  BRA `(.L_x_1004) ;  /* 0xffffff9c004c7947 */ /* 0x000fea000383ffff */
.L_x_863:
[----:B--2---:R2:W3:Y:S02]  /*1ff80*/  SYNCS.PHASECHK.TRANS64.TRYWAIT P1, [R6+URZ+0x348c0], R5 ;  /* 0x0348c005060075a7 */ /* 0x0044e4000802017f */
[----:B---3--:R-:W-:Y:S05]  /*1ff90*/  @!P1 NANOSLEEP.SYNCS 0x989680 ;  /* 0x009896800000995d */ /* 0x008fea0003900000 */
[----:B------:R-:W3:Y:S02]  /*1ffa0*/  @!P1 SYNCS.PHASECHK.TRANS64 P1, [R6+URZ+0x348c0], R5 ;  /* 0x0348c005060095a7 */ /* 0x000ee4000802007f */
[----:B---3--:R-:W-:Y:S05]  /*1ffb0*/  @!P1 BRA `(.L_x_863) ;  /* 0xfffffffc00f09947 */ /* 0x008fea000383ffff */
[----:B------:R-:W-:Y:S05]  /*1ffc0*/  BRA `(.L_x_1005) ;  /* 0xffffffa000487947 */ /* 0x000fea000383ffff */
.L_x_877:
[----:B------:R-:W0:Y:S01]  /*1ffd0*/  S2R R4, SR_TID.X ;  /* 0x0000000000047919 */ /* 0x000e220000002100 */
[----:B------:R-:W-:Y:S01]  /*1ffe0*/  BSSY B0, `(.L_x_1006) ;  /* 0x000000a000007945 */ /* 0x000fe20003800000 */
[----:B------:R-:W-:Y:S01]  /*1fff0*/  MOV R12, RZ ;  /* 0x000000ff000c7202 */ /* 0x000fe20000000f00 */
        /* <DEDUP_REMOVED lines=8> */
.L_x_1007:
[----:B------:R-:W-:Y:S05]  /*20080*/  BSYNC B0 ;  /* 0x0000000000007941 */ /* 0x000fea0003800000 */
.L_x_1006:
[----:B------:R-:W-:Y:S05]  /*20090*/  BRA `(.L_x_1008) ;  /* 0xffffffa800c47947 */ /* 0x000fea000383ffff */
.L_x_879:
[----:B------:R-:W-:Y:S01]  /*200a0*/  BSSY B0, `(.L_x_1009) ;  /* 0x0000006000007945 */ /* 0x000fe20003800000 */
[----:B------:R-:W-:-:S07]  /*200b0*/  MOV R15, 0xffffffff ;  /* 0xffffffff000f7802 */ /* 0x000fce0000000f00 */
[----:B01----:R-:W-:Y:S05]  /*200c0*/  WARPSYNC.COLLECTIVE R15, `(.L_x_1010) ;  /* 0x000000000f0c7348 */ /* 0x003fea0003c00000 */
[----:B------:R-:W-:Y:S02]  /*200d0*/  ELECT P6, UR62, PT ;  /* 0x00000000003e782f */ /* 0x000fe400038c0000 */
[----:B------:R-:W-:Y:S01]  /*200e0*/  MOV R14, UR62 ;  /* 0x0000003e000e7c02 */ /* 0x000fe20008000f00 */
[----:B01----:R-:W-:Y:S10]  /*200f0*/  ENDCOLLECTIVE ;  /* 0x000000000000791b */ /* 0x003ff40003800000 */
.L_x_1010:
[----:B------:R-:W-:Y:S05]  /*20100*/  BSYNC B0 ;  /* 0x0000000000007941 */ /* 0x000fea0003800000 */
.L_x_1009:
[----:B------:R-:W-:Y:S05]  /*20110*/  BRA `(.L_x_1011) ;  /* 0xffffffa800d07947 */ /* 0x000fea000383ffff */
.L_x_881:
[----:B0-----:R0:W2:Y:S02]  /*20120*/  SYNCS.PHASECHK.TRANS64.TRYWAIT P0, [R0+URZ+0x34840], R2 ;  /* 0x03484002000075a7 */ /* 0x0010a4000800017f */
[----:B--2---:R-:W-:Y:S05]  /*20130*/  @!P0 NANOSLEEP.SYNCS 0x989680 ;  /* 0x009896800000895d */ /* 0x004fea0003900000 */
[----:B------:R-:W2:Y:S02]  /*20140*/  @!P0 SYNCS.PHASECHK.TRANS64 P0, [R0+URZ+0x34840], R2 ;  /* 0x03484002000085a7 */ /* 0x000ea4000800007f */
[----:B--2---:R-:W-:Y:S05]  /*20150*/  @!P0 BRA `(.L_x_881) ;  /* 0xfffffffc00f08947 */ /* 0x004fea000383ffff */
[----:B------:R-:W-:Y:S05]  /*20160*/  BRA `(.L_x_1012) ;  /* 0xffffffac003c7947 */ /* 0x000fea000383ffff */
.L_x_885:
[----:B------:R0:W5:Y:S01]  /*20170*/  LDL.LU R8, [R1+0x54] ;  /* 0x0000540001087983 */ /* 0x0001620000300800 */
[----:B------:R-:W-:Y:S01]  /*20180*/  IMAD.MOV.U32 R13, RZ, RZ, R3 ;  /* 0x000000ffff0d7224 */ /* 0x000fe200078e0003 */
[----:B------:R-:W-:Y:S01]  /*20190*/  MOV R11, 0x181f ;  /* 0x0000181f000b7802 */ /* 0x000fe20000000f00 */
[----:B------:R-:W-:Y:S02]  /*201a0*/  IMAD.MOV.U32 R12, RZ, RZ, RZ ;  /* 0x000000ffff0c7224 */ /* 0x000fe400078e00ff */
[----:B------:R-:W-:-:S07]  /*201b0*/  IMAD.MOV.U32 R15, RZ, RZ, -0x1 ;  /* 0xffffffffff0f7424 */ /* 0x000fce00078e00ff */
[----:B0----5:R-:W-:Y:S05]  /*201c0*/  WARPSYNC.COLLECTIVE R15, `(.L_x_1013) ;  /* 0x000000000f087348 */ /* 0x021fea0003c00000 */
[----:B------:R1:W2:Y:S02]  /*201d0*/  SHFL.IDX P6, R14, R13, R12, R11 ;  /* 0x0000000c0d0e7389 */ /* 0x0002a400000c000b */
[----:B012--5:R-:W-:Y:S01]  /*201e0*/  ENDCOLLECTIVE ;  /* 0x000000000000791b */ /* 0x027fe20003800000 */
.L_x_1013:
[----:B------:R-:W-:Y:S01]  /*201f0*/  MOV R13, R4 ;  /* 0x00000004000d7202 */ /* 0x000fe20000000f00 */
[----:B------:R-:W-:-:S07]  /*20200*/  IMAD.MOV.U32 R6, RZ, RZ, R14 ;  /* 0x000000ffff067224 */ /* 0x000fce00078e000e */
[----:B------:R-:W-:Y:S05]  /*20210*/  WARPSYNC.COLLECTIVE R15, `(.L_x_1014) ;  /* 0x000000000f087348 */ /* 0x000fea0003c00000 */
[----:B------:R0:W1:Y:S02]  /*20220*/  SHFL.IDX P6, R14, R13, R12, R11 ;  /* 0x0000000c0d0e7389 */ /* 0x00006400000c000b */
[----:B01----:R-:W-:Y:S01]  /*20230*/  ENDCOLLECTIVE ;  /* 0x000000000000791b */ /* 0x003fe20003800000 */
.L_x_1014:
[----:B------:R-:W-:Y:S01]  /*20240*/  MOV R13, R3 ;  /* 0x00000003000d7202 */ /* 0x000fe20000000f00 */
[----:B------:R-:W-:Y:S02]  /*20250*/  IMAD.MOV.U32 R12, RZ, RZ, 0x1 ;  /* 0x00000001ff0c7424 */ /* 0x000fe400078e00ff */
[----:B------:R-:W-:Y:S02]  /*20260*/  IMAD R2, R8, R7, RZ ;  /* 0x0000000708027224 */ /* 0x000fe400078e02ff */
[----:B------:R-:W0:Y:S01]  /*20270*/  S2R R8, SR_TID.X ;  /* 0x0000000000087919 */ /* 0x000e220000002100 */
[----:B------:R-:W-:-:S07]  /*20280*/  IMAD.MOV.U32 R7, RZ, RZ, R14 ;  /* 0x000000ffff077224 */ /* 0x000fce00078e000e */
[----:B0-----:R-:W-:Y:S05]  /*20290*/  WARPSYNC.COLLECTIVE R15, `(.L_x_1015) ;  /* 0x000000000f087348 */ /* 0x001fea0003c00000 */
[----:B------:R1:W2:Y:S02]  /*202a0*/  SHFL.IDX P6, R14, R13, R12, R11 ;  /* 0x0000000c0d0e7389 */ /* 0x0002a400000c000b */
[----:B012---:R-:W-:Y:S01]  /*202b0*/  ENDCOLLECTIVE ;  /* 0x000000000000791b */ /* 0x007fe20003800000 */
.L_x_1015:
[----:B------:R-:W-:Y:S01]  /*202c0*/  MOV R13, R4 ;  /* 0x00000004000d7202 */ /* 0x000fe20000000f00 */
[----:B------:R-:W-:-:S07]  /*202d0*/  IMAD.MOV.U32 R9, RZ, RZ, R14 ;  /* 0x000000ffff097224 */ /* 0x000fce00078e000e */
[----:B------:R-:W-:Y:S05]  /*202e0*/  WARPSYNC.COLLECTIVE R15, `(.L_x_1016) ;  /* 0x000000000f087348 */ /* 0x000fea0003c00000 */
[----:B------:R0:W1:Y:S02]  /*202f0*/  SHFL.IDX P6, R14, R13, R12, R11 ;  /* 0x0000000c0d0e7389 */ /* 0x00006400000c000b */
[----:B01----:R-:W-:Y:S01]  /*20300*/  ENDCOLLECTIVE ;  /* 0x000000000000791b */ /* 0x003fe20003800000 */
.L_x_1016:
[----:B------:R-:W-:-:S04]  /*20310*/  LOP3.LUT R8, R8, 0x7f, RZ, 0xc0, !PT ;  /* 0x0000007f08087812 */ /* 0x000fc800078ec0ff */
[----:B------:R-:W-:-:S05]  /*20320*/  SHF.R.U32.HI R5, RZ, 0x3, R8 ;  /* 0x00000003ff057819 */ /* 0x000fca0000011608 */
[----:B------:R-:W-:Y:S02]  /*20330*/  IMAD.IADD R0, R5, 0x1, R17 ;  /* 0x0000000105007824 */ /* 0x000fe400078e0211 */
[----:B------:R-:W0:Y:S01]  /*20340*/  S2R R17, SR_TID.X ;  /* 0x0000000000117919 */ /* 0x000e220000002100 */
[----:B------:R-:W-:Y:S01]  /*20350*/  MOV R13, R3 ;  /* 0x00000003000d7202 */ /* 0x000fe20000000f00 */
[C---:B------:R-:W-:Y:S01]  /*20360*/  VIADD R5, R0.reuse, 0x10 ;  /* 0x0000001000057836 */ /* 0x040fe20000000000 */
[----:B------:R-:W-:Y:S01]  /*20370*/  ISETP.GE.AND P3, PT, R0, R2, PT ;  /* 0x000000020000720c */ /* 0x000fe20003f66270 */
[----:B------:R-:W-:Y:S01]  /*20380*/  IMAD.MOV.U32 R12, RZ, RZ, 0x2 ;  /* 0x00000002ff0c7424 */ /* 0x000fe200078e00ff */
[----:B0-----:R-:W-:-:S04]  /*20390*/  SHF.L.U32 R17, R17, 0x3, RZ ;  /* 0x0000000311117819 */ /* 0x001fc800000006ff */
[----:B------:R-:W-:-:S07]  /*203a0*/  LOP3.LUT R17, R17, 0x38, RZ, 0xc0, !PT ;  /* 0x0000003811117812 */ /* 0x000fce00078ec0ff */
        /* <DEDUP_REMOVED lines=16> */
.L_x_1017:
[----:B------:R-:W-:Y:S02]  /*204b0*/  @!P3 LEA R8, P5, R17, R5, 0x1 ;  /* 0x000000051108b211 */ /* 0x000fe400078a08ff */
[----:B------:R-:W-:-:S03]  /*204c0*/  MOV R13, R4 ;  /* 0x00000004000d7202 */ /* 0x000fc60000000f00 */
[----:B------:R-:W-:Y:S01]  /*204d0*/  @!P3 IMAD.X R5, RZ, RZ, R9, P5 ;  /* 0x000000ffff05b224 */ /* 0x000fe200028e0609 */
[----:B------:R-:W-:-:S03]  /*204e0*/  @!P3 MOV R6, R8 ;  /* 0x000000080006b202 */ /* 0x000fc60000000f00 */
[----:B------:R-:W-:Y:S02]  /*204f0*/  @!P3 IMAD.MOV.U32 R7, RZ, RZ, R5 ;  /* 0x000000ffff07b224 */ /* 0x000fe400078e0005 */
[----:B------:R-:W-:Y:S02]  /*20500*/  VIADD R5, R0, 0x20 ;  /* 0x0000002000057836 */ /* 0x000fe40000000000 */
[----:B------:R-:W-:Y:S01]  /*20510*/  IMAD.MOV.U32 R8, RZ, RZ, R14 ;  /* 0x000000ffff087224 */ /* 0x000fe200078e000e */
[----:B------:R-:W-:Y:S01]  /*20520*/  @!PT LDS RZ, [RZ] ;  /* 0x00000000fffff984 */ /* 0x000fe20000000800 */
[----:B------:R-:W-:Y:S01]  /*20530*/  @!PT LDS RZ, [RZ] ;  /* 0x00000000fffff984 */ /* 0x000fe20000000800 */
[----:B------:R-:W-:Y:S01]  /*20540*/  @!PT LDS RZ, [RZ] ;  /* 0x00000000fffff984 */ /* 0x000fe20000000800 */
[----:B------:R0:W-:Y:S06]  /*20550*/  @!P3 LDGSTS.E.BYPASS.LTC128B.128 [R10+0x10c00], desc[UR40][R6.64], !P2 ;  /* 0x10c00000060abfae */ /* 0x0001ec000d101d68 */
[----:B0-----:R-:W-:Y:S05]  /*20560*/  WARPSYNC.COLLECTIVE R15, `(.L_x_1018) ;  /* 0x000000000f087348 */ /* 0x001fea0003c00000 */
[----:B------:R1:W2:Y:S02]  /*20570*/  SHFL.IDX P6, R14, R13, R12, R11 ;  /* 0x0000000c0d0e7389 */ /* 0x0002a400000c000b */
[----:B012---:R-:W-:Y:S01]  /*20580*/  ENDCOLLECTIVE ;  /* 0x000000000000791b */ /* 0x007fe20003800000 */
.L_x_1018:
[----:B------:R-:W-:Y:S01]  /*20590*/  @!PT LDS RZ, [RZ] ;  /* 0x00000000fffff984 */ /* 0x000fe20000000800 */
[----:B------:R-:W-:Y:S01]  /*205a0*/  @!PT LDS RZ, [RZ] ;  /* 0x00000000fffff984 */ /* 0x000fe20000000800 */
[----:B------:R-:W-:Y:S01]  /*205b0*/  @!PT LDS RZ, [RZ] ;  /* 0x00000000fffff984 */ /* 0x000fe20000000800 */
[----:B------:R0:W-:Y:S04]  /*205c0*/  @!P3 LDGSTS.E.BYPASS.LTC128B.128 [R10+0x14c00], desc[UR40][R6.64+0x80], !P1 ;  /* 0x14c00080060abfae */ /* 0x0001e8000c901d68 */
[----:B------:R0:W-:Y:S01]  /*205d0*/  @!P3 LDGSTS.E.BYPASS.LTC128B.128 [R10+0x18c00], desc[UR40][R6.64+0x100], !P0 ;  /* 0x18c00100060abfae */ /* 0x0001e2000c101d68 */
[----:B------:R-:W-:Y:S02]  /*205e0*/  ISETP.GE.AND P3, PT, R5, R2, PT ;  /* 0x000000020500720c */ /* 0x000fe40003f66270 */
[----:B------:R-:W-:Y:S01]  /*205f0*/  MOV R13, R3 ;  /* 0x00000003000d7202 */ /* 0x000fe20000000f00 */
[----:B------:R-:W-:Y:S02]  /*20600*/  IMAD.MOV.U32 R12, RZ, RZ, 0x3 ;  /* 0x00000003ff0c7424 */ /* 0x000fe400078e00ff */
[----:B------:R-:W-:-:S08]  /*20610*/  IMAD.MOV.U32 R5, RZ, RZ, R14 ;  /* 0x000000ffff057224 */ /* 0x000fd000078e000e */
[----:B0-----:R-:W-:Y:S05]  /*20620*/  WARPSYNC.COLLECTIVE R15, `(.L_x_1019) ;  /* 0x000000000f087348 */ /* 0x001fea0003c00000 */
[----:B------:R1:W2:Y:S02]  /*20630*/  SHFL.IDX P6, R14, R13, R12, R11 ;  /* 0x0000000c0d0e7389 */ /* 0x0002a400000c000b */
[----:B012---:R-:W-:Y:S01]  /*20640*/  ENDCOLLECTIVE ;  /* 0x000000000000791b */ /* 0x007fe20003800000 */
.L_x_1019:
[----:B------:R-:W-:-:S05]  /*20650*/  @!P3 LEA R5, P4, R17, R5, 0x1 ;  /* 0x000000051105b211 */ /* 0x000fca00078808ff */
[----:B------:R-:W-:-:S05]  /*20660*/  @!P3 IMAD.X R6, RZ, RZ, R8, P4 ;  /* 0x000000ffff06b224 */ /* 0x000fca00020e0608 */
[----:B------:R-:W-:Y:S01]  /*20670*/  @!P3 MOV R7, R6 ;  /* 0x000000060007b202 */ /* 0x000fe20000000f00 */
[----:B------:R-:W-:Y:S01]  /*20680*/  @!P3 IMAD.MOV.U32 R6, RZ, RZ, R5 ;  /* 0x000000ffff06b224 */ /* 0x000fe200078e0005 */
[----:B------:R-:W-:Y:S01]  /*20690*/  MOV R13, R4 ;  /* 0x00000004000d7202 */ /* 0x000fe20000000f00 */
[----:B------:R-:W-:-:S03]  /*206a0*/  VIADD R5, R0, 0x30 ;  /* 0x0000003000057836 */ /* 0x000fc60000000000 */
        /* <DEDUP_REMOVED lines=11> */
.L_x_1020:
[----:B------:R-:W-:Y:S01]  /*20760*/  MOV R13, R3 ;  /* 0x00000003000d7202 */ /* 0x000fe20000000f00 */
[----:B------:R-:W-:Y:S02]  /*20770*/  IMAD.MOV.U32 R12, RZ, RZ, 0x4 ;  /* 0x00000004ff0c7424 */ /* 0x000fe400078e00ff */
[----:B------:R-:W-:-:S07]  /*20780*/  IMAD.MOV.U32 R5, RZ, RZ, R14 ;  /* 0x000000ffff057224 */ /* 0x000fce00078e000e */
[----:B------:R-:W-:Y:S05]  /*20790*/  WARPSYNC.COLLECTIVE R15, `(.L_x_1021) ;  /* 0x000000000f087348 */ /* 0x000fea0003c00000 */
[----:B------:R0:W1:Y:S02]  /*207a0*/  SHFL.IDX P6, R14, R13, R12, R11 ;  /* 0x0000000c0d0e7389 */ /* 0x00006400000c000b */
[----:B01----:R-:W-:Y:S01]  /*207b0*/  ENDCOLLECTIVE ;  /* 0x000000000000791b */ /* 0x003fe20003800000 */
.L_x_1021:
        /* <DEDUP_REMOVED lines=17> */
.L_x_1022:
[----:B------:R-:W-:Y:S01]  /*208d0*/  MOV R13, R3 ;  /* 0x00000003000d7202 */ /* 0x000fe20000000f00 */
[----:B------:R-:W-:Y:S02]  /*208e0*/  IMAD.MOV.U32 R12, RZ, RZ, 0x5 ;  /* 0x00000005ff0c7424 */ /* 0x000fe400078e00ff */
[----:B------:R-:W-:-:S07]  /*208f0*/  IMAD.MOV.U32 R5, RZ, RZ, R14 ;  /* 0x000000ffff057224 */ /* 0x000fce00078e000e */
[----:B------:R-:W-:Y:S05]  /*20900*/  WARPSYNC.COLLECTIVE R15, `(.L_x_1023) ;  /* 0x000000000f087348 */ /* 0x000fea0003c00000 */
[----:B------:R0:W1:Y:S02]  /*20910*/  SHFL.IDX P6, R14, R13, R12, R11 ;  /* 0x0000000c0d0e7389 */ /* 0x00006400000c000b */
[----:B01----:R-:W-:Y:S01]  /*20920*/  ENDCOLLECTIVE ;  /* 0x000000000000791b */ /* 0x003fe20003800000 */
.L_x_1023:
        /* <DEDUP_REMOVED lines=17> */
.L_x_1024:
[----:B------:R-:W-:Y:S01]  /*20a40*/  IMAD.MOV.U32 R13, RZ, RZ, R3 ;  /* 0x000000ffff0d7224 */ /* 0x000fe200078e0003 */
[----:B------:R-:W-:Y:S01]  /*20a50*/  MOV R12, 0x6 ;  /* 0x00000006000c7802 */ /* 0x000fe20000000f00 */
[----:B------:R-:W-:-:S07]  /*20a60*/  IMAD.MOV.U32 R5, RZ, RZ, R14 ;  /* 0x000000ffff057224 */ /* 0x000fce00078e000e */
[----:B------:R-:W-:Y:S05]  /*20a70*/  WARPSYNC.COLLECTIVE R15, `(.L_x_1025) ;  /* 0x000000000f087348 */ /* 0x000fea0003c00000 */
[----:B------:R0:W1:Y:S02]  /*20a80*/  SHFL.IDX P6, R14, R13, R12, R11 ;  /* 0x0000000c0d0e7389 */ /* 0x00006400000c000b */
[----:B01----:R-:W-:Y:S01]  /*20a90*/  ENDCOLLECTIVE ;  /* 0x000000000000791b */ /* 0x003fe20003800000 */
.L_x_1025:
[----:B------:R-:W-:-:S05]  /*20aa0*/  @!P3 LEA R5, P4, R17, R5, 0x1 ;  /* 0x000000051105b211 */ /* 0x000fca00078808ff */
[----:B------:R-:W-:-:S05]  /*20ab0*/  @!P3 IMAD.X R6, RZ, RZ, R6, P4 ;  /* 0x000000ffff06b224 */ /* 0x000fca00020e0606 */
[----:B------:R-:W-:Y:S01]  /*20ac0*/  @!P3 MOV R7, R6 ;  /* 0x000000060007b202 */ /* 0x000fe20000000f00 */
[----:B------:R-:W-:Y:S02]  /*20ad0*/  @!P3 IMAD.MOV.U32 R6, RZ, RZ, R5 ;  /* 0x000000ffff06b224 */ /* 0x000fe400078e0005 */
[----:B------:R-:W-:-:S03]  /*20ae0*/  IMAD.MOV.U32 R13, RZ, RZ, R4 ;  /* 0x000000ffff0d7224 */ /* 0x000fc600078e0004 */
[----:B------:R-:W-:Y:S01]  /*20af0*/  @!PT LDS RZ, [RZ] ;  /* 0x00000000fffff984 */ /* 0x000fe20000000800 */
[----:B------:R-:W-:Y:S01]  /*20b00*/  @!PT LDS RZ, [RZ] ;  /* 0x00000000fffff984 */ /* 0x000fe20000000800 */
[----:B------:R-:W-:Y:S01]  /*20b10*/  @!PT LDS RZ, [RZ] ;  /* 0x00000000fffff984 */ /* 0x000fe20000000800 */
[----:B------:R-:W-:Y:S04]  /*20b20*/  @!P3 LDGSTS.E.BYPASS.LTC128B.128 [R10+0x12c00], desc[UR40][R6.64], !P2 ;  /* 0x12c00000060abfae */ /* 0x000fe8000d101d68 */
[----:B------:R-:W-:Y:S04]  /*20b30*/  @!P3 LDGSTS.E.BYPASS.LTC128B.128 [R10+0x16c00], desc[UR40][R6.64+0x80], !P1 ;  /* 0x16c00080060abfae */ /* 0x000fe8000c901d68 */
[----:B------:R0:W-:Y:S02]  /*20b40*/  @!P3 LDGSTS.E.BYPASS.LTC128B.128 [R10+0x1ac00], desc[UR40][R6.64+0x100], !P0 ;  /* 0x1ac00100060abfae */ /* 0x0001e4000c101d68 */
[----:B0-----:R-:W-:-:S07]  /*20b50*/  IMAD.MOV.U32 R6, RZ, RZ, R14 ;  /* 0x000000ffff067224 */ /* 0x001fce00078e000e */
[----:B------:R-:W-:Y:S05]  /*20b60*/  WARPSYNC.COLLECTIVE R15, `(.L_x_1026) ;  /* 0x000000000f087348 */ /* 0x000fea0003c00000 */
[----:B------:R0:W1:Y:S02]  /*20b70*/  SHFL.IDX P6, R14, R13, R12, R11 ;  /* 0x0000000c0d0e7389 */ /* 0x00006400000c000b */
[----:B01----:R-:W-:Y:S01]  /*20b80*/  ENDCOLLECTIVE ;  /* 0x000000000000791b */ /* 0x003fe20003800000 */
.L_x_1026:
[----:B------:R-:W-:-:S05]  /*20b90*/  VIADD R7, R0, 0x60 ;  /* 0x0000006000077836 */ /* 0x000fca0000000000 */
[----:B------:R-:W-:Y:S01]  /*20ba0*/  ISETP.GE.AND P4, PT, R7, R2, PT ;  /* 0x000000020700720c */ /* 0x000fe20003f86270 */
[----:B------:R-:W-:Y:S01]  /*20bb0*/  IMAD.MOV.U32 R13, RZ, RZ, R3 ;  /* 0x000000ffff0d7224 */ /* 0x000fe200078e0003 */
[----:B------:R-:W-:Y:S02]  /*20bc0*/  MOV R12, 0x7 ;  /* 0x00000007000c7802 */ /* 0x000fe40000000f00 */
[----:B------:R-:W-:-:S09]  /*20bd0*/  MOV R5, R14 ;  /* 0x0000000e00057202 */ /* 0x000fd20000000f00 */
[----:B------:R-:W-:Y:S05]  /*20be0*/  WARPSYNC.COLLECTIVE R15, `(.L_x_1027) ;  /* 0x000000000f087348 */ /* 0x000fea0003c00000 */
[----:B------:R0:W1:Y:S02]  /*20bf0*/  SHFL.IDX P6, R14, R13, R12, R11 ;  /* 0x0000000c0d0e7389 */ /* 0x00006400000c000b */
[----:B01----:R-:W-:Y:S01]  /*20c00*/  ENDCOLLECTIVE ;  /* 0x000000000000791b */ /* 0x003fe20003800000 */
.L_x_1027:
        /* <DEDUP_REMOVED lines=8> */
[----:B------:R0:W-:Y:S04]  /*20c90*/  @!P4 LDGSTS.E.BYPASS.LTC128B.128 [R10+0x13400], desc[UR40][R6.64], !P2 ;  /* 0x13400000060acfae */ /* 0x0001e8000d101d68 */
[----:B------:R0:W-:Y:S01]  /*20ca0*/  @!P4 LDGSTS.E.BYPASS.LTC128B.128 [R10+0x17400], desc[UR40][R6.64+0x80], !P1 ;  /* 0x17400080060acfae */ /* 0x0001e2000c901d68 */
[----:B------:R-:W-:-:S07]  /*20cb0*/  IMAD.MOV.U32 R5, RZ, RZ, R14 ;  /* 0x000000ffff057224 */ /* 0x000fce00078e000e */
[----:B0-----:R-:W-:Y:S05]  /*20cc0*/  WARPSYNC.COLLECTIVE R15, `(.L_x_1028) ;  /* 0x000000000f087348 */ /* 0x001fea0003c00000 */
[----:B------:R1:W2:Y:S02]  /*20cd0*/  SHFL.IDX P6, R14, R13, R12, R11 ;  /* 0x0000000c0d0e7389 */ /* 0x0002a400000c000b */
[----:B012---:R-:W-:Y:S01]  /*20ce0*/  ENDCOLLECTIVE ;  /* 0x000000000000791b */ /* 0x007fe20003800000 */
.L_x_1028:
[----:B------:R-:W-:Y:S01]  /*20cf0*/  @!PT LDS RZ, [RZ] ;  /* 0x00000000fffff984 */ /* 0x000fe20000000800 */
[----:B------:R-:W-:Y:S01]  /*20d00*/  @!PT LDS RZ, [RZ] ;  /* 0x00000000fffff984 */ /* 0x000fe20000000800 */
[----:B------:R-:W-:Y:S01]  /*20d10*/  @!PT LDS RZ, [RZ] ;  /* 0x00000000fffff984 */ /* 0x000fe20000000800 */
[----:B------:R0:W-:Y:S01]  /*20d20*/  @!P4 LDGSTS.E.BYPASS.LTC128B.128 [R10+0x1b400], desc[UR40][R6.64+0x100], !P0 ;  /* 0x1b400100060acfae */ /* 0x0001e2000c101d68 */
[----:B------:R-:W-:Y:S01]  /*20d30*/  MOV R3, R14 ;  /* 0x0000000e00037202 */ /* 0x000fe20000000f00 */
[----:B------:R-:W-:Y:S06]  /*20d40*/  BRA `(.L_x_1029) ;  /* 0xffffffb000087947 */ /* 0x000fec000383ffff */
.L_x_890:
[----:B0-----:R-:W3:Y:S02]  /*20d50*/  LDL R2, [R1+0x4] ;  /* 0x0000040001027983 */ /* 0x001ee40000100800 */
[----:B---3--:R0:W1:Y:S02]  /*20d60*/  SYNCS.PHASECHK.TRANS64.TRYWAIT P0, [R2+URZ+0x34820], R0 ;  /* 0x03482000020075a7 */ /* 0x008064000800017f */
[----:B-1----:R-:W-:Y:S05]  /*20d70*/  @!P0 NANOSLEEP.SYNCS 0x989680 ;  /* 0x009896800000895d */ /* 0x002fea0003900000 */
[----:B------:R-:W1:Y:S02]  /*20d80*/  @!P0 SYNCS.PHASECHK.TRANS64 P0, [R2+URZ+0x34820], R0 ;  /* 0x03482000020085a7 */ /* 0x000e64000800007f */
[----:B-1----:R-:W-:Y:S05]  /*20d90*/  @!P0 BRA `(.L_x_890) ;  /* 0xfffffffc00ec8947 */ /* 0x002fea000383ffff */
[----:B------:R-:W-:Y:S05]  /*20da0*/  BRA `(.L_x_1030) ;  /* 0xffffffb0008c7947 */ /* 0x000fea000383ffff */
.L_x_899:
[----:B-1----:R1:W3:Y:S02]  /*20db0*/  SYNCS.PHASECHK.TRANS64.TRYWAIT P0, [R3+URZ+0x34840], R2 ;  /* 0x03484002030075a7 */ /* 0x0022e4000800017f */
[----:B---3--:R-:W-:Y:S05]  /*20dc0*/  @!P0 NANOSLEEP.SYNCS 0x989680 ;  /* 0x009896800000895d */ /* 0x008fea0003900000 */
[----:B------:R-:W3:Y:S02]  /*20dd0*/  @!P0 SYNCS.PHASECHK.TRANS64 P0, [R3+URZ+0x34840], R2 ;  /* 0x03484002030085a7 */ /* 0x000ee4000800007f */
[----:B---3--:R-:W-:Y:S05]  /*20de0*/  @!P0 BRA `(.L_x_899) ;  /* 0xfffffffc00f08947 */ /* 0x008fea000383ffff */
[----:B------:R-:W-:Y:S05]  /*20df0*/  BRA `(.L_x_1031) ;  /* 0xffffffb400587947 */ /* 0x000fea000383ffff */
.L_x_906:
[----:B0-----:R0:W1:Y:S02]  /*20e00*/  SYNCS.PHASECHK.TRANS64.TRYWAIT P0, [R3+URZ+0x60], R2 ;  /* 0x00006002030075a7 */ /* 0x001064000800017f */
[----:B-1----:R-:W-:Y:S05]  /*20e10*/  @!P0 NANOSLEEP.SYNCS 0x989680 ;  /* 0x009896800000895d */ /* 0x002fea0003900000 */
[----:B------:R-:W1:Y:S02]  /*20e20*/  @!P0 SYNCS.PHASECHK.TRANS64 P0, [R3+URZ+0x60], R2 ;  /* 0x00006002030085a7 */ /* 0x000e64000800007f */
[----:B-1----:R-:W-:Y:S05]  /*20e30*/  @!P0 BRA `(.L_x_906) ;  /* 0xfffffffc00f08947 */ /* 0x002fea000383ffff */
[----:B------:R-:W-:Y:S05]  /*20e40*/  BRA `(.L_x_1032) ;  /* 0xffffffb800707947 */ /* 0x000fea000383ffff */
.L_x_915:
[----:B---3--:R3:W4:Y:S02]  /*20e50*/  SYNCS.PHASECHK.TRANS64.TRYWAIT P0, [R3+URZ+0x34840], R2 ;  /* 0x03484002030075a7 */ /* 0x008724000800017f */
[----:B----4-:R-:W-:Y:S05]  /*20e60*/  @!P0 NANOSLEEP.SYNCS 0x989680 ;  /* 0x009896800000895d */ /* 0x010fea0003900000 */
[----:B------:R-:W4:Y:S02]  /*20e70*/  @!P0 SYNCS.PHASECHK.TRANS64 P0, [R3+URZ+0x34840], R2 ;  /* 0x03484002030085a7 */ /* 0x000f24000800007f */
[----:B----4-:R-:W-:Y:S05]  /*20e80*/  @!P0 BRA `(.L_x_915) ;  /* 0xfffffffc00f08947 */ /* 0x010fea000383ffff */
[----:B------:R-:W-:Y:S05]  /*20e90*/  BRA `(.L_x_1033) ;  /* 0xffffffc000187947 */ /* 0x000fea000383ffff */
.L_x_922:
[----:B--2---:R2:W3:Y:S02]  /*20ea0*/  SYNCS.PHASECHK.TRANS64.TRYWAIT P0, [R2+URZ+0x60], R3 ;  /* 0x00006003020075a7 */ /* 0x0044e4000800017f */
[----:B---3--:R-:W-:Y:S05]  /*20eb0*/  @!P0 NANOSLEEP.SYNCS 0x989680 ;  /* 0x009896800000895d */ /* 0x008fea0003900000 */
[----:B------:R-:W3:Y:S02]  /*20ec0*/  @!P0 SYNCS.PHASECHK.TRANS64 P0, [R2+URZ+0x60], R3 ;  /* 0x00006003020085a7 */ /* 0x000ee4000800007f */
[----:B---3--:R-:W-:Y:S05]  /*20ed0*/  @!P0 BRA `(.L_x_922) ;  /* 0xfffffffc00f08947 */ /* 0x008fea000383ffff */
[----:B------:R-:W-:Y:S05]  /*20ee0*/  BRA `(.L_x_1034) ;  /* 0xffffffc400307947 */ /* 0x000fea000383ffff */
.L_x_931:
[----:B----4-:R4:W0:Y:S02]  /*20ef0*/  SYNCS.PHASECHK.TRANS64.TRYWAIT P0, [R2+URZ+0x34840], R3 ;  /* 0x03484003020075a7 */ /* 0x010824000800017f */
[----:B0-----:R-:W-:Y:S05]  /*20f00*/  @!P0 NANOSLEEP.SYNCS 0x989680 ;  /* 0x009896800000895d */ /* 0x001fea0003900000 */
[----:B------:R-:W0:Y:S02]  /*20f10*/  @!P0 SYNCS.PHASECHK.TRANS64 P0, [R2+URZ+0x34840], R3 ;  /* 0x03484003020085a7 */ /* 0x000e24000800007f */
[----:B0-----:R-:W-:Y:S05]  /*20f20*/  @!P0 BRA `(.L_x_931) ;  /* 0xfffffffc00f08947 */ /* 0x001fea000383ffff */
[----:B------:R-:W-:Y:S05]  /*20f30*/  BRA `(.L_x_1035) ;  /* 0xffffffc800a47947 */ /* 0x000fea000383ffff */
.L_x_938:
[----:B0-----:R0:W2:Y:S02]  /*20f40*/  SYNCS.PHASECHK.TRANS64.TRYWAIT P0, [R2+URZ+0x60], R5 ;  /* 0x00006005020075a7 */ /* 0x0010a4000800017f */
[----:B--2---:R-:W-:Y:S05]  /*20f50*/  @!P0 NANOSLEEP.SYNCS 0x989680 ;  /* 0x009896800000895d */ /* 0x004fea0003900000 */
[----:B------:R-:W2:Y:S02]  /*20f60*/  @!P0 SYNCS.PHASECHK.TRANS64 P0, [R2+URZ+0x60], R5 ;  /* 0x00006005020085a7 */ /* 0x000ea4000800007f */
[----:B--2---:R-:W-:Y:S05]  /*20f70*/  @!P0 BRA `(.L_x_938) ;  /* 0xfffffffc00f08947 */ /* 0x004fea000383ffff */
[----:B------:R-:W-:Y:S05]  /*20f80*/  BRA `(.L_x_1036) ;  /* 0xffffffcc00bc7947 */ /* 0x000fea000383ffff */
.L_x_949:
[----:B0-----:R0:W2:Y:S02]  /*20f90*/  SYNCS.PHASECHK.TRANS64.TRYWAIT P0, [R0+URZ+0x34860], R2 ;  /* 0x03486002000075a7 */ /* 0x0010a4000800017f */
[----:B--2---:R-:W-:Y:S05]  /*20fa0*/  @!P0 NANOSLEEP.SYNCS 0x989680 ;  /* 0x009896800000895d */ /* 0x004fea0003900000 */
[----:B------:R-:W2:Y:S02]  /*20fb0*/  @!P0 SYNCS.PHASECHK.TRANS64 P0, [R0+URZ+0x34860], R2 ;  /* 0x03486002000085a7 */ /* 0x000ea4000800007f */
[----:B--2---:R-:W-:Y:S05]  /*20fc0*/  @!P0 BRA `(.L_x_949) ;  /* 0xfffffffc00f08947 */ /* 0x004fea000383ffff */
[----:B------:R-:W-:Y:S05]  /*20fd0*/  BRA `(.L_x_1037) ;  /* 0xffffffd400147947 */ /* 0x000fea000383ffff */
.L_x_956:
[----:B------:R-:W-:Y:S01]  /*20fe0*/  BSSY B0, `(.L_x_1038) ;  /* 0x0000008000007945 */ /* 0x000fe20003800000 */
[----:B------:R-:W-:Y:S01]  /*20ff0*/  IMAD.MOV.U32 R13, RZ, RZ, R16 ;  /* 0x000000ffff0d7224 */ /* 0x000fe200078e0010 */
[----:B------:R-:W-:Y:S01]  /*21000*/  MOV R11, 0x1f ;  /* 0x0000001f000b7802 */ /* 0x000fe20000000f00 */
[----:B------:R-:W-:Y:S02]  /*21010*/  IMAD.MOV.U32 R12, RZ, RZ, RZ ;  /* 0x000000ffff0c7224 */ /* 0x000fe400078e00ff */
[----:B------:R-:W-:-:S07]  /*21020*/  IMAD.MOV.U32 R15, RZ, RZ, -0x1 ;  /* 0xffffffffff0f7424 */ /* 0x000fce00078e00ff */
[----:B-1--45:R-:W-:Y:S05]  /*21030*/  WARPSYNC.COLLECTIVE R15, `(.L_x_1039) ;  /* 0x000000000f087348 */ /* 0x032fea0003c00000 */
[----:B------:R0:W2:Y:S02]  /*21040*/  SHFL.IDX P6, R14, R13, R12, R11 ;  /* 0x0000000c0d0e7389 */ /* 0x0000a400000c000b */
[----:B012-45:R-:W-:Y:S01]  /*21050*/  ENDCOLLECTIVE ;  /* 0x000000000000791b */ /* 0x037fe20003800000 */
.L_x_1039:
[----:B------:R-:W-:Y:S05]  /*21060*/  BSYNC B0 ;  /* 0x0000000000007941 */ /* 0x000fea0003800000 */
.L_x_1038:
[----:B------:R-:W-:Y:S01]  /*21070*/  MOV R13, R16 ;  /* 0x00000010000d7202 */ /* 0x000fe20000000f00 */
[----:B------:R-:W-:Y:S01]  /*21080*/  IMAD.MOV.U32 R12, RZ, RZ, 0x1 ;  /* 0x00000001ff0c7424 */ /* 0x000fe200078e00ff */
[----:B------:R-:W-:Y:S01]  /*21090*/  MOV R15, 0xffffffff ;  /* 0xffffffff000f7802 */ /* 0x000fe20000000f00 */
[----:B------:R-:W-:Y:S02]  /*210a0*/  IMAD.MOV.U32 R11, RZ, RZ, 0x1f ;  /* 0x0000001fff0b7424 */ /* 0x000fe400078e00ff */
[----:B------:R-:W-:Y:S02]  /*210b0*/  IMAD.IADD R5, R19, 0x1, R7 ;  /* 0x0000000113057824 */ /* 0x000fe400078e0207 */
[----:B------:R-:W-:-:S07]  /*210c0*/  IMAD.MOV.U32 R0, RZ, RZ, R14 ;  /* 0x000000ffff007224 */ /* 0x000fce00078e000e */
[----:B------:R-:W-:Y:S05]  /*210d0*/  WARPSYNC.COLLECTIVE R15, `(.L_x_1040) ;  /* 0x000000000f087348 */ /* 0x000fea0003c00000 */
[----:B------:R0:W1:Y:S02]  /*210e0*/  SHFL.IDX P6, R14, R13, R12, R11 ;  /* 0x0000000c0d0e7389 */ /* 0x00006400000c000b */
[----:B01----:R-:W-:Y:S01]  /*210f0*/  ENDCOLLECTIVE ;  /* 0x000000000000791b */ /* 0x003fe20003800000 */
.L_x_1040:
[----:B------:R-:W-:Y:S02]  /*21100*/  ULDC UR4, c[0x0][0xc3c] ;  /* 0x00030f0000047ab9 */ /* 0x000fe40000000800 */
[----:B------:R-:W-:-:S13]  /*21110*/  ISETP.GE.OR P1, PT, R5, UR4, !P0 ;  /* 0x0000000405007c0c */ /* 0x000fda000c726670 */
[----:B------:R-:W0:Y:S01]  /*21120*/  @!P1 LDC.64 R2, c[0x0][0xc80] ;  /* 0x00032000ff029b82 */ /* 0x000e220000000a00 */
[----:B------:R-:W-:Y:S01]  /*21130*/  MOV R11, RZ ;  /* 0x000000ff000b7202 */ /* 0x000fe20000000f00 */
[----:B------:R-:W-:Y:S02]  /*21140*/  IMAD.MOV.U32 R4, RZ, RZ, R14 ;  /* 0x000000ffff047224 */ /* 0x000fe400078e000e */
[----:B0-----:R-:W-:-:S06]  /*21150*/  @!P1 IMAD.WIDE R2, R5, 0x4, R2 ;  /* 0x0000000405029825 */ /* 0x001fcc00078e0202 */
[----:B------:R0:W2:Y:S01]  /*21160*/  @!P1 LDG.E R3, desc[UR40][R2.64] ;  /* 0x0000002802039981 */ /* 0x0000a2000c1e1900 */
[C---:B------:R-:W-:Y:S02]  /*21170*/  ISETP.GE.U32.AND P2, PT, R7.reuse, 0x2, PT ;  /* 0x000000020700780c */ /* 0x040fe40003f46070 */
[C---:B------:R-:W-:Y:S02]  /*21180*/  ISETP.GE.U32.AND P3, PT, R7.reuse, 0x4, PT ;  /* 0x000000040700780c */ /* 0x040fe40003f66070 */
[C---:B------:R-:W-:Y:S02]  /*21190*/  ISETP.GE.U32.AND P4, PT, R7.reuse, 0x8, PT ;  /* 0x000000080700780c */ /* 0x040fe40003f86070 */
[C---:B------:R-:W-:Y:S02]  /*211a0*/  ISETP.GE.U32.AND P5, PT, R7.reuse, 0x10, PT ;  /* 0x000000100700780c */ /* 0x040fe40003fa6070 */
[----:B0-----:R-:W-:Y:S01]  /*211b0*/  MOV R2, RZ ;  /* 0x000000ff00027202 */ /* 0x001fe20000000f00 */
[----:B--2---:R-:W-:Y:S01]  /*211c0*/  @!P1 IMAD.MOV.U32 R2, RZ, RZ, R3 ;  /* 0x000000ffff029224 */ /* 0x004fe200078e0003 */
[----:B------:R-:W-:-:S03]  /*211d0*/  ISETP.NE.AND P1, PT, R7, RZ, PT ;  /* 0x000000ff0700720c */ /* 0x000fc60003f25270 */
[----:B------:R-:W-:-:S10]  /*211e0*/  IMAD.MOV.U32 R13, RZ, RZ, R2 ;  /* 0x000000ffff0d7224 */ /* 0x000fd400078e0002 */
[----:B------:R-:W-:Y:S05]  /*211f0*/  WARPSYNC.COLLECTIVE R15, `(.L_x_1041) ;  /* 0x000000000f087348 */ /* 0x000fea0003c00000 */
[----:B------:R0:W1:Y:S02]  /*21200*/  SHFL.UP P6, R14, R13, R12, R11 ;  /* 0x0400000c0d0e7389 */ /* 0x00006400000c000b */
[----:B01----:R-:W-:Y:S01]  /*21210*/  ENDCOLLECTIVE ;  /* 0x000000000000791b */ /* 0x003fe20003800000 */
.L_x_1041:
[----:B------:R-:W-:Y:S02]  /*21220*/  IMAD.MOV.U32 R12, RZ, RZ, 0x2 ;  /* 0x00000002ff0c7424 */ /* 0x000fe400078e00ff */
[----:B------:R-:W-:-:S05]  /*21230*/  IMAD.MOV.U32 R3, RZ, RZ, R14 ;  /* 0x000000ffff037224 */ /* 0x000fca00078e000e */
[----:B------:R-:W-:-:S05]  /*21240*/  SEL R3, R3, RZ, P1 ;  /* 0x000000ff03037207 */ /* 0x000fca0000800000 */
[----:B------:R-:W-:-:S05]  /*21250*/  IMAD.IADD R3, R2, 0x1, R3 ;  /* 0x0000000102037824 */ /* 0x000fca00078e0203 */
[----:B------:R-:W-:-:S07]  /*21260*/  MOV R13, R3 ;  /* 0x00000003000d7202 */ /* 0x000fce0000000f00 */
[----:B------:R-:W-:Y:S05]  /*21270*/  WARPSYNC.COLLECTIVE R15, `(.L_x_1042) ;  /* 0x000000000f087348 */ /* 0x000fea0003c00000 */
[----:B------:R0:W1:Y:S02]  /*21280*/  SHFL.UP P6, R14, R13, R12, R11 ;  /* 0x0400000c0d0e7389 */ /* 0x00006400000c000b */
[----:B01----:R-:W-:Y:S01]  /*21290*/  ENDCOLLECTIVE ;  /* 0x000000000000791b */ /* 0x003fe20003800000 */
.L_x_1042:
[----:B------:R-:W-:Y:S02]  /*212a0*/  IMAD.MOV.U32 R12, RZ, RZ, 0x4 ;  /* 0x00000004ff0c7424 */ /* 0x000fe400078e00ff */
[----:B------:R-:W-:-:S05]  /*212b0*/  IMAD.MOV.U32 R5, RZ, RZ, R14 ;  /* 0x000000ffff057224 */ /* 0x000fca00078e000e */
[----:B------:R-:W-:-:S04]  /*212c0*/  SEL R5, R5, RZ, P2 ;  /* 0x000000ff05057207 */ /* 0x000fc80001000000 */
[----:B------:R-:W-:-:S05]  /*212d0*/  IADD3 R3, R3, R5, RZ ;  /* 0x0000000503037210 */ /* 0x000fca0007ffe0ff */
[----:B------:R-:W-:-:S07]  /*212e0*/  IMAD.MOV.U32 R13, RZ, RZ, R3 ;  /* 0x000000ffff0d7224 */ /* 0x000fce00078e0003 */
[----:B------:R-:W-:Y:S05]  /*212f0*/  WARPSYNC.COLLECTIVE R15, `(.L_x_1043) ;  /* 0x000000000f087348 */ /* 0x000fea0003c00000 */
[----:B------:R0:W1:Y:S02]  /*21300*/  SHFL.UP P6, R14, R13, R12, R11 ;  /* 0x0400000c0d0e7389 */ /* 0x00006400000c000b */
[----:B01----:R-:W-:Y:S01]  /*21310*/  ENDCOLLECTIVE ;  /* 0x000000000000791b */ /* 0x003fe20003800000 */
.L_x_1043:
[----:B------:R-:W-:Y:S02]  /*21320*/  MOV R12, 0x8 ;  /* 0x00000008000c7802 */ /* 0x000fe40000000f00 */
[----:B------:R-:W-:-:S04]  /*21330*/  MOV R5, R14 ;  /* 0x0000000e00057202 */ /* 0x000fc80000000f00 */
[----:B------:R-:W-:-:S05]  /*21340*/  SEL R5, R5, RZ, P3 ;  /* 0x000000ff05057207 */ /* 0x000fca0001800000 */
[----:B------:R-:W-:-:S04]  /*21350*/  IMAD.IADD R3, R3, 0x1, R5 ;  /* 0x0000000103037824 */ /* 0x000fc800078e0205 */
[----:B------:R-:W-:-:S07]  /*21360*/  IMAD.MOV.U32 R13, RZ, RZ, R3 ;  /* 0x000000ffff0d7224 */ /* 0x000fce00078e0003 */
[----:B------:R-:W-:Y:S05]  /*21370*/  WARPSYNC.COLLECTIVE R15, `(.L_x_1044) ;  /* 0x000000000f087348 */ /* 0x000fea0003c00000 */
[----:B------:R0:W1:Y:S02]  /*21380*/  SHFL.UP P6, R14, R13, R12, R11 ;  /* 0x0400000c0d0e7389 */ /* 0x00006400000c000b */
[----:B01----:R-:W-:Y:S01]  /*21390*/  ENDCOLLECTIVE ;  /* 0x000000000000791b */ /* 0x003fe20003800000 */
.L_x_1044:
        /* <DEDUP_REMOVED lines=8> */
.L_x_1045:
[----:B------:R-:W-:Y:S01]  /*21420*/  IMAD.MOV.U32 R12, RZ, RZ, 0x1f ;  /* 0x0000001fff0c7424 */ /* 0x000fe200078e00ff */
[----:B------:R-:W-:Y:S01]  /*21430*/  MOV R11, 0x1f ;  /* 0x0000001f000b7802 */ /* 0x000fe20000000f00 */
[----:B------:R-:W-:-:S05]  /*21440*/  IMAD.MOV.U32 R5, RZ, RZ, R14 ;  /* 0x000000ffff057224 */ /* 0x000fca00078e000e */
[----:B------:R-:W-:-:S04]  /*21450*/  SEL R5, R5, RZ, P5 ;  /* 0x000000ff05057207 */ /* 0x000fc80002800000 */
[----:B------:R-:W-:-:S05]  /*21460*/  IADD3 R5, R3, R5, RZ ;  /* 0x0000000503057210 */ /* 0x000fca0007ffe0ff */
[----:B------:R-:W-:-:S07]  /*21470*/  IMAD.MOV.U32 R13, RZ, RZ, R5 ;  /* 0x000000ffff0d7224 */ /* 0x000fce00078e0005 */
[----:B------:R-:W-:Y:S05]  /*21480*/  WARPSYNC.COLLECTIVE R15, `(.L_x_1046) ;  /* 0x000000000f087348 */ /* 0x000fea0003c00000 */
[----:B------:R0:W1:Y:S02]  /*21490*/  SHFL.IDX P6, R14, R13, R12, R11 ;  /* 0x0000000c0d0e7389 */ /* 0x00006400000c000b */
[----:B01----:R-:W-:Y:S01]  /*214a0*/  ENDCOLLECTIVE ;  /* 0x000000000000791b */ /* 0x003fe20003800000 */
.L_x_1046:
[----:B------:R-:W-:Y:S01]  /*214b0*/  IMAD.MOV.U32 R6, RZ, RZ, R14 ;  /* 0x000000ffff067224 */ /* 0x000fe200078e000e */
[----:B------:R-:W-:Y:S06]  /*214c0*/  BRA `(.L_x_1047) ;  /* 0xffffffd400987947 */ /* 0x000fec000383ffff */
.L_x_961:
[----:B------:R-:W-:Y:S01]  /*214d0*/  BSSY B0, `(.L_x_1048) ;  /* 0x0000008000007945 */ /* 0x000fe20003800000 */
[----:B-----5:R-:W-:Y:S01]  /*214e0*/  IMAD.MOV.U32 R13, RZ, RZ, R2 ;  /* 0x000000ffff0d7224 */ /* 0x020fe200078e0002 */
[----:B------:R-:W-:Y:S01]  /*214f0*/  MOV R12, 0x1 ;  /* 0x00000001000c7802 */ /* 0x000fe20000000f00 */
[----:B------:R-:W-:Y:S01]  /*21500*/  IMAD.MOV.U32 R11, RZ, RZ, RZ ;  /* 0x000000ffff0b7224 */ /* 0x000fe200078e00ff */
[----:B------:R-:W-:-:S07]  /*21510*/  MOV R15, 0xffffffff ;  /* 0xffffffff000f7802 */ /* 0x000fce0000000f00 */
[----:B01----:R-:W-:Y:S05]  /*21520*/  WARPSYNC.COLLECTIVE R15, `(.L_x_1049) ;  /* 0x000000000f087348 */ /* 0x003fea0003c00000 */
[----:B------:R2:W3:Y:S02]  /*21530*/  SHFL.UP P6, R14, R13, R12, R11 ;  /* 0x0400000c0d0e7389 */ /* 0x0004e400000c000b */
[----:B0123--:R-:W-:Y:S01]  /*21540*/  ENDCOLLECTIVE ;  /* 0x000000000000791b */ /* 0x00ffe20003800000 */
.L_x_1049:
[----:B------:R-:W-:Y:S05]  /*21550*/  BSYNC B0 ;  /* 0x0000000000007941 */ /* 0x000fea0003800000 */
.L_x_1048:
[----:B------:R-:W-:Y:S01]  /*21560*/  IMAD.MOV.U32 R3, RZ, RZ, R14 ;  /* 0x000000ffff037224 */ /* 0x000fe200078e000e */
[----:B------:R-:W-:Y:S01]  /*21570*/  MOV R12, 0x2 ;  /* 0x00000002000c7802 */ /* 0x000fe20000000f00 */
[----:B------:R-:W-:Y:S01]  /*21580*/  IMAD.MOV.U32 R11, RZ, RZ, RZ ;  /* 0x000000ffff0b7224 */ /* 0x000fe200078e00ff */
[----:B------:R-:W-:Y:S02]  /*21590*/  MOV R15, 0xffffffff ;  /* 0xffffffff000f7802 */ /* 0x000fe40000000f00 */
[----:B------:R-:W-:-:S04]  /*215a0*/  SEL R3, R3, RZ, P1 ;  /* 0x000000ff03037207 */ /* 0x000fc80000800000 */
[----:B------:R-:W-:-:S05]  /*215b0*/  IADD3 R3, R2, R3, RZ ;  /* 0x0000000302037210 */ /* 0x000fca0007ffe0ff */
[----:B------:R-:W-:-:S07]  /*215c0*/  IMAD.MOV.U32 R13, RZ, RZ, R3 ;  /* 0x000000ffff0d7224 */ /* 0x000fce00078e0003 */
[----:B------:R-:W-:Y:S05]  /*215d0*/  WARPSYNC.COLLECTIVE R15, `(.L_x_1050) ;  /* 0x000000000f087348 */ /* 0x000fea0003c00000 */
[----:B------:R0:W1:Y:S02]  /*215e0*/  SHFL.UP P6, R14, R13, R12, R11 ;  /* 0x0400000c0d0e7389 */ /* 0x00006400000c000b */
[----:B01----:R-:W-:Y:S01]  /*215f0*/  ENDCOLLECTIVE ;  /* 0x000000000000791b */ /* 0x003fe20003800000 */
.L_x_1050:
[----:B------:R-:W-:Y:S01]  /*21600*/  MOV R12, 0x4 ;  /* 0x00000004000c7802 */ /* 0x000fe20000000f00 */
[----:B------:R-:W-:-:S05]  /*21610*/  IMAD.MOV.U32 R5, RZ, RZ, R14 ;  /* 0x000000ffff057224 */ /* 0x000fca00078e000e */
[----:B------:R-:W-:-:S04]  /*21620*/  SEL R5, R5, RZ, P2 ;  /* 0x000000ff05057207 */ /* 0x000fc80001000000 */
[----:B------:R-:W-:-:S05]  /*21630*/  IADD3 R3, R3, R5, RZ ;  /* 0x0000000503037210 */ /* 0x000fca0007ffe0ff */
[----:B------:R-:W-:-:S07]  /*21640*/  IMAD.MOV.U32 R13, RZ, RZ, R3 ;  /* 0x000000ffff0d7224 */ /* 0x000fce00078e0003 */
[----:B------:R-:W-:Y:S05]  /*21650*/  WARPSYNC.COLLECTIVE R15, `(.L_x_1051) ;  /* 0x000000000f087348 */ /* 0x000fea0003c00000 */
[----:B------:R0:W1:Y:S02]  /*21660*/  SHFL.UP P6, R14, R13, R12, R11 ;  /* 0x0400000c0d0e7389 */ /* 0x00006400000c000b */
[----:B01----:R-:W-:Y:S01]  /*21670*/  ENDCOLLECTIVE ;  /* 0x000000000000791b */ /* 0x003fe20003800000 */
.L_x_1051:
        /* <DEDUP_REMOVED lines=8> */
.L_x_1052:
        /* <DEDUP_REMOVED lines=8> */
.L_x_1053:
[----:B------:R-:W-:Y:S01]  /*21780*/  MOV R12, 0x1f ;  /* 0x0000001f000c7802 */ /* 0x000fe20000000f00 */
[----:B------:R-:W-:Y:S02]  /*21790*/  IMAD.MOV.U32 R11, RZ, RZ, 0x1f ;  /* 0x0000001fff0b7424 */ /* 0x000fe400078e00ff */
[----:B------:R-:W-:-:S05]  /*217a0*/  IMAD.MOV.U32 R5, RZ, RZ, R14 ;  /* 0x000000ffff057224 */ /* 0x000fca00078e000e */
[----:B------:R-:W-:-:S04]  /*217b0*/  SEL R5, R5, RZ, P5 ;  /* 0x000000ff05057207 */ /* 0x000fc80002800000 */
[----:B------:R-:W-:-:S05]  /*217c0*/  IADD3 R5, R3, R5, RZ ;  /* 0x0000000503057210 */ /* 0x000fca0007ffe0ff */
[----:B------:R-:W-:-:S07]  /*217d0*/  IMAD.MOV.U32 R13, RZ, RZ, R5 ;  /* 0x000000ffff0d7224 */ /* 0x000fce00078e0005 */
[----:B------:R-:W-:Y:S05]  /*217e0*/  WARPSYNC.COLLECTIVE R15, `(.L_x_1054) ;  /* 0x000000000f087348 */ /* 0x000fea0003c00000 */
[----:B------:R0:W1:Y:S02]  /*217f0*/  SHFL.IDX P6, R14, R13, R12, R11 ;  /* 0x0000000c0d0e7389 */ /* 0x00006400000c000b */
[----:B01----:R-:W-:Y:S01]  /*21800*/  ENDCOLLECTIVE ;  /* 0x000000000000791b */ /* 0x003fe20003800000 */
.L_x_1054:
[----:B------:R-:W-:Y:S01]  /*21810*/  MOV R6, R14 ;  /* 0x0000000e00067202 */ /* 0x000fe20000000f00 */
[----:B------:R-:W-:Y:S06]  /*21820*/  BRA `(.L_x_1055) ;  /* 0xffffffd4005c7947 */ /* 0x000fec000383ffff */
.L_x_963:
[----:B------:R-:W-:Y:S01]  /*21830*/  BSSY B0, `(.L_x_1056) ;  /* 0x0000006000007945 */ /* 0x000fe20003800000 */
[----:B------:R-:W-:Y:S01]  /*21840*/  PLOP3.LUT P6, PT, P6, PT, PT, 0x8, 0x0 ;  /* 0x000000000000781c */ /* 0x000fe200037ce170 */
[----:B------:R-:W-:-:S12]  /*21850*/  IMAD.MOV.U32 R15, RZ, RZ, -0x1 ;  /* 0xffffffffff0f7424 */ /* 0x000fd800078e00ff */
[----:B01---5:R-:W-:Y:S05]  /*21860*/  WARPSYNC.COLLECTIVE R15, `(.L_x_1057) ;  /* 0x000000000f087348 */ /* 0x023fea0003c00000 */
[----:B------:R-:W-:Y:S01]  /*21870*/  VOTE.ANY R14, PT, P6 ;  /* 0x00000000000e7806 */ /* 0x000fe200030e0100 */
[----:B01---5:R-:W-:Y:S06]  /*21880*/  ENDCOLLECTIVE ;  /* 0x000000000000791b */ /* 0x023fec0003800000 */
.L_x_1057:
[----:B------:R-:W-:Y:S05]  /*21890*/  BSYNC B0 ;  /* 0x0000000000007941 */ /* 0x000fea0003800000 */
.L_x_1056:
[----:B------:R-:W-:Y:S01]  /*218a0*/  MOV R3, R14 ;  /* 0x0000000e00037202 */ /* 0x000fe20000000f00 */
[----:B------:R-:W-:Y:S01]  /*218b0*/  IMAD.MOV.U32 R13, RZ, RZ, R2 ;  /* 0x000000ffff0d7224 */ /* 0x000fe200078e0002 */
[----:B------:R-:W-:Y:S01]  /*218c0*/  MOV R15, 0xffffffff ;  /* 0xffffffff000f7802 */ /* 0x000fe20000000f00 */
[----:B------:R-:W-:Y:S01]  /*218d0*/  IMAD.MOV.U32 R11, RZ, RZ, 0x1f ;  /* 0x0000001fff0b7424 */ /* 0x000fe200078e00ff */
[----:B------:R-:W0:Y:S02]  /*218e0*/  POPC R4, R3 ;  /* 0x0000000300047309 */ /* 0x000e240000000000 */
[----:B0-----:R-:W-:-:S07]  /*218f0*/  MOV R12, R4 ;  /* 0x00000004000c7202 */ /* 0x001fce0000000f00 */
[----:B------:R-:W-:Y:S05]  /*21900*/  WARPSYNC.COLLECTIVE R15, `(.L_x_1058) ;  /* 0x000000000f087348 */ /* 0x000fea0003c00000 */
[----:B------:R0:W1:Y:S02]  /*21910*/  SHFL.IDX P6, R14, R13, R12, R11 ;  /* 0x0000000c0d0e7389 */ /* 0x00006400000c000b */
[----:B01----:R-:W-:Y:S01]  /*21920*/  ENDCOLLECTIVE ;  /* 0x000000000000791b */ /* 0x003fe20003800000 */
.L_x_1058:
[----:B------:R-:W-:Y:S01]  /*21930*/  IMAD.MOV.U32 R17, RZ, RZ, R14 ;  /* 0x000000ffff117224 */ /* 0x000fe200078e000e */
[----:B------:R-:W-:Y:S06]  /*21940*/  BRA `(.L_x_1059) ;  /* 0xffffffd4004c7947 */ /* 0x000fec000383ffff */
.L_x_965:
[----:B------:R-:W-:Y:S01]  /*21950*/  BSSY B0, `(.L_x_1060) ;  /* 0x0000007000007945 */ /* 0x000fe20003800000 */
[----:B------:R-:W-:Y:S01]  /*21960*/  MOV R13, R5 ;  /* 0x00000005000d7202 */ /* 0x000fe20000000f00 */
[----:B------:R-:W-:Y:S01]  /*21970*/  IMAD.MOV.U32 R11, RZ, RZ, 0x1f ;  /* 0x0000001fff0b7424 */ /* 0x000fe200078e00ff */
[----:B------:R-:W-:-:S07]  /*21980*/  MOV R15, 0xffffffff ;  /* 0xffffffff000f7802 */ /* 0x000fce0000000f00 */
[----:B01-3-5:R-:W-:Y:S05]  /*21990*/  WARPSYNC.COLLECTIVE R15, `(.L_x_1061) ;  /* 0x000000000f087348 */ /* 0x02bfea0003c00000 */
[----:B------:R2:W4:Y:S02]  /*219a0*/  SHFL.IDX P6, R14, R13, R12, R11 ;  /* 0x0000000c0d0e7389 */ /* 0x00052400000c000b */
[----:B012345:R-:W-:Y:S01]  /*219b0*/  ENDCOLLECTIVE ;  /* 0x000000000000791b */ /* 0x03ffe20003800000 */
.L_x_1061:
[----:B------:R-:W-:Y:S05]  /*219c0*/  BSYNC B0 ;  /* 0x0000000000007941 */ /* 0x000fea0003800000 */
.L_x_1060:
[----:B------:R-:W-:Y:S01]  /*219d0*/  IMAD.MOV.U32 R2, RZ, RZ, R14 ;  /* 0x000000ffff027224 */ /* 0x000fe200078e000e */
[----:B------:R-:W-:Y:S06]  /*219e0*/  BRA `(.L_x_964) ;  /* 0xffffffd400407947 */ /* 0x000fec000383ffff */
.L_x_969:
[----:B0-----:R0:W1:Y:S02]  /*219f0*/  SYNCS.PHASECHK.TRANS64.TRYWAIT P0, [R0+URZ+0x34820], R3 ;  /* 0x03482003000075a7 */ /* 0x001064000800017f */
[----:B-1----:R-:W-:Y:S05]  /*21a00*/  @!P0 NANOSLEEP.SYNCS 0x989680 ;  /* 0x009896800000895d */ /* 0x002fea0003900000 */
[----:B------:R-:W1:Y:S02]  /*21a10*/  @!P0 SYNCS.PHASECHK.TRANS64 P0, [R0+URZ+0x34820], R3 ;  /* 0x03482003000085a7 */ /* 0x000e64000800007f */
[----:B-1----:R-:W-:Y:S05]  /*21a20*/  @!P0 BRA `(.L_x_969) ;  /* 0xfffffffc00f08947 */ /* 0x002fea000383ffff */
[----:B------:R-:W-:Y:S05]  /*21a30*/  BRA `(.L_x_1062) ;  /* 0xffffffd800347947 */ /* 0x000fea000383ffff */
.L_x_970:
[----:B------:R-:W1:Y:S01]  /*21a40*/  S2R R2, SR_TID.X ;  /* 0x0000000000027919 */ /* 0x000e620000002100 */
[----:B------:R-:W-:Y:S01]  /*21a50*/  BSSY B0, `(.L_x_1063) ;  /* 0x000000a000007945 */ /* 0x000fe20003800000 */
[----:B------:R-:W-:Y:S01]  /*21a60*/  IMAD.MOV.U32 R12, RZ, RZ, RZ ;  /* 0x000000ffff0c7224 */ /* 0x000fe200078e00ff */
[----:B------:R-:W-:Y:S01]  /*21a70*/  MOV R11, 0x1f ;  /* 0x0000001f000b7802 */ /* 0x000fe20000000f00 */
[----:B------:R-:W-:Y:S01]  /*21a80*/  IMAD.MOV.U32 R15, RZ, RZ, -0x1 ;  /* 0xffffffffff0f7424 */ /* 0x000fe200078e00ff */
[----:B-1----:R-:W-:-:S04]  /*21a90*/  SHF.R.U32.HI R2, RZ, 0x5, R2 ;  /* 0x00000005ff027819 */ /* 0x002fc80000011602 */
[----:B------:R-:W-:-:S04]  /*21aa0*/  LOP3.LUT R2, R2, 0x3, RZ, 0xc0, !PT ;  /* 0x0000000302027812 */ /* 0x000fc800078ec0ff */
[----:B------:R-:W-:-:S07]  /*21ab0*/  MOV R13, R2 ;  /* 0x00000002000d7202 */ /* 0x000fce0000000f00 */
[----:B0---45:R-:W-:Y:S05]  /*21ac0*/  WARPSYNC.COLLECTIVE R15, `(.L_x_1064) ;  /* 0x000000000f087348 */ /* 0x031fea0003c00000 */
[----:B------:R1:W2:Y:S02]  /*21ad0*/  SHFL.IDX P6, R14, R13, R12, R11 ;  /* 0x0000000c0d0e7389 */ /* 0x0002a400000c000b */
[----:B012-45:R-:W-:Y:S01]  /*21ae0*/  ENDCOLLECTIVE ;  /* 0x000000000000791b */ /* 0x037fe20003800000 */
.L_x_1064:
[----:B------:R-:W-:Y:S05]  /*21af0*/  BSYNC B0 ;  /* 0x0000000000007941 */ /* 0x000fea0003800000 */
.L_x_1063:
[----:B------:R-:W-:Y:S05]  /*21b00*/  BRA `(.L_x_1065) ;  /* 0xffffffd8001c7947 */ /* 0x000fea000383ffff */
.L_x_971:
[----:B------:R-:W-:Y:S01]  /*21b10*/  BSSY B0, `(.L_x_1066) ;  /* 0x0000006000007945 */ /* 0x000fe20003800000 */
[----:B------:R-:W-:-:S07]  /*21b20*/  MOV R15, 0xffffffff ;  /* 0xffffffff000f7802 */ /* 0x000fce0000000f00 */
[----:B01--45:R-:W-:Y:S05]  /*21b30*/  WARPSYNC.COLLECTIVE R15, `(.L_x_1067) ;  /* 0x000000000f0c7348 */ /* 0x033fea0003c00000 */
[----:B------:R-:W-:Y:S02]  /*21b40*/  ELECT P6, UR62, PT ;  /* 0x00000000003e782f */ /* 0x000fe400038c0000 */
[----:B------:R-:W-:Y:S01]  /*21b50*/  MOV R14, UR62 ;  /* 0x0000003e000e7c02 */ /* 0x000fe20008000f00 */
[----:B01--45:R-:W-:Y:S10]  /*21b60*/  ENDCOLLECTIVE ;  /* 0x000000000000791b */ /* 0x033ff40003800000 */
.L_x_1067:
[----:B------:R-:W-:Y:S05]  /*21b70*/  BSYNC B0 ;  /* 0x0000000000007941 */ /* 0x000fea0003800000 */
.L_x_1066:
[----:B------:R-:W-:Y:S05]  /*21b80*/  BRA `(.L_x_1068) ;  /* 0xffffffd800107947 */ /* 0x000fea000383ffff */
.L_x_973:
[----:B0-----:R0:W1:Y:S02]  /*21b90*/  SYNCS.PHASECHK.TRANS64.TRYWAIT P0, [R6+URZ], R5 ;  /* 0x00000005060075a7 */ /* 0x001064000800017f */
[----:B-1----:R-:W-:Y:S05]  /*21ba0*/  @!P0 NANOSLEEP.SYNCS 0x989680 ;  /* 0x009896800000895d */ /* 0x002fea0003900000 */
[----:B------:R-:W1:Y:S02]  /*21bb0*/  @!P0 SYNCS.PHASECHK.TRANS64 P0, [R6+URZ], R5 ;  /* 0x00000005060085a7 */ /* 0x000e64000800007f */
[----:B-1----:R-:W-:Y:S05]  /*21bc0*/  @!P0 BRA `(.L_x_973) ;  /* 0xfffffffc00f08947 */ /* 0x002fea000383ffff */
[----:B------:R-:W-:Y:S05]  /*21bd0*/  BRA `(.L_x_1069) ;  /* 0xffffffd8004c7947 */ /* 0x000fea000383ffff */
.L_x_974:
[----:B-1----:R1:W2:Y:S02]  /*21be0*/  SYNCS.PHASECHK.TRANS64.TRYWAIT P0, [R7+URZ], R2 ;  /* 0x00000002070075a7 */ /* 0x0022a4000800017f */
[----:B--2---:R-:W-:Y:S05]  /*21bf0*/  @!P0 NANOSLEEP.SYNCS 0x989680 ;  /* 0x009896800000895d */ /* 0x004fea0003900000 */
[----:B------:R-:W2:Y:S02]  /*21c00*/  @!P0 SYNCS.PHASECHK.TRANS64 P0, [R7+URZ], R2 ;  /* 0x00000002070085a7 */ /* 0x000ea4000800007f */
[----:B--2---:R-:W-:Y:S05]  /*21c10*/  @!P0 BRA `(.L_x_974) ;  /* 0xfffffffc00f08947 */ /* 0x004fea000383ffff */
[----:B------:R-:W-:Y:S05]  /*21c20*/  BRA `(.L_x_1070) ;  /* 0xffffffd800407947 */ /* 0x000fea000383ffff */
.L_x_976:
[----:B--2---:R2:W3:Y:S02]  /*21c30*/  SYNCS.PHASECHK.TRANS64.TRYWAIT P0, [R4+URZ], R5 ;  /* 0x00000005040075a7 */ /* 0x0044e4000800017f */
[----:B---3--:R-:W-:Y:S05]  /*21c40*/  @!P0 NANOSLEEP.SYNCS 0x989680 ;  /* 0x009896800000895d */ /* 0x008fea0003900000 */
[----:B------:R-:W3:Y:S02]  /*21c50*/  @!P0 SYNCS.PHASECHK.TRANS64 P0, [R4+URZ], R5 ;  /* 0x00000005040085a7 */ /* 0x000ee4000800007f */
[----:B---3--:R-:W-:Y:S05]  /*21c60*/  @!P0 BRA `(.L_x_976) ;  /* 0xfffffffc00f08947 */ /* 0x008fea000383ffff */
[----:B------:R-:W-:Y:S05]  /*21c70*/  BRA `(.L_x_1071) ;  /* 0xffffffd800487947 */ /* 0x000fea000383ffff */
.L_x_1072:
        /* <DEDUP_REMOVED lines=16> */
.L_x_3196:


//--------------------- .text._ZN7cutlass13device_kernelIN5flash11enable_sm90INS1_16FlashAttnFwdSm90INS1_25CollectiveMainloopFwdSm90ILi2EN4cute5tupleIJNS5_1CILi1EEES8_S8_EEENS6_IJNS7_ILi128EEENS7_ILi96EEENS7_ILi192EEEEEELi128ENS_6half_tEfNS_4arch4Sm90ELb0ELb1ELb0ELb0ELb0ELb0ELb0ELb1ELb1ELb1ELb0ELb0EEENS1_21CollectiveEpilogueFwdINS6_IJSA_SA_SB_EEES9_SE_SG_Li256ELb0ELb1ELb0ELb0EEENS1_30DynamicPersistentTileSchedulerILi256ELi128ELb0ELb1ELb1EEEEEEEEEvNT_6ParamsE --------------------------
	.section	.text._ZN7cutlass13device_kernelIN5flash11enable_sm90INS1_16FlashAttnFwdSm90INS1_25CollectiveMainloopFwdSm90ILi2EN4cute5tupleIJNS5_1CILi1EEES8_S8_EEENS6_IJNS7_ILi128EEENS7_ILi96EEENS7_ILi192EEEEEELi128ENS_6half_tEfNS_4arch4Sm90ELb0ELb1ELb0ELb0ELb0ELb0ELb0ELb1ELb1ELb1ELb0ELb0EEENS1_21CollectiveEpilogueFwdINS6_IJSA_SA_SB_EEES9_SE_SG_Li256ELb0ELb1ELb0ELb0EEENS1_30DynamicPersistentTileSchedulerILi256ELi128ELb0ELb1ELb1EEEEEEEEEvNT_6ParamsE,"ax",@progbits
	.align	128
.text._ZN7cutlass13device_kernelIN5flash11enable_sm90INS1_16FlashAttnFwdSm90INS1_25CollectiveMainloopFwdSm90ILi2EN4cute5tupleIJNS5_1CILi1EEES8_S8_EEENS6_IJNS7_ILi128EEENS7_ILi96EEENS7_ILi192EEEEEELi128ENS_6half_tEfNS_4arch4Sm90ELb0ELb1ELb0ELb0ELb0ELb0ELb0ELb1ELb1ELb1ELb0ELb0EEENS1_21CollectiveEpilogueFwdINS6_IJSA_SA_SB_EEES9_SE_SG_Li256ELb0ELb1ELb0ELb0EEENS1_30DynamicPersistentTileSchedulerILi256ELi128ELb0ELb1ELb1EEEEEEEEEvNT_6ParamsE:
        .type           _ZN7cutlass13device_kernelIN5flash11enable_sm90INS1_16FlashAttnFwdSm90INS1_25CollectiveMainloopFwdSm90ILi2EN4cute5tupleIJNS5_1CILi1EEES8_S8_EEENS6_IJNS7_ILi128EEENS7_ILi96EEENS7_ILi192EEEEEELi128ENS_6half_tEfNS_4arch4Sm90ELb0ELb1ELb0ELb0ELb0ELb0ELb0ELb1ELb1ELb1ELb0ELb0EEENS1_21CollectiveEpilogueFwdINS6_IJSA_SA_SB_EEES9_SE_SG_Li256ELb0ELb1ELb0ELb0EEENS1_30DynamicPersistentTileSchedulerILi256ELi128ELb0ELb1ELb1EEEEEEEEEvNT_6ParamsE,@function
        .size           _ZN7cutlass13device_kernelIN5flash11enable_sm90INS1_16FlashAttnFwdSm90INS1_25CollectiveMainloopFwdSm90ILi2EN4cute5tupleIJNS5_1CILi1EEES8_S8_EEENS6_IJNS7_ILi128EEENS7_ILi96EEENS7_ILi192EEEEEELi128ENS_6half_tEfNS_4arch4Sm90ELb0ELb1ELb0ELb0ELb0ELb0ELb0ELb1ELb1ELb1ELb0ELb0EEENS1_21CollectiveEpilogueFwdINS6_IJSA_SA_SB_EEES9_SE_SG_Li256ELb0ELb1ELb0ELb0EEENS1_30DynamicPersistentTileSchedulerILi256ELi128ELb0ELb1ELb1EEEEEEEEEvNT_6ParamsE,(.L_x_3197 - _ZN7cutlass13device_kernelIN5flash11enable_sm90INS1_16FlashAttnFwdSm90INS1_25CollectiveMainloopFwdSm90ILi2EN4cute5tupleIJNS5_1CILi1EEES8_S8_EEENS6_IJNS7_ILi128EEENS7_ILi96EEENS7_ILi192EEEEEELi128ENS_6half_tEfNS_4arch4Sm90ELb0ELb1ELb0ELb0ELb0ELb0ELb0ELb1ELb1ELb1ELb0ELb0EEENS1_21CollectiveEpilogueFwdINS6_IJSA_SA_SB_EEES9_SE_SG_Li256ELb0ELb1ELb0ELb0EEENS1_30DynamicPersistentTileSchedulerILi256ELi128ELb0ELb1ELb1EEEEEEEEEvNT_6ParamsE)
        .other          _ZN7cutlass13device_kernelIN5flash11enable_sm90INS1_16FlashAttnFwdSm90INS1_25CollectiveMainloopFwdSm90ILi2EN4cute5tupleIJNS5_1CILi1EEES8_S8_EEENS6_IJNS7_ILi128EEENS7_ILi96EEENS7_ILi192EEEEEELi128ENS_6half_tEfNS_4arch4Sm90ELb0ELb1ELb0ELb0ELb0ELb0ELb0ELb1ELb1ELb1ELb0ELb0EEENS1_21CollectiveEpilogueFwdINS6_IJSA_SA_SB_EEES9_SE_SG_Li256ELb0ELb1ELb0ELb0EEENS1_30DynamicPersistentTileSchedulerILi256ELi128ELb0ELb1ELb1EEEEEEEEEvNT_6ParamsE,@"STO_CUDA_ENTRY STV_DEFAULT"
_ZN7cutlass13device_kernelIN5flash11enable_sm90INS1_16FlashAttnFwdSm90INS1_25CollectiveMainloopFwdSm90ILi2EN4cute5tupleIJNS5_1CILi1EEES8_S8_EEENS6_IJNS7_ILi128EEENS7_ILi96EEENS7_ILi192EEEEEELi128ENS_6half_tEfNS_4arch4Sm90ELb0ELb1ELb0ELb0ELb0ELb0ELb0ELb1ELb1ELb1ELb0ELb0EEENS1_21CollectiveEpilogueFwdINS6_IJSA_SA_SB_EEES9_SE_SG_Li256ELb0ELb1ELb0ELb0EEENS1_30DynamicPersistentTileSchedulerILi256ELi128ELb0ELb1ELb1EEEEEEEEEvNT_6ParamsE:
        /* <DEDUP_REMOVED lines=18> */
.L_x_1074:
[----:B------:R-:W-:Y:S05]  /*0120*/  BSYNC B0 ;  /* 0x0000000000007941 */ /* 0x000fea0003800000 */
.L_x_1073:
        /* <DEDUP_REMOVED lines=41> */
.L_x_1075:
        /* <DEDUP_REMOVED lines=22> */
.L_x_1076:
        /* <DEDUP_REMOVED lines=18> */
.L_x_1077:
        /* <DEDUP_REMOVED lines=22> */
.L_x_1078:
        /* <DEDUP_REMOVED lines=22> */
.L_x_1079:
        /* <DEDUP_REMOVED lines=8> */
.L_x_1081:
[----:B------:R-:W-:-:S08]  /*0980*/  NOP ;  /* 0x0000000000007918 */ /* 0x000fd00000000000 */
[----:B------:R-:W1:Y:S02]  /*0990*/  USETMAXREG.TRY_ALLOC.CTAPOOL UP0, 0xf0 ;  /* 0x000000f0000079c8 */ /* 0x000e640008000600 */
[----:B-1----:R-:W-:-:S13]  /*09a0*/  PLOP3.LUT P0, PT, PT, PT, UP0, 0x80, 0x0 ;  /* 0x000000000000781c */ /* 0x002fda0003f0f008 */
[----:B------:R-:W-:Y:S05]  /*09b0*/  @!P0 BRA `(.L_x_1081) ;  /* 0xfffffffc00f08947 */ /* 0x000fea000383ffff */
[----:B------:R-:W1:Y:S08]  /*09c0*/  S2UR UR4, SR_CTAID.X ;  /* 0x00000000000479c3 */ /* 0x000e700000002500 */
[----:B------:R-:W-:Y:S08]  /*09d0*/  BAR.ARV 0x4, 0x180 ;  /* 0x0106000000007b1d */ /* 0x000ff00000002000 */
[----:B------:R-:W1:Y:S08]  /*09e0*/  LDC R0, c[0x0][0xc38] ;  /* 0x00030e00ff007b82 */ /* 0x000e700000000800 */
[----:B------:R-:W-:Y:S06]  /*09f0*/  BAR.ARV 0x8, 0x180 ;  /* 0x0206000000007b1d */ /* 0x000fec0000002000 */
[----:B-1----:R-:W-:-:S13]  /*0a00*/  ISETP.LE.AND P0, PT, R0, UR4, PT ;  /* 0x0000000400007c0c */ /* 0x002fda000bf03270 */
[----:B------:R-:W-:Y:S05]  /*0a10*/  @P0 EXIT ;  /* 0x000000000000094d */ /* 0x000fea0003800000 */
[----:B------:R-:W2:Y:S01]  /*0a20*/  LDL R3, [R1+0x1c] ;  /* 0x00001c0001037983 */ /* 0x000ea20000100800 */
[----:B------:R-:W-:Y:S01]  /*0a30*/  IMAD.MOV.U32 R165, RZ, RZ, RZ ;  /* 0x000000ffffa57224 */ /* 0x000fe200078e00ff */
[----:B------:R-:W-:Y:S01]  /*0a40*/  UMOV UR38, URZ ;  /* 0x0000003f00267c82 */ /* 0x000fe20008000000 */
[----:B------:R-:W-:Y:S01]  /*0a50*/  UMOV UR36, URZ ;  /* 0x0000003f00247c82 */ /* 0x000fe20008000000 */
[----:B0-----:R-:W0:Y:S02]  /*0a60*/  S2R R2, SR_TID.X ;  /* 0x0000000000027919 */ /* 0x001e240000002100 */
[----:B0-----:R-:W-:-:S05]  /*0a70*/  VIADD R173, R2, 0xffffff80 ;  /* 0xffffff8002ad7836 */ /* 0x001fca0000000000 */
[----:B------:R-:W-:-:S04]  /*0a80*/  SHF.R.S32.HI R0, RZ, 0x1f, R173 ;  /* 0x0000001fff007819 */ /* 0x000fc800000114ad */
[CC--:B------:R-:W-:Y:S02]  /*0a90*/  LEA.HI R2, R0.reuse, R173.reuse, RZ, 0x7 ;  /* 0x000000ad00027211 */ /* 0x0c0fe400078f38ff */
[-C--:B------:R-:W-:Y:S02]  /*0aa0*/  LEA.HI R4, R0, R173.reuse, RZ, 0x5 ;  /* 0x000000ad00047211 */ /* 0x080fe400078f28ff */
[----:B------:R-:W-:Y:S02]  /*0ab0*/  LOP3.LUT R166, R2, 0xffffff80, RZ, 0xc0, !PT ;  /* 0xffffff8002a67812 */ /* 0x000fe400078ec0ff */
[-C--:B------:R-:W-:Y:S01]  /*0ac0*/  LEA.HI R11, R0, R173.reuse, RZ, 0x2 ;  /* 0x000000ad000b7211 */ /* 0x080fe200078f10ff */
[----:B------:R-:W-:Y:S01]  /*0ad0*/  IMAD.SHL.U32 R5, R4, 0x20, RZ ;  /* 0x0000002004057824 */ /* 0x000fe200078e00ff */
[----:B------:R-:W-:Y:S01]  /*0ae0*/  LEA.HI R164, R0, R173, RZ, 0x3 ;  /* 0x000000ad00a47211 */ /* 0x000fe200078f18ff */
[----:B------:R-:W-:Y:S01]  /*0af0*/  IMAD.IADD R166, R173, 0x1, -R166 ;  /* 0x00000001ada67824 */ /* 0x000fe200078e0aa6 */
[----:B------:R-:W-:-:S02]  /*0b00*/  SHF.R.S32.HI R167, RZ, 0x7, R2 ;  /* 0x00000007ffa77819 */ /* 0x000fc40000011402 */
[----:B------:R-:W-:Y:S02]  /*0b10*/  LOP3.LUT R162, R164, 0xfffffff8, RZ, 0xc0, !PT ;  /* 0xfffffff8a4a27812 */ /* 0x000fe400078ec0ff */
[----:B------:R-:W-:Y:S02]  /*0b20*/  SHF.R.S32.HI R7, RZ, 0x1f, R166 ;  /* 0x0000001fff077819 */ /* 0x000fe400000114a6 */
[----:B------:R-:W-:Y:S01]  /*0b30*/  LEA.HI R2, R2, R167, RZ, 0x1 ;  /* 0x000000a702027211 */ /* 0x000fe200078f08ff */
[----:B------:R-:W-:Y:S01]  /*0b40*/  IMAD.IADD R162, R173, 0x1, -R162 ;  /* 0x00000001ada27824 */ /* 0x000fe200078e0aa2 */
[CC--:B------:R-:W-:Y:S02]  /*0b50*/  LEA.HI R8, R7.reuse, R166.reuse, RZ, 0x2 ;  /* 0x000000a607087211 */ /* 0x0c0fe400078f10ff */
[----:B------:R-:W-:Y:S01]  /*0b60*/  LEA.HI R7, R7, R166, RZ, 0x5 ;  /* 0x000000a607077211 */ /* 0x000fe200078f28ff */
[----:B------:R-:W-:Y:S01]  /*0b70*/  IMAD.SHL.U32 R23, R162, 0x8, RZ ;  /* 0x00000008a2177824 */ /* 0x000fe200078e00ff */
[----:B------:R-:W-:-:S02]  /*0b80*/  SHF.R.S32.HI R9, RZ, 0x2, R8 ;  /* 0x00000002ff097819 */ /* 0x000fc40000011408 */
[----:B------:R-:W-:Y:S01]  /*0b90*/  SHF.R.S32.HI R10, RZ, 0x1f, R8 ;  /* 0x0000001fff0a7819 */ /* 0x000fe20000011408 */
[----:B------:R-:W-:Y:S01]  /*0ba0*/  VIADD R160, R23, 0x40 ;  /* 0x0000004017a07836 */ /* 0x000fe20000000000 */
[----:B------:R-:W-:Y:S02]  /*0bb0*/  LOP3.LUT R5, R5, 0xfffffc00, RZ, 0xc0, !PT ;  /* 0xfffffc0005057812 */ /* 0x000fe400078ec0ff */
[----:B------:R-:W-:Y:S02]  /*0bc0*/  LEA.HI R10, R10, R9, RZ, 0x3 ;  /* 0x000000090a0a7211 */ /* 0x000fe400078f18ff */
[----:B------:R-:W-:Y:S02]  /*0bd0*/  SHF.R.S32.HI R7, RZ, 0x5, R7 ;  /* 0x00000005ff077819 */ /* 0x000fe40000011407 */
[----:B------:R-:W-:Y:S02]  /*0be0*/  LOP3.LUT R10, R10, 0xfffffff8, RZ, 0xc0, !PT ;  /* 0xfffffff80a0a7812 */ /* 0x000fe400078ec0ff */
[----:B------:R-:W-:-:S02]  /*0bf0*/  LOP3.LUT R2, R2, 0x3fffffe, RZ, 0xc0, !PT ;  /* 0x03fffffe02027812 */ /* 0x000fc400078ec0ff */
[----:B------:R-:W-:Y:S01]  /*0c00*/  SHF.R.S32.HI R164, RZ, 0x3, R164 ;  /* 0x00000003ffa47819 */ /* 0x000fe200000114a4 */
[----:B------:R-:W-:Y:S01]  /*0c10*/  IMAD.IADD R10, R9, 0x1, -R10 ;  /* 0x00000001090a7824 */ /* 0x000fe200078e0a0a */
[----:B------:R-:W-:Y:S01]  /*0c20*/  SHF.R.S32.HI R172, RZ, 0x1f, R23 ;  /* 0x0000001fffac7819 */ /* 0x000fe20000011417 */
[----:B------:R-:W-:Y:S01]  /*0c30*/  IMAD.IADD R2, R167, 0x1, -R2 ;  /* 0x00000001a7027824 */ /* 0x000fe200078e0a02 */
[----:B------:R-:W-:Y:S01]  /*0c40*/  SHF.R.S32.HI R171, RZ, 0x1f, R160 ;  /* 0x0000001fffab7819 */ /* 0x000fe200000114a0 */
[----:B------:R-:W-:-:S04]  /*0c50*/  IMAD R7, R7, 0x10, R10 ;  /* 0x0000001007077824 */ /* 0x000fc800078e020a */
[----:B------:R-:W-:Y:S01]  /*0c60*/  IMAD R168, R2, 0x40, R7 ;  /* 0x0000004002a87824 */ /* 0x000fe200078e0207 */
[----:B--2---:R-:W-:Y:S02]  /*0c70*/  R2UR UR5, R3 ;  /* 0x00000000030572ca */ /* 0x004fe400000e0000 */
[----:B------:R-:W-:-:S04]  /*0c80*/  LEA.HI R3, R0, R173, RZ, 0x4 ;  /* 0x000000ad00037211 */ /* 0x000fc800078f20ff */
[----:B------:R-:W-:Y:S02]  /*0c90*/  SHF.R.S32.HI R6, RZ, 0x4, R3 ;  /* 0x00000004ff067819 */ /* 0x000fe40000011403 */
[C---:B------:R-:W-:Y:S02]  /*0ca0*/  LOP3.LUT R4, R3.reuse, 0x3fffff0, RZ, 0xc0, !PT ;  /* 0x03fffff003047812 */ /* 0x040fe400078ec0ff */
[----:B------:R-:W-:-:S03]  /*0cb0*/  LEA.HI R3, R3, R6, RZ, 0x1 ;  /* 0x0000000603037211 */ /* 0x000fc600078f08ff */
[----:B------:R-:W-:Y:S01]  /*0cc0*/  IMAD.IADD R4, R173, 0x1, -R4 ;  /* 0x00000001ad047824 */ /* 0x000fe200078e0a04 */
[----:B------:R-:W-:Y:S01]  /*0cd0*/  LOP3.LUT R3, R3, 0x1ffffffe, RZ, 0xc0, !PT ;  /* 0x1ffffffe03037812 */ /* 0x000fe200078ec0ff */
[----:B------:R-:W-:Y:S02]  /*0ce0*/  ULOP3.LUT UR5, UR5, 0x1, URZ, 0xfc, !UPT ;  /* 0x0000000105057892 */ /* 0x000fe4000f8efc3f */
[----:B------:R-:W-:Y:S02]  /*0cf0*/  IMAD R4, R4, 0x40, R5 ;  /* 0x0000004004047824 */ /* 0x000fe400078e0205 */
[----:B------:R-:W-:Y:S01]  /*0d00*/  IMAD.IADD R3, R6, 0x1, -R3 ;  /* 0x0000000106037824 */ /* 0x000fe200078e0a03 */
[----:B------:R-:W-:Y:S01]  /*0d10*/  LOP3.LUT R6, R11, 0xfffffffc, RZ, 0xc0, !PT ;  /* 0xfffffffc0b067812 */ /* 0x000fe200078ec0ff */
[----:B------:R-:W-:Y:S02]  /*0d20*/  IMAD.U32 R170, RZ, RZ, UR5 ;  /* 0x00000005ffaa7e24 */ /* 0x000fe4000f8e00ff */
[----:B------:R-:W-:Y:S01]  /*0d30*/  IMAD R169, R3, 0x8, R4 ;  /* 0x0000000803a97824 */ /* 0x000fe200078e0204 */
[----:B------:R-:W-:Y:S01]  /*0d40*/  LOP3.LUT R3, R8, 0x7ffffffc, RZ, 0xc0, !PT ;  /* 0x7ffffffc08037812 */ /* 0x000fe200078ec0ff */
[----:B------:R-:W-:-:S04]  /*0d50*/  IMAD.IADD R6, R173, 0x1, -R6 ;  /* 0x00000001ad067824 */ /* 0x000fc800078e0a06 */
[----:B------:R-:W-:Y:S01]  /*0d60*/  IMAD.IADD R18, R166, 0x1, -R3 ;  /* 0x00000001a6127824 */ /* 0x000fe200078e0a03 */
[----:B------:R-:W-:-:S04]  /*0d70*/  LEA.HI R0, R6, R6, RZ, 0x1 ;  /* 0x0000000606007211 */ /* 0x000fc800078f08ff */
[----:B------:R-:W-:Y:S01]  /*0d80*/  LOP3.LUT R5, R0, 0x1ffffffe, RZ, 0xc0, !PT ;  /* 0x1ffffffe00057812 */ /* 0x000fe200078ec0ff */
[----:B------:R-:W-:-:S04]  /*0d90*/  IMAD.U32 R0, RZ, RZ, UR4 ;  /* 0x00000004ff007e24 */ /* 0x000fc8000f8e00ff */
[----:B------:R-:W-:-:S04]  /*0da0*/  IMAD.IADD R5, R6, 0x1, -R5 ;  /* 0x0000000106057824 */ /* 0x000fc800078e0a05 */
[----:B------:R-:W-:-:S07]  /*0db0*/  IMAD R19, R5, 0x8, R168 ;  /* 0x0000000805137824 */ /* 0x000fce00078e02a8 */
.L_x_1178:
[----:B0----5:R-:W0:Y:S01]  /*0dc0*/  LDC R5, c[0x0][0xc60] ;  /* 0x00031800ff057b82 */ /* 0x021e220000000800 */
[----:B--2---:R-:W-:Y:S01]  /*0dd0*/  IMAD.MOV.U32 R2, RZ, RZ, R0 ;  /* 0x000000ffff027224 */ /* 0x004fe200078e0000 */
[----:B------:R-:W-:Y:S01]  /*0de0*/  ULDC UR4, c[0x0][0xc78] ;  /* 0x00031e0000047ab9 */ /* 0x000fe20000000800 */
[----:B0-----:R-:W-:-:S13]  /*0df0*/  ISETP.NE.AND P0, PT, R5, 0x1, PT ;  /* 0x000000010500780c */ /* 0x001fda0003f05270 */
[----:B---3--:R-:W0:Y:S08]  /*0e00*/  @P0 LDC R3, c[0x0][0xc64] ;  /* 0x00031900ff030b82 */ /* 0x008e300000000800 */
[----:B------:R-:W1:Y:S01]  /*0e10*/  @P0 LDC R4, c[0x0][0xc68] ;  /* 0x00031a00ff040b82 */ /* 0x000e620000000800 */
[----:B0-----:R-:W-:-:S05]  /*0e20*/  @P0 IMAD.HI.U32 R3, R0, R3, RZ ;  /* 0x0000000300030227 */ /* 0x001fca00078e00ff */
[----:B-1----:R-:W-:-:S04]  /*0e30*/  @P0 SHF.R.U32.HI R2, RZ, R4, R3 ;  /* 0x00000004ff020219 */ /* 0x002fc80000011603 */
[----:B------:R-:W-:Y:S01]  /*0e40*/  ISETP.GE.AND P0, PT, R2, UR4, PT ;  /* 0x0000000402007c0c */ /* 0x000fe2000bf06270 */
[----:B------:R-:W-:-:S04]  /*0e50*/  IMAD.MOV R3, RZ, RZ, -R2 ;  /* 0x000000ffff037224 */ /* 0x000fc800078e0a02 */
[----:B------:R-:W-:-:S08]  /*0e60*/  IMAD R15, R5, R3, R0 ;  /* 0x00000003050f7224 */ /* 0x000fd000078e0200 */
[----:B----4-:R-:W-:Y:S05]  /*0e70*/  @!P0 BRA `(.L_x_1082) ;  /* 0x0000000000208947 */ /* 0x010fea0003800000 */
[----:B------:R-:W0:Y:S01]  /*0e80*/  LDC R3, c[0x0][0xc6c] ;  /* 0x00031b00ff037b82 */ /* 0x000e220000000800 */
[----:B------:R-:W-:Y:S01]  /*0e90*/  IMAD.MOV.U32 R0, RZ, RZ, R15 ;  /* 0x000000ffff007224 */ /* 0x000fe200078e000f */
[----:B0-----:R-:W-:-:S13]  /*0ea0*/  ISETP.NE.AND P0, PT, R3, 0x1, PT ;  /* 0x000000010300780c */ /* 0x001fda0003f05270 */
[----:B------:R-:W0:Y:S02]  /*0eb0*/  @P0 LDC.64 R4, c[0x0][0xc70] ;  /* 0x00031c00ff040b82 */ /* 0x000e240000000a00 */
[----:B0-----:R-:W-:-:S05]  /*0ec0*/  @P0 IMAD.HI.U32 R4, R15, R4, RZ ;  /* 0x000000040f040227 */ /* 0x001fca00078e00ff */
[----:B------:R-:W-:-:S05]  /*0ed0*/  @P0 SHF.R.U32.HI R0, RZ, R5, R4 ;  /* 0x00000005ff000219 */ /* 0x000fca0000011604 */
[----:B------:R-:W-:Y:S01]  /*0ee0*/  IMAD R3, R0, R3, RZ ;  /* 0x0000000300037224 */ /* 0x000fe200078e02ff */
[----:B------:R-:W-:Y:S06]  /*0ef0*/  BRA `(.L_x_1083) ;  /* 0x00000000001c7947 */ /* 0x000fec0003800000 */
.L_x_1082:
[----:B------:R-:W0:Y:S01]  /*0f00*/  LDC R3, c[0x0][0xc54] ;  /* 0x00031500ff037b82 */ /* 0x000e220000000800 */
[----:B------:R-:W-:Y:S01]  /*0f10*/  IMAD.MOV.U32 R0, RZ, RZ, R15 ;  /* 0x000000ffff007224 */ /* 0x000fe200078e000f */
[----:B0-----:R-:W-:-:S13]  /*0f20*/  ISETP.NE.AND P0, PT, R3, 0x1, PT ;  /* 0x000000010300780c */ /* 0x001fda0003f05270 */
[----:B------:R-:W0:Y:S02]  /*0f30*/  @P0 LDC.64 R4, c[0x0][0xc58] ;  /* 0x00031600ff040b82 */ /* 0x000e240000000a00 */
[----:B0-----:R-:W-:-:S05]  /*0f40*/  @P0 IMAD.HI.U32 R4, R15, R4, RZ ;  /* 0x000000040f040227 */ /* 0x001fca00078e00ff */
[----:B------:R-:W-:-:S05]  /*0f50*/  @P0 SHF.R.U32.HI R0, RZ, R5, R4 ;  /* 0x00000005ff000219 */ /* 0x000fca0000011604 */
[----:B------:R-:W-:-:S07]  /*0f60*/  IMAD R3, R0, R3, RZ ;  /* 0x0000000300037224 */ /* 0x000fce00078e02ff */
.L_x_1083:
[----:B------:R-:W0:Y:S01]  /*0f70*/  LDC R163, c[0x0][0xc48] ;  /* 0x00031200ffa37b82 */ /* 0x000e220000000800 */
[----:B------:R-:W-:Y:S01]  /*0f80*/  LOP3.LUT R0, RZ, R0, RZ, 0x33, !PT ;  /* 0x00000000ff007212 */ /* 0x000fe200078e33ff */
[----:B------:R-:W-:Y:S01]  /*0f90*/  IMAD.IADD R3, R15, 0x1, -R3 ;  /* 0x000000010f037824 */ /* 0x000fe200078e0a03 */
[----:B------:R-:W-:Y:S01]  /*0fa0*/  ULDC UR4, c[0x0][0xc3c] ;  /* 0x00030f0000047ab9 */ /* 0x000fe20000000800 */
[----:B------:R-:W-:Y:S02]  /*0fb0*/  ULDC UR6, c[0x0][0xc54] ;  /* 0x0003150000067ab9 */ /* 0x000fe40000000800 */
[----:B------:R-:W-:Y:S01]  /*0fc0*/  VIADD R0, R0, UR4 ;  /* 0x0000000400007c36 */ /* 0x000fe20008000000 */
[----:B------:R-:W-:Y:S01]  /*0fd0*/  ULDC.64 UR4, c[0x0][0x418] ;  /* 0x0001060000047ab9 */ /* 0x000fe20000000a00 */
[----:B------:R-:W1:Y:S01]  /*0fe0*/  LDC R4, c[0x0][0x448] ;  /* 0x00011200ff047b82 */ /* 0x000e620000000800 */
[----:B------:R-:W-:Y:S01]  /*0ff0*/  IMAD R15, R2, UR6, R3 ;  /* 0x00000006020f7c24 */ /* 0x000fe2000f8e0203 */
[----:B------:R-:W-:Y:S01]  /*1000*/  ISETP.NE.U32.AND P0, PT, RZ, UR4, PT ;  /* 0x00000004ff007c0c */ /* 0x000fe2000bf05070 */
[----:B------:R-:W-:-:S02]  /*1010*/  IMAD.SHL.U32 R17, R0, 0x80, RZ ;  /* 0x0000008000117824 */ /* 0x000fc400078e00ff */
[----:B------:R-:W-:Y:S01]  /*1020*/  IMAD.MOV.U32 R161, RZ, RZ, R15 ;  /* 0x000000ffffa17224 */ /* 0x000fe200078e000f */
[----:B------:R-:W-:Y:S01]  /*1030*/  ISETP.NE.AND.EX P0, PT, RZ, UR5, PT, P0 ;  /* 0x00000005ff007c0c */ /* 0x000fe2000bf05300 */
[----:B------:R-:W-:Y:S01]  /*1040*/  VIADD R2, R17, 0x7f ;  /* 0x0000007f11027836 */ /* 0x000fe20000000000 */
[----:B------:R-:W2:Y:S01]  /*1050*/  LDC.64 R12, c[0x0][0x9e0] ;  /* 0x00027800ff0c7b82 */ /* 0x000ea20000000a00 */
[----:B0-----:R-:W-:-:S07]  /*1060*/  ISETP.NE.AND P2, PT, R163, 0x1, PT ;  /* 0x00000001a300780c */ /* 0x001fce0003f45270 */
[----:B------:R-:W0:Y:S01]  /*1070*/  LDC R8, c[0x0][0x288] ;  /* 0x0000a200ff087b82 */ /* 0x000e220000000800 */
[----:B-1----:R-:W-:-:S07]  /*1080*/  ISETP.NE.AND P1, PT, R4, 0x1, PT ;  /* 0x000000010400780c */ /* 0x002fce0003f25270 */
[----:B------:R-:W1:Y:S08]  /*1090*/  LDC R72, c[0x0][0x424] ;  /* 0x00010900ff487b82 */ /* 0x000e700000000800 */
[----:B------:R-:W3:Y:S08]  /*10a0*/  @P2 LDC R4, c[0x0][0xc4c] ;  /* 0x00031300ff042b82 */ /* 0x000ef00000000800 */
[----:B------:R-:W4:Y:S01]  /*10b0*/  @P2 LDC R7, c[0x0][0xc50] ;  /* 0x00031400ff072b82 */ /* 0x000f220000000800 */
[----:B0-----:R-:W-:-:S07]  /*10c0*/  IADD3 R5, -R8, 0x1, RZ ;  /* 0x0000000108057810 */ /* 0x001fce0007ffe1ff */
[----:B------:R-:W0:Y:S01]  /*10d0*/  @P1 LDC R11, c[0x0][0x44c] ;  /* 0x00011300ff0b1b82 */ /* 0x000e220000000800 */
[----:B-1----:R-:W-:-:S07]  /*10e0*/  SEL R72, R72, 0x1, P0 ;  /* 0x0000000148487807 */ /* 0x002fce0000000000 */
[----:B------:R-:W1:Y:S01]  /*10f0*/  @P1 LDC R6, c[0x0][0x450] ;  /* 0x00011400ff061b82 */ /* 0x000e620000000800 */
[----:B---3--:R-:W-:-:S07]  /*1100*/  @P2 IMAD.HI.U32 R0, R15, R4, RZ ;  /* 0x000000040f002227 */ /* 0x008fce00078e00ff */
[----:B------:R-:W3:Y:S01]  /*1110*/  LDC R9, c[0x0][0x2f0] ;  /* 0x0000bc00ff097b82 */ /* 0x000ee20000000800 */
[----:B----4-:R-:W-:Y:S02]  /*1120*/  @P2 SHF.R.U32.HI R161, RZ, R7, R0 ;  /* 0x00000007ffa12219 */ /* 0x010fe40000011600 */
[----:B--2---:R-:W-:-:S03]  /*1130*/  ISETP.GE.AND P2, PT, R13, 0x1, PT ;  /* 0x000000010d00780c */ /* 0x004fc60003f46270 */
[----:B------:R-:W-:Y:S02]  /*1140*/  IMAD.MOV R0, RZ, RZ, -R161 ;  /* 0x000000ffff007224 */ /* 0x000fe400078e0aa1 */
[----:B0-----:R-:W-:-:S04]  /*1150*/  @P1 IMAD.HI.U32 R3, R2, R11, RZ ;  /* 0x0000000b02031227 */ /* 0x001fc800078e00ff */
[----:B------:R-:W-:Y:S01]  /*1160*/  IMAD R163, R163, R0, R15 ;  /* 0x00000000a3a37224 */ /* 0x000fe200078e020f */
[----:B-1----:R-:W-:Y:S01]  /*1170*/  @P1 SHF.R.U32.HI R2, RZ, R6, R3 ;  /* 0x00000006ff021219 */ /* 0x002fe20000011603 */
[CC--:B---3--:R-:W-:Y:S02]  /*1180*/  IMAD R5, R72.reuse, R9.reuse, R5 ;  /* 0x0000000948057224 */ /* 0x0c8fe400078e0205 */
[----:B------:R-:W-:Y:S02]  /*1190*/  IMAD R16, R72, R9, RZ ;  /* 0x0000000948107224 */ /* 0x000fe400078e02ff */
[----:B------:R-:W-:-:S04]  /*11a0*/  IMAD.IADD R3, R5, 0x1, R2 ;  /* 0x0000000105037824 */ /* 0x000fc800078e0202 */
[----:B------:R-:W-:Y:S01]  /*11b0*/  IMAD.IADD R0, R3, 0x1, R12 ;  /* 0x0000000103007824 */ /* 0x000fe200078e020c */
[----:B------:R-:W-:Y:S06]  /*11c0*/  @!P2 BRA `(.L_x_1084) ;  /* 0x000000000040a947 */ /* 0x000fec0003800000 */
[C---:B------:R-:W-:Y:S01]  /*11d0*/  ISETP.GT.AND P0, PT, R3.reuse, RZ, PT ;  /* 0x000000ff0300720c */ /* 0x040fe20003f04270 */
[----:B------:R-:W-:-:S12]  /*11e0*/  VIADD R2, R3, 0xffffffff ;  /* 0xffffffff03027836 */ /* 0x000fd80000000000 */
[----:B------:R-:W-:Y:S05]  /*11f0*/  @P0 BRA `(.L_x_1085) ;  /* 0x00000000001c0947 */ /* 0x000fea0003800000 */
[----:B------:R-:W-:Y:S01]  /*1200*/  ISETP.NE.AND P0, PT, R13, 0x1, PT ;  /* 0x000000010d00780c */ /* 0x000fe20003f05270 */
[----:B------:R-:W-:-:S12]  /*1210*/  IMAD.MOV R3, RZ, RZ, -R3 ;  /* 0x000000ffff037224 */ /* 0x000fd800078e0a03 */
[----:B------:R-:W0:Y:S02]  /*1220*/  @P0 LDC.64 R4, c[0x0][0x9e8] ;  /* 0x00027a00ff040b82 */ /* 0x000e240000000a00 */
[----:B0-----:R-:W-:-:S05]  /*1230*/  @P0 IMAD.HI.U32 R2, R3, R4, RZ ;  /* 0x0000000403020227 */ /* 0x001fca00078e00ff */
[----:B------:R-:W-:-:S04]  /*1240*/  @P0 SHF.R.U32.HI R3, RZ, R5, R2 ;  /* 0x00000005ff030219 */ /* 0x000fc80000011602 */
[----:B------:R-:W-:Y:S01]  /*1250*/  LOP3.LUT R2, RZ, R3, RZ, 0x33, !PT ;  /* 0x00000003ff027212 */ /* 0x000fe200078e33ff */
[----:B------:R-:W-:Y:S06]  /*1260*/  BRA `(.L_x_1086) ;  /* 0x0000000000107947 */ /* 0x000fec0003800000 */
.L_x_1085:
[----:B------:R-:W-:-:S13]  /*1270*/  ISETP.NE.AND P0, PT, R13, 0x1, PT ;  /* 0x000000010d00780c */ /* 0x000fda0003f05270 */
[----:B------:R-:W0:Y:S02]  /*1280*/  @P0 LDC.64 R4, c[0x0][0x9e8] ;  /* 0x00027a00ff040b82 */ /* 0x000e240000000a00 */
[----:B0-----:R-:W-:-:S05]  /*1290*/  @P0 IMAD.HI.U32 R4, R2, R4, RZ ;  /* 0x0000000402040227 */ /* 0x001fca00078e00ff */
[----:B------:R-:W-:-:S07]  /*12a0*/  @P0 SHF.R.U32.HI R2, RZ, R5, R4 ;  /* 0x00000005ff020219 */ /* 0x000fce0000011604 */
.L_x_1086:
[----:B------:R-:W-:-:S05]  /*12b0*/  IMAD R3, R2, R13, R13 ;  /* 0x0000000d02037224 */ /* 0x000fca00078e020d */
[----:B------:R-:W-:-:S07]  /*12c0*/  VIMNMX R0, R0, R3, PT ;  /* 0x0000000300007248 */ /* 0x000fce0003fe0100 */
.L_x_1084:
[----:B------:R-:W0:Y:S01]  /*12d0*/  @P1 LDC R4, c[0x0][0x44c] ;  /* 0x00011300ff041b82 */ /* 0x000e220000000800 */
[----:B------:R-:W-:Y:S01]  /*12e0*/  VIADD R2, R0, 0x5f ;  /* 0x0000005f00027836 */ /* 0x000fe20000000000 */
[----:B------:R-:W-:Y:S01]  /*12f0*/  ULDC UR4, c[0x0][0x9dc] ;  /* 0x0002770000047ab9 */ /* 0x000fe20000000800 */
[----:B------:R-:W-:Y:S02]  /*1300*/  IMAD R0, R72, R9, 0x5f ;  /* 0x0000005f48007424 */ /* 0x000fe400078e0209 */
[----:B------:R-:W-:-:S03]  /*1310*/  IMAD.HI R2, R2, 0x2aaaaaab, RZ ;  /* 0x2aaaaaab02027827 */ /* 0x000fc600078e02ff */
[----:B------:R-:W1:Y:S01]  /*1320*/  @P1 LDC R11, c[0x0][0x450] ;  /* 0x00011400ff0b1b82 */ /* 0x000e620000000800 */
[----:B------:R-:W-:Y:S01]  /*1330*/  IMAD.HI R0, R0, 0x2aaaaaab, RZ ;  /* 0x2aaaaaab00007827 */ /* 0x000fe200078e02ff */
[----:B------:R-:W-:-:S03]  /*1340*/  SHF.R.U32.HI R5, RZ, 0x1f, R2 ;  /* 0x0000001fff057819 */ /* 0x000fc60000011602 */
[----:B------:R-:W-:Y:S01]  /*1350*/  IMAD.MOV.U32 R7, RZ, RZ, R17 ;  /* 0x000000ffff077224 */ /* 0x000fe200078e0011 */
[----:B------:R-:W-:Y:S01]  /*1360*/  SHF.R.U32.HI R3, RZ, 0x1f, R0 ;  /* 0x0000001fff037819 */ /* 0x000fe20000011600 */
[----:B------:R-:W-:Y:S01]  /*1370*/  IMAD R72, R72, R9, -R8 ;  /* 0x0000000948487224 */ /* 0x000fe200078e0a08 */
[----:B------:R-:W-:Y:S02]  /*1380*/  LEA.HI.SX32 R2, R2, R5, 0x1c ;  /* 0x0000000502027211 */ /* 0x000fe400078fe2ff */
[----:B------:R-:W-:-:S04]  /*1390*/  LEA.HI.SX32 R3, R0, R3, 0x1c ;  /* 0x0000000300037211 */ /* 0x000fc800078fe2ff */
[----:B------:R-:W-:Y:S01]  /*13a0*/  VIMNMX R73, R3, R2, PT ;  /* 0x0000000203497248 */ /* 0x000fe20003fe0100 */
[----:B0-----:R-:W-:-:S05]  /*13b0*/  @P1 IMAD.HI.U32 R4, R17, R4, RZ ;  /* 0x0000000411041227 */ /* 0x001fca00078e00ff */
[----:B-1----:R-:W-:-:S05]  /*13c0*/  @P1 SHF.R.U32.HI R7, RZ, R11, R4 ;  /* 0x0000000bff071219 */ /* 0x002fca0000011604 */
[----:B------:R-:W-:-:S04]  /*13d0*/  IMAD.IADD R0, R72, 0x1, R7 ;  /* 0x0000000148007824 */ /* 0x000fc800078e0207 */
[----:B------:R-:W-:Y:S01]  /*13e0*/  VIADD R2, R0, -UR4 ;  /* 0x8000000400027c36 */ /* 0x000fe20008000000 */
[----:B------:R-:W-:Y:S06]  /*13f0*/  @!P2 BRA `(.L_x_1087) ;  /* 0x00000000003ca947 */ /* 0x000fec0003800000 */
[----:B------:R-:W-:-:S13]  /*1400*/  ISETP.GT.AND P0, PT, R0, -0x1, PT ;  /* 0xffffffff0000780c */ /* 0x000fda0003f04270 */
[----:B------:R-:W-:Y:S05]  /*1410*/  @P0 BRA `(.L_x_1088) ;  /* 0x00000000001c0947 */ /* 0x000fea0003800000 */
[----:B------:R-:W-:Y:S02]  /*1420*/  ISETP.NE.AND P0, PT, R13, 0x1, PT ;  /* 0x000000010d00780c */ /* 0x000fe40003f05270 */
[----:B------:R-:W-:-:S11]  /*1430*/  LOP3.LUT R3, RZ, R0, RZ, 0x33, !PT ;  /* 0x00000000ff037212 */ /* 0x000fd600078e33ff */
[----:B------:R-:W0:Y:S02]  /*1440*/  @P0 LDC.64 R4, c[0x0][0x9e8] ;  /* 0x00027a00ff040b82 */ /* 0x000e240000000a00 */
[----:B0-----:R-:W-:-:S05]  /*1450*/  @P0 IMAD.HI.U32 R0, R3, R4, RZ ;  /* 0x0000000403000227 */ /* 0x001fca00078e00ff */
[----:B------:R-:W-:-:S04]  /*1460*/  @P0 SHF.R.U32.HI R3, RZ, R5, R0 ;  /* 0x00000005ff030219 */ /* 0x000fc80000011600 */
[----:B------:R-:W-:Y:S01]  /*1470*/  LOP3.LUT R0, RZ, R3, RZ, 0x33, !PT ;  /* 0x00000003ff007212 */ /* 0x000fe200078e33ff */
[----:B------:R-:W-:Y:S06]  /*1480*/  BRA `(.L_x_1089) ;  /* 0x0000000000107947 */ /* 0x000fec0003800000 */
.L_x_1088:
[----:B------:R-:W-:-:S13]  /*1490*/  ISETP.NE.AND P0, PT, R13, 0x1, PT ;  /* 0x000000010d00780c */ /* 0x000fda0003f05270 */
[----:B------:R-:W0:Y:S02]  /*14a0*/  @P0 LDC.64 R4, c[0x0][0x9e8] ;  /* 0x00027a00ff040b82 */ /* 0x000e240000000a00 */
[----:B0-----:R-:W-:-:S05]  /*14b0*/  @P0 IMAD.HI.U32 R4, R0, R4, RZ ;  /* 0x0000000400040227 */ /* 0x001fca00078e00ff */
[----:B------:R-:W-:-:S07]  /*14c0*/  @P0 SHF.R.U32.HI R0, RZ, R5, R4 ;  /* 0x00000005ff000219 */ /* 0x000fce0000011604 */
.L_x_1089:
[----:B------:R-:W-:-:S05]  /*14d0*/  IMAD R3, R0, R13, RZ ;  /* 0x0000000d00037224 */ /* 0x000fca00078e02ff */
[----:B------:R-:W-:-:S07]  /*14e0*/  VIMNMX R2, R2, R3, !PT ;  /* 0x0000000302027248 */ /* 0x000fce0007fe0100 */
.L_x_1087:
[----:B------:R-:W-:Y:S01]  /*14f0*/  IMAD.HI R2, R2, 0x2aaaaaab, RZ ;  /* 0x2aaaaaab02027827 */ /* 0x000fe200078e02ff */
[----:B------:R-:W-:Y:S02]  /*1500*/  PLOP3.LUT P0, PT, PT, PT, PT, 0x80, 0x0 ;  /* 0x000000000000781c */ /* 0x000fe40003f0f070 */
[----:B------:R-:W-:Y:S02]  /*1510*/  CS2R R88, SRZ ;  /* 0x0000000000587805 */ /* 0x000fe4000001ff00 */
[----:B------:R-:W-:Y:S02]  /*1520*/  CS2R R86, SRZ ;  /* 0x0000000000567805 */ /* 0x000fe4000001ff00 */
[----:B------:R-:W-:Y:S02]  /*1530*/  CS2R R84, SRZ ;  /* 0x0000000000547805 */ /* 0x000fe4000001ff00 */
[----:B------:R-:W-:Y:S02]  /*1540*/  SHF.R.U32.HI R3, RZ, 0x1f, R2 ;  /* 0x0000001fff037819 */ /* 0x000fe40000011602 */
[----:B------:R-:W-:-:S02]  /*1550*/  CS2R R82, SRZ ;  /* 0x0000000000527805 */ /* 0x000fc4000001ff00 */
[----:B------:R-:W-:Y:S01]  /*1560*/  CS2R R80, SRZ ;  /* 0x0000000000507805 */ /* 0x000fe2000001ff00 */
[----:B------:R-:W-:Y:S01]  /*1570*/  IMAD.MOV.U32 R50, RZ, RZ, RZ ;  /* 0x000000ffff327224 */ /* 0x000fe200078e00ff */
[----:B------:R-:W-:Y:S02]  /*1580*/  LEA.HI.SX32 R3, R2, R3, 0x1c ;  /* 0x0000000302037211 */ /* 0x000fe400078fe2ff */
[----:B------:R-:W-:Y:S02]  /*1590*/  CS2R R46, SRZ ;  /* 0x00000000002e7805 */ /* 0x000fe4000001ff00 */
[----:B------:R-:W-:Y:S02]  /*15a0*/  CS2R R76, SRZ ;  /* 0x00000000004c7805 */ /* 0x000fe4000001ff00 */
[----:B------:R-:W-:Y:S02]  /*15b0*/  CS2R R74, SRZ ;  /* 0x00000000004a7805 */ /* 0x000fe4000001ff00 */
[----:B------:R-:W-:-:S02]  /*15c0*/  VIMNMX R22, RZ, R3, !PT ;  /* 0x00000003ff167248 */ /* 0x000fc40007fe0100 */
[----:B------:R-:W-:Y:S02]  /*15d0*/  CS2R R44, SRZ ;  /* 0x00000000002c7805 */ /* 0x000fe4000001ff00 */
[----:B------:R-:W-:Y:S02]  /*15e0*/  CS2R R70, SRZ ;  /* 0x0000000000467805 */ /* 0x000fe4000001ff00 */
[----:B------:R-:W-:Y:S02]  /*15f0*/  CS2R R68, SRZ ;  /* 0x0000000000447805 */ /* 0x000fe4000001ff00 */
[----:B------:R-:W-:Y:S02]  /*1600*/  ISETP.GT.AND P1, PT, R73, R22, PT ;  /* 0x000000164900720c */ /* 0x000fe40003f24270 */
[----:B------:R-:W-:Y:S02]  /*1610*/  CS2R R66, SRZ ;  /* 0x0000000000427805 */ /* 0x000fe4000001ff00 */
[----:B------:R-:W-:-:S02]  /*1620*/  CS2R R64, SRZ ;  /* 0x0000000000407805 */ /* 0x000fc4000001ff00 */
[----:B------:R-:W-:Y:S02]  /*1630*/  CS2R R62, SRZ ;  /* 0x00000000003e7805 */ /* 0x000fe4000001ff00 */
[----:B------:R-:W-:Y:S02]  /*1640*/  CS2R R60, SRZ ;  /* 0x00000000003c7805 */ /* 0x000fe4000001ff00 */
[----:B------:R-:W-:Y:S02]  /*1650*/  CS2R R58, SRZ ;  /* 0x00000000003a7805 */ /* 0x000fe4000001ff00 */
[----:B------:R-:W-:Y:S01]  /*1660*/  CS2R R56, SRZ ;  /* 0x0000000000387805 */ /* 0x000fe2000001ff00 */
[----:B------:R-:W-:Y:S01]  /*1670*/  IMAD.MOV.U32 R55, RZ, RZ, RZ ;  /* 0x000000ffff377224 */ /* 0x000fe200078e00ff */
        /* <DEDUP_REMOVED lines=11> */
[----:B------:R-:W-:Y:S01]  /*1730*/  IMAD.MOV.U32 R108, RZ, RZ, RZ ;  /* 0x000000ffff6c7224 */ /* 0x000fe200078e00ff */
[----:B------:R-:W-:Y:S02]  /*1740*/  CS2R R6, SRZ ;  /* 0x0000000000067805 */ /* 0x000fe4000001ff00 */
[----:B------:R-:W-:Y:S01]  /*1750*/  CS2R R28, SRZ ;  /* 0x00000000001c7805 */ /* 0x000fe2000001ff00 */
[----:B------:R-:W-:Y:S02]  /*1760*/  IMAD.MOV.U32 R27, RZ, RZ, RZ ;  /* 0x000000ffff1b7224 */ /* 0x000fe400078e00ff */
[----:B------:R-:W-:-:S02]  /*1770*/  IMAD.MOV.U32 R110, RZ, RZ, RZ ;  /* 0x000000ffff6e7224 */ /* 0x000fc400078e00ff */
[----:B------:R-:W-:Y:S01]  /*1780*/  IMAD.MOV.U32 R3, RZ, RZ, RZ ;  /* 0x000000ffff037224 */ /* 0x000fe200078e00ff */
[----:B------:R-:W-:Y:S06]  /*1790*/  @!P1 BRA `(.L_x_1090) ;  /* 0x000000b400449947 */ /* 0x000fec0003800000 */
[----:B------:R-:W0:Y:S01]  /*17a0*/  SHFL.IDX PT, R0, R167, RZ, 0x1f ;  /* 0x00001fffa7007589 */ /* 0x000e2200000e0000 */
[----:B------:R-:W1:Y:S01]  /*17b0*/  S2UR UR6, SR_CgaCtaId ;  /* 0x00000000000679c3 */ /* 0x000e620000008800 */
[----:B------:R-:W-:Y:S01]  /*17c0*/  UMOV UR37, 0x400 ;  /* 0x0000040000257882 */ /* 0x000fe20000000000 */
        /* <DEDUP_REMOVED lines=28> */
.L_x_1091:
[----:B------:R-:W-:Y:S02]  /*1990*/  LEA.HI R0, R165, R165, RZ, 0x1 ;  /* 0x000000a5a5007211 */ /* 0x000fe400078f08ff */
[----:B------:R-:W-:Y:S02]  /*19a0*/  R2UR UR4, R170 ;  /* 0x00000000aa0472ca */ /* 0x000fe400000e0000 */
[----:B------:R-:W-:-:S05]  /*19b0*/  LOP3.LUT R0, R0, 0xfffffffe, RZ, 0xc0, !PT ;  /* 0xfffffffe00007812 */ /* 0x000fca00078ec0ff */
[----:B------:R-:W-:-:S05]  /*19c0*/  IMAD.IADD R0, R165, 0x1, -R0 ;  /* 0x00000001a5007824 */ /* 0x000fca00078e0a00 */
[----:B------:R-:W-:Y:S01]  /*19d0*/  SHF.L.U32 R0, R0, 0x1f, RZ ;  /* 0x0000001f00007819 */ /* 0x000fe200000006ff */
[----:B------:R-:W-:-:S03]  /*19e0*/  IMAD.U32 R2, RZ, RZ, UR4 ;  /* 0x00000004ff027e24 */ /* 0x000fc6000f8e00ff */
[----:B------:R-:W0:Y:S02]  /*19f0*/  SYNCS.PHASECHK.TRANS64.TRYWAIT P1, [UR37+0x2a800], R0 ;  /* 0x02a80000ff0075a7 */ /* 0x000e240008020165 */
[----:B------:R-:W-:Y:S01]  /*1a00*/  ISETP.NE.AND P0, PT, R2, 0x3, PT ;  /* 0x000000030200780c */ /* 0x000fe20003f05270 */
[----:B0-----:R-:W-:-:S12]  /*1a10*/  @!P1 BRA `(.L_x_1092) ;  /* 0x0000011c00ac9947 */ /* 0x001fd80003800000 */
.L_x_1288:
[----:B------:R-:W-:Y:S05]  /*1a20*/  @!P0 BRA `(.L_x_1093) ;  /* 0x0000000000048947 */ /* 0x000fea0003800000 */
[----:B------:R-:W-:Y:S01]  /*1a30*/  BPT.TRAP 0x1 ;  /* 0x000000040000795c */ /* 0x000fe20000300000 */
.L_x_1093:
[----:B------:R-:W-:Y:S02]  /*1a40*/  IMAD.U32 R7, RZ, RZ, UR36 ;  /* 0x00000024ff077e24 */ /* 0x000fe4000f8e00ff */
[----:B0-----:R-:W-:-:S03]  /*1a50*/  IMAD.U32 R0, RZ, RZ, UR38 ;  /* 0x00000026ff007e24 */ /* 0x001fc6000f8e00ff */
[----:B------:R-:W-:Y:S02]  /*1a60*/  LEA R7, R7, UR37, 0x3 ;  /* 0x0000002507077c11 */ /* 0x000fe4000f8e18ff */
[----:B------:R-:W-:-:S04]  /*1a70*/  SHF.L.U32 R0, R0, 0x1f, RZ ;  /* 0x0000001f00007819 */ /* 0x000fc800000006ff */
[----:B------:R0:W1:Y:S01]  /*1a80*/  SYNCS.PHASECHK.TRANS64.TRYWAIT P1, [R7+URZ+0x2a830], R0 ;  /* 0x02a83000070075a7 */ /* 0x000062000802017f */
[----:B------:R-:W-:Y:S05]  /*1a90*/  @!P0 BRA `(.L_x_1094) ;  /* 0x0000000000048947 */ /* 0x000fea0003800000 */
[----:B------:R-:W-:Y:S01]  /*1aa0*/  BPT.TRAP 0x1 ;  /* 0x000000040000795c */ /* 0x000fe20000300000 */
.L_x_1094:
[----:B------:R-:W2:Y:S01]  /*1ab0*/  LDL.LU R2, [R1+0xc] ;  /* 0x00000c0001027983 */ /* 0x000ea20000300800 */
[----:B------:R-:W3:Y:S02]  /*1ac0*/  S2R R3, SR_TID.X ;  /* 0x0000000000037919 */ /* 0x000ee40000002100 */
[----:B---3--:R-:W-:Y:S02]  /*1ad0*/  LOP3.LUT P2, RZ, R3, 0x7f, RZ, 0xc0, !PT ;  /* 0x0000007f03ff7812 */ /* 0x008fe4000784c0ff */
[----:B--2---:R-:W-:-:S11]  /*1ae0*/  LOP3.LUT R2, R2, 0xffefffff, RZ, 0xc0, !PT ;  /* 0xffefffff02027812 */ /* 0x004fd600078ec0ff */
[----:B------:R-:W-:-:S05]  /*1af0*/  @P2 LOP3.LUT R2, R2, 0x100000, RZ, 0xfc, !PT ;  /* 0x0010000002022812 */ /* 0x000fca00078efcff */
[----:B------:R2:W-:Y:S01]  /*1b00*/  STL [R1+0xc], R2 ;  /* 0x00000c0201007387 */ /* 0x0005e20000100800 */
[----:B-1----:R-:W-:Y:S05]  /*1b10*/  @P1 BRA `(.L_x_1095) ;  /* 0x0000000000081947 */ /* 0x002fea0003800000 */
[----:B------:R-:W1:Y:S02]  /*1b20*/  SYNCS.PHASECHK.TRANS64.TRYWAIT P1, [R7+URZ+0x2a830], R0 ;  /* 0x02a83000070075a7 */ /* 0x000e64000802017f */
[----:B-1----:R-:W-:Y:S05]  /*1b30*/  @!P1 BRA `(.L_x_1096) ;  /* 0x0000011c007c9947 */ /* 0x002fea0003800000 */
.L_x_1095:
[----:B------:R-:W-:Y:S05]  /*1b40*/  WARPSYNC.ALL ;  /* 0x0000000000007948 */ /* 0x000fea0003800000 */
[----:B------:R-:W-:Y:S01]  /*1b50*/  UIADD3 UR4, UR37, 0x18400, URZ ;  /* 0x0001840025047890 */ /* 0x000fe2000fffe03f */
[----:B------:R-:W-:Y:S01]  /*1b60*/  WARPGROUP.ARRIVE ;  /* 0x00000000000079c5 */ /* 0x000fe20000000000 */
[----:B------:R-:W-:Y:S01]  /*1b70*/  UMOV UR9, 0x40000040 ;  /* 0x4000004000097882 */ /* 0x000fe20000000000 */
[----:B------:R-:W-:Y:S01]  /*1b80*/  UMOV UR11, 0x40000040 ;  /* 0x40000040000b7882 */ /* 0x000fe20000000000 */
[----:B------:R-:W-:Y:S01]  /*1b90*/  USHF.R.U32.HI UR4, URZ, 0x4, UR4 ;  /* 0x000000043f047899 */ /* 0x000fe20008011604 */
[----:B------:R-:W-:Y:S01]  /*1ba0*/  IMAD.U32 R5, RZ, RZ, UR9 ;  /* 0x00000009ff057e24 */ /* 0x000fe2000f8e00ff */
[----:B------:R-:W-:Y:S01]  /*1bb0*/  UMOV UR13, 0x40000040 ;  /* 0x40000040000d7882 */ /* 0x000fe20000000000 */
[----:B------:R-:W-:Y:S01]  /*1bc0*/  UMOV UR15, 0x40000040 ;  /* 0x40000040000f7882 */ /* 0x000fe20000000000 */
[----:B------:R-:W-:Y:S01]  /*1bd0*/  ULOP3.LUT UR4, UR4, 0x3fff, URZ, 0xc0, !UPT ;  /* 0x00003fff04047892 */ /* 0x000fe2000f8ec03f */
[----:B------:R-:W3:Y:S01]  /*1be0*/  LDC R174, c[0x0][0x448] ;  /* 0x00011200ffae7b82 */ /* 0x000ee20000000800 */
[----:B------:R-:W-:Y:S01]  /*1bf0*/  UMOV UR17, 0x40000040 ;  /* 0x4000004000117882 */ /* 0x000fe20000000000 */
[----:B------:R-:W-:Y:S01]  /*1c00*/  UMOV UR19, 0x40000040 ;  /* 0x4000004000137882 */ /* 0x000fe20000000000 */
[----:B------:R-:W-:Y:S01]  /*1c10*/  ULOP3.LUT UR39, UR4, 0x10000, URZ, 0xfc, !UPT ;  /* 0x0001000004277892 */ /* 0x000fe2000f8efc3f */
[----:B------:R-:W4:Y:S01]  /*1c20*/  S2R R8, SR_TID.X ;  /* 0x0000000000087919 */ /* 0x000f220000002100 */
[----:B------:R-:W-:Y:S01]  /*1c30*/  ULOP3.LUT UR4, UR40, 0x10000, URZ, 0xfc, !UPT ;  /* 0x0001000028047892 */ /* 0x000fe2000f8efc3f */
[----:B01----:R-:W-:Y:S01]  /*1c40*/  IMAD.IADD R0, R19, 0x1, R17 ;  /* 0x0000000113007824 */ /* 0x003fe200078e0211 */
[----:B------:R-:W-:Y:S01]  /*1c50*/  UIMAD UR5, UR36, 0x900, UR39 ;  /* 0x00000900240578a4 */ /* 0x000fe2000f8e0227 */
[----:B------:R-:W0:Y:S01]  /*1c60*/  LDC.64 R14, c[0x0][0x9e0] ;  /* 0x00027800ff0e7b82 */ /* 0x000e220000000a00 */
[----:B------:R-:W-:Y:S01]  /*1c70*/  UIADD3 UR12, UR4, 0x4, URZ ;  /* 0x00000004040c7890 */ /* 0x000fe2000fffe03f */
[----:B--2---:R-:W-:Y:S01]  /*1c80*/  IMAD.MOV.U32 R2, RZ, RZ, R0 ;  /* 0x000000ffff027224 */ /* 0x004fe200078e0000 */
[----:B------:R-:W-:Y:S01]  /*1c90*/  UIADD3 UR14, UR5, 0x4, URZ ;  /* 0x00000004050e7890 */ /* 0x000fe2000fffe03f */
[----:B------:R-:W-:-:S02]  /*1ca0*/  UMOV UR8, UR4 ;  /* 0x0000000400087c82 */ /* 0x000fc40008000000 */
[----:B------:R-:W-:Y:S01]  /*1cb0*/  UMOV UR10, UR5 ;  /* 0x00000005000a7c82 */ /* 0x000fe20008000000 */
[----:B------:R-:W-:Y:S01]  /*1cc0*/  IMAD.U32 R4, RZ, RZ, UR8 ;  /* 0x00000008ff047e24 */ /* 0x000fe2000f8e00ff */
[----:B------:R-:W-:Y:S01]  /*1cd0*/  HGMMA.64x96x16.F32 R24, gdesc[UR8], RZ, !UPT, gsb0 ;  /* 0x01600000081879f0 */ /* 0x000fe2000c0008ff */
[----:B------:R-:W-:Y:S01]  /*1ce0*/  UIADD3 UR8, UR4, 0x2, URZ ;  /* 0x0000000204087890 */ /* 0x000fe2000fffe03f */
[----:B------:R-:W1:Y:S01]  /*1cf0*/  LDC R11, c[0x0][0x288] ;  /* 0x0000a200ff0b7b82 */ /* 0x000e620000000800 */
[----:B------:R-:W-:Y:S01]  /*1d00*/  UIADD3 UR10, UR5, 0x2, URZ ;  /* 0x00000002050a7890 */ /* 0x000fe2000fffe03f */
[----:B------:R-:W-:Y:S01]  /*1d10*/  UMOV UR9, 0x40000040 ;  /* 0x4000004000097882 */ /* 0x000fe20000000000 */
[----:B------:R-:W-:Y:S01]  /*1d20*/  UMOV UR11, 0x40000040 ;  /* 0x40000040000b7882 */ /* 0x000fe20000000000 */
[----:B------:R-:W-:Y:S01]  /*1d30*/  UIADD3 UR16, UR4, 0x6, URZ ;  /* 0x0000000604107890 */ /* 0x000fe2000fffe03f */
[----:B---3--:R-:W-:Y:S01]  /*1d40*/  ISETP.NE.AND P2, PT, R174, 0x1, PT ;  /* 0x00000001ae00780c */ /* 0x008fe20003f45270 */
[----:B------:R-:W-:-:S02]  /*1d50*/  UIADD3 UR18, UR5, 0x6, URZ ;  /* 0x0000000605127890 */ /* 0x000fc4000fffe03f */
[----:B------:R-:W-:Y:S02]  /*1d60*/  UIADD3 UR20, UR4, 0x400, URZ ;  /* 0x0000040004147890 */ /* 0x000fe4000fffe03f */
[----:B------:R-:W-:Y:S01]  /*1d70*/  UIADD3 UR22, UR5, 0x300, URZ ;  /* 0x0000030005167890 */ /* 0x000fe2000fffe03f */
[----:B------:R-:W-:Y:S01]  /*1d80*/  UMOV UR21, 0x40000040 ;  /* 0x4000004000157882 */ /* 0x000fe20000000000 */
[----:B------:R-:W-:Y:S01]  /*1d90*/  UMOV UR23, 0x40000040 ;  /* 0x4000004000177882 */ /* 0x000fe20000000000 */
[----:B------:R-:W-:Y:S02]  /*1da0*/  UIADD3 UR24, UR4, 0x402, URZ ;  /* 0x0000040204187890 */ /* 0x000fe4000fffe03f */
[----:B------:R-:W-:Y:S01]  /*1db0*/  UIADD3 UR26, UR5, 0x302, URZ ;  /* 0x00000302051a7890 */ /* 0x000fe2000fffe03f */
[----:B----4-:R-:W-:Y:S01]  /*1dc0*/  LOP3.LUT P1, RZ, R8, 0x7f, RZ, 0xc0, !PT ;  /* 0x0000007f08ff7812 */ /* 0x010fe2000782c0ff */
[----:B------:R-:W-:Y:S01]  /*1dd0*/  UMOV UR25, 0x40000040 ;  /* 0x4000004000197882 */ /* 0x000fe20000000000 */
[----:B------:R-:W-:Y:S01]  /*1de0*/  UMOV UR27, 0x40000040 ;  /* 0x40000040001b7882 */ /* 0x000fe20000000000 */
[----:B------:R-:W-:Y:S01]  /*1df0*/  UIADD3 UR28, UR4, 0x404, URZ ;  /* 0x00000404041c7890 */ /* 0x000fe2000fffe03f */
[----:B------:R-:W2:Y:S01]  /*1e00*/  @P2 LDC R3, c[0x0][0x44c] ;  /* 0x00011300ff032b82 */ /* 0x000ea20000000800 */
[----:B------:R-:W-:Y:S01]  /*1e10*/  UIADD3 UR30, UR5, 0x304, URZ ;  /* 0x00000304051e7890 */ /* 0x000fe2000fffe03f */
[----:B------:R-:W-:Y:S01]  /*1e20*/  UMOV UR29, 0x40000040 ;  /* 0x40000040001d7882 */ /* 0x000fe20000000000 */
[----:B------:R-:W-:Y:S01]  /*1e30*/  UMOV UR31, 0x40000040 ;  /* 0x40000040001f7882 */ /* 0x000fe20000000000 */
[----:B------:R-:W-:-:S02]  /*1e40*/  UIADD3 UR32, UR4, 0x406, URZ ;  /* 0x0000040604207890 */ /* 0x000fc4000fffe03f */
[----:B------:R-:W-:Y:S02]  /*1e50*/  UIADD3 UR34, UR5, 0x306, URZ ;  /* 0x0000030605227890 */ /* 0x000fe4000fffe03f */
[----:B------:R-:W3:Y:S01]  /*1e60*/  @P2 LDC R6, c[0x0][0x450] ;  /* 0x00011400ff062b82 */ /* 0x000ee20000000800 */
        /* <DEDUP_REMOVED lines=10> */
[----:B------:R-:W-:Y:S01]  /*1f10*/  UIADD3 UR48, UR4, 0x804, URZ ;  /* 0x0000080404307890 */ /* 0x000fe2000fffe03f */
[----:B--2---:R-:W-:Y:S01]  /*1f20*/  @P2 IMAD.HI.U32 R3, R0, R3, RZ ;  /* 0x0000000300032227 */ /* 0x004fe200078e00ff */
[----:B------:R-:W-:Y:S01]  /*1f30*/  UIADD3 UR50, UR5, 0x604, URZ ;  /* 0x0000060405327890 */ /* 0x000fe2000fffe03f */
[----:B------:R-:W-:Y:S01]  /*1f40*/  UMOV UR49, 0x40000040 ;  /* 0x4000004000317882 */ /* 0x000fe20000000000 */
[----:B------:R-:W-:Y:S01]  /*1f50*/  UMOV UR51, 0x40000040 ;  /* 0x4000004000337882 */ /* 0x000fe20000000000 */
[----:B------:R-:W-:Y:S01]  /*1f60*/  UIADD3 UR56, UR4, 0x806, URZ ;  /* 0x0000080604387890 */ /* 0x000fe2000fffe03f */
[----:B------:R-:W-:Y:S01]  /*1f70*/  @!P1 VIADD R0, R7, 0x2a840 ;  /* 0x0002a84007009836 */ /* 0x000fe20000000000 */
[----:B------:R-:W-:Y:S01]  /*1f80*/  UIADD3 UR58, UR5, 0x606, URZ ;  /* 0x00000606053a7890 */ /* 0x000fe2000fffe03f */
[----:B---3--:R-:W-:Y:S01]  /*1f90*/  @P2 SHF.R.U32.HI R2, RZ, R6, R3 ;  /* 0x00000006ff022219 */ /* 0x008fe20000011603 */
[----:B------:R-:W-:Y:S01]  /*1fa0*/  UMOV UR57, 0x40000040 ;  /* 0x4000004000397882 */ /* 0x000fe20000000000 */
[----:B------:R-:W-:Y:S01]  /*1fb0*/  UMOV UR59, 0x40000040 ;  /* 0x40000040003b7882 */ /* 0x000fe20000000000 */
[----:B------:R-:W-:Y:S01]  /*1fc0*/  IMAD.MOV.U32 R6, RZ, RZ, -0x60 ;  /* 0xffffffa0ff067424 */ /* 0x000fe200078e00ff */
[----:B------:R-:W-:Y:S01]  /*1fd0*/  @!P1 PRMT R0, RZ, 0x654, R0 ;  /* 0x00000654ff009816 */ /* 0x000fe20000000000 */
[----:B------:R-:W2:Y:S02]  /*1fe0*/  SHFL.IDX PT, R77, R2, RZ, 0x1c1f ;  /* 0x001c1fff024d7589 */ /* 0x000ea400000e0000 */
[----:B------:R-:W-:-:S04]  /*1ff0*/  IMAD R7, R73, R6, 0x61 ;  /* 0x0000006149077424 */ /* 0x000fc800078e0206 */
[----:B------:R-:W-:-:S04]  /*2000*/  IMAD R6, R18, -0x2, R7 ;  /* 0xfffffffe12067824 */ /* 0x000fc800078e0207 */
[C---:B------:R-:W-:Y:S01]  /*2010*/  VIADD R75, R6.reuse, 0xffffffff ;  /* 0xffffffff064b7836 */ /* 0x040fe20000000000 */
[----:B-1----:R-:W-:-:S05]  /*2020*/  IADD3 R9, R6, -R11, R16 ;  /* 0x8000000b06097210 */ /* 0x002fca0007ffe010 */
[----:B0-----:R-:W-:Y:S01]  /*2030*/  IMAD.IADD R20, R9, 0x1, R14 ;  /* 0x0000000109147824 */ /* 0x001fe200078e020e */
[----:B------:R-:W-:Y:S02]  /*2040*/  WARPGROUP.DEPBAR.LE gsb0, 0x0 ;  /* 0x00008000000079c5 */ /* 0x000fe40000010000 */
[----:B------:R-:W-:-:S06]  /*2050*/  WARPGROUP.ARRIVE ;  /* 0x00000000000079c5 */ /* 0x000fcc0000000000 */
[----:B------:R-:W-:Y:S03]  /*2060*/  HGMMA.64x96x16.F32 R24, gdesc[UR8], R24, gsb0 ;  /* 0x01600000081879f0 */ /* 0x000fe60008000818 */
        /* <DEDUP_REMOVED lines=29> */
[----:B------:R-:W-:Y:S01]  /*2240*/  HGMMA.64x96x16.F32 R24, gdesc[UR56], R24, gsb0 ;  /* 0x01600000381879f0 */ /* 0x000fe20008000818 */
[----:B------:R-:W-:Y:S02]  /*2250*/  ULDC UR59, c[0x0][0x9dc] ;  /* 0x00027700003b7ab9 */ /* 0x000fe40000000800 */
[----:B------:R-:W-:-:S06]  /*2260*/  ULOP3.LUT UR4, URZ, UR59, URZ, 0x33, !UPT ;  /* 0x0000003b3f047292 */ /* 0x000fcc000f8e333f */
[----:B------:R-:W-:Y:S02]  /*2270*/  VIADD R74, R9, UR4 ;  /* 0x00000004094a7c36 */ /* 0x000fe40008000000 */
[----:B------:R-:W-:Y:S01]  /*2280*/  VIADD R9, R7, 0xffffffff ;  /* 0xffffffff07097836 */ /* 0x000fe20000000000 */
[----:B------:R-:W-:Y:S02]  /*2290*/  WARPGROUP.DEPBAR.LE gsb0, 0x0 ;  /* 0x00008000000079c5 */ /* 0x000fe40000010000 */
[----:B------:R0:W-:Y:S01]  /*22a0*/  @!P1 SYNCS.ARRIVE.TRANS64.RED.A1T0 RZ, [R0+URZ], RZ ;  /* 0x000000ff00ff99a7 */ /* 0x0001e2000810043f */
[----:B------:R-:W-:-:S04]  /*22b0*/  ISETP.GE.AND P1, PT, R15, 0x1, PT ;  /* 0x000000010f00780c */ /* 0x000fc80003f26270 */
[----:B------:R-:W-:Y:S01]  /*22c0*/  P2R R21, PR, RZ, 0x2 ;  /* 0x00000002ff157803 */ /* 0x000fe20000000000 */
[----:B0-----:R-:W-:-:S04]  /*22d0*/  IMAD R0, R73, -0x60, R16 ;  /* 0xffffffa049007824 */ /* 0x001fc800078e0210 */
[----:B------:R-:W-:-:S04]  /*22e0*/  VIADD R3, R0, 0x60 ;  /* 0x0000006000037836 */ /* 0x000fc80000000000 */
[----:B------:R-:W-:Y:S02]  /*22f0*/  IMAD R13, R18, -0x2, R3 ;  /* 0xfffffffe120d7824 */ /* 0x000fe400078e0203 */
[----:B--2---:R-:W-:-:S03]  /*2300*/  IMAD.IADD R3, R74, 0x1, R77 ;  /* 0x000000014a037824 */ /* 0x004fc600078e024d */
[----:B------:R-:W-:Y:S01]  /*2310*/  VIADDMNMX R0, R77, R20, R13, PT ;  /* 0x000000144d007246 */ /* 0x000fe2000380010d */
[----:B------:R-:W-:Y:S06]  /*2320*/  @!P1 BRA `(.L_x_1097) ;  /* 0x00000000004c9947 */ /* 0x000fec0003800000 */
[----:B------:R-:W-:Y:S01]  /*2330*/  IADD3 R6, R16, -R11, R77 ;  /* 0x8000000b10067210 */ /* 0x000fe20007ffe04d */
[----:B------:R-:W-:Y:S03]  /*2340*/  BSSY B0, `(.L_x_1098) ;  /* 0x000000e000007945 */ /* 0x000fe60003800000 */
        /* <DEDUP_REMOVED lines=9> */
.L_x_1099:
[----:B------:R-:W-:-:S13]  /*23e0*/  ISETP.NE.AND P1, PT, R15, 0x1, PT ;  /* 0x000000010f00780c */ /* 0x000fda0003f25270 */
[----:B------:R-:W0:Y:S02]  /*23f0*/  @P1 LDC.64 R76, c[0x0][0x9e8] ;  /* 0x00027a00ff4c1b82 */ /* 0x000e240000000a00 */
[----:B0-----:R-:W-:-:S05]  /*2400*/  @P1 IMAD.HI.U32 R8, R6, R76, RZ ;  /* 0x0000004c06081227 */ /* 0x001fca00078e00ff */
[----:B------:R-:W-:-:S07]  /*2410*/  @P1 SHF.R.U32.HI R6, RZ, R77, R8 ;  /* 0x0000004dff061219 */ /* 0x000fce0000011608 */
.L_x_1100:
[----:B------:R-:W-:Y:S05]  /*2420*/  BSYNC B0 ;  /* 0x0000000000007941 */ /* 0x000fea0003800000 */
.L_x_1098:
[----:B------:R-:W-:-:S05]  /*2430*/  IMAD R6, R6, R15, R75 ;  /* 0x0000000f06067224 */ /* 0x000fca00078e024b */
[----:B------:R-:W-:Y:S02]  /*2440*/  VIMNMX R3, R3, R6, !PT ;  /* 0x0000000603037248 */ /* 0x000fe40007fe0100 */
[----:B------:R-:W-:-:S07]  /*2450*/  VIADDMNMX R0, R6, R15, R0, PT ;  /* 0x0000000f06007246 */ /* 0x000fce0003800100 */
.L_x_1097:
[C---:B------:R-:W-:Y:S02]  /*2460*/  ISETP.GE.AND P1, PT, R9.reuse, 0x2, PT ;  /* 0x000000020900780c */ /* 0x040fe40003f26270 */
[----:B------:R-:W-:Y:S02]  /*2470*/  ISETP.GE.AND P5, PT, R9, 0x9, PT ;  /* 0x000000090900780c */ /* 0x000fe40003fa6270 */
[----:B------:R-:W-:Y:S02]  /*2480*/  ISETP.GT.AND P2, PT, R3, 0x1, !P1 ;  /* 0x000000010300780c */ /* 0x000fe40004f44270 */
[C---:B------:R-:W-:Y:S02]  /*2490*/  ISETP.GE.AND P3, PT, R9.reuse, 0xa, PT ;  /* 0x0000000a0900780c */ /* 0x040fe40003f66270 */
[----:B------:R-:W-:Y:S02]  /*24a0*/  ISETP.LT.OR P2, PT, R0, 0x2, P2 ;  /* 0x000000020000780c */ /* 0x000fe40001741670 */
[----:B------:R-:W-:-:S02]  /*24b0*/  ISETP.GE.AND P6, PT, R9, 0x52, PT ;  /* 0x000000520900780c */ /* 0x000fc40003fc6270 */
[----:B------:R-:W-:Y:S02]  /*24c0*/  FSEL R77, R25, -INF , !P2 ;  /* 0xff800000194d7808 */ /* 0x000fe40005000000 */
[----:B------:R-:W-:Y:S02]  /*24d0*/  ISETP.GT.AND P2, PT, R3, 0x8, !P5 ;  /* 0x000000080300780c */ /* 0x000fe40006f44270 */
[----:B------:R-:W-:Y:S02]  /*24e0*/  P2R R25, PR, RZ, 0x8 ;  /* 0x00000008ff197803 */ /* 0x000fe40000000000 */
[----:B------:R-:W-:-:S04]  /*24f0*/  ISETP.LT.OR P2, PT, R0, 0x9, P2 ;  /* 0x000000090000780c */ /* 0x000fc80001741670 */
[----:B------:R-:W-:Y:S02]  /*2500*/  FSEL R79, R28, -INF , !P2 ;  /* 0xff8000001c4f7808 */ /* 0x000fe40005000000 */
[----:B------:R-:W-:Y:S02]  /*2510*/  ISETP.GT.AND P2, PT, R3, 0x9, !P3 ;  /* 0x000000090300780c */ /* 0x000fe40005f44270 */
[----:B------:R-:W-:Y:S02]  /*2520*/  ISETP.GE.AND P3, PT, R9, 0x11, PT ;  /* 0x000000110900780c */ /* 0x000fe40003f66270 */
[----:B------:R-:W-:Y:S02]  /*2530*/  ISETP.LT.OR P2, PT, R0, 0xa, P2 ;  /* 0x0000000a0000780c */ /* 0x000fe40001741670 */
[----:B------:R-:W-:Y:S02]  /*2540*/  P2R R76, PR, RZ, 0x8 ;  /* 0x00000008ff4c7803 */ /* 0x000fe40000000000 */
[----:B------:R-:W-:-:S02]  /*2550*/  FSEL R81, R29, -INF , !P2 ;  /* 0xff8000001d517808 */ /* 0x000fc40005000000 */
[----:B------:R-:W-:Y:S02]  /*2560*/  ISETP.GT.AND P2, PT, R3, 0x10, !P3 ;  /* 0x000000100300780c */ /* 0x000fe40005f44270 */
[----:B------:R-:W-:Y:S02]  /*2570*/  ISETP.GE.AND P3, PT, R9, 0x12, PT ;  /* 0x000000120900780c */ /* 0x000fe40003f66270 */
[----:B------:R-:W-:Y:S02]  /*2580*/  ISETP.LT.OR P2, PT, R0, 0x11, P2 ;  /* 0x000000110000780c */ /* 0x000fe40001741670 */
[----:B------:R-:W-:Y:S02]  /*2590*/  P2R R78, PR, RZ, 0x8 ;  /* 0x00000008ff4e7803 */ /* 0x000fe40000000000 */
[----:B------:R-:W-:Y:S02]  /*25a0*/  FSEL R83, R32, -INF , !P2 ;  /* 0xff80000020537808 */ /* 0x000fe40005000000 */
[----:B------:R-:W-:-:S02]  /*25b0*/  ISETP.GT.AND P2, PT, R3, 0x11, !P3 ;  /* 0x000000110300780c */ /* 0x000fc40005f44270 */
[----:B------:R-:W-:Y:S02]  /*25c0*/  ISETP.GE.AND P3, PT, R9, 0x19, PT ;  /* 0x000000190900780c */ /* 0x000fe40003f66270 */
[----:B------:R-:W-:Y:S02]  /*25d0*/  ISETP.LT.OR P2, PT, R0, 0x12, P2 ;  /* 0x000000120000780c */ /* 0x000fe40001741670 */
[----:B------:R-:W-:Y:S02]  /*25e0*/  P2R R80, PR, RZ, 0x8 ;  /* 0x00000008ff507803 */ /* 0x000fe40000000000 */
[----:B------:R-:W-:Y:S02]  /*25f0*/  FSEL R85, R33, -INF , !P2 ;  /* 0xff80000021557808 */ /* 0x000fe40005000000 */
[----:B------:R-:W-:Y:S02]  /*2600*/  ISETP.GT.AND P2, PT, R3, 0x18, !P3 ;  /* 0x000000180300780c */ /* 0x000fe40005f44270 */
[----:B------:R-:W-:-:S02]  /*2610*/  ISETP.GE.AND P3, PT, R9, 0x1a, PT ;  /* 0x0000001a0900780c */ /* 0x000fc40003f66270 */
[----:B------:R-:W-:Y:S02]  /*2620*/  ISETP.LT.OR P2, PT, R0, 0x19, P2 ;  /* 0x000000190000780c */ /* 0x000fe40001741670 */
[----:B------:R-:W-:Y:S02]  /*2630*/  P2R R28, PR, RZ, 0x8 ;  /* 0x00000008ff1c7803 */ /* 0x000fe40000000000 */
[----:B------:R-:W-:Y:S02]  /*2640*/  FSEL R87, R36, -INF , !P2 ;  /* 0xff80000024577808 */ /* 0x000fe40005000000 */
[----:B------:R-:W-:Y:S02]  /*2650*/  ISETP.GT.AND P2, PT, R3, 0x19, !P3 ;  /* 0x000000190300780c */ /* 0x000fe40005f44270 */
[----:B------:R-:W-:Y:S02]  /*2660*/  ISETP.GE.AND P3, PT, R9, 0x21, PT ;  /* 0x000000210900780c */ /* 0x000fe40003f66270 */
[----:B------:R-:W-:-:S02]  /*2670*/  ISETP.LT.OR P2, PT, R0, 0x1a, P2 ;  /* 0x0000001a0000780c */ /* 0x000fc40001741670 */
[----:B------:R-:W-:Y:S02]  /*2680*/  P2R R36, PR, RZ, 0x8 ;  /* 0x00000008ff247803 */ /* 0x000fe40000000000 */
[----:B------:R-:W-:Y:S02]  /*2690*/  FSEL R89, R37, -INF , !P2 ;  /* 0xff80000025597808 */ /* 0x000fe40005000000 */
[----:B------:R-:W-:Y:S02]  /*26a0*/  ISETP.GT.AND P2, PT, R3, 0x20, !P3 ;  /* 0x000000200300780c */ /* 0x000fe40005f44270 */
[----:B------:R-:W-:Y:S02]  /*26b0*/  ISETP.GE.AND P3, PT, R9, 0x22, PT ;  /* 0x000000220900780c */ /* 0x000fe40003f66270 */
[----:B------:R-:W-:Y:S02]  /*26c0*/  ISETP.LT.OR P2, PT, R0, 0x21, P2 ;  /* 0x000000210000780c */ /* 0x000fe40001741670 */
[----:B------:R-:W-:-:S02]  /*26d0*/  P2R R37, PR, RZ, 0x8 ;  /* 0x00000008ff257803 */ /* 0x000fc40000000000 */
        /* <DEDUP_REMOVED lines=8> */
[----:B------:R-:W-:-:S04]  /*2760*/  ISETP.LT.OR P2, PT, R0, 0x29, P2 ;  /* 0x000000290000780c */ /* 0x000fc80001741670 */
[----:B------:R-:W-:Y:S02]  /*2770*/  FSEL R93, R44, -INF , !P2 ;  /* 0xff8000002c5d7808 */ /* 0x000fe40005000000 */
[----:B------:R-:W-:Y:S02]  /*2780*/  ISETP.GT.AND P2, PT, R3, 0x29, !P3 ;  /* 0x000000290300780c */ /* 0x000fe40005f44270 */
[----:B------:R-:W-:Y:S02]  /*2790*/  P2R R44, PR, RZ, 0x8 ;  /* 0x00000008ff2c7803 */ /* 0x000fe40000000000 */
[----:B------:R-:W-:Y:S02]  /*27a0*/  ISETP.LT.OR P2, PT, R0, 0x2a, P2 ;  /* 0x0000002a0000780c */ /* 0x000fe40001741670 */
[----:B------:R-:W-:Y:S02]  /*27b0*/  ISETP.GE.AND P3, PT, R9, 0x31, PT ;  /* 0x000000310900780c */ /* 0x000fe40003f66270 */
[----:B------:R-:W-:-:S02]  /*27c0*/  FSEL R45, R45, -INF , !P2 ;  /* 0xff8000002d2d7808 */ /* 0x000fc40005000000 */
[----:B------:R-:W-:Y:S02]  /*27d0*/  ISETP.GT.AND P2, PT, R3, 0x30, !P3 ;  /* 0x000000300300780c */ /* 0x000fe40005f44270 */
[----:B------:R-:W-:Y:S02]  /*27e0*/  P2R R84, PR, RZ, 0x8 ;  /* 0x00000008ff547803 */ /* 0x000fe40000000000 */
[----:B------:R-:W-:Y:S02]  /*27f0*/  ISETP.LT.OR P2, PT, R0, 0x31, P2 ;  /* 0x000000310000780c */ /* 0x000fe40001741670 */
[----:B------:R-:W-:Y:S02]  /*2800*/  ISETP.GE.AND P3, PT, R9, 0x32, PT ;  /* 0x000000320900780c */ /* 0x000fe40003f66270 */
[----:B------:R-:W-:Y:S02]  /*2810*/  FSEL R95, R48, -INF , !P2 ;  /* 0xff800000305f7808 */ /* 0x000fe40005000000 */
[----:B------:R-:W-:-:S02]  /*2820*/  ISETP.GT.AND P2, PT, R3, 0x31, !P3 ;  /* 0x000000310300780c */ /* 0x000fc40005f44270 */
[----:B------:R-:W-:Y:S02]  /*2830*/  P2R R48, PR, RZ, 0x8 ;  /* 0x00000008ff307803 */ /* 0x000fe40000000000 */
[----:B------:R-:W-:Y:S02]  /*2840*/  ISETP.LT.OR P2, PT, R0, 0x32, P2 ;  /* 0x000000320000780c */ /* 0x000fe40001741670 */
[----:B------:R-:W-:Y:S02]  /*2850*/  ISETP.GE.AND P3, PT, R9, 0x39, PT ;  /* 0x000000390900780c */ /* 0x000fe40003f66270 */
[----:B------:R-:W-:Y:S02]  /*2860*/  FSEL R49, R49, -INF , !P2 ;  /* 0xff80000031317808 */ /* 0x000fe40005000000 */
[----:B------:R-:W-:Y:S02]  /*2870*/  ISETP.GT.AND P2, PT, R3, 0x38, !P3 ;  /* 0x000000380300780c */ /* 0x000fe40005f44270 */
[----:B------:R-:W-:-:S02]  /*2880*/  P2R R86, PR, RZ, 0x8 ;  /* 0x00000008ff567803 */ /* 0x000fc40000000000 */
[----:B------:R-:W-:Y:S02]  /*2890*/  ISETP.LT.OR P2, PT, R0, 0x39, P2 ;  /* 0x000000390000780c */ /* 0x000fe40001741670 */
[----:B------:R-:W-:Y:S02]  /*28a0*/  ISETP.GE.AND P3, PT, R9, 0x3a, PT ;  /* 0x0000003a0900780c */ /* 0x000fe40003f66270 */
[----:B------:R-:W-:Y:S02]  /*28b0*/  FSEL R97, R52, -INF , !P2 ;  /* 0xff80000034617808 */ /* 0x000fe40005000000 */
[----:B------:R-:W-:Y:S02]  /*28c0*/  ISETP.GT.AND P2, PT, R3, 0x39, !P3 ;  /* 0x000000390300780c */ /* 0x000fe40005f44270 */
[----:B------:R-:W-:Y:S02]  /*28d0*/  P2R R52, PR, RZ, 0x8 ;  /* 0x00000008ff347803 */ /* 0x000fe40000000000 */
[----:B------:R-:W-:-:S02]  /*28e0*/  ISETP.LT.OR P2, PT, R0, 0x3a, P2 ;  /* 0x0000003a0000780c */ /* 0x000fc40001741670 */
[----:B------:R-:W-:Y:S02]  /*28f0*/  ISETP.GE.AND P3, PT, R9, 0x41, PT ;  /* 0x000000410900780c */ /* 0x000fe40003f66270 */
[----:B------:R-:W-:Y:S02]  /*2900*/  FSEL R53, R53, -INF , !P2 ;  /* 0xff80000035357808 */ /* 0x000fe40005000000 */
[----:B------:R-:W-:Y:S02]  /*2910*/  ISETP.GT.AND P2, PT, R3, 0x40, !P3 ;  /* 0x000000400300780c */ /* 0x000fe40005f44270 */
[----:B------:R-:W-:Y:S02]  /*2920*/  P2R R88, PR, RZ, 0x8 ;  /* 0x00000008ff587803 */ /* 0x000fe40000000000 */
[----:B------:R-:W-:Y:S02]  /*2930*/  ISETP.LT.OR P2, PT, R0, 0x41, P2 ;  /* 0x000000410000780c */ /* 0x000fe40001741670 */
[----:B------:R-:W-:-:S02]  /*2940*/  ISETP.GE.AND P3, PT, R9, 0x42, PT ;  /* 0x000000420900780c */ /* 0x000fc40003f66270 */
        /* <DEDUP_REMOVED lines=18> */
[----:B------:R-:W-:-:S04]  /*2a70*/  ISETP.LT.OR P2, PT, R0, 0x51, P2 ;  /* 0x000000510000780c */ /* 0x000fc80001741670 */
[----:B------:R-:W-:Y:S02]  /*2a80*/  FSEL R64, R64, -INF , !P2 ;  /* 0xff80000040407808 */ /* 0x000fe40005000000 */
[----:B------:R-:W-:-:S04]  /*2a90*/  ISETP.GT.AND P2, PT, R3, 0x51, !P6 ;  /* 0x000000510300780c */ /* 0x000fc80007744270 */
[----:B------:R-:W-:-:S04]  /*2aa0*/  ISETP.LT.OR P2, PT, R0, 0x52, P2 ;  /* 0x000000520000780c */ /* 0x000fc80001741670 */
[----:B------:R-:W-:Y:S02]  /*2ab0*/  FSEL R8, R65, -INF , !P2 ;  /* 0xff80000041087808 */ /* 0x000fe40005000000 */
[----:B------:R-:W-:-:S04]  /*2ac0*/  ISETP.GE.AND P2, PT, R9, 0x59, PT ;  /* 0x000000590900780c */ /* 0x000fc80003f46270 */
[----:B------:R-:W-:-:S04]  /*2ad0*/  ISETP.GT.AND P3, PT, R3, 0x58, !P2 ;  /* 0x000000580300780c */ /* 0x000fc80005764270 */
[----:B------:R-:W-:-:S04]  /*2ae0*/  ISETP.LT.OR P3, PT, R0, 0x59, P3 ;  /* 0x000000590000780c */ /* 0x000fc80001f61670 */
[----:B------:R-:W-:Y:S02]  /*2af0*/  FSEL R68, R68, -INF , !P3 ;  /* 0xff80000044447808 */ /* 0x000fe40005800000 */
[----:B------:R-:W-:-:S04]  /*2b00*/  ISETP.GE.AND P3, PT, R9, 0x1, PT ;  /* 0x000000010900780c */ /* 0x000fc80003f66270 */
[----:B------:R-:W-:-:S04]  /*2b10*/  ISETP.GT.AND P4, PT, R3, RZ, !P3 ;  /* 0x000000ff0300720c */ /* 0x000fc80005f84270 */
[----:B------:R-:W-:-:S04]  /*2b20*/  ISETP.LT.OR P4, PT, R0, 0x1, P4 ;  /* 0x000000010000780c */ /* 0x000fc80002781670 */
[----:B------:R-:W-:Y:S02]  /*2b30*/  FSEL R29, R24, -INF , !P4 ;  /* 0xff800000181d7808 */ /* 0x000fe40006000000 */
[----:B------:R-:W-:-:S04]  /*2b40*/  ISETP.GE.AND P4, PT, R9, 0x5a, PT ;  /* 0x0000005a0900780c */ /* 0x000fc80003f86270 */
[----:B------:R-:W-:Y:S02]  /*2b50*/  P2R R65, PR, RZ, 0x10 ;  /* 0x00000010ff417803 */ /* 0x000fe40000000000 */
[----:B------:R-:W-:Y:S02]  /*2b60*/  ISETP.GT.AND P4, PT, R3, 0x59, !P4 ;  /* 0x000000590300780c */ /* 0x000fe40006784270 */
[----:B------:R-:W0:Y:S02]  /*2b70*/  SHFL.IDX PT, R3, R2, 0x1, 0x1c1f ;  /* 0x003c1f0002037f89 */ /* 0x000e2400000e0000 */
[----:B------:R-:W-:-:S04]  /*2b80*/  ISETP.LT.OR P4, PT, R0, 0x5a, P4 ;  /* 0x0000005a0000780c */ /* 0x000fc80002781670 */
[----:B------:R-:W-:Y:S02]  /*2b90*/  FSEL R6, R69, -INF , !P4 ;  /* 0xff80000045067808 */ /* 0x000fe40006000000 */
[----:B------:R-:W-:Y:S02]  /*2ba0*/  ISETP.GE.AND P4, PT, R15, 0x1, PT ;  /* 0x000000010f00780c */ /* 0x000fe40003f86270 */
[----:B0-----:R-:W-:Y:S01]  /*2bb0*/  VIADDMNMX R24, R3, R20, R13, PT ;  /* 0x0000001403187246 */ /* 0x001fe2000380010d */
[----:B------:R-:W-:-:S10]  /*2bc0*/  IMAD.IADD R7, R74, 0x1, R3 ;  /* 0x000000014a077824 */ /* 0x000fd400078e0203 */
[----:B------:R-:W-:Y:S05]  /*2bd0*/  @!P4 BRA `(.L_x_1101) ;  /* 0x00000000004cc947 */ /* 0x000fea0003800000 */
        /* <DEDUP_REMOVED lines=11> */
.L_x_1103:
[----:B------:R-:W-:-:S13]  /*2c90*/  ISETP.NE.AND P4, PT, R15, 0x1, PT ;  /* 0x000000010f00780c */ /* 0x000fda0003f85270 */
[----:B------:R-:W0:Y:S02]  /*2ca0*/  @P4 LDC.64 R2, c[0x0][0x9e8] ;  /* 0x00027a00ff024b82 */ /* 0x000e240000000a00 */
[----:B0-----:R-:W-:-:S05]  /*2cb0*/  @P4 IMAD.HI.U32 R2, R0, R2, RZ ;  /* 0x0000000200024227 */ /* 0x001fca00078e00ff */
[----:B------:R-:W-:-:S07]  /*2cc0*/  @P4 SHF.R.U32.HI R0, RZ, R3, R2 ;  /* 0x00000003ff004219 */ /* 0x000fce0000011602 */
.L_x_1104:
[----:B------:R-:W-:Y:S05]  /*2cd0*/  BSYNC B0 ;  /* 0x0000000000007941 */ /* 0x000fea0003800000 */
.L_x_1102:
[----:B------:R-:W-:-:S05]  /*2ce0*/  IMAD R0, R0, R15, R75 ;  /* 0x0000000f00007224 */ /* 0x000fca00078e024b */
[----:B------:R-:W-:Y:S02]  /*2cf0*/  VIMNMX R7, R7, R0, !PT ;  /* 0x0000000007077248 */ /* 0x000fe40007fe0100 */
[----:B------:R-:W-:-:S07]  /*2d00*/  VIADDMNMX R24, R0, R15, R24, PT ;  /* 0x0000000f00187246 */ /* 0x000fce0003800118 */
.L_x_1101:
[C---:B------:R-:W-:Y:S01]  /*2d10*/  ISETP.GT.AND P1, PT, R7.reuse, 0x1, !P1 ;  /* 0x000000010700780c */ /* 0x040fe20004f24270 */
[----:B------:R-:W-:Y:S01]  /*2d20*/  ULDC UR4, c[0x0][0x988] ;  /* 0x0002620000047ab9 */ /* 0x000fe20000000800 */
[----:B------:R-:W-:Y:S01]  /*2d30*/  ISETP.GT.AND P5, PT, R7, 0x8, !P5 ;  /* 0x000000080700780c */ /* 0x000fe20006fa4270 */
[----:B------:R-:W-:Y:S01]  /*2d40*/  IMAD.U32 R9, RZ, RZ, UR4 ;  /* 0x00000004ff097e24 */ /* 0x000fe2000f8e00ff */
[C---:B------:R-:W-:Y:S02]  /*2d50*/  ISETP.LT.OR P1, PT, R24.reuse, 0x2, P1 ;  /* 0x000000021800780c */ /* 0x040fe40000f21670 */
[----:B------:R-:W-:Y:S02]  /*2d60*/  ISETP.LT.OR P5, PT, R24, 0x9, P5 ;  /* 0x000000091800780c */ /* 0x000fe40002fa1670 */
[----:B------:R-:W-:Y:S02]  /*2d70*/  FSEL R27, R27, -INF , !P1 ;  /* 0xff8000001b1b7808 */ /* 0x000fe40004800000 */
[----:B------:R-:W-:-:S02]  /*2d80*/  ISETP.NE.AND P1, PT, R25, RZ, PT ;  /* 0x000000ff1900720c */ /* 0x000fc40003f25270 */
[----:B------:R-:W-:Y:S02]  /*2d90*/  FSEL R30, R30, -INF , !P5 ;  /* 0xff8000001e1e7808 */ /* 0x000fe40006800000 */
[----:B------:R-:W-:Y:S02]  /*2da0*/  ISETP.GT.AND P1, PT, R7, 0x9, !P1 ;  /* 0x000000090700780c */ /* 0x000fe40004f24270 */
[----:B------:R-:W-:Y:S02]  /*2db0*/  ISETP.NE.AND P5, PT, R28, RZ, PT ;  /* 0x000000ff1c00720c */ /* 0x000fe40003fa5270 */
[----:B------:R-:W-:Y:S02]  /*2dc0*/  ISETP.LT.OR P1, PT, R24, 0xa, P1 ;  /* 0x0000000a1800780c */ /* 0x000fe40000f21670 */
[----:B------:R-:W-:Y:S02]  /*2dd0*/  FMNMX.FTZ R3, R29, R77, !PT ;  /* 0x0000004d1d037209 */ /* 0x000fe40007810000 */
[----:B------:R-:W-:-:S02]  /*2de0*/  FSEL R28, R31, -INF , !P1 ;  /* 0xff8000001f1c7808 */ /* 0x000fc40004800000 */
[----:B------:R-:W-:Y:S02]  /*2df0*/  ISETP.NE.AND P1, PT, R76, RZ, PT ;  /* 0x000000ff4c00720c */ /* 0x000fe40003f25270 */
[----:B------:R-:W-:Y:S02]  /*2e00*/  ISETP.NE.AND P4, PT, R36, RZ, PT ;  /* 0x000000ff2400720c */ /* 0x000fe40003f85270 */
[----:B------:R-:W-:Y:S02]  /*2e10*/  ISETP.GT.AND P1, PT, R7, 0x10, !P1 ;  /* 0x000000100700780c */ /* 0x000fe40004f24270 */
[----:B------:R-:W-:Y:S02]  /*2e20*/  FMNMX.FTZ R3, R79, R3, !PT ;  /* 0x000000034f037209 */ /* 0x000fe40007810000 */
[----:B------:R-:W-:Y:S02]  /*2e30*/  ISETP.LT.OR P1, PT, R24, 0x11, P1 ;  /* 0x000000111800780c */ /* 0x000fe40000f21670 */
[----:B------:R-:W-:-:S02]  /*2e40*/  FMNMX.FTZ R3, R81, R3, !PT ;  /* 0x0000000351037209 */ /* 0x000fc40007810000 */
[----:B------:R-:W-:Y:S02]  /*2e50*/  FSEL R34, R34, -INF , !P1 ;  /* 0xff80000022227808 */ /* 0x000fe40004800000 */
[----:B------:R-:W-:Y:S02]  /*2e60*/  ISETP.NE.AND P1, PT, R78, RZ, PT ;  /* 0x000000ff4e00720c */ /* 0x000fe40003f25270 */
[----:B------:R-:W-:Y:S02]  /*2e70*/  FMNMX.FTZ R3, R83, R3, !PT ;  /* 0x0000000353037209 */ /* 0x000fe40007810000 */
[----:B------:R-:W-:Y:S02]  /*2e80*/  ISETP.GT.AND P1, PT, R7, 0x11, !P1 ;  /* 0x000000110700780c */ /* 0x000fe40004f24270 */
[----:B------:R-:W-:Y:S02]  /*2e90*/  FMNMX.FTZ R3, R85, R3, !PT ;  /* 0x0000000355037209 */ /* 0x000fe40007810000 */
[----:B------:R-:W-:-:S02]  /*2ea0*/  ISETP.LT.OR P1, PT, R24, 0x12, P1 ;  /* 0x000000121800780c */ /* 0x000fc40000f21670 */
[----:B------:R-:W-:Y:S02]  /*2eb0*/  FMNMX.FTZ R3, R87, R3, !PT ;  /* 0x0000000357037209 */ /* 0x000fe40007810000 */
[----:B------:R-:W-:Y:S02]  /*2ec0*/  FSEL R32, R35, -INF , !P1 ;  /* 0xff80000023207808 */ /* 0x000fe40004800000 */
[----:B------:R-:W-:Y:S02]  /*2ed0*/  ISETP.NE.AND P1, PT, R80, RZ, PT ;  /* 0x000000ff5000720c */ /* 0x000fe40003f25270 */
[----:B------:R-:W-:Y:S02]  /*2ee0*/  FMNMX.FTZ R3, R89, R3, !PT ;  /* 0x0000000359037209 */ /* 0x000fe40007810000 */
[----:B------:R-:W-:Y:S02]  /*2ef0*/  ISETP.GT.AND P1, PT, R7, 0x18, !P1 ;  /* 0x000000180700780c */ /* 0x000fe40004f24270 */
[----:B------:R-:W-:-:S02]  /*2f00*/  FMNMX.FTZ R3, R91, R3, !PT ;  /* 0x000000035b037209 */ /* 0x000fc40007810000 */
[----:B------:R-:W-:Y:S02]  /*2f10*/  ISETP.LT.OR P1, PT, R24, 0x19, P1 ;  /* 0x000000191800780c */ /* 0x000fe40000f21670 */
[----:B------:R-:W-:Y:S02]  /*2f20*/  FMNMX.FTZ R3, R41, R3, !PT ;  /* 0x0000000329037209 */ /* 0x000fe40007810000 */
[----:B------:R-:W-:Y:S02]  /*2f30*/  FSEL R38, R38, -INF , !P1 ;  /* 0xff80000026267808 */ /* 0x000fe40004800000 */
[----:B------:R-:W-:Y:S02]  /*2f40*/  ISETP.GT.AND P1, PT, R7, 0x19, !P5 ;  /* 0x000000190700780c */ /* 0x000fe40006f24270 */
[----:B------:R-:W-:Y:S02]  /*2f50*/  ISETP.NE.AND P5, PT, R40, RZ, PT ;  /* 0x000000ff2800720c */ /* 0x000fe40003fa5270 */
[----:B------:R-:W-:-:S02]  /*2f60*/  ISETP.LT.OR P1, PT, R24, 0x1a, P1 ;  /* 0x0000001a1800780c */ /* 0x000fc40000f21670 */
[----:B------:R-:W-:Y:S02]  /*2f70*/  FMNMX.FTZ R3, R93, R3, !PT ;  /* 0x000000035d037209 */ /* 0x000fe40007810000 */
[----:B------:R-:W-:Y:S02]  /*2f80*/  FSEL R36, R39, -INF , !P1 ;  /* 0xff80000027247808 */ /* 0x000fe40004800000 */
        /* <DEDUP_REMOVED lines=19> */
[----:B------:R-:W-:Y:S02]  /*30c0*/  ISETP.NE.AND P1, PT, R44, RZ, PT ;  /* 0x000000ff2c00720c */ /* 0x000fe40003f25270 */
[----:B------:R-:W-:Y:S02]  /*30d0*/  FMNMX.FTZ R3, R10, R3, !PT ;  /* 0x000000030a037209 */ /* 0x000fe40007810000 */
[----:B------:R-:W-:-:S02]  /*30e0*/  ISETP.GT.AND P1, PT, R7, 0x29, !P1 ;  /* 0x000000290700780c */ /* 0x000fc40004f24270 */
[----:B------:R-:W-:Y:S02]  /*30f0*/  FMNMX.FTZ R3, R64, R3, !PT ;  /* 0x0000000340037209 */ /* 0x000fe40007810000 */
[----:B------:R-:W-:Y:S02]  /*3100*/  ISETP.LT.OR P1, PT, R24, 0x2a, P1 ;  /* 0x0000002a1800780c */ /* 0x000fe40000f21670 */
[----:B------:R-:W-:Y:S02]  /*3110*/  FMNMX.FTZ R3, R8, R3, !PT ;  /* 0x0000000308037209 */ /* 0x000fe40007810000 */
[----:B------:R-:W-:Y:S02]  /*3120*/  FSEL R44, R47, -INF , !P1 ;  /* 0xff8000002f2c7808 */ /* 0x000fe40004800000 */
[----:B------:R-:W-:Y:S02]  /*3130*/  ISETP.NE.AND P1, PT, R84, RZ, PT ;  /* 0x000000ff5400720c */ /* 0x000fe40003f25270 */
[----:B------:R-:W-:-:S02]  /*3140*/  FMNMX.FTZ R3, R68, R3, !PT ;  /* 0x0000000344037209 */ /* 0x000fc40007810000 */
[C---:B------:R-:W-:Y:S02]  /*3150*/  ISETP.GT.AND P1, PT, R7.reuse, 0x30, !P1 ;  /* 0x000000300700780c */ /* 0x040fe40004f24270 */
[----:B------:R-:W-:Y:S02]  /*3160*/  FMNMX.FTZ R13, R6, R3, !PT ;  /* 0x00000003060d7209 */ /* 0x000fe40007810000 */
[----:B------:R-:W-:Y:S02]  /*3170*/  ISETP.LT.OR P1, PT, R24, 0x31, P1 ;  /* 0x000000311800780c */ /* 0x000fe40000f21670 */
[----:B------:R-:W-:Y:S02]  /*3180*/  ISETP.GT.AND P3, PT, R7, RZ, !P3 ;  /* 0x000000ff0700720c */ /* 0x000fe40005f64270 */
[----:B------:R-:W-:Y:S02]  /*3190*/  FSEL R50, R50, -INF , !P1 ;  /* 0xff80000032327808 */ /* 0x000fe40004800000 */
[----:B------:R-:W-:-:S02]  /*31a0*/  ISETP.NE.AND P1, PT, R48, RZ, PT ;  /* 0x000000ff3000720c */ /* 0x000fc40003f25270 */
[----:B------:R-:W-:Y:S02]  /*31b0*/  ISETP.LT.OR P3, PT, R24, 0x1, P3 ;  /* 0x000000011800780c */ /* 0x000fe40001f61670 */
[----:B------:R-:W-:Y:S02]  /*31c0*/  ISETP.GT.AND P1, PT, R7, 0x31, !P1 ;  /* 0x000000310700780c */ /* 0x000fe40004f24270 */
[----:B------:R-:W-:Y:S02]  /*31d0*/  FSEL R26, R26, -INF , !P3 ;  /* 0xff8000001a1a7808 */ /* 0x000fe40005800000 */
[----:B------:R-:W-:Y:S02]  /*31e0*/  ISETP.LT.OR P1, PT, R24, 0x32, P1 ;  /* 0x000000321800780c */ /* 0x000fe40000f21670 */
[----:B------:R-:W-:Y:S02]  /*31f0*/  ISETP.NE.AND P4, PT, R57, RZ, PT ;  /* 0x000000ff3900720c */ /* 0x000fe40003f85270 */
[----:B------:R-:W-:-:S02]  /*3200*/  FSEL R48, R51, -INF , !P1 ;  /* 0xff80000033307808 */ /* 0x000fc40004800000 */
[----:B------:R-:W-:Y:S02]  /*3210*/  ISETP.NE.AND P1, PT, R86, RZ, PT ;  /* 0x000000ff5600720c */ /* 0x000fe40003f25270 */
[C---:B------:R-:W-:Y:S02]  /*3220*/  ISETP.GT.AND P6, PT, R7.reuse, 0x51, !P6 ;  /* 0x000000510700780c */ /* 0x040fe400077c4270 */
[C---:B------:R-:W-:Y:S02]  /*3230*/  ISETP.GT.AND P1, PT, R7.reuse, 0x38, !P1 ;  /* 0x000000380700780c */ /* 0x040fe40004f24270 */
[----:B------:R-:W-:Y:S02]  /*3240*/  ISETP.GT.AND P2, PT, R7, 0x58, !P2 ;  /* 0x000000580700780c */ /* 0x000fe40005744270 */
[C---:B------:R-:W-:Y:S02]  /*3250*/  ISETP.LT.OR P1, PT, R24.reuse, 0x39, P1 ;  /* 0x000000391800780c */ /* 0x040fe40000f21670 */
[----:B------:R-:W-:-:S02]  /*3260*/  ISETP.LT.OR P6, PT, R24, 0x52, P6 ;  /* 0x000000521800780c */ /* 0x000fc400037c1670 */
[----:B------:R-:W-:Y:S02]  /*3270*/  FSEL R54, R54, -INF , !P1 ;  /* 0xff80000036367808 */ /* 0x000fe40004800000 */
[----:B------:R-:W-:Y:S02]  /*3280*/  ISETP.NE.AND P1, PT, R52, RZ, PT ;  /* 0x000000ff3400720c */ /* 0x000fe40003f25270 */
[----:B------:R-:W0:Y:S01]  /*3290*/  SHFL.BFLY PT, R52, R13, 0x2, 0x1f ;  /* 0x0c401f000d347f89 */ /* 0x000e2200000e0000 */
[----:B------:R-:W-:Y:S02]  /*32a0*/  ISETP.LT.OR P2, PT, R24, 0x59, P2 ;  /* 0x000000591800780c */ /* 0x000fe40001741670 */
[----:B------:R-:W-:Y:S02]  /*32b0*/  ISETP.GT.AND P1, PT, R7, 0x39, !P1 ;  /* 0x000000390700780c */ /* 0x000fe40004f24270 */
[----:B------:R-:W-:Y:S02]  /*32c0*/  FSEL R70, R70, -INF , !P2 ;  /* 0xff80000046467808 */ /* 0x000fe40005000000 */
[----:B------:R-:W-:-:S04]  /*32d0*/  ISETP.LT.OR P1, PT, R24, 0x3a, P1 ;  /* 0x0000003a1800780c */ /* 0x000fc80000f21670 */
[----:B------:R-:W-:Y:S02]  /*32e0*/  FSEL R20, R55, -INF , !P1 ;  /* 0xff80000037147808 */ /* 0x000fe40004800000 */
[----:B------:R-:W-:-:S04]  /*32f0*/  ISETP.NE.AND P1, PT, R88, RZ, PT ;  /* 0x000000ff5800720c */ /* 0x000fc80003f25270 */
[----:B------:R-:W-:-:S04]  /*3300*/  ISETP.GT.AND P1, PT, R7, 0x40, !P1 ;  /* 0x000000400700780c */ /* 0x000fc80004f24270 */
[----:B------:R-:W-:Y:S02]  /*3310*/  ISETP.LT.OR P1, PT, R24, 0x41, P1 ;  /* 0x000000411800780c */ /* 0x000fe40000f21670 */
[----:B0-----:R-:W-:Y:S02]  /*3320*/  FMNMX.FTZ R52, R13, R52, !PT ;  /* 0x000000340d347209 */ /* 0x001fe40007810000 */
[----:B------:R-:W-:Y:S02]  /*3330*/  FMNMX.FTZ R13, R26, R27, !PT ;  /* 0x0000001b1a0d7209 */ /* 0x000fe40007810000 */
[----:B------:R-:W-:Y:S01]  /*3340*/  FSEL R58, R58, -INF , !P1 ;  /* 0xff8000003a3a7808 */ /* 0x000fe20004800000 */
[----:B------:R-:W0:Y:S01]  /*3350*/  SHFL.BFLY PT, R3, R52, 0x1, 0x1f ;  /* 0x0c201f0034037f89 */ /* 0x000e2200000e0000 */
[----:B------:R-:W-:Y:S02]  /*3360*/  FMNMX.FTZ R13, R30, R13, !PT ;  /* 0x0000000d1e0d7209 */ /* 0x000fe40007810000 */
[----:B------:R-:W-:-:S02]  /*3370*/  ISETP.NE.AND P1, PT, R56, RZ, PT ;  /* 0x000000ff3800720c */ /* 0x000fc40003f25270 */
[----:B------:R-:W-:Y:S02]  /*3380*/  FMNMX.FTZ R13, R28, R13, !PT ;  /* 0x0000000d1c0d7209 */ /* 0x000fe40007810000 */
[----:B------:R-:W-:Y:S02]  /*3390*/  ISETP.GT.AND P1, PT, R7, 0x41, !P1 ;  /* 0x000000410700780c */ /* 0x000fe40004f24270 */
[----:B------:R-:W-:Y:S02]  /*33a0*/  FMNMX.FTZ R13, R34, R13, !PT ;  /* 0x0000000d220d7209 */ /* 0x000fe40007810000 */
[----:B------:R-:W-:Y:S02]  /*33b0*/  ISETP.LT.OR P1, PT, R24, 0x42, P1 ;  /* 0x000000421800780c */ /* 0x000fe40000f21670 */
[----:B------:R-:W-:Y:S02]  /*33c0*/  FMNMX.FTZ R13, R32, R13, !PT ;  /* 0x0000000d200d7209 */ /* 0x000fe40007810000 */
[----:B------:R-:W-:-:S02]  /*33d0*/  FSEL R2, R59, -INF , !P1 ;  /* 0xff8000003b027808 */ /* 0x000fc40004800000 */
        /* <DEDUP_REMOVED lines=9> */
[----:B0-----:R-:W-:Y:S02]  /*3470*/  FMNMX.FTZ R3, R52, R3, !PT ;  /* 0x0000000334037209 */ /* 0x001fe40007810000 */
[----:B------:R-:W-:Y:S02]  /*3480*/  FMNMX.FTZ R13, R44, R13, !PT ;  /* 0x0000000d2c0d7209 */ /* 0x000fe40007810000 */
[----:B------:R-:W-:Y:S01]  /*3490*/  ISETP.LT.OR P1, PT, R24, 0x4a, P1 ;  /* 0x0000004a1800780c */ /* 0x000fe20000f21670 */
[----:B------:R-:W-:Y:S01]  /*34a0*/  FMUL.FTZ R25, R3, R9 ;  /* 0x0000000903197220 */ /* 0x000fe20000410000 */
[----:B------:R-:W-:-:S02]  /*34b0*/  FMNMX.FTZ R13, R50, R13, !PT ;  /* 0x0000000d320d7209 */ /* 0x000fc40007810000 */
[----:B------:R-:W-:Y:S02]  /*34c0*/  FSEL R0, R63, -INF , !P1 ;  /* 0xff8000003f007808 */ /* 0x000fe40004800000 */
[----:B------:R-:W-:Y:S02]  /*34d0*/  FMNMX.FTZ R13, R48, R13, !PT ;  /* 0x0000000d300d7209 */ /* 0x000fe40007810000 */
[----:B------:R-:W-:Y:S02]  /*34e0*/  FSETP.NEU.FTZ.AND P1, PT, R3, -INF , PT ;  /* 0xff8000000300780b */ /* 0x000fe40003f3d000 */
[----:B------:R-:W-:Y:S02]  /*34f0*/  FMNMX.FTZ R13, R54, R13, !PT ;  /* 0x0000000d360d7209 */ /* 0x000fe40007810000 */
[----:B------:R-:W-:Y:S02]  /*3500*/  ISETP.NE.AND P4, PT, R61, RZ, PT ;  /* 0x000000ff3d00720c */ /* 0x000fe40003f85270 */
[----:B------:R-:W-:-:S02]  /*3510*/  FMNMX.FTZ R13, R20, R13, !PT ;  /* 0x0000000d140d7209 */ /* 0x000fc40007810000 */
[----:B------:R-:W-:Y:S02]  /*3520*/  FSEL R74, R25, RZ, P1 ;  /* 0x000000ff194a7208 */ /* 0x000fe40000800000 */
[----:B------:R-:W-:Y:S02]  /*3530*/  FMNMX.FTZ R13, R58, R13, !PT ;  /* 0x0000000d3a0d7209 */ /* 0x000fe40007810000 */
[----:B------:R-:W-:Y:S01]  /*3540*/  ISETP.GT.AND P1, PT, R7, 0x50, !P4 ;  /* 0x000000500700780c */ /* 0x000fe20006724270 */
[--C-:B------:R-:W-:Y:S01]  /*3550*/  FFMA.FTZ R39, R45, R9, -R74.reuse ;  /* 0x000000092d277223 */ /* 0x100fe2000001084a */
[----:B------:R-:W-:Y:S01]  /*3560*/  FMNMX.FTZ R13, R2, R13, !PT ;  /* 0x0000000d020d7209 */ /* 0x000fe20007810000 */
[--C-:B------:R-:W-:Y:S01]  /*3570*/  FFMA.FTZ R25, R29, R9, -R74.reuse ;  /* 0x000000091d197223 */ /* 0x100fe2000001084a */
[----:B------:R-:W-:Y:S01]  /*3580*/  ISETP.LT.OR P1, PT, R24, 0x51, P1 ;  /* 0x000000511800780c */ /* 0x000fe20000f21670 */
[----:B------:R0:W-:Y:S01]  /*3590*/  MUFU.EX2 R150, R39 ;  /* 0x0000002700967308 */ /* 0x0001e20000000800 */
[----:B------:R-:W-:Y:S01]  /*35a0*/  FMNMX.FTZ R13, R62, R13, !PT ;  /* 0x0000000d3e0d7209 */ /* 0x000fe20007810000 */
[-CC-:B------:R-:W-:Y:S01]  /*35b0*/  FFMA.FTZ R29, R77, R9.reuse, -R74.reuse ;  /* 0x000000094d1d7223 */ /* 0x180fe2000001084a */
[----:B------:R-:W-:Y:S01]  /*35c0*/  ISETP.NE.AND P4, PT, R65, RZ, PT ;  /* 0x000000ff4100720c */ /* 0x000fe20003f85270 */
[-CC-:B------:R-:W-:Y:S01]  /*35d0*/  FFMA.FTZ R31, R79, R9.reuse, -R74.reuse ;  /* 0x000000094f1f7223 */ /* 0x180fe2000001084a */
[----:B------:R-:W-:Y:S01]  /*35e0*/  FSEL R66, R66, -INF , !P1 ;  /* 0xff80000042427808 */ /* 0x000fe20004800000 */
[--C-:B------:R-:W-:Y:S01]  /*35f0*/  FFMA.FTZ R33, R81, R9, -R74.reuse ;  /* 0x0000000951217223 */ /* 0x100fe2000001084a */
[----:B------:R-:W-:Y:S01]  /*3600*/  FMNMX.FTZ R13, R0, R13, !PT ;  /* 0x0000000d000d7209 */ /* 0x000fe20007810000 */
[----:B------:R-:W-:Y:S01]  /*3610*/  MUFU.EX2 R25, R25 ;  /* 0x0000001900197308 */ /* 0x000fe20000000800 */
[----:B------:R-:W-:Y:S01]  /*3620*/  ISETP.GT.AND P1, PT, R7, 0x59, !P4 ;  /* 0x000000590700780c */ /* 0x000fe20006724270 */
[-CC-:B------:R-:W-:Y:S01]  /*3630*/  FFMA.FTZ R7, R41, R9.reuse, -R74.reuse ;  /* 0x0000000929077223 */ /* 0x180fe2000001084a */
[----:B------:R-:W-:Y:S01]  /*3640*/  FSEL R52, R67, -INF , !P6 ;  /* 0xff80000043347808 */ /* 0x000fe20007000000 */
[--C-:B0-----:R-:W-:Y:S01]  /*3650*/  FFMA.FTZ R39, R8, R9, -R74.reuse ;  /* 0x0000000908277223 */ /* 0x101fe2000001084a */
[----:B------:R-:W-:Y:S01]  /*3660*/  FMNMX.FTZ R13, R66, R13, !PT ;  /* 0x0000000d420d7209 */ /* 0x000fe20007810000 */
[--C-:B------:R-:W-:Y:S01]  /*3670*/  FFMA.FTZ R35, R83, R9, -R74.reuse ;  /* 0x0000000953237223 */ /* 0x100fe2000001084a */
[----:B------:R-:W-:Y:S01]  /*3680*/  ISETP.LT.OR P1, PT, R24, 0x5a, P1 ;  /* 0x0000005a1800780c */ /* 0x000fe20000f21670 */
[----:B------:R-:W-:Y:S01]  /*3690*/  MUFU.EX2 R148, R7 ;  /* 0x0000000700947308 */ /* 0x000fe20000000800 */
[----:B------:R-:W-:Y:S01]  /*36a0*/  FMNMX.FTZ R13, R52, R13, !PT ;  /* 0x0000000d340d7209 */ /* 0x000fe20007810000 */
[-CC-:B------:R-:W-:Y:S01]  /*36b0*/  FFMA.FTZ R43, R49, R9.reuse, -R74.reuse ;  /* 0x00000009312b7223 */ /* 0x180fe2000001084a */
[----:B------:R-:W-:Y:S01]  /*36c0*/  FSEL R24, R71, -INF , !P1 ;  /* 0xff80000047187808 */ /* 0x000fe20004800000 */
[--C-:B------:R-:W-:Y:S01]  /*36d0*/  FFMA.FTZ R6, R6, R9, -R74.reuse ;  /* 0x0000000906067223 */ /* 0x100fe2000001084a */
[----:B------:R-:W-:Y:S01]  /*36e0*/  FMNMX.FTZ R13, R70, R13, !PT ;  /* 0x0000000d460d7209 */ /* 0x000fe20007810000 */
[-CC-:B------:R-:W-:Y:S01]  /*36f0*/  FFMA.FTZ R47, R53, R9.reuse, -R74.reuse ;  /* 0x00000009352f7223 */ /* 0x180fe2000001084a */
[--C-:B------:R-:W-:Y:S01]  /*3700*/  FFMA.FTZ R37, R87, R9, -R74.reuse ;  /* 0x0000000957257223 */ /* 0x100fe2000001084a */
[----:B------:R0:W1:Y:S01]  /*3710*/  MUFU.EX2 R156, R29 ;  /* 0x0000001d009c7308 */ /* 0x0000620000000800 */
[----:B------:R-:W-:Y:S01]  /*3720*/  FMNMX.FTZ R13, R24, R13, !PT ;  /* 0x0000000d180d7209 */ /* 0x000fe20007810000 */
[-CC-:B------:R-:W-:Y:S01]  /*3730*/  FFMA.FTZ R10, R10, R9.reuse, -R74.reuse ;  /* 0x000000090a0a7223 */ /* 0x180fe2000001084a */
[-CC-:B------:R-:W-:Y:S01]  /*3740*/  FFMA.FTZ R41, R95, R9.reuse, -R74.reuse ;  /* 0x000000095f297223 */ /* 0x180fe2000001084a */
[-CC-:B------:R-:W-:Y:S01]  /*3750*/  FFMA.FTZ R45, R97, R9.reuse, -R74.reuse ;  /* 0x00000009612d7223 */ /* 0x180fe2000001084a */
[----:B------:R-:W-:Y:S01]  /*3760*/  ISETP.NE.AND P4, PT, R174, 0x1, PT ;  /* 0x00000001ae00780c */ /* 0x000fe20003f85270 */
[----:B------:R-:W2:Y:S01]  /*3770*/  SHFL.BFLY PT, R56, R13, 0x2, 0x1f ;  /* 0x0c401f000d387f89 */ /* 0x000ea200000e0000 */
[-CC-:B------:R-:W-:Y:S01]  /*3780*/  FFMA.FTZ R49, R99, R9.reuse, -R74.reuse ;  /* 0x0000000963317223 */ /* 0x180fe2000001084a */
[----:B------:R-:W3:Y:S01]  /*3790*/  MUFU.EX2 R31, R31 ;  /* 0x0000001f001f7308 */ /* 0x000ee20000000800 */
[-CC-:B0-----:R-:W-:Y:S01]  /*37a0*/  FFMA.FTZ R29, R85, R9.reuse, -R74.reuse ;  /* 0x00000009551d7223 */ /* 0x181fe2000001084a */
[-CC-:B------:R-:W-:Y:S01]  /*37b0*/  FFMA.FTZ R12, R12, R9.reuse, -R74.reuse ;  /* 0x000000090c0c7223 */ /* 0x180fe2000001084a */
[-CC-:B------:R-:W-:Y:S01]  /*37c0*/  FFMA.FTZ R60, R60, R9.reuse, -R74.reuse ;  /* 0x000000093c3c7223 */ /* 0x180fe2000001084a */
[-CC-:B------:R-:W-:Y:S01]  /*37d0*/  FFMA.FTZ R64, R64, R9.reuse, -R74.reuse ;  /* 0x0000000940407223 */ /* 0x180fe2000001084a */
[----:B------:R-:W-:Y:S01]  /*37e0*/  FFMA.FTZ R68, R68, R9, -R74 ;  /* 0x0000000944447223 */ /* 0x000fe2000001084a */
[----:B------:R-:W-:-:S02]  /*37f0*/  IMAD.MOV.U32 R53, RZ, RZ, R17 ;  /* 0x000000ffff357224 */ /* 0x000fc400078e0011 */
[----:B------:R0:W4:Y:S02]  /*3800*/  MUFU.EX2 R158, R33 ;  /* 0x00000021009e7308 */ /* 0x0001240000000800 */
[----:B------:R-:W5:Y:S06]  /*3810*/  @P4 LDC R55, c[0x0][0x450] ;  /* 0x00011400ff374b82 */ /* 0x000f6c0000000800 */
[----:B------:R-:W4:Y:S01]  /*3820*/  MUFU.EX2 R35, R35 ;  /* 0x0000002300237308 */ /* 0x000f220000000800 */
[----:B0-----:R-:W-:Y:S01]  /*3830*/  FFMA.FTZ R33, R89, R9, -R74 ;  /* 0x0000000959217223 */ /* 0x001fe2000001084a */
[----:B--2---:R-:W-:-:S06]  /*3840*/  FMNMX.FTZ R56, R13, R56, !PT ;  /* 0x000000380d387209 */ /* 0x004fcc0007810000 */
[----:B------:R-:W-:Y:S01]  /*3850*/  MUFU.EX2 R144, R43 ;  /* 0x0000002b00907308 */ /* 0x000fe20000000800 */
[----:B------:R-:W0:Y:S07]  /*3860*/  SHFL.BFLY PT, R7, R56, 0x1, 0x1f ;  /* 0x0c201f0038077f89 */ /* 0x000e2e00000e0000 */
[----:B------:R1:W-:Y:S08]  /*3870*/  MUFU.EX2 R43, R6 ;  /* 0x00000006002b7308 */ /* 0x0003f00000000800 */
[----:B------:R3:W-:Y:S01]  /*3880*/  MUFU.EX2 R146, R47 ;  /* 0x0000002f00927308 */ /* 0x0007e20000000800 */
[----:B-1----:R-:W-:Y:S01]  /*3890*/  FADD.FTZ R6, R25, R156 ;  /* 0x0000009c19067221 */ /* 0x002fe20000010000 */
[----:B------:R-:W-:-:S06]  /*38a0*/  F2FP.F16.F32.PACK_AB R156, R156, R25 ;  /* 0x000000199c9c723e */ /* 0x000fcc00000000ff */
[----:B------:R1:W-:Y:S01]  /*38b0*/  MUFU.EX2 R152, R29 ;  /* 0x0000001d00987308 */ /* 0x0003e20000000800 */
[----:B---3--:R-:W-:Y:S01]  /*38c0*/  FADD.FTZ R47, R31, R6 ;  /* 0x000000061f2f7221 */ /* 0x008fe20000010000 */
[----:B0-----:R-:W-:-:S03]  /*38d0*/  FMNMX.FTZ R8, R56, R7, !PT ;  /* 0x0000000738087209 */ /* 0x001fc60007810000 */
[C---:B----4-:R-:W-:Y:S01]  /*38e0*/  FADD.FTZ R6, R158.reuse, R47 ;  /* 0x0000002f9e067221 */ /* 0x050fe20000010000 */
[----:B------:R-:W-:Y:S01]  /*38f0*/  F2FP.F16.F32.PACK_AB R158, R158, R31 ;  /* 0x0000001f9e9e723e */ /* 0x000fe200000000ff */
[CC--:B------:R-:W-:Y:S01]  /*3900*/  FMUL.FTZ R7, R8.reuse, R9.reuse ;  /* 0x0000000908077220 */ /* 0x0c0fe20000410000 */
[----:B------:R-:W-:Y:S01]  /*3910*/  FSETP.NEU.FTZ.AND P1, PT, R8, -INF , PT ;  /* 0xff8000000800780b */ /* 0x000fe20003f3d000 */
[----:B------:R-:W-:Y:S01]  /*3920*/  MUFU.EX2 R37, R37 ;  /* 0x0000002500257308 */ /* 0x000fe20000000800 */
[----:B------:R-:W-:Y:S01]  /*3930*/  FADD.FTZ R51, R35, R6 ;  /* 0x0000000623337221 */ /* 0x000fe20000010000 */
[----:B-1----:R-:W-:Y:S01]  /*3940*/  FFMA.FTZ R29, R91, R9, -R74 ;  /* 0x000000095b1d7223 */ /* 0x002fe2000001084a */
[----:B------:R-:W-:-:S05]  /*3950*/  FSEL R7, R7, RZ, P1 ;  /* 0x000000ff07077208 */ /* 0x000fca0000800000 */
        /* <DEDUP_REMOVED lines=14> */
[----:B------:R-:W0:Y:S01]  /*3a40*/  MUFU.EX2 R27, R27 ;  /* 0x0000001b001b7308 */ /* 0x000e220000000800 */
        /* <DEDUP_REMOVED lines=8> */
[-CC-:B------:R-:W-:Y:S01]  /*3ad0*/  FFMA.FTZ R66, R66, R9.reuse, -R7.reuse ;  /* 0x0000000942427223 */ /* 0x180fe20000010807 */
[-CC-:B------:R-:W-:Y:S01]  /*3ae0*/  FFMA.FTZ R52, R52, R9.reuse, -R7.reuse ;  /* 0x0000000934347223 */ /* 0x180fe20000010807 */
[-CC-:B------:R-:W-:Y:S01]  /*3af0*/  FFMA.FTZ R70, R70, R9.reuse, -R7.reuse ;  /* 0x0000000946467223 */ /* 0x180fe20000010807 */
[----:B------:R-:W-:-:S04]  /*3b00*/  FFMA.FTZ R24, R24, R9, -R7 ;  /* 0x0000000918187223 */ /* 0x000fc80000010807 */
[----:B------:R2:W3:Y:S01]  /*3b10*/  MUFU.EX2 R159, R28 ;  /* 0x0000001c009f7308 */ /* 0x0004e20000000800 */
[----:B0-----:R-:W-:Y:S01]  /*3b20*/  FADD.FTZ R47, R26, R27 ;  /* 0x0000001b1a2f7221 */ /* 0x001fe20000010000 */
[----:B------:R-:W-:-:S06]  /*3b30*/  F2FP.F16.F32.PACK_AB R157, R27, R26 ;  /* 0x0000001a1b9d723e */ /* 0x000fcc00000000ff */
[----:B------:R-:W0:Y:S01]  /*3b40*/  MUFU.EX2 R34, R34 ;  /* 0x0000002200227308 */ /* 0x000e220000000800 */
[----:B-1----:R-:W-:Y:S01]  /*3b50*/  FADD.FTZ R6, R30, R47 ;  /* 0x0000002f1e067221 */ /* 0x002fe20000010000 */
[----:B--2---:R-:W1:Y:S06]  /*3b60*/  @P4 LDC R28, c[0x0][0x44c] ;  /* 0x00011300ff1c4b82 */ /* 0x004e6c0000000800 */
[----:B------:R-:W2:Y:S01]  /*3b70*/  MUFU.EX2 R153, R32 ;  /* 0x0000002000997308 */ /* 0x000ea20000000800 */
[C---:B---3--:R-:W-:Y:S01]  /*3b80*/  FADD.FTZ R47, R159.reuse, R6 ;  /* 0x000000069f2f7221 */ /* 0x048fe20000010000 */
[----:B------:R-:W-:-:S06]  /*3b90*/  F2FP.F16.F32.PACK_AB R159, R159, R30 ;  /* 0x0000001e9f9f723e */ /* 0x000fcc00000000ff */
[----:B------:R-:W3:Y:S01]  /*3ba0*/  MUFU.EX2 R38, R38 ;  /* 0x0000002600267308 */ /* 0x000ee20000000800 */
[----:B0-----:R-:W-:-:S07]  /*3bb0*/  FADD.FTZ R6, R34, R47 ;  /* 0x0000002f22067221 */ /* 0x001fce0000010000 */
[----:B------:R0:W-:Y:S01]  /*3bc0*/  MUFU.EX2 R154, R33 ;  /* 0x00000021009a7308 */ /* 0x0001e20000000800 */
[----:B--2---:R-:W-:Y:S01]  /*3bd0*/  FADD.FTZ R47, R153, R6 ;  /* 0x00000006992f7221 */ /* 0x004fe20000010000 */
[----:B-1----:R-:W-:Y:S01]  /*3be0*/  @P4 IMAD.HI.U32 R28, R17, R28, RZ ;  /* 0x0000001c111c4227 */ /* 0x002fe200078e00ff */
[----:B------:R-:W-:-:S04]  /*3bf0*/  F2FP.F16.F32.PACK_AB R153, R153, R34 ;  /* 0x000000229999723e */ /* 0x000fc800000000ff */
[----:B-----5:R-:W-:Y:S01]  /*3c00*/  @P4 SHF.R.U32.HI R53, RZ, R55, R28 ;  /* 0x00000037ff354219 */ /* 0x020fe2000001161c */
[----:B------:R-:W1:Y:S01]  /*3c10*/  MUFU.EX2 R155, R36 ;  /* 0x00000024009b7308 */ /* 0x000e620000000800 */
[----:B0-----:R-:W-:Y:S01]  /*3c20*/  FFMA.FTZ R33, R93, R9, -R74 ;  /* 0x000000095d217223 */ /* 0x001fe2000001084a */
[----:B---3--:R-:W-:Y:S01]  /*3c30*/  FADD.FTZ R6, R38, R47 ;  /* 0x0000002f26067221 */ /* 0x008fe20000010000 */
[----:B------:R-:W-:-:S05]  /*3c40*/  ISETP.GE.AND P4, PT, R15, 0x1, PT ;  /* 0x000000010f00780c */ /* 0x000fca0003f86270 */
[----:B------:R-:W-:Y:S08]  /*3c50*/  MUFU.EX2 R29, R29 ;  /* 0x0000001d001d7308 */ /* 0x000ff00000000800 */
[----:B------:R-:W0:Y:S01]  /*3c60*/  MUFU.EX2 R42, R42 ;  /* 0x0000002a002a7308 */ /* 0x000e220000000800 */
[C---:B-1----:R-:W-:Y:S01]  /*3c70*/  FADD.FTZ R47, R155.reuse, R6 ;  /* 0x000000069b2f7221 */ /* 0x042fe20000010000 */
[----:B------:R-:W-:-:S06]  /*3c80*/  F2FP.F16.F32.PACK_AB R155, R155, R38 ;  /* 0x000000269b9b723e */ /* 0x000fcc00000000ff */
[----:B------:R1:W-:Y:S08]  /*3c90*/  MUFU.EX2 R13, R10 ;  /* 0x0000000a000d7308 */ /* 0x0003f00000000800 */
[----:B------:R-:W2:Y:S01]  /*3ca0*/  MUFU.EX2 R149, R40 ;  /* 0x0000002800957308 */ /* 0x000ea20000000800 */
[----:B-1----:R-:W-:Y:S01]  /*3cb0*/  FADD.FTZ R10, R152, R51 ;  /* 0x00000033980a7221 */ /* 0x002fe20000010000 */
[----:B0-----:R-:W-:Y:S01]  /*3cc0*/  FADD.FTZ R6, R42, R47 ;  /* 0x0000002f2a067221 */ /* 0x001fe20000010000 */
[----:B------:R-:W-:-:S02]  /*3cd0*/  F2FP.F16.F32.PACK_AB R152, R152, R35 ;  /* 0x000000239898723e */ /* 0x000fc400000000ff */
[----:B------:R-:W-:-:S03]  /*3ce0*/  FADD.FTZ R51, R37, R10 ;  /* 0x0000000a25337221 */ /* 0x000fc60000010000 */
[----:B------:R-:W0:Y:S01]  /*3cf0*/  MUFU.EX2 R33, R33 ;  /* 0x0000002100217308 */ /* 0x000e220000000800 */
[C---:B------:R-:W-:Y:S01]  /*3d00*/  FADD.FTZ R10, R154.reuse, R51 ;  /* 0x000000339a0a7221 */ /* 0x040fe20000010000 */
[----:B------:R-:W-:-:S03]  /*3d10*/  F2FP.F16.F32.PACK_AB R154, R154, R37 ;  /* 0x000000259a9a723e */ /* 0x000fc600000000ff */
[----:B------:R-:W-:-:S03]  /*3d20*/  FADD.FTZ R51, R29, R10 ;  /* 0x0000000a1d337221 */ /* 0x000fc60000010000 */
[----:B------:R-:W-:Y:S01]  /*3d30*/  MUFU.EX2 R46, R46 ;  /* 0x0000002e002e7308 */ /* 0x000fe20000000800 */
[C---:B------:R-:W-:Y:S01]  /*3d40*/  FADD.FTZ R10, R148.reuse, R51 ;  /* 0x00000033940a7221 */ /* 0x040fe20000010000 */
[C---:B--2---:R-:W-:Y:S01]  /*3d50*/  FADD.FTZ R47, R149.reuse, R6 ;  /* 0x00000006952f7221 */ /* 0x044fe20000010000 */
[----:B------:R-:W-:Y:S02]  /*3d60*/  F2FP.F16.F32.PACK_AB R148, R148, R29 ;  /* 0x0000001d9494723e */ /* 0x000fe400000000ff */
[----:B------:R-:W-:-:S03]  /*3d70*/  F2FP.F16.F32.PACK_AB R149, R149, R42 ;  /* 0x0000002a9595723e */ /* 0x000fc600000000ff */
[----:B------:R-:W-:Y:S01]  /*3d80*/  MUFU.EX2 R151, R44 ;  /* 0x0000002c00977308 */ /* 0x000fe20000000800 */
[----:B0-----:R-:W-:-:S04]  /*3d90*/  FADD.FTZ R51, R33, R10 ;  /* 0x0000000a21337221 */ /* 0x001fc80000010000 */
[C---:B------:R-:W-:Y:S01]  /*3da0*/  FADD.FTZ R10, R150.reuse, R51 ;  /* 0x00000033960a7221 */ /* 0x040fe20000010000 */
[----:B------:R-:W-:Y:S02]  /*3db0*/  F2FP.F16.F32.PACK_AB R150, R150, R33 ;  /* 0x000000219696723e */ /* 0x000fe400000000ff */
[----:B------:R-:W0:Y:S08]  /*3dc0*/  MUFU.EX2 R41, R41 ;  /* 0x0000002900297308 */ /* 0x000e300000000800 */
[----:B------:R-:W-:Y:S08]  /*3dd0*/  MUFU.EX2 R50, R50 ;  /* 0x0000003200327308 */ /* 0x000ff00000000800 */
[----:B------:R-:W-:Y:S01]  /*3de0*/  MUFU.EX2 R145, R48 ;  /* 0x0000003000917308 */ /* 0x000fe20000000800 */
[----:B0-----:R-:W-:-:S04]  /*3df0*/  FADD.FTZ R51, R41, R10 ;  /* 0x0000000a29337221 */ /* 0x001fc80000010000 */
[C---:B------:R-:W-:Y:S01]  /*3e00*/  FADD.FTZ R6, R144.reuse, R51 ;  /* 0x0000003390067221 */ /* 0x040fe20000010000 */
[----:B------:R-:W-:Y:S02]  /*3e10*/  F2FP.F16.F32.PACK_AB R144, R144, R41 ;  /* 0x000000299090723e */ /* 0x000fe400000000ff */
[----:B------:R-:W0:Y:S08]  /*3e20*/  MUFU.EX2 R45, R45 ;  /* 0x0000002d002d7308 */ /* 0x000e300000000800 */
[----:B------:R-:W-:Y:S08]  /*3e30*/  MUFU.EX2 R54, R54 ;  /* 0x0000003600367308 */ /* 0x000ff00000000800 */
[----:B------:R1:W-:Y:S08]  /*3e40*/  MUFU.EX2 R141, R2 ;  /* 0x00000002008d7308 */ /* 0x0003f00000000800 */
[----:B------:R-:W-:Y:S01]  /*3e50*/  MUFU.EX2 R147, R20 ;  /* 0x0000001400937308 */ /* 0x000fe20000000800 */
[----:B-1----:R-:W-:Y:S01]  /*3e60*/  FADD.FTZ R2, R46, R47 ;  /* 0x0000002f2e027221 */ /* 0x002fe20000010000 */
[----:B0-----:R-:W-:-:S03]  /*3e70*/  FADD.FTZ R47, R45, R6 ;  /* 0x000000062d2f7221 */ /* 0x001fc60000010000 */
[----:B------:R-:W-:Y:S01]  /*3e80*/  FADD.FTZ R7, R151, R2 ;  /* 0x0000000297077221 */ /* 0x000fe20000010000 */
[----:B------:R-:W-:Y:S01]  /*3e90*/  FADD.FTZ R6, R146, R47 ;  /* 0x0000002f92067221 */ /* 0x000fe20000010000 */
[----:B------:R-:W-:Y:S01]  /*3ea0*/  IMAD.IADD R47, R72, 0x1, R53 ;  /* 0x00000001482f7824 */ /* 0x000fe200078e0235 */
[----:B------:R-:W0:Y:S01]  /*3eb0*/  MUFU.EX2 R49, R49 ;  /* 0x0000003100317308 */ /* 0x000e220000000800 */
[----:B------:R-:W-:Y:S01]  /*3ec0*/  FADD.FTZ R2, R50, R7 ;  /* 0x0000000732027221 */ /* 0x000fe20000010000 */
[----:B------:R-:W-:Y:S01]  /*3ed0*/  F2FP.F16.F32.PACK_AB R146, R146, R45 ;  /* 0x0000002d9292723e */ /* 0x000fe200000000ff */
[----:B------:R-:W-:Y:S01]  /*3ee0*/  IMAD.IADD R14, R47, 0x1, R14 ;  /* 0x000000012f0e7824 */ /* 0x000fe200078e020e */
[----:B------:R-:W-:Y:S01]  /*3ef0*/  F2FP.F16.F32.PACK_AB R151, R151, R46 ;  /* 0x0000002e9797723e */ /* 0x000fe200000000ff */
[C---:B------:R-:W-:Y:S01]  /*3f00*/  FADD.FTZ R7, R145.reuse, R2 ;  /* 0x0000000291077221 */ /* 0x040fe20000010000 */
[----:B------:R-:W-:Y:S02]  /*3f10*/  F2FP.F16.F32.PACK_AB R145, R145, R50 ;  /* 0x000000329191723e */ /* 0x000fe400000000ff */
[----:B------:R-:W-:Y:S08]  /*3f20*/  MUFU.EX2 R58, R58 ;  /* 0x0000003a003a7308 */ /* 0x000ff00000000800 */
[----:B------:R-:W1:Y:S01]  /*3f30*/  MUFU.EX2 R12, R12 ;  /* 0x0000000c000c7308 */ /* 0x000e620000000800 */
[----:B0-----:R-:W-:-:S07]  /*3f40*/  FADD.FTZ R25, R49, R6 ;  /* 0x0000000631197221 */ /* 0x001fce0000010000 */
[----:B------:R-:W0:Y:S08]  /*3f50*/  MUFU.EX2 R60, R60 ;  /* 0x0000003c003c7308 */ /* 0x000e300000000800 */
[----:B------:R-:W2:Y:S01]  /*3f60*/  MUFU.EX2 R62, R62 ;  /* 0x0000003e003e7308 */ /* 0x000ea20000000800 */
[C---:B-1----:R-:W-:Y:S01]  /*3f70*/  FADD.FTZ R25, R12.reuse, R25 ;  /* 0x000000190c197221 */ /* 0x042fe20000010000 */
[----:B------:R-:W-:-:S06]  /*3f80*/  F2FP.F16.F32.PACK_AB R140, R12, R49 ;  /* 0x000000310c8c723e */ /* 0x000fcc00000000ff */
[----:B------:R1:W3:Y:S01]  /*3f90*/  MUFU.EX2 R143, R0 ;  /* 0x00000000008f7308 */ /* 0x0002e20000000800 */
[----:B0-----:R-:W-:Y:S01]  /*3fa0*/  FADD.FTZ R2, R60, R25 ;  /* 0x000000193c027221 */ /* 0x001fe20000010000 */
[----:B------:R-:W-:-:S03]  /*3fb0*/  F2FP.F16.F32.PACK_AB R142, R13, R60 ;  /* 0x0000003c0d8e723e */ /* 0x000fc600000000ff */
[----:B------:R-:W-:-:S03]  /*3fc0*/  FADD.FTZ R25, R13, R2 ;  /* 0x000000020d197221 */ /* 0x000fc60000010000 */
[----:B------:R-:W0:Y:S01]  /*3fd0*/  MUFU.EX2 R66, R66 ;  /* 0x0000004200427308 */ /* 0x000e220000000800 */
[----:B-1----:R-:W-:-:S04]  /*3fe0*/  FADD.FTZ R0, R54, R7 ;  /* 0x0000000736007221 */ /* 0x002fc80000010000 */
[C---:B------:R-:W-:Y:S01]  /*3ff0*/  FADD.FTZ R7, R147.reuse, R0 ;  /* 0x0000000093077221 */ /* 0x040fe20000010000 */
[----:B------:R-:W-:Y:S02]  /*4000*/  F2FP.F16.F32.PACK_AB R147, R147, R54 ;  /* 0x000000369393723e */ /* 0x000fe400000000ff */
[----:B------:R-:W1:Y:S01]  /*4010*/  MUFU.EX2 R64, R64 ;  /* 0x0000004000407308 */ /* 0x000e620000000800 */
[----:B------:R-:W-:-:S04]  /*4020*/  FADD.FTZ R0, R58, R7 ;  /* 0x000000073a007221 */ /* 0x000fc80000010000 */
[C---:B------:R-:W-:Y:S01]  /*4030*/  FADD.FTZ R7, R141.reuse, R0 ;  /* 0x000000008d077221 */ /* 0x040fe20000010000 */
[----:B------:R-:W-:Y:S02]  /*4040*/  F2FP.F16.F32.PACK_AB R141, R141, R58 ;  /* 0x0000003a8d8d723e */ /* 0x000fe400000000ff */
[----:B------:R-:W4:Y:S01]  /*4050*/  MUFU.EX2 R137, R52 ;  /* 0x0000003400897308 */ /* 0x000f220000000800 */
[----:B--2---:R-:W-:-:S04]  /*4060*/  FADD.FTZ R0, R62, R7 ;  /* 0x000000073e007221 */ /* 0x004fc80000010000 */
[C---:B---3--:R-:W-:Y:S01]  /*4070*/  FADD.FTZ R13, R143.reuse, R0 ;  /* 0x000000008f0d7221 */ /* 0x048fe20000010000 */
[----:B------:R-:W-:Y:S02]  /*4080*/  F2FP.F16.F32.PACK_AB R143, R143, R62 ;  /* 0x0000003e8f8f723e */ /* 0x000fe400000000ff */
[----:B------:R-:W2:Y:S01]  /*4090*/  MUFU.EX2 R39, R39 ;  /* 0x0000002700277308 */ /* 0x000ea20000000800 */
[----:B0-----:R-:W-:Y:S01]  /*40a0*/  FADD.FTZ R0, R66, R13 ;  /* 0x0000000d42007221 */ /* 0x001fe20000010000 */
[----:B-1----:R-:W-:-:S06]  /*40b0*/  FADD.FTZ R2, R64, R25 ;  /* 0x0000001940027221 */ /* 0x002fcc0000010000 */
[----:B------:R-:W0:Y:S01]  /*40c0*/  MUFU.EX2 R70, R70 ;  /* 0x0000004600467308 */ /* 0x000e220000000800 */
[C---:B----4-:R-:W-:Y:S01]  /*40d0*/  FADD.FTZ R13, R137.reuse, R0 ;  /* 0x00000000890d7221 */ /* 0x050fe20000010000 */
[----:B------:R-:W-:-:S06]  /*40e0*/  F2FP.F16.F32.PACK_AB R137, R137, R66 ;  /* 0x000000428989723e */ /* 0x000fcc00000000ff */
[----:B------:R-:W1:Y:S01]  /*40f0*/  MUFU.EX2 R68, R68 ;  /* 0x0000004400447308 */ /* 0x000e620000000800 */
[C---:B--2---:R-:W-:Y:S01]  /*4100*/  FADD.FTZ R25, R39.reuse, R2 ;  /* 0x0000000227197221 */ /* 0x044fe20000010000 */
[----:B------:R-:W-:-:S06]  /*4110*/  F2FP.F16.F32.PACK_AB R136, R39, R64 ;  /* 0x000000402788723e */ /* 0x000fcc00000000ff */
[----:B------:R-:W2:Y:S01]  /*4120*/  MUFU.EX2 R139, R24 ;  /* 0x00000018008b7308 */ /* 0x000ea20000000800 */
[----:B0-----:R-:W-:Y:S01]  /*4130*/  FADD.FTZ R6, R70, R13 ;  /* 0x0000000d46067221 */ /* 0x001fe20000010000 */
[----:B------:R-:W-:Y:S02]  /*4140*/  VIADD R13, R73, 0xfffffffe ;  /* 0xfffffffe490d7836 */ /* 0x000fe40000000000 */
[----:B-1----:R-:W-:Y:S01]  /*4150*/  FADD.FTZ R2, R68, R25 ;  /* 0x0000001944027221 */ /* 0x002fe20000010000 */
[----:B------:R-:W-:-:S03]  /*4160*/  F2FP.F16.F32.PACK_AB R138, R43, R68 ;  /* 0x000000442b8a723e */ /* 0x000fc600000000ff */
[----:B------:R-:W-:Y:S01]  /*4170*/  FADD.FTZ R7, R43, R2 ;  /* 0x000000022b077221 */ /* 0x000fe20000010000 */
[C---:B--2---:R-:W-:Y:S01]  /*4180*/  FADD.FTZ R6, R139.reuse, R6 ;  /* 0x000000068b067221 */ /* 0x044fe20000010000 */
[----:B------:R-:W-:Y:S01]  /*4190*/  F2FP.F16.F32.PACK_AB R139, R139, R70 ;  /* 0x000000468b8b723e */ /* 0x000fe200000000ff */
        /* <DEDUP_REMOVED lines=11> */
.L_x_1106:
[----:B------:R-:W-:-:S13]  /*4250*/  ISETP.NE.AND P1, PT, R15, 0x1, PT ;  /* 0x000000010f00780c */ /* 0x000fda0003f25270 */
[----:B------:R-:W0:Y:S02]  /*4260*/  @P1 LDC.64 R24, c[0x0][0x9e8] ;  /* 0x00027a00ff181b82 */ /* 0x000e240000000a00 */
[----:B0-----:R-:W-:-:S05]  /*4270*/  @P1 IMAD.HI.U32 R2, R0, R24, RZ ;  /* 0x0000001800021227 */ /* 0x001fca00078e00ff */
[----:B------:R-:W-:-:S07]  /*4280*/  @P1 SHF.R.U32.HI R0, RZ, R25, R2 ;  /* 0x00000019ff001219 */ /* 0x000fce0000011602 */
.L_x_1107:
[----:B------:R-:W-:-:S05]  /*4290*/  IMAD R15, R0, R15, R15 ;  /* 0x0000000f000f7224 */ /* 0x000fca00078e020f */
[----:B------:R-:W-:-:S07]  /*42a0*/  VIMNMX R14, R14, R15, PT ;  /* 0x0000000f0e0e7248 */ /* 0x000fce0003fe0100 */
.L_x_1105:
[----:B------:R-:W-:Y:S01]  /*42b0*/  IMAD.HI R14, R14, 0x2aaaaaab, RZ ;  /* 0x2aaaaaab0e0e7827 */ /* 0x000fe200078e02ff */
[----:B------:R-:W-:Y:S02]  /*42c0*/  CS2R R86, SRZ ;  /* 0x0000000000567805 */ /* 0x000fe4000001ff00 */
[----:B------:R-:W-:Y:S02]  /*42d0*/  CS2R R84, SRZ ;  /* 0x0000000000547805 */ /* 0x000fe4000001ff00 */
[----:B------:R-:W-:Y:S01]  /*42e0*/  CS2R R82, SRZ ;  /* 0x0000000000527805 */ /* 0x000fe2000001ff00 */
[----:B------:R-:W-:Y:S01]  /*42f0*/  IMAD.MOV.U32 R2, RZ, RZ, 0x3f800000 ;  /* 0x3f800000ff027424 */ /* 0x000fe200078e00ff */
[----:B------:R-:W-:Y:S01]  /*4300*/  SHF.R.U32.HI R15, RZ, 0x1f, R14 ;  /* 0x0000001fff0f7819 */ /* 0x000fe2000001160e */
[----:B------:R-:W-:Y:S01]  /*4310*/  IMAD.MOV.U32 R0, RZ, RZ, 0x3f800000 ;  /* 0x3f800000ff007424 */ /* 0x000fe200078e00ff */
[----:B------:R-:W-:Y:S02]  /*4320*/  CS2R R80, SRZ ;  /* 0x0000000000507805 */ /* 0x000fe4000001ff00 */
[----:B------:R-:W-:-:S02]  /*4330*/  CS2R R78, SRZ ;  /* 0x00000000004e7805 */ /* 0x000fc4000001ff00 */
[----:B------:R-:W-:Y:S02]  /*4340*/  LEA.HI.SX32 R15, R14, R15, 0x1c ;  /* 0x0000000f0e0f7211 */ /* 0x000fe400078fe2ff */
[----:B------:R-:W-:Y:S02]  /*4350*/  CS2R R76, SRZ ;  /* 0x00000000004c7805 */ /* 0x000fe4000001ff00 */
[----:B------:R-:W-:Y:S02]  /*4360*/  CS2R R74, SRZ ;  /* 0x00000000004a7805 */ /* 0x000fe4000001ff00 */
[----:B------:R-:W-:Y:S02]  /*4370*/  CS2R R72, SRZ ;  /* 0x0000000000487805 */ /* 0x000fe4000001ff00 */
[----:B------:R-:W-:Y:S02]  /*4380*/  VIMNMX R10, R22, R15, !PT ;  /* 0x0000000f160a7248 */ /* 0x000fe40007fe0100 */
[----:B------:R-:W-:-:S02]  /*4390*/  CS2R R70, SRZ ;  /* 0x0000000000467805 */ /* 0x000fc4000001ff00 */
[----:B------:R-:W-:Y:S02]  /*43a0*/  CS2R R68, SRZ ;  /* 0x0000000000447805 */ /* 0x000fe4000001ff00 */
[----:B------:R-:W-:Y:S02]  /*43b0*/  CS2R R66, SRZ ;  /* 0x0000000000427805 */ /* 0x000fe4000001ff00 */
        /* <DEDUP_REMOVED lines=21> */
[----:B------:R-:W-:Y:S01]  /*4510*/  CS2R R24, SRZ ;  /* 0x0000000000187805 */ /* 0x000fe2000001ff00 */
[----:B------:R-:W-:Y:S06]  /*4520*/  @!P1 BRA `(.L_x_1108) ;  /* 0x0000002c006c9947 */ /* 0x000fec0003800000 */
[----:B------:R-:W-:Y:S01]  /*4530*/  IMAD.MOV.U32 R2, RZ, RZ, 0x3f800000 ;  /* 0x3f800000ff027424 */ /* 0x000fe200078e00ff */
[----:B------:R-:W-:Y:S01]  /*4540*/  ULDC UR58, c[0x0][0x9e4] ;  /* 0x00027900003a7ab9 */ /* 0x000fe20000000800 */
[----:B------:R-:W-:Y:S01]  /*4550*/  IMAD.MOV.U32 R87, RZ, RZ, RZ ;  /* 0x000000ffff577224 */ /* 0x000fe200078e00ff */
[----:B------:R-:W-:Y:S01]  /*4560*/  ULDC UR59, c[0x0][0x9dc] ;  /* 0x00027700003b7ab9 */ /* 0x000fe20000000800 */
[----:B------:R-:W-:-:S05]  /*4570*/  ULDC UR60, c[0x0][0x9e0] ;  /* 0x00027800003c7ab9 */ /* 0x000fca0000000800 */
.L_x_1125:
[----:B------:R-:W-:-:S04]  /*4580*/  UIADD3 UR4, UR36, 0x1, URZ ;  /* 0x0000000124047890 */ /* 0x000fc8000fffe03f */
[----:B------:R-:W-:-:S04]  /*4590*/  UISETP.NE.AND UP0, UPT, UR4, 0x2, UPT ;  /* 0x000000020400788c */ /* 0x000fc8000bf05270 */
[----:B------:R-:W-:Y:S02]  /*45a0*/  USEL UR7, URZ, 0x1, UP0 ;  /* 0x000000013f077887 */ /* 0x000fe40008000000 */
[----:B------:R-:W-:Y:S02]  /*45b0*/  USEL UR4, UR4, URZ, UP0 ;  /* 0x0000003f04047287 */ /* 0x000fe40008000000 */
[----:B------:R-:W-:Y:S01]  /*45c0*/  ULOP3.LUT UR7, UR38, UR7, URZ, 0x3c, !UPT ;  /* 0x0000000726077292 */ /* 0x000fe2000f8e3c3f */
[----:B------:R-:W-:Y:S11]  /*45d0*/  @!P0 BRA `(.L_x_1109) ;  /* 0x0000000000048947 */ /* 0x000ff60003800000 */
[----:B------:R-:W-:Y:S01]  /*45e0*/  BPT.TRAP 0x1 ;  /* 0x000000040000795c */ /* 0x000fe20000300000 */
.L_x_1109:
[----:B------:R-:W-:Y:S01]  /*45f0*/  ULEA UR6, UR4, UR37, 0x3 ;  /* 0x0000002504067291 */ /* 0x000fe2000f8e183f */
[----:B------:R-:W-:-:S05]  /*4600*/  IMAD.U32 R9, RZ, RZ, UR7 ;  /* 0x00000007ff097e24 */ /* 0x000fca000f8e00ff */
[----:B------:R-:W-:-:S04]  /*4610*/  SHF.L.U32 R9, R9, 0x1f, RZ ;  /* 0x0000001f09097819 */ /* 0x000fc800000006ff */
[----:B------:R0:W1:Y:S01]  /*4620*/  SYNCS.PHASECHK.TRANS64.TRYWAIT P1, [UR6+0x2a830], R9 ;  /* 0x02a83009ff0075a7 */ /* 0x0000620008020146 */
[----:B------:R-:W-:Y:S05]  /*4630*/  @!P0 BRA `(.L_x_1110) ;  /* 0x0000000000048947 */ /* 0x000fea0003800000 */
[----:B------:R-:W-:Y:S01]  /*4640*/  BPT.TRAP 0x1 ;  /* 0x000000040000795c */ /* 0x000fe20000300000 */
.L_x_1110:
[----:B-1----:R-:W-:Y:S05]  /*4650*/  @P1 BRA `(.L_x_1111) ;  /* 0x0000000000081947 */ /* 0x002fea0003800000 */
[----:B------:R-:W1:Y:S02]  /*4660*/  SYNCS.PHASECHK.TRANS64.TRYWAIT P1, [UR6+0x2a830], R9 ;  /* 0x02a83009ff0075a7 */ /* 0x000e640008020146 */
[----:B-1----:R-:W-:Y:S05]  /*4670*/  @!P1 BRA `(.L_x_1112) ;  /* 0x000000f000c09947 */ /* 0x002fea0003800000 */
.L_x_1111:
        /* <DEDUP_REMOVED lines=15> */
[----:B------:R-:W-:Y:S01]  /*4770*/  HGMMA.64x96x16.F32 R88, gdesc[UR52], RZ, !UPT, gsb0 ;  /* 0x01600000345879f0 */ /* 0x000fe2000c0008ff */
        /* <DEDUP_REMOVED lines=113> */
[----:B------:R-:W-:Y:S05]  /*4e90*/  @!P0 BRA `(.L_x_1113) ;  /* 0x0000000000048947 */ /* 0x000fea0003800000 */
[----:B------:R-:W-:Y:S01]  /*4ea0*/  BPT.TRAP 0x1 ;  /* 0x000000040000795c */ /* 0x000fe20000300000 */
.L_x_1113:
[----:B------:R-:W-:Y:S01]  /*4eb0*/  ULEA UR11, UR36, UR37, 0x3 ;  /* 0x00000025240b7291 */ /* 0x000fe2000f8e183f */
[----:B------:R-:W-:-:S05]  /*4ec0*/  IMAD.U32 R0, RZ, RZ, UR38 ;  /* 0x00000026ff007e24 */ /* 0x000fca000f8e00ff */
[----:B------:R-:W-:-:S04]  /*4ed0*/  SHF.L.U32 R0, R0, 0x1f, RZ ;  /* 0x0000001f00007819 */ /* 0x000fc800000006ff */
[----:B------:R2:W3:Y:S01]  /*4ee0*/  SYNCS.PHASECHK.TRANS64.TRYWAIT P1, [UR11+0x2a850], R0 ;  /* 0x02a85000ff0075a7 */ /* 0x0004e2000802014b */
[----:B------:R-:W-:Y:S05]  /*4ef0*/  @!P0 BRA `(.L_x_1114) ;  /* 0x0000000000048947 */ /* 0x000fea0003800000 */
[----:B------:R-:W-:Y:S01]  /*4f00*/  BPT.TRAP 0x1 ;  /* 0x000000040000795c */ /* 0x000fe20000300000 */
.L_x_1114:
[----:B---3--:R-:W-:Y:S05]  /*4f10*/  @P1 BRA `(.L_x_1115) ;  /* 0x0000000000081947 */ /* 0x008fea0003800000 */
[----:B------:R-:W3:Y:S02]  /*4f20*/  SYNCS.PHASECHK.TRANS64.TRYWAIT P1, [UR11+0x2a850], R0 ;  /* 0x02a85000ff0075a7 */ /* 0x000ee4000802014b */
[----:B---3--:R-:W-:Y:S05]  /*4f30*/  @!P1 BRA `(.L_x_1116) ;  /* 0x000000e800a89947 */ /* 0x008fea0003800000 */
.L_x_1115:
[----:B------:R-:W-:Y:S01]  /*4f40*/  UIADD3 UR5, UR37, 0x400, URZ ;  /* 0x0000040025057890 */ /* 0x000fe2000fffe03f */
[----:B------:R-:W-:Y:S01]  /*4f50*/  WARPGROUP.ARRIVE ;  /* 0x00000000000079c5 */ /* 0x000fe20000000000 */
[----:B------:R-:W-:Y:S01]  /*4f60*/  UMOV UR15, 0x40000040 ;  /* 0x40000040000f7882 */ /* 0x000fe20000000000 */
[----:B------:R-:W-:Y:S01]  /*4f70*/  ISETP.NE.AND P3, PT, R174, 0x1, PT ;  /* 0x00000001ae00780c */ /* 0x000fe20003f65270 */
[----:B------:R-:W-:-:S03]  /*4f80*/  USHF.R.U32.HI UR5, URZ, 0x4, UR5 ;  /* 0x000000043f057899 */ /* 0x000fc60008011605 */
[----:B------:R-:W3:Y:S01]  /*4f90*/  S2R R175, SR_TID.X ;  /* 0x0000000000af7919 */ /* 0x000ee20000002100 */
[----:B01----:R-:W-:Y:S01]  /*4fa0*/  IMAD.IADD R9, R19, 0x1, R17 ;  /* 0x0000000113097824 */ /* 0x003fe200078e0211 */
[----:B------:R-:W0:Y:S01]  /*4fb0*/  LDC R11, c[0x0][0x288] ;  /* 0x0000a200ff0b7b82 */ /* 0x000e220000000800 */
[----:B------:R-:W-:Y:S01]  /*4fc0*/  ULOP3.LUT UR5, UR5, 0x3fff, URZ, 0xc0, !UPT ;  /* 0x00003fff05057892 */ /* 0x000fe2000f8ec03f */
[----:B------:R-:W-:-:S03]  /*4fd0*/  ISETP.NE.AND P1, PT, R21, RZ, PT ;  /* 0x000000ff1500720c */ /* 0x000fc60003f25270 */
[----:B------:R-:W-:-:S04]  /*4fe0*/  ULOP3.LUT UR5, UR5, 0x3000000, URZ, 0xfc, !UPT ;  /* 0x0300000005057892 */ /* 0x000fc8000f8efc3f */
[----:B------:R-:W-:Y:S01]  /*4ff0*/  UIMAD UR10, UR36, 0x600, UR5 ;  /* 0x00000600240a78a4 */ /* 0x000fe2000f8e0205 */
[----:B--2---:R-:W1:Y:S01]  /*5000*/  @P3 LDC R0, c[0x0][0x44c] ;  /* 0x00011300ff003b82 */ /* 0x004e620000000800 */
[----:B------:R-:W-:-:S05]  /*5010*/  ULOP3.LUT UR5, URZ, UR59, URZ, 0x33, !UPT ;  /* 0x0000003b3f057292 */ /* 0x000fca000f8e333f */
[----:B------:R-:W-:Y:S02]  /*5020*/  UMOV UR14, UR10 ;  /* 0x0000000a000e7c82 */ /* 0x000fe40008000000 */
[----:B------:R-:W-:Y:S01]  /*5030*/  HGMMA.64x128x16.F32 R24, R156, gdesc[UR12].tnspB, R24, gsb0 ;  /* 0x41e0000c9c187df0 */ /* 0x000fe20008000818 */
[----:B------:R-:W-:Y:S01]  /*5040*/  UIADD3 UR14, UR10, 0x80, URZ ;  /* 0x000000800a0e7890 */ /* 0x000fe2000fffe03f */
[----:B------:R-:W2:Y:S01]  /*5050*/  @P3 LDC R15, c[0x0][0x450] ;  /* 0x00011400ff0f3b82 */ /* 0x000ea20000000800 */
[----:B------:R-:W-:Y:S01]  /*5060*/  UMOV UR15, 0x40000040 ;  /* 0x40000040000f7882 */ /* 0x000fe20000000000 */
[----:B---3--:R-:W-:Y:S01]  /*5070*/  LOP3.LUT P2, RZ, R175, 0x7f, RZ, 0xc0, !PT ;  /* 0x0000007fafff7812 */ /* 0x008fe2000784c0ff */
[----:B-1----:R-:W-:-:S05]  /*5080*/  @P3 IMAD.HI.U32 R0, R9, R0, RZ ;  /* 0x0000000009003227 */ /* 0x002fca00078e00ff */
[----:B--2---:R-:W-:Y:S01]  /*5090*/  @P3 SHF.R.U32.HI R9, RZ, R15, R0 ;  /* 0x0000000fff093219 */ /* 0x004fe20000011600 */
[----:B------:R-:W-:-:S06]  /*50a0*/  IMAD.U32 R0, RZ, RZ, UR6 ;  /* 0x00000006ff007e24 */ /* 0x000fcc000f8e00ff */
[----:B------:R-:W-:-:S05]  /*50b0*/  @!P2 VIADD R0, R0, 0x2a840 ;  /* 0x0002a8400000a836 */ /* 0x000fca0000000000 */
[----:B------:R-:W-:Y:S01]  /*50c0*/  @!P2 PRMT R0, RZ, 0x654, R0 ;  /* 0x00000654ff00a816 */ /* 0x000fe20000000000 */
        /* <DEDUP_REMOVED lines=22> */
[----:B------:R-:W-:Y:S01]  /*5230*/  WARPGROUP.ARRIVE ;  /* 0x00000000000079c5 */ /* 0x000fe20000000000 */
[----:B------:R-:W-:-:S04]  /*5240*/  IMAD R140, R13, -0x60, RZ ;  /* 0xffffffa00d8c7824 */ /* 0x000fc800078e02ff */
[----:B------:R-:W-:Y:S02]  /*5250*/  VIADD R15, R140, 0x1 ;  /* 0x000000018c0f7836 */ /* 0x000fe40000000000 */
[----:B------:R-:W-:Y:S02]  /*5260*/  HGMMA.64x128x16.F32 R24, R136, gdesc[UR12].tnspB, R24, gsb0 ;  /* 0x41e0000c88187df0 */ /* 0x000fe40008000818 */
[----:B------:R-:W-:-:S04]  /*5270*/  IMAD R15, R18, -0x2, R15 ;  /* 0xfffffffe120f7824 */ /* 0x000fc800078e020f */
[C---:B------:R-:W-:Y:S01]  /*5280*/  VIADD R144, R15.reuse, 0xffffffff ;  /* 0xffffffff0f907836 */ /* 0x040fe20000000000 */
[----:B------:R-:W-:Y:S02]  /*5290*/  WARPGROUP.DEPBAR.LE gsb0, 0x0 ;  /* 0x00008000000079c5 */ /* 0x000fe40000010000 */
[----:B------:R-:W1:Y:S01]  /*52a0*/  SHFL.IDX PT, R139, R9, RZ, 0x1c1f ;  /* 0x001c1fff098b7589 */ /* 0x000e6200000e0000 */
[----:B------:R0:W-:Y:S02]  /*52b0*/  @!P2 SYNCS.ARRIVE.TRANS64.RED.A1T0 RZ, [R0+URZ], RZ ;  /* 0x000000ff00ffa9a7 */ /* 0x0001e4000810043f */
[----:B0-----:R-:W-:-:S05]  /*52c0*/  IADD3 R0, R15, -R11, R16 ;  /* 0x8000000b0f007210 */ /* 0x001fca0007ffe010 */
[C---:B------:R-:W-:Y:S02]  /*52d0*/  VIADD R141, R0.reuse, UR60 ;  /* 0x0000003c008d7c36 */ /* 0x040fe40008000000 */
[----:B------:R-:W-:Y:S02]  /*52e0*/  VIADD R142, R0, UR5 ;  /* 0x00000005008e7c36 */ /* 0x000fe40008000000 */
[--C-:B-1----:R-:W-:Y:S02]  /*52f0*/  IMAD.IADD R15, R141, 0x1, R139.reuse ;  /* 0x000000018d0f7824 */ /* 0x102fe400078e028b */
[----:B------:R-:W-:Y:S01]  /*5300*/  IMAD.IADD R137, R142, 0x1, R139 ;  /* 0x000000018e897824 */ /* 0x000fe200078e028b */
[----:B------:R-:W-:Y:S06]  /*5310*/  @!P1 BRA `(.L_x_1117) ;  /* 0x0000000000549947 */ /* 0x000fec0003800000 */
[----:B------:R-:W-:Y:S01]  /*5320*/  IADD3 R139, R16, -R11, R139 ;  /* 0x8000000b108b7210 */ /* 0x000fe20007ffe08b */
[----:B------:R-:W-:Y:S03]  /*5330*/  BSSY B0, `(.L_x_1118) ;  /* 0x0000010000007945 */ /* 0x000fe60003800000 */
[----:B------:R-:W-:-:S13]  /*5340*/  ISETP.GT.AND P1, PT, R139, -0x1, PT ;  /* 0xffffffff8b00780c */ /* 0x000fda0003f24270 */
[----:B------:R-:W-:Y:S05]  /*5350*/  @P1 BRA `(.L_x_1119) ;  /* 0x0000000000201947 */ /* 0x000fea0003800000 */
[----:B------:R-:W-:Y:S01]  /*5360*/  IMAD.U32 R2, RZ, RZ, UR58 ;  /* 0x0000003aff027e24 */ /* 0x000fe2000f8e00ff */
[----:B------:R-:W-:-:S04]  /*5370*/  LOP3.LUT R139, RZ, R139, RZ, 0x33, !PT ;  /* 0x0000008bff8b7212 */ /* 0x000fc800078e33ff */
[----:B------:R-:W-:-:S13]  /*5380*/  ISETP.NE.AND P1, PT, R2, 0x1, PT ;  /* 0x000000010200780c */ /* 0x000fda0003f25270 */
[----:B------:R-:W0:Y:S02]  /*5390*/  @P1 LDC.64 R146, c[0x0][0x9e8] ;  /* 0x00027a00ff921b82 */ /* 0x000e240000000a00 */
[----:B0-----:R-:W-:-:S05]  /*53a0*/  @P1 IMAD.HI.U32 R0, R139, R146, RZ ;  /* 0x000000928b001227 */ /* 0x001fca00078e00ff */
[----:B------:R-:W-:-:S04]  /*53b0*/  @P1 SHF.R.U32.HI R139, RZ, R147, R0 ;  /* 0x00000093ff8b1219 */ /* 0x000fc80000011600 */
[----:B------:R-:W-:Y:S01]  /*53c0*/  LOP3.LUT R139, RZ, R139, RZ, 0x33, !PT ;  /* 0x0000008bff8b7212 */ /* 0x000fe200078e33ff */
[----:B------:R-:W-:Y:S06]  /*53d0*/  BRA `(.L_x_1120) ;  /* 0x0000000000147947 */ /* 0x000fec0003800000 */
.L_x_1119:
[----:B------:R-:W-:-:S05]  /*53e0*/  IMAD.U32 R2, RZ, RZ, UR58 ;  /* 0x0000003aff027e24 */ /* 0x000fca000f8e00ff */
[----:B------:R-:W-:-:S13]  /*53f0*/  ISETP.NE.AND P1, PT, R2, 0x1, PT ;  /* 0x000000010200780c */ /* 0x000fda0003f25270 */
[----:B------:R-:W0:Y:S02]  /*5400*/  @P1 LDC.64 R146, c[0x0][0x9e8] ;  /* 0x00027a00ff921b82 */ /* 0x000e240000000a00 */
[----:B0-----:R-:W-:-:S05]  /*5410*/  @P1 IMAD.HI.U32 R0, R139, R146, RZ ;  /* 0x000000928b001227 */ /* 0x001fca00078e00ff */
[----:B------:R-:W-:-:S07]  /*5420*/  @P1 SHF.R.U32.HI R139, RZ, R147, R0 ;  /* 0x00000093ff8b1219 */ /* 0x000fce0000011600 */
.L_x_1120:
[----:B------:R-:W-:Y:S05]  /*5430*/  BSYNC B0 ;  /* 0x0000000000007941 */ /* 0x000fea0003800000 */
.L_x_1118:
[----:B------:R-:W-:-:S05]  /*5440*/  IMAD R0, R139, R2, R144 ;  /* 0x000000028b007224 */ /* 0x000fca00078e0290 */
[----:B------:R-:W-:Y:S02]  /*5450*/  VIADDMNMX R15, R0, R2, R15, PT ;  /* 0x00000002000f7246 */ /* 0x000fe4000380010f */
[----:B------:R-:W-:-:S07]  /*5460*/  VIMNMX R137, R137, R0, !PT ;  /* 0x0000000089897248 */ /* 0x000fce0007fe0100 */
.L_x_1117:
[C---:B------:R-:W-:Y:S01]  /*5470*/  ISETP.GE.AND P1, PT, R140.reuse, 0x2, PT ;  /* 0x000000028c00780c */ /* 0x040fe20003f26270 */
[----:B------:R-:W0:Y:S01]  /*5480*/  SHFL.IDX PT, R9, R9, 0x1, 0x1c1f ;  /* 0x003c1f0009097f89 */ /* 0x000e2200000e0000 */
[C---:B------:R-:W-:Y:S02]  /*5490*/  ISETP.GE.AND P4, PT, R140.reuse, 0xa, PT ;  /* 0x0000000a8c00780c */ /* 0x040fe40003f86270 */
[----:B------:R-:W-:Y:S02]  /*54a0*/  ISETP.GT.AND P2, PT, R137, 0x1, !P1 ;  /* 0x000000018900780c */ /* 0x000fe40004f44270 */
[----:B------:R-:W-:Y:S02]  /*54b0*/  P2R R139, PR, RZ, 0x10 ;  /* 0x00000010ff8b7803 */ /* 0x000fe40000000000 */
[----:B------:R-:W-:Y:S02]  /*54c0*/  ISETP.LT.OR P3, PT, R15, 0x2, P2 ;  /* 0x000000020f00780c */ /* 0x000fe40001761670 */
[----:B------:R-:W-:-:S02]  /*54d0*/  ISETP.GE.AND P2, PT, R140, 0x9, PT ;  /* 0x000000098c00780c */ /* 0x000fc40003f46270 */
[----:B------:R-:W-:Y:S02]  /*54e0*/  FSEL R186, R89, -INF , !P3 ;  /* 0xff80000059ba7808 */ /* 0x000fe40005800000 */
[----:B------:R-:W-:-:S04]  /*54f0*/  ISETP.GT.AND P3, PT, R137, 0x8, !P2 ;  /* 0x000000088900780c */ /* 0x000fc80005764270 */
[----:B------:R-:W-:-:S04]  /*5500*/  ISETP.LT.OR P3, PT, R15, 0x9, P3 ;  /* 0x000000090f00780c */ /* 0x000fc80001f61670 */
[----:B------:R-:W-:Y:S02]  /*5510*/  FSEL R184, R92, -INF , !P3 ;  /* 0xff8000005cb87808 */ /* 0x000fe40005800000 */
[----:B------:R-:W-:Y:S01]  /*5520*/  ISETP.GT.AND P3, PT, R137, 0x9, !P4 ;  /* 0x000000098900780c */ /* 0x000fe20006764270 */
[----:B0-----:R-:W-:Y:S01]  /*5530*/  IMAD.IADD R89, R142, 0x1, R9 ;  /* 0x000000018e597824 */ /* 0x001fe200078e0209 */
        /* <DEDUP_REMOVED lines=10> */
[C---:B------:R-:W-:Y:S02]  /*55e0*/  ISETP.GE.AND P4, PT, R140.reuse, 0x19, PT ;  /* 0x000000198c00780c */ /* 0x040fe40003f86270 */
        /* <DEDUP_REMOVED lines=69> */
[----:B------:R-:W-:-:S04]  /*5a40*/  ISETP.LT.OR P3, PT, R15, 0x4a, P3 ;  /* 0x0000004a0f00780c */ /* 0x000fc80001f61670 */
[----:B------:R-:W-:Y:S02]  /*5a50*/  FSEL R12, R125, -INF , !P3 ;  /* 0xff8000007d0c7808 */ /* 0x000fe40005800000 */
[----:B------:R-:W-:-:S04]  /*5a60*/  ISETP.GE.AND P3, PT, R140, 0x51, PT ;  /* 0x000000518c00780c */ /* 0x000fc80003f66270 */
        /* <DEDUP_REMOVED lines=12> */
[----:B------:R-:W-:Y:S02]  /*5b30*/  P2R R97, PR, RZ, 0x40 ;  /* 0x00000040ff617803 */ /* 0x000fe40000000000 */
[----:B------:R-:W-:-:S04]  /*5b40*/  ISETP.GT.AND P6, PT, R137, RZ, !P6 ;  /* 0x000000ff8900720c */ /* 0x000fc800077c4270 */
[----:B------:R-:W-:-:S04]  /*5b50*/  ISETP.LT.OR P6, PT, R15, 0x1, P6 ;  /* 0x000000010f00780c */ /* 0x000fc800037c1670 */
[----:B------:R-:W-:Y:S02]  /*5b60*/  FSEL R188, R88, -INF , !P6 ;  /* 0xff80000058bc7808 */ /* 0x000fe40007000000 */
[----:B------:R-:W-:-:S04]  /*5b70*/  ISETP.GE.AND P6, PT, R140, 0x5a, PT ;  /* 0x0000005a8c00780c */ /* 0x000fc80003fc6270 */
[----:B------:R-:W-:Y:S02]  /*5b80*/  P2R R125, PR, RZ, 0x40 ;  /* 0x00000040ff7d7803 */ /* 0x000fe40000000000 */
[----:B------:R-:W-:-:S04]  /*5b90*/  ISETP.GT.AND P6, PT, R137, 0x59, !P6 ;  /* 0x000000598900780c */ /* 0x000fc800077c4270 */
[----:B------:R-:W-:Y:S01]  /*5ba0*/  ISETP.LT.OR P6, PT, R15, 0x5a, P6 ;  /* 0x0000005a0f00780c */ /* 0x000fe200037c1670 */
[----:B------:R-:W-:-:S03]  /*5bb0*/  IMAD.IADD R15, R141, 0x1, R9 ;  /* 0x000000018d0f7824 */ /* 0x000fc600078e0209 */
[----:B------:R-:W-:Y:S02]  /*5bc0*/  FSEL R88, R133, -INF , !P6 ;  /* 0xff80000085587808 */ /* 0x000fe40007000000 */
[----:B------:R-:W-:-:S13]  /*5bd0*/  ISETP.NE.AND P6, PT, R21, RZ, PT ;  /* 0x000000ff1500720c */ /* 0x000fda0003fc5270 */
[----:B------:R-:W-:Y:S05]  /*5be0*/  @!P6 BRA `(.L_x_1121) ;  /* 0x000000000054e947 */ /* 0x000fea0003800000 */
        /* <DEDUP_REMOVED lines=12> */
.L_x_1123:
[----:B------:R-:W-:-:S05]  /*5cb0*/  IMAD.U32 R93, RZ, RZ, UR58 ;  /* 0x0000003aff5d7e24 */ /* 0x000fca000f8e00ff */
[----:B------:R-:W-:-:S13]  /*5cc0*/  ISETP.NE.AND P6, PT, R93, 0x1, PT ;  /* 0x000000015d00780c */ /* 0x000fda0003fc5270 */
[----:B------:R-:W0:Y:S02]  /*5cd0*/  @P6 LDC.64 R140, c[0x0][0x9e8] ;  /* 0x00027a00ff8c6b82 */ /* 0x000e240000000a00 */
[----:B0-----:R-:W-:-:S05]  /*5ce0*/  @P6 IMAD.HI.U32 R140, R9, R140, RZ ;  /* 0x0000008c098c6227 */ /* 0x001fca00078e00ff */
[----:B------:R-:W-:-:S07]  /*5cf0*/  @P6 SHF.R.U32.HI R9, RZ, R141, R140 ;  /* 0x0000008dff096219 */ /* 0x000fce000001168c */
.L_x_1124:
[----:B------:R-:W-:Y:S05]  /*5d00*/  BSYNC B0 ;  /* 0x0000000000007941 */ /* 0x000fea0003800000 */
.L_x_1122:
[----:B------:R-:W-:-:S05]  /*5d10*/  IMAD R140, R9, R93, R144 ;  /* 0x0000005d098c7224 */ /* 0x000fca00078e0290 */
[----:B------:R-:W-:Y:S02]  /*5d20*/  VIADDMNMX R15, R140, R93, R15, PT ;  /* 0x0000005d8c0f7246 */ /* 0x000fe4000380010f */
[----:B------:R-:W-:-:S07]  /*5d30*/  VIMNMX R89, R89, R140, !PT ;  /* 0x0000008c59597248 */ /* 0x000fce0007fe0100 */
.L_x_1121:
[C---:B------:R-:W-:Y:S01]  /*5d40*/  ISETP.GT.AND P1, PT, R89.reuse, 0x1, !P1 ;  /* 0x000000015900780c */ /* 0x040fe20004f24270 */
[----:B------:R-:W-:Y:S01]  /*5d50*/  UMOV UR38, UR7 ;  /* 0x0000000700267c82 */ /* 0x000fe20008000000 */
[----:B------:R-:W-:Y:S01]  /*5d60*/  ISETP.GT.AND P2, PT, R89, 0x8, !P2 ;  /* 0x000000085900780c */ /* 0x000fe20005744270 */
[----:B------:R-:W-:Y:S01]  /*5d70*/  UMOV UR36, UR4 ;  /* 0x0000000400247c82 */ /* 0x000fe20008000000 */
        /* <DEDUP_REMOVED lines=8> */
[----:B------:R-:W-:Y:S02]  /*5e00*/  ISETP.NE.AND P6, PT, R101, RZ, PT ;  /* 0x000000ff6500720c */ /* 0x000fe40003fc5270 */
[----:B------:R-:W-:-:S02]  /*5e10*/  FSEL R150, R95, -INF , !P1 ;  /* 0xff8000005f967808 */ /* 0x000fc40004800000 */
[----:B------:R-:W-:Y:S02]  /*5e20*/  ISETP.NE.AND P1, PT, R143, RZ, PT ;  /* 0x000000ff8f00720c */ /* 0x000fe40003f25270 */
[----:B------:R-:W-:Y:S02]  /*5e30*/  FMNMX.FTZ R9, R188, R3, !PT ;  /* 0x00000003bc097209 */ /* 0x000fe40007810000 */
        /* <DEDUP_REMOVED lines=20> */
[----:B------:R-:W-:Y:S02]  /*5f80*/  FMNMX.FTZ R9, R96, R9, !PT ;  /* 0x0000000960097209 */ /* 0x000fe40007810000 */
        /* <DEDUP_REMOVED lines=30> */
[----:B------:R-:W-:-:S02]  /*6170*/  ISETP.GT.AND P3, PT, R89, 0x50, !P3 ;  /* 0x000000505900780c */ /* 0x000fc40005f64270 */
[----:B------:R-:W-:Y:S02]  /*6180*/  ISETP.GT.AND P1, PT, R89, 0x30, !P1 ;  /* 0x000000305900780c */ /* 0x000fe40004f24270 */
[----:B------:R-:W-:Y:S02]  /*6190*/  FMNMX.FTZ R9, R132, R9, !PT ;  /* 0x0000000984097209 */ /* 0x000fe40007810000 */
[C---:B------:R-:W-:Y:S02]  /*61a0*/  ISETP.LT.OR P1, PT, R15.reuse, 0x31, P1 ;  /* 0x000000310f00780c */ /* 0x040fe40000f21670 */
[----:B------:R-:W-:Y:S02]  /*61b0*/  ISETP.LT.OR P3, PT, R15, 0x51, P3 ;  /* 0x000000510f00780c */ /* 0x000fe40001f61670 */
[----:B------:R-:W-:Y:S02]  /*61c0*/  FSEL R114, R114, -INF , !P1 ;  /* 0xff80000072727808 */ /* 0x000fe40004800000 */
[----:B------:R-:W-:-:S02]  /*61d0*/  ISETP.NE.AND P1, PT, R153, RZ, PT ;  /* 0x000000ff9900720c */ /* 0x000fc40003f25270 */
[----:B------:R-:W-:Y:S02]  /*61e0*/  FMNMX.FTZ R91, R88, R9, !PT ;  /* 0x00000009585b7209 */ /* 0x000fe40007810000 */
[----:B------:R-:W-:Y:S01]  /*61f0*/  ISETP.GT.AND P1, PT, R89, 0x31, !P1 ;  /* 0x000000315900780c */ /* 0x000fe20004f24270 */
[----:B------:R-:W0:Y:S01]  /*6200*/  LDC R9, c[0x0][0x988] ;  /* 0x00026200ff097b82 */ /* 0x000e220000000800 */
[----:B------:R-:W-:Y:S02]  /*6210*/  FSEL R180, R130, -INF , !P3 ;  /* 0xff80000082b47808 */ /* 0x000fe40005800000 */
[----:B------:R-:W-:Y:S01]  /*6220*/  ISETP.LT.OR P1, PT, R15, 0x32, P1 ;  /* 0x000000320f00780c */ /* 0x000fe20000f21670 */
[----:B------:R-:W1:Y:S01]  /*6230*/  SHFL.BFLY PT, R130, R91, 0x2, 0x1f ;  /* 0x0c401f005b827f89 */ /* 0x000e6200000e0000 */
[----:B------:R-:W-:Y:S02]  /*6240*/  ISETP.NE.AND P2, PT, R121, RZ, PT ;  /* 0x000000ff7900720c */ /* 0x000fe40003f45270 */
[----:B------:R-:W-:-:S02]  /*6250*/  FSEL R110, R115, -INF , !P1 ;  /* 0xff800000736e7808 */ /* 0x000fc40004800000 */
[----:B------:R-:W-:Y:S02]  /*6260*/  ISETP.NE.AND P1, PT, R113, RZ, PT ;  /* 0x000000ff7100720c */ /* 0x000fe40003f25270 */
[----:B------:R-:W-:Y:S02]  /*6270*/  ISETP.NE.AND P6, PT, R157, RZ, PT ;  /* 0x000000ff9d00720c */ /* 0x000fe40003fc5270 */
[C---:B------:R-:W-:Y:S02]  /*6280*/  ISETP.GT.AND P1, PT, R89.reuse, 0x38, !P1 ;  /* 0x000000385900780c */ /* 0x040fe40004f24270 */
[----:B------:R-:W-:Y:S02]  /*6290*/  ISETP.GT.AND P4, PT, R89, 0x51, !P4 ;  /* 0x000000515900780c */ /* 0x000fe40006784270 */
[C---:B------:R-:W-:Y:S02]  /*62a0*/  ISETP.LT.OR P1, PT, R15.reuse, 0x39, P1 ;  /* 0x000000390f00780c */ /* 0x040fe40000f21670 */
[----:B------:R-:W-:-:S02]  /*62b0*/  ISETP.LT.OR P4, PT, R15, 0x52, P4 ;  /* 0x000000520f00780c */ /* 0x000fc40002781670 */
[----:B------:R-:W-:Y:S02]  /*62c0*/  FSEL R118, R118, -INF , !P1 ;  /* 0xff80000076767808 */ /* 0x000fe40004800000 */
[----:B------:R-:W-:Y:S02]  /*62d0*/  ISETP.NE.AND P1, PT, R154, RZ, PT ;  /* 0x000000ff9a00720c */ /* 0x000fe40003f25270 */
[C---:B------:R-:W-:Y:S02]  /*62e0*/  ISETP.GT.AND P5, PT, R89.reuse, 0x58, !P5 ;  /* 0x000000585900780c */ /* 0x040fe40006fa4270 */
[----:B------:R-:W-:Y:S02]  /*62f0*/  ISETP.GT.AND P1, PT, R89, 0x39, !P1 ;  /* 0x000000395900780c */ /* 0x000fe40004f24270 */
[----:B-1----:R-:W-:Y:S02]  /*6300*/  FMNMX.FTZ R93, R91, R130, !PT ;  /* 0x000000825b5d7209 */ /* 0x002fe40007810000 */
[----:B------:R-:W-:-:S02]  /*6310*/  ISETP.LT.OR P1, PT, R15, 0x3a, P1 ;  /* 0x0000003a0f00780c */ /* 0x000fc40000f21670 */
[----:B------:R-:W-:Y:S01]  /*6320*/  FSEL R182, R131, -INF , !P4 ;  /* 0xff80000083b67808 */ /* 0x000fe20006000000 */
[----:B------:R-:W1:Y:S01]  /*6330*/  SHFL.BFLY PT, R130, R93, 0x1, 0x1f ;  /* 0x0c201f005d827f89 */ /* 0x000e6200000e0000 */
[----:B------:R-:W-:Y:S02]  /*6340*/  FSEL R154, R119, -INF , !P1 ;  /* 0xff800000779a7808 */ /* 0x000fe40004800000 */
[----:B------:R-:W-:Y:S02]  /*6350*/  ISETP.NE.AND P1, PT, R117, RZ, PT ;  /* 0x000000ff7500720c */ /* 0x000fe40003f25270 */
[----:B------:R-:W-:Y:S02]  /*6360*/  ISETP.LT.OR P5, PT, R15, 0x59, P5 ;  /* 0x000000590f00780c */ /* 0x000fe40002fa1670 */
[----:B------:R-:W-:Y:S02]  /*6370*/  ISETP.GT.AND P1, PT, R89, 0x40, !P1 ;  /* 0x000000405900780c */ /* 0x000fe40004f24270 */
[----:B------:R-:W-:-:S02]  /*6380*/  FSEL R134, R134, -INF , !P5 ;  /* 0xff80000086867808 */ /* 0x000fc40006800000 */
[----:B------:R-:W-:-:S04]  /*6390*/  ISETP.LT.OR P1, PT, R15, 0x41, P1 ;  /* 0x000000410f00780c */ /* 0x000fc80000f21670 */
[----:B------:R-:W-:Y:S02]  /*63a0*/  FSEL R122, R122, -INF , !P1 ;  /* 0xff8000007a7a7808 */ /* 0x000fe40004800000 */
[----:B------:R-:W-:-:S04]  /*63b0*/  ISETP.NE.AND P1, PT, R155, RZ, PT ;  /* 0x000000ff9b00720c */ /* 0x000fc80003f25270 */
[----:B------:R-:W-:Y:S02]  /*63c0*/  ISETP.GT.AND P1, PT, R89, 0x41, !P1 ;  /* 0x000000415900780c */ /* 0x000fe40004f24270 */
[----:B-1----:R-:W-:Y:S02]  /*63d0*/  FMNMX.FTZ R130, R93, R130, !PT ;  /* 0x000000825d827209 */ /* 0x002fe40007810000 */
[----:B------:R-:W-:-:S04]  /*63e0*/  ISETP.LT.OR P1, PT, R15, 0x42, P1 ;  /* 0x000000420f00780c */ /* 0x000fc80000f21670 */
[----:B------:R-:W-:Y:S02]  /*63f0*/  FSEL R158, R123, -INF , !P1 ;  /* 0xff8000007b9e7808 */ /* 0x000fe40004800000 */
[----:B------:R-:W-:-:S04]  /*6400*/  ISETP.GT.AND P1, PT, R89, 0x48, !P2 ;  /* 0x000000485900780c */ /* 0x000fc80005724270 */
[----:B------:R-:W-:-:S04]  /*6410*/  ISETP.LT.OR P1, PT, R15, 0x49, P1 ;  /* 0x000000490f00780c */ /* 0x000fc80000f21670 */
[----:B------:R-:W-:Y:S02]  /*6420*/  FSEL R126, R126, -INF , !P1 ;  /* 0xff8000007e7e7808 */ /* 0x000fe40004800000 */
[----:B------:R-:W-:Y:S02]  /*6430*/  ISETP.GT.AND P1, PT, R89, 0x49, !P6 ;  /* 0x000000495900780c */ /* 0x000fe40007724270 */
[----:B------:R-:W-:Y:S02]  /*6440*/  ISETP.NE.AND P6, PT, R97, RZ, PT ;  /* 0x000000ff6100720c */ /* 0x000fe40003fc5270 */
[----:B------:R-:W-:-:S04]  /*6450*/  ISETP.LT.OR P1, PT, R15, 0x4a, P1 ;  /* 0x0000004a0f00780c */ /* 0x000fc80000f21670 */
[----:B------:R-:W-:Y:S02]  /*6460*/  FSEL R176, R127, -INF , !P1 ;  /* 0xff8000007fb07808 */ /* 0x000fe40004800000 */
[----:B------:R-:W-:Y:S02]  /*6470*/  ISETP.GT.AND P1, PT, R89, RZ, !P6 ;  /* 0x000000ff5900720c */ /* 0x000fe40007724270 */
[----:B------:R-:W-:Y:S02]  /*6480*/  ISETP.NE.AND P6, PT, R125, RZ, PT ;  /* 0x000000ff7d00720c */ /* 0x000fe40003fc5270 */
[----:B------:R-:W-:Y:S02]  /*6490*/  ISETP.LT.OR P1, PT, R15, 0x1, P1 ;  /* 0x000000010f00780c */ /* 0x000fe40000f21670 */
[----:B------:R-:W-:Y:S02]  /*64a0*/  ISETP.GT.AND P2, PT, R89, 0x59, !P6 ;  /* 0x000000595900780c */ /* 0x000fe40007744270 */
[----:B------:R-:W-:Y:S01]  /*64b0*/  FSEL R111, R90, -INF , !P1 ;  /* 0xff8000005a6f7808 */ /* 0x000fe20004800000 */
[C---:B0-----:R-:W-:Y:S01]  /*64c0*/  FMUL.FTZ R90, R130.reuse, R9 ;  /* 0x00000009825a7220 */ /* 0x041fe20000410000 */
[----:B------:R-:W-:-:S02]  /*64d0*/  FSETP.NEU.FTZ.AND P1, PT, R130, -INF , PT ;  /* 0xff8000008200780b */ /* 0x000fc40003f3d000 */
[----:B------:R-:W-:Y:S02]  /*64e0*/  FMNMX.FTZ R91, R111, R8, !PT ;  /* 0x000000086f5b7209 */ /* 0x000fe40007810000 */
[----:B------:R-:W-:Y:S02]  /*64f0*/  FSEL R113, R90, RZ, P1 ;  /* 0x000000ff5a717208 */ /* 0x000fe40000800000 */
[----:B------:R-:W-:Y:S02]  /*6500*/  FMNMX.FTZ R93, R152, R91, !PT ;  /* 0x0000005b985d7209 */ /* 0x000fe40007810000 */
[----:B------:R-:W-:Y:S01]  /*6510*/  ISETP.LT.OR P2, PT, R15, 0x5a, P2 ;  /* 0x0000005a0f00780c */ /* 0x000fe20001741670 */
[--C-:B------:R-:W-:Y:S01]  /*6520*/  FFMA.FTZ R104, R104, R9, -R113.reuse ;  /* 0x0000000968687223 */ /* 0x100fe20000010871 */
[----:B------:R-:W-:Y:S01]  /*6530*/  FMNMX.FTZ R93, R94, R93, !PT ;  /* 0x0000005d5e5d7209 */ /* 0x000fe20007810000 */
[-CC-:B------:R-:W-:Y:S01]  /*6540*/  FFMA.FTZ R15, R108, R9.reuse, -R113.reuse ;  /* 0x000000096c0f7223 */ /* 0x180fe20000010871 */
[-CC-:B------:R-:W-:Y:S01]  /*6550*/  FFMA.FTZ R107, R2, R9.reuse, -R113.reuse ;  /* 0x00000009026b7223 */ /* 0x180fe20000010871 */
[--C-:B------:R-:W-:Y:S01]  /*6560*/  FFMA.FTZ R89, R112, R9, -R113.reuse ;  /* 0x0000000970597223 */ /* 0x100fe20000010871 */
[----:B------:R-:W-:Y:S01]  /*6570*/  FMNMX.FTZ R93, R150, R93, !PT ;  /* 0x0000005d965d7209 */ /* 0x000fe20007810000 */
[-CC-:B------:R-:W-:Y:S01]  /*6580*/  FFMA.FTZ R112, R12, R9.reuse, -R113.reuse ;  /* 0x000000090c707223 */ /* 0x180fe20000010871 */
[----:B------:R-:W-:Y:S01]  /*6590*/  FSEL R2, R130, RZ, P1 ;  /* 0x000000ff82027208 */ /* 0x000fe20000800000 */
[--C-:B------:R-:W-:Y:S01]  /*65a0*/  FFMA.FTZ R136, R136, R9, -R113.reuse ;  /* 0x0000000988887223 */ /* 0x100fe20000010871 */
[----:B------:R-:W-:Y:S01]  /*65b0*/  FMNMX.FTZ R93, R98, R93, !PT ;  /* 0x0000005d625d7209 */ /* 0x000fe20007810000 */
[-CC-:B------:R-:W-:Y:S01]  /*65c0*/  FFMA.FTZ R188, R188, R9.reuse, -R113.reuse ;  /* 0x00000009bcbc7223 */ /* 0x180fe20000010871 */
[----:B------:R-:W-:Y:S01]  /*65d0*/  FFMA.FTZ R90, R186, R9, -R113 ;  /* 0x00000009ba5a7223 */ /* 0x000fe20000010871 */
[----:B------:R-:W-:Y:S01]  /*65e0*/  FADD.FTZ R2, -R2, R3 ;  /* 0x0000000302027221 */ /* 0x000fe20000010100 */
[----:B------:R-:W-:Y:S01]  /*65f0*/  FMNMX.FTZ R95, R148, R93, !PT ;  /* 0x0000005d945f7209 */ /* 0x000fe20007810000 */
[-CC-:B------:R-:W-:Y:S01]  /*6600*/  FFMA.FTZ R184, R184, R9.reuse, -R113.reuse ;  /* 0x00000009b8b87223 */ /* 0x180fe20000010871 */
[-CC-:B------:R-:W-:Y:S01]  /*6610*/  FFMA.FTZ R178, R178, R9.reuse, -R113.reuse ;  /* 0x00000009b2b27223 */ /* 0x180fe20000010871 */
[----:B------:R-:W-:Y:S01]  /*6620*/  FMUL.FTZ R2, R2, R9 ;  /* 0x0000000902027220 */ /* 0x000fe20000410000 */
        /* <DEDUP_REMOVED lines=13> */
[----:B------:R-:W-:Y:S01]  /*6700*/  FFMA.FTZ R88, R88, R9, -R113 ;  /* 0x0000000958587223 */ /* 0x000fe20000010871 */
[----:B------:R-:W-:Y:S01]  /*6710*/  MUFU.EX2 R91, R188 ;  /* 0x000000bc005b7308 */ /* 0x000fe20000000800 */
[----:B------:R-:W-:-:S02]  /*6720*/  LOP3.LUT P6, RZ, R175, 0x7f, RZ, 0xc0, !PT ;  /* 0x0000007fafff7812 */ /* 0x000fc400078cc0ff */
[----:B------:R-:W-:-:S04]  /*6730*/  FMNMX.FTZ R97, R140, R97, !PT ;  /* 0x000000618c617209 */ /* 0x000fc80007810000 */
[----:B------:R-:W-:Y:S01]  /*6740*/  FMNMX.FTZ R97, R142, R97, !PT ;  /* 0x000000618e617209 */ /* 0x000fe20007810000 */
[----:B------:R-:W0:Y:S03]  /*6750*/  MUFU.EX2 R90, R90 ;  /* 0x0000005a005a7308 */ /* 0x000e260000000800 */
[----:B------:R-:W-:-:S04]  /*6760*/  FMNMX.FTZ R97, R114, R97, !PT ;  /* 0x0000006172617209 */ /* 0x000fc80007810000 */
[----:B------:R-:W-:Y:S01]  /*6770*/  FMNMX.FTZ R99, R110, R97, !PT ;  /* 0x000000616e637209 */ /* 0x000fe20007810000 */
[----:B------:R-:W-:Y:S03]  /*6780*/  MUFU.EX2 R93, R184 ;  /* 0x000000b8005d7308 */ /* 0x000fe60000000800 */
[----:B------:R-:W-:-:S04]  /*6790*/  FMNMX.FTZ R99, R118, R99, !PT ;  /* 0x0000006376637209 */ /* 0x000fc80007810000 */
[----:B------:R-:W-:Y:S01]  /*67a0*/  FMNMX.FTZ R99, R154, R99, !PT ;  /* 0x000000639a637209 */ /* 0x000fe20007810000 */
[----:B------:R1:W-:Y:S03]  /*67b0*/  MUFU.EX2 R97, R136 ;  /* 0x0000008800617308 */ /* 0x0003e60000000800 */
[----:B------:R-:W-:-:S04]  /*67c0*/  FMNMX.FTZ R99, R122, R99, !PT ;  /* 0x000000637a637209 */ /* 0x000fc80007810000 */
[----:B------:R-:W-:Y:S01]  /*67d0*/  FMNMX.FTZ R101, R158, R99, !PT ;  /* 0x000000639e657209 */ /* 0x000fe20007810000 */
[----:B------:R-:W-:Y:S01]  /*67e0*/  MUFU.EX2 R178, R178 ;  /* 0x000000b200b27308 */ /* 0x000fe20000000800 */
[----:B-1----:R-:W-:Y:S02]  /*67f0*/  FFMA.FTZ R136, R128, R9, -R113 ;  /* 0x0000000980887223 */ /* 0x002fe40000010871 */
[----:B------:R-:W-:-:S04]  /*6800*/  FMNMX.FTZ R101, R126, R101, !PT ;  /* 0x000000657e657209 */ /* 0x000fc80007810000 */
[----:B------:R-:W-:Y:S01]  /*6810*/  FMNMX.FTZ R101, R176, R101, !PT ;  /* 0x00000065b0657209 */ /* 0x000fe20007810000 */
[----:B------:R1:W-:Y:S03]  /*6820*/  MUFU.EX2 R99, R104 ;  /* 0x0000006800637308 */ /* 0x0003e60000000800 */
[----:B------:R-:W-:-:S04]  /*6830*/  FMNMX.FTZ R101, R180, R101, !PT ;  /* 0x00000065b4657209 */ /* 0x000fc80007810000 */
[----:B------:R-:W-:Y:S01]  /*6840*/  FMNMX.FTZ R101, R182, R101, !PT ;  /* 0x00000065b6657209 */ /* 0x000fe20007810000 */
[----:B------:R0:W-:Y:S01]  /*6850*/  MUFU.EX2 R95, R156 ;  /* 0x0000009c005f7308 */ /* 0x0001e20000000800 */
[----:B-1----:R-:W-:Y:S02]  /*6860*/  FSEL R104, R135, -INF , !P2 ;  /* 0xff80000087687808 */ /* 0x002fe40005000000 */
[----:B------:R-:W-:-:S04]  /*6870*/  FMNMX.FTZ R101, R134, R101, !PT ;  /* 0x0000006586657209 */ /* 0x000fc80007810000 */
[----:B------:R-:W-:Y:S01]  /*6880*/  FMNMX.FTZ R105, R104, R101, !PT ;  /* 0x0000006568697209 */ /* 0x000fe20007810000 */
[--C-:B------:R-:W-:Y:S01]  /*6890*/  FFMA.FTZ R101, R116, R9, -R113.reuse ;  /* 0x0000000974657223 */ /* 0x100fe20000010871 */
[----:B------:R-:W-:Y:S01]  /*68a0*/  MUFU.EX2 R138, R138 ;  /* 0x0000008a008a7308 */ /* 0x000fe20000000800 */
[----:B0-----:R-:W-:Y:S02]  /*68b0*/  F2FP.F16.F32.PACK_AB R156, R90, R91 ;  /* 0x0000005b5a9c723e */ /* 0x001fe400000000ff */
[----:B------:R-:W0:Y:S05]  /*68c0*/  SHFL.BFLY PT, R108, R105, 0x2, 0x1f ;  /* 0x0c401f00696c7f89 */ /* 0x000e2a00000e0000 */
[----:B------:R-:W-:Y:S08]  /*68d0*/  MUFU.EX2 R100, R100 ;  /* 0x0000006400647308 */ /* 0x000ff00000000800 */
[----:B------:R-:W-:Y:S08]  /*68e0*/  MUFU.EX2 R96, R96 ;  /* 0x0000006000607308 */ /* 0x000ff00000000800 */
[----:B------:R-:W-:Y:S01]  /*68f0*/  MUFU.EX2 R15, R15 ;  /* 0x0000000f000f7308 */ /* 0x000fe20000000800 */
[----:B0-----:R-:W-:Y:S01]  /*6900*/  FMNMX.FTZ R109, R105, R108, !PT ;  /* 0x0000006c696d7209 */ /* 0x001fe20007810000 */
[-CC-:B------:R-:W-:Y:S01]  /*6910*/  FFMA.FTZ R108, R0, R9.reuse, -R113.reuse ;  /* 0x00000009006c7223 */ /* 0x180fe20000010871 */
[----:B------:R-:W-:-:S03]  /*6920*/  FFMA.FTZ R105, R124, R9, -R113 ;  /* 0x000000097c697223 */ /* 0x000fc60000010871 */
[----:B------:R-:W0:Y:S02]  /*6930*/  SHFL.BFLY PT, R0, R109, 0x1, 0x1f ;  /* 0x0c201f006d007f89 */ /* 0x000e2400000e0000 */
[----:B------:R-:W-:Y:S08]  /*6940*/  MUFU.EX2 R14, R14 ;  /* 0x0000000e000e7308 */ /* 0x000ff00000000800 */
[----:B------:R-:W-:Y:S08]  /*6950*/  MUFU.EX2 R89, R89 ;  /* 0x0000005900597308 */ /* 0x000ff00000000800 */
[----:B------:R-:W-:Y:S01]  /*6960*/  MUFU.EX2 R92, R92 ;  /* 0x0000005c005c7308 */ /* 0x000fe20000000800 */
[----:B0-----:R-:W-:-:S07]  /*6970*/  FMNMX.FTZ R12, R109, R0, !PT ;  /* 0x000000006d0c7209 */ /* 0x001fce0007810000 */
[----:B------:R-:W-:Y:S01]  /*6980*/  MUFU.EX2 R101, R101 ;  /* 0x0000006500657308 */ /* 0x000fe20000000800 */
[C---:B------:R-:W-:Y:S01]  /*6990*/  FSETP.NEU.FTZ.AND P1, PT, R12.reuse, -INF , PT ;  /* 0xff8000000c00780b */ /* 0x040fe20003f3d000 */
[----:B------:R-:W-:-:S03]  /*69a0*/  FMUL.FTZ R0, R12, R9 ;  /* 0x000000090c007220 */ /* 0x000fc60000410000 */
[----:B------:R-:W-:-:S03]  /*69b0*/  FSEL R3, R12, RZ, P1 ;  /* 0x000000ff0c037208 */ /* 0x000fc60000800000 */
[----:B------:R-:W-:Y:S01]  /*69c0*/  MUFU.EX2 R20, R20 ;  /* 0x0000001400147308 */ /* 0x000fe20000000800 */
[----:B------:R-:W-:Y:S02]  /*69d0*/  FSEL R113, R0, RZ, P1 ;  /* 0x000000ff00717208 */ /* 0x000fe40000800000 */
[C---:B------:R-:W-:Y:S01]  /*69e0*/  ISETP.GT.AND P1, PT, R13.reuse, R10, PT ;  /* 0x0000000a0d00720c */ /* 0x040fe20003f24270 */
[----:B------:R-:W-:Y:S02]  /*69f0*/  VIADD R13, R13, 0xffffffff ;  /* 0xffffffff0d0d7836 */ /* 0x000fe40000000000 */
[-CC-:B------:R-:W-:Y:S01]  /*6a00*/  FFMA.FTZ R157, R111, R9.reuse, -R113.reuse ;  /* 0x000000096f9d7223 */ /* 0x180fe20000010871 */
[-CC-:B------:R-:W-:Y:S01]  /*6a10*/  FFMA.FTZ R116, R152, R9.reuse, -R113.reuse ;  /* 0x0000000998747223 */ /* 0x180fe20000010871 */
[----:B------:R0:W1:Y:S01]  /*6a20*/  MUFU.EX2 R0, R2 ;  /* 0x0000000200007308 */ /* 0x0000620000000800 */
        /* <DEDUP_REMOVED lines=8> */
[----:B0-----:R-:W-:Y:S01]  /*6ab0*/  FADD.FTZ R2, -R3, R8 ;  /* 0x0000000803027221 */ /* 0x001fe20000010100 */
[-CC-:B------:R-:W-:Y:S01]  /*6ac0*/  FFMA.FTZ R106, R144, R9.reuse, -R113.reuse ;  /* 0x00000009906a7223 */ /* 0x180fe20000010871 */
[-CC-:B------:R-:W-:Y:S01]  /*6ad0*/  FFMA.FTZ R151, R140, R9.reuse, -R113.reuse ;  /* 0x000000098c977223 */ /* 0x180fe20000010871 */
[-CC-:B------:R-:W-:Y:S01]  /*6ae0*/  FFMA.FTZ R142, R142, R9.reuse, -R113.reuse ;  /* 0x000000098e8e7223 */ /* 0x180fe20000010871 */
[-C--:B------:R-:W-:Y:S01]  /*6af0*/  FMUL.FTZ R2, R2, R9.reuse ;  /* 0x0000000902027220 */ /* 0x080fe20000410000 */
[-CC-:B------:R-:W-:Y:S01]  /*6b00*/  FFMA.FTZ R114, R114, R9.reuse, -R113.reuse ;  /* 0x0000000972727223 */ /* 0x180fe20000010871 */
[----:B------:R-:W-:Y:S01]  /*6b10*/  FFMA.FTZ R110, R110, R9, -R113 ;  /* 0x000000096e6e7223 */ /* 0x000fe20000010871 */
[----:B------:R-:W-:Y:S01]  /*6b20*/  MUFU.EX2 R116, R116 ;  /* 0x0000007400747308 */ /* 0x000fe20000000800 */
[----:B-1----:R-:W-:Y:S01]  /*6b30*/  FFMA.FTZ R7, R0, R7, R91 ;  /* 0x0000000700077223 */ /* 0x002fe2000001005b */
[-CC-:B------:R-:W-:Y:S01]  /*6b40*/  FFMA.FTZ R118, R118, R9.reuse, -R113.reuse ;  /* 0x0000000976767223 */ /* 0x180fe20000010871 */
[-CC-:B------:R-:W-:Y:S01]  /*6b50*/  FFMA.FTZ R154, R154, R9.reuse, -R113.reuse ;  /* 0x000000099a9a7223 */ /* 0x180fe20000010871 */
[-C--:B------:R-:W-:Y:S01]  /*6b60*/  FFMA.FTZ R122, R122, R9.reuse, -R113 ;  /* 0x000000097a7a7223 */ /* 0x080fe20000010871 */
[----:B------:R-:W-:Y:S01]  /*6b70*/  FADD.FTZ R120, R90, R7 ;  /* 0x000000075a787221 */ /* 0x000fe20000010000 */
[-CC-:B------:R-:W-:Y:S01]  /*6b80*/  FFMA.FTZ R158, R158, R9.reuse, -R113.reuse ;  /* 0x000000099e9e7223 */ /* 0x180fe20000010871 */
[-CC-:B------:R-:W-:Y:S01]  /*6b90*/  FFMA.FTZ R126, R126, R9.reuse, -R113.reuse ;  /* 0x000000097e7e7223 */ /* 0x180fe20000010871 */
[----:B------:R-:W0:Y:S01]  /*6ba0*/  MUFU.EX2 R2, R2 ;  /* 0x0000000200027308 */ /* 0x000e220000000800 */
[----:B------:R-:W-:Y:S01]  /*6bb0*/  FADD.FTZ R3, R93, R120 ;  /* 0x000000785d037221 */ /* 0x000fe20000010000 */
[-CC-:B------:R-:W-:Y:S01]  /*6bc0*/  FFMA.FTZ R176, R176, R9.reuse, -R113.reuse ;  /* 0x00000009b0b07223 */ /* 0x180fe20000010871 */
[-CC-:B------:R-:W-:Y:S01]  /*6bd0*/  FFMA.FTZ R180, R180, R9.reuse, -R113.reuse ;  /* 0x00000009b4b47223 */ /* 0x180fe20000010871 */
[-C--:B------:R-:W-:Y:S01]  /*6be0*/  FFMA.FTZ R182, R182, R9.reuse, -R113 ;  /* 0x00000009b6b67223 */ /* 0x080fe20000010871 */
[----:B------:R-:W-:Y:S01]  /*6bf0*/  FADD.FTZ R120, R178, R3 ;  /* 0x00000003b2787221 */ /* 0x000fe20000010000 */
[-CC-:B------:R-:W-:Y:S01]  /*6c00*/  FFMA.FTZ R134, R134, R9.reuse, -R113.reuse ;  /* 0x0000000986867223 */ /* 0x180fe20000010871 */
[----:B------:R-:W-:Y:S01]  /*6c10*/  FFMA.FTZ R104, R104, R9, -R113 ;  /* 0x0000000968687223 */ /* 0x000fe20000010871 */
[----:B------:R-:W1:Y:S01]  /*6c20*/  MUFU.EX2 R159, R159 ;  /* 0x0000009f009f7308 */ /* 0x000e620000000800 */
[----:B------:R-:W-:Y:S01]  /*6c30*/  FADD.FTZ R7, R95, R120 ;  /* 0x000000785f077221 */ /* 0x000fe20000010000 */
[----:B------:R-:W-:Y:S01]  /*6c40*/  IMAD.U32 R111, RZ, RZ, UR11 ;  /* 0x0000000bff6f7e24 */ /* 0x000fe2000f8e00ff */
[----:B------:R-:W-:-:S02]  /*6c50*/  F2FP.F16.F32.PACK_AB R152, R138, R95 ;  /* 0x0000005f8a98723e */ /* 0x000fc400000000ff */
[----:B------:R-:W-:Y:S01]  /*6c60*/  FADD.FTZ R120, R138, R7 ;  /* 0x000000078a787221 */ /* 0x000fe20000010000 */
[----:B------:R-:W-:Y:S01]  /*6c70*/  @!P6 VIADD R111, R111, 0x2a860 ;  /* 0x0002a8606f6fe836 */ /* 0x000fe20000000000 */
[----:B------:R-:W-:Y:S01]  /*6c80*/  F2FP.F16.F32.PACK_AB R148, R96, R99 ;  /* 0x000000636094723e */ /* 0x000fe200000000ff */
[----:B------:R-:W2:Y:S01]  /*6c90*/  MUFU.EX2 R94, R94 ;  /* 0x0000005e005e7308 */ /* 0x000ea20000000800 */
[----:B0-----:R-:W-:Y:S01]  /*6ca0*/  FFMA.FTZ R3, R2, R6, R157 ;  /* 0x0000000602037223 */ /* 0x001fe2000001009d */
[----:B------:R-:W-:Y:S01]  /*6cb0*/  FADD.FTZ R7, R97, R120 ;  /* 0x0000007861077221 */ /* 0x000fe20000010000 */
[----:B------:R-:W-:Y:S02]  /*6cc0*/  @!P6 PRMT R111, RZ, 0x654, R111 ;  /* 0x00000654ff6fe816 */ /* 0x000fe4000000006f */
[----:B------:R-:W-:Y:S01]  /*6cd0*/  FADD.FTZ R6, R116, R3 ;  /* 0x0000000374067221 */ /* 0x000fe20000010000 */
[----:B------:R-:W-:Y:S01]  /*6ce0*/  F2FP.F16.F32.PACK_AB R150, R14, R15 ;  /* 0x0000000f0e96723e */ /* 0x000fe200000000ff */
[----:B------:R0:W-:Y:S01]  /*6cf0*/  @!P6 SYNCS.ARRIVE.TRANS64.RED.A1T0 RZ, [R111+URZ], RZ ;  /* 0x000000ff6fffe9a7 */ /* 0x0001e2000810043f */
[----:B------:R-:W3:Y:S01]  /*6d00*/  MUFU.EX2 R153, R153 ;  /* 0x0000009900997308 */ /* 0x000ee20000000800 */
[----:B-1----:R-:W-:Y:S01]  /*6d10*/  FADD.FTZ R3, R159, R6 ;  /* 0x000000069f037221 */ /* 0x002fe20000010000 */
[----:B------:R-:W-:-:S02]  /*6d20*/  F2FP.F16.F32.PACK_AB R144, R92, R89 ;  /* 0x000000595c90723e */ /* 0x000fc400000000ff */
[----:B------:R-:W-:Y:S02]  /*6d30*/  F2FP.F16.F32.PACK_AB R146, R20, R101 ;  /* 0x000000651492723e */ /* 0x000fe400000000ff */
[----:B------:R-:W-:Y:S02]  /*6d40*/  F2FP.F16.F32.PACK_AB R157, R116, R157 ;  /* 0x0000009d749d723e */ /* 0x000fe400000000ff */
[----:B------:R-:W1:Y:S01]  /*6d50*/  MUFU.EX2 R98, R98 ;  /* 0x0000006200627308 */ /* 0x000e620000000800 */
[C---:B--2---:R-:W-:Y:S01]  /*6d60*/  FADD.FTZ R6, R94.reuse, R3 ;  /* 0x000000035e067221 */ /* 0x044fe20000010000 */
[----:B------:R-:W-:-:S06]  /*6d70*/  F2FP.F16.F32.PACK_AB R159, R94, R159 ;  /* 0x0000009f5e9f723e */ /* 0x000fcc00000000ff */
[----:B------:R-:W2:Y:S01]  /*6d80*/  MUFU.EX2 R155, R155 ;  /* 0x0000009b009b7308 */ /* 0x000ea20000000800 */
[----:B---3--:R-:W-:-:S07]  /*6d90*/  FADD.FTZ R3, R153, R6 ;  /* 0x0000000699037221 */ /* 0x008fce0000010000 */
[----:B------:R-:W3:Y:S01]  /*6da0*/  MUFU.EX2 R102, R102 ;  /* 0x0000006600667308 */ /* 0x000ee20000000800 */
[C---:B-1----:R-:W-:Y:S01]  /*6db0*/  FADD.FTZ R6, R98.reuse, R3 ;  /* 0x0000000362067221 */ /* 0x042fe20000010000 */
[----:B------:R-:W-:-:S06]  /*6dc0*/  F2FP.F16.F32.PACK_AB R153, R98, R153 ;  /* 0x000000996299723e */ /* 0x000fcc00000000ff */
[----:B------:R-:W1:Y:S01]  /*6dd0*/  MUFU.EX2 R149, R149 ;  /* 0x0000009500957308 */ /* 0x000e620000000800 */
[----:B--2---:R-:W-:-:S07]  /*6de0*/  FADD.FTZ R3, R155, R6 ;  /* 0x000000069b037221 */ /* 0x004fce0000010000 */
[----:B------:R-:W2:Y:S01]  /*6df0*/  MUFU.EX2 R106, R106 ;  /* 0x0000006a006a7308 */ /* 0x000ea20000000800 */
[C---:B---3--:R-:W-:Y:S01]  /*6e00*/  FADD.FTZ R6, R102.reuse, R3 ;  /* 0x0000000366067221 */ /* 0x048fe20000010000 */
[----:B------:R-:W-:-:S06]  /*6e10*/  F2FP.F16.F32.PACK_AB R155, R102, R155 ;  /* 0x0000009b669b723e */ /* 0x000fcc00000000ff */
[----:B------:R-:W3:Y:S01]  /*6e20*/  MUFU.EX2 R151, R151 ;  /* 0x0000009700977308 */ /* 0x000ee20000000800 */
[----:B-1----:R-:W-:-:S07]  /*6e30*/  FADD.FTZ R3, R149, R6 ;  /* 0x0000000695037221 */ /* 0x002fce0000010000 */
[----:B------:R-:W1:Y:S01]  /*6e40*/  MUFU.EX2 R8, R142 ;  /* 0x0000008e00087308 */ /* 0x000e620000000800 */
[C---:B--2---:R-:W-:Y:S01]  /*6e50*/  FADD.FTZ R6, R106.reuse, R3 ;  /* 0x000000036a067221 */ /* 0x044fe20000010000 */
[----:B------:R-:W-:-:S06]  /*6e60*/  F2FP.F16.F32.PACK_AB R149, R106, R149 ;  /* 0x000000956a95723e */ /* 0x000fcc00000000ff */
[----:B------:R2:W4:Y:S01]  /*6e70*/  MUFU.EX2 R124, R114 ;  /* 0x00000072007c7308 */ /* 0x0005220000000800 */
[----:B---3--:R-:W-:-:S07]  /*6e80*/  FADD.FTZ R3, R151, R6 ;  /* 0x0000000697037221 */ /* 0x008fce0000010000 */
[----:B------:R3:W5:Y:S01]  /*6e90*/  MUFU.EX2 R145, R110 ;  /* 0x0000006e00917308 */ /* 0x0007620000000800 */
[----:B--2---:R-:W-:Y:S01]  /*6ea0*/  FADD.FTZ R114, R100, R7 ;  /* 0x0000000764727221 */ /* 0x004fe20000010000 */
[C---:B-1----:R-:W-:Y:S01]  /*6eb0*/  FADD.FTZ R3, R8.reuse, R3 ;  /* 0x0000000308037221 */ /* 0x042fe20000010000 */
[----:B------:R-:W-:Y:S01]  /*6ec0*/  F2FP.F16.F32.PACK_AB R151, R8, R151 ;  /* 0x000000970897723e */ /* 0x000fe200000000ff */
[----:B------:R-:W-:Y:S02]  /*6ed0*/  IMAD.MOV.U32 R8, RZ, RZ, R12 ;  /* 0x000000ffff087224 */ /* 0x000fe400078e000c */
[----:B------:R-:W-:Y:S02]  /*6ee0*/  FADD.FTZ R7, R99, R114 ;  /* 0x0000007263077221 */ /* 0x000fe40000010000 */
[----:B------:R-:W1:Y:S02]  /*6ef0*/  MUFU.EX2 R118, R118 ;  /* 0x0000007600767308 */ /* 0x000e640000000800 */
[----:B---3--:R-:W-:Y:S01]  /*6f00*/  FADD.FTZ R110, R96, R7 ;  /* 0x00000007606e7221 */ /* 0x008fe20000010000 */
[----:B----4-:R-:W-:-:S03]  /*6f10*/  FADD.FTZ R3, R124, R3 ;  /* 0x000000037c037221 */ /* 0x010fc60000010000 */
[----:B------:R-:W-:Y:S02]  /*6f20*/  FADD.FTZ R7, R15, R110 ;  /* 0x0000006e0f077221 */ /* 0x000fe40000010000 */
[----:B------:R2:W3:Y:S02]  /*6f30*/  MUFU.EX2 R147, R154 ;  /* 0x0000009a00937308 */ /* 0x0004e40000000800 */
[----:B------:R-:W-:Y:S01]  /*6f40*/  FADD.FTZ R110, R14, R7 ;  /* 0x000000070e6e7221 */ /* 0x000fe20000010000 */
[C---:B-----5:R-:W-:Y:S01]  /*6f50*/  FADD.FTZ R3, R145.reuse, R3 ;  /* 0x0000000391037221 */ /* 0x060fe20000010000 */
[----:B------:R-:W-:Y:S02]  /*6f60*/  F2FP.F16.F32.PACK_AB R145, R145, R124 ;  /* 0x0000007c9191723e */ /* 0x000fe400000000ff */
[----:B------:R-:W-:Y:S02]  /*6f70*/  FADD.FTZ R7, R89, R110 ;  /* 0x0000006e59077221 */ /* 0x000fe40000010000 */
[----:B------:R-:W4:Y:S02]  /*6f80*/  MUFU.EX2 R122, R122 ;  /* 0x0000007a007a7308 */ /* 0x000f240000000800 */
[----:B------:R-:W-:Y:S01]  /*6f90*/  FADD.FTZ R110, R92, R7 ;  /* 0x000000075c6e7221 */ /* 0x000fe20000010000 */
[----:B-1----:R-:W-:Y:S01]  /*6fa0*/  FADD.FTZ R3, R118, R3 ;  /* 0x0000000376037221 */ /* 0x002fe20000010000 */
[----:B--2---:R-:W-:-:S02]  /*6fb0*/  F2FP.F16.F32.PACK_AB R154, R100, R97 ;  /* 0x00000061649a723e */ /* 0x004fc400000000ff */
[----:B------:R-:W-:Y:S02]  /*6fc0*/  FADD.FTZ R7, R101, R110 ;  /* 0x0000006e65077221 */ /* 0x000fe40000010000 */
[----:B------:R-:W1:Y:S01]  /*6fd0*/  MUFU.EX2 R103, R103 ;  /* 0x0000006700677308 */ /* 0x000e620000000800 */
[C---:B---3--:R-:W-:Y:S01]  /*6fe0*/  FADD.FTZ R3, R147.reuse, R3 ;  /* 0x0000000393037221 */ /* 0x048fe20000010000 */
[----:B------:R-:W-:Y:S01]  /*6ff0*/  FADD.FTZ R6, R20, R7 ;  /* 0x0000000714067221 */ /* 0x000fe20000010000 */
[----:B------:R-:W-:-:S05]  /*7000*/  F2FP.F16.F32.PACK_AB R147, R147, R118 ;  /* 0x000000769393723e */ /* 0x000fca00000000ff */
[----:B------:R2:W3:Y:S01]  /*7010*/  MUFU.EX2 R141, R158 ;  /* 0x0000009e008d7308 */ /* 0x0004e20000000800 */
[----:B----4-:R-:W-:-:S07]  /*7020*/  FADD.FTZ R3, R122, R3 ;  /* 0x000000037a037221 */ /* 0x010fce0000010000 */
[----:B------:R-:W4:Y:S01]  /*7030*/  MUFU.EX2 R108, R108 ;  /* 0x0000006c006c7308 */ /* 0x000f220000000800 */
[----:B-1----:R-:W-:Y:S01]  /*7040*/  FADD.FTZ R7, R103, R6 ;  /* 0x0000000667077221 */ /* 0x002fe20000010000 */
[----:B--2---:R-:W-:-:S06]  /*7050*/  F2FP.F16.F32.PACK_AB R158, R178, R93 ;  /* 0x0000005db29e723e */ /* 0x004fcc00000000ff */
[----:B------:R-:W1:Y:S01]  /*7060*/  MUFU.EX2 R126, R126 ;  /* 0x0000007e007e7308 */ /* 0x000e620000000800 */
[C---:B---3--:R-:W-:Y:S01]  /*7070*/  FADD.FTZ R3, R141.reuse, R3 ;  /* 0x000000038d037221 */ /* 0x048fe20000010000 */
[----:B------:R-:W-:-:S06]  /*7080*/  F2FP.F16.F32.PACK_AB R141, R141, R122 ;  /* 0x0000007a8d8d723e */ /* 0x000fcc00000000ff */
[----:B------:R-:W2:Y:S01]  /*7090*/  MUFU.EX2 R105, R105 ;  /* 0x0000006900697308 */ /* 0x000ea20000000800 */
[C---:B----4-:R-:W-:Y:S01]  /*70a0*/  FADD.FTZ R6, R108.reuse, R7 ;  /* 0x000000076c067221 */ /* 0x050fe20000010000 */
[----:B------:R-:W-:-:S06]  /*70b0*/  F2FP.F16.F32.PACK_AB R140, R108, R103 ;  /* 0x000000676c8c723e */ /* 0x000fcc00000000ff */
[----:B------:R-:W3:Y:S01]  /*70c0*/  MUFU.EX2 R143, R176 ;  /* 0x000000b0008f7308 */ /* 0x000ee20000000800 */
[----:B-1----:R-:W-:-:S07]  /*70d0*/  FADD.FTZ R3, R126, R3 ;  /* 0x000000037e037221 */ /* 0x002fce0000010000 */
[----:B------:R-:W1:Y:S01]  /*70e0*/  MUFU.EX2 R112, R112 ;  /* 0x0000007000707308 */ /* 0x000e620000000800 */
[----:B--2---:R-:W-:-:S07]  /*70f0*/  FADD.FTZ R7, R105, R6 ;  /* 0x0000000669077221 */ /* 0x004fce0000010000 */
[----:B------:R-:W2:Y:S01]  /*7100*/  MUFU.EX2 R180, R180 ;  /* 0x000000b400b47308 */ /* 0x000ea20000000800 */
[C---:B---3--:R-:W-:Y:S01]  /*7110*/  FADD.FTZ R3, R143.reuse, R3 ;  /* 0x000000038f037221 */ /* 0x048fe20000010000 */
[----:B------:R-:W-:-:S06]  /*7120*/  F2FP.F16.F32.PACK_AB R143, R143, R126 ;  /* 0x0000007e8f8f723e */ /* 0x000fcc00000000ff */
[----:B------:R-:W3:Y:S01]  /*7130*/  MUFU.EX2 R136, R136 ;  /* 0x0000008800887308 */ /* 0x000ee20000000800 */
[C---:B-1----:R-:W-:Y:S01]  /*7140*/  FADD.FTZ R7, R112.reuse, R7 ;  /* 0x0000000770077221 */ /* 0x042fe20000010000 */
[----:B------:R-:W-:-:S06]  /*7150*/  F2FP.F16.F32.PACK_AB R142, R112, R105 ;  /* 0x00000069708e723e */ /* 0x000fcc00000000ff */
[----:B------:R-:W1:Y:S01]  /*7160*/  MUFU.EX2 R137, R182 ;  /* 0x000000b600897308 */ /* 0x000e620000000800 */
[----:B--2---:R-:W-:-:S07]  /*7170*/  FADD.FTZ R3, R180, R3 ;  /* 0x00000003b4037221 */ /* 0x004fce0000010000 */
[----:B------:R-:W2:Y:S01]  /*7180*/  MUFU.EX2 R107, R107 ;  /* 0x0000006b006b7308 */ /* 0x000ea20000000800 */
[----:B---3--:R-:W-:-:S07]  /*7190*/  FADD.FTZ R6, R136, R7 ;  /* 0x0000000788067221 */ /* 0x008fce0000010000 */
[----:B------:R-:W3:Y:S01]  /*71a0*/  MUFU.EX2 R134, R134 ;  /* 0x0000008600867308 */ /* 0x000ee20000000800 */
[C---:B-1----:R-:W-:Y:S01]  /*71b0*/  FADD.FTZ R3, R137.reuse, R3 ;  /* 0x0000000389037221 */ /* 0x042fe20000010000 */
[----:B------:R-:W-:-:S06]  /*71c0*/  F2FP.F16.F32.PACK_AB R137, R137, R180 ;  /* 0x000000b48989723e */ /* 0x000fcc00000000ff */
[----:B------:R-:W1:Y:S01]  /*71d0*/  MUFU.EX2 R109, R132 ;  /* 0x00000084006d7308 */ /* 0x000e620000000800 */
[C---:B--2---:R-:W-:Y:S01]  /*71e0*/  FADD.FTZ R6, R107.reuse, R6 ;  /* 0x000000066b067221 */ /* 0x044fe20000010000 */
[----:B------:R-:W-:-:S06]  /*71f0*/  F2FP.F16.F32.PACK_AB R136, R107, R136 ;  /* 0x000000886b88723e */ /* 0x000fcc00000000ff */
[----:B------:R-:W2:Y:S01]  /*7200*/  MUFU.EX2 R104, R104 ;  /* 0x0000006800687308 */ /* 0x000ea20000000800 */
[----:B---3--:R-:W-:-:S07]  /*7210*/  FADD.FTZ R3, R134, R3 ;  /* 0x0000000386037221 */ /* 0x008fce0000010000 */
[----:B------:R-:W3:Y:S01]  /*7220*/  MUFU.EX2 R88, R88 ;  /* 0x0000005800587308 */ /* 0x000ee20000000800 */
[----:B-1----:R-:W-:Y:S01]  /*7230*/  FADD.FTZ R7, R109, R6 ;  /* 0x000000066d077221 */ /* 0x002fe20000010000 */
[C---:B--2---:R-:W-:Y:S01]  /*7240*/  FADD.FTZ R6, R104.reuse, R3 ;  /* 0x0000000368067221 */ /* 0x044fe20000010000 */
[----:B------:R-:W-:Y:S01]  /*7250*/  F2FP.F16.F32.PACK_AB R139, R104, R134 ;  /* 0x00000086688b723e */ /* 0x000fe200000000ff */
[----:B------:R-:W-:Y:S02]  /*7260*/  IMAD.MOV.U32 R3, RZ, RZ, R130 ;  /* 0x000000ffff037224 */ /* 0x000fe400078e0082 */
[C---:B---3--:R-:W-:Y:S01]  /*7270*/  FADD.FTZ R7, R88.reuse, R7 ;  /* 0x0000000758077221 */ /* 0x048fe20000010000 */
[----:B------:R-:W-:Y:S01]  /*7280*/  F2FP.F16.F32.PACK_AB R138, R88, R109 ;  /* 0x0000006d588a723e */ /* 0x000fe200000000ff */
[----:B0-----:R-:W-:Y:S06]  /*7290*/  @P1 BRA `(.L_x_1125) ;  /* 0xffffffd000b81947 */ /* 0x001fec000383ffff */
[----:B------:R-:W-:Y:S01]  /*72a0*/  IMAD.MOV.U32 R8, RZ, RZ, R12 ;  /* 0x000000ffff087224 */ /* 0x000fe200078e000c */
[----:B------:R-:W-:Y:S01]  /*72b0*/  UMOV UR36, UR4 ;  /* 0x0000000400247c82 */ /* 0x000fe20008000000 */
[----:B------:R-:W-:Y:S01]  /*72c0*/  IMAD.MOV.U32 R3, RZ, RZ, R130 ;  /* 0x000000ffff037224 */ /* 0x000fe200078e0082 */
[----:B------:R-:W-:-:S06]  /*72d0*/  UMOV UR38, UR7 ;  /* 0x0000000700267c82 */ /* 0x000fcc0008000000 */
.L_x_1108:
[----:B------:R-:W0:Y:S01]  /*72e0*/  LDC R14, c[0x0][0x448] ;  /* 0x00011200ff0e7b82 */ /* 0x000e220000000800 */
[----:B------:R-:W-:Y:S01]  /*72f0*/  VIADD R12, R17, 0x7f ;  /* 0x0000007f110c7836 */ /* 0x000fe20000000000 */
[----:B------:R-:W-:-:S06]  /*7300*/  IADD3 R11, R16, 0x1, -R11 ;  /* 0x00000001100b7810 */ /* 0x000fcc0007ffe80b */
[----:B------:R-:W1:Y:S01]  /*7310*/  LDC R10, c[0x0][0x9e4] ;  /* 0x00027900ff0a7b82 */ /* 0x000e620000000800 */
[----:B0-----:R-:W-:-:S13]  /*7320*/  ISETP.NE.AND P1, PT, R14, 0x1, PT ;  /* 0x000000010e00780c */ /* 0x001fda0003f25270 */
[----:B------:R-:W0:Y:S08]  /*7330*/  @P1 LDC R15, c[0x0][0x44c] ;  /* 0x00011300ff0f1b82 */ /* 0x000e300000000800 */
[----:B------:R-:W2:Y:S01]  /*7340*/  @P1 LDC R20, c[0x0][0x450] ;  /* 0x00011400ff141b82 */ /* 0x000ea20000000800 */
[----:B0-----:R-:W-:-:S05]  /*7350*/  @P1 IMAD.HI.U32 R15, R12, R15, RZ ;  /* 0x0000000f0c0f1227 */ /* 0x001fca00078e00ff */
[----:B--2---:R-:W-:Y:S02]  /*7360*/  @P1 SHF.R.U32.HI R12, RZ, R20, R15 ;  /* 0x00000014ff0c1219 */ /* 0x004fe4000001160f */
[----:B-1----:R-:W-:-:S03]  /*7370*/  ISETP.GE.AND P1, PT, R10, 0x1, PT ;  /* 0x000000010a00780c */ /* 0x002fc60003f26270 */
[----:B------:R-:W-:-:S04]  /*7380*/  IMAD.IADD R11, R11, 0x1, R12 ;  /* 0x000000010b0b7824 */ /* 0x000fc800078e020c */
[----:B------:R-:W-:-:S06]  /*7390*/  VIADD R12, R11, -UR59 ;  /* 0x8000003b0b0c7c36 */ /* 0x000fcc0008000000 */
[----:B------:R-:W-:Y:S05]  /*73a0*/  @!P1 BRA `(.L_x_1126) ;  /* 0x00000000003c9947 */ /* 0x000fea0003800000 */
        /* <DEDUP_REMOVED lines=9> */
.L_x_1127:
[----:B------:R-:W-:-:S13]  /*7440*/  ISETP.NE.AND P1, PT, R10, 0x1, PT ;  /* 0x000000010a00780c */ /* 0x000fda0003f25270 */
[----:B------:R-:W0:Y:S02]  /*7450*/  @P1 LDC.64 R20, c[0x0][0x9e8] ;  /* 0x00027a00ff141b82 */ /* 0x000e240000000a00 */
[----:B0-----:R-:W-:-:S05]  /*7460*/  @P1 IMAD.HI.U32 R20, R11, R20, RZ ;  /* 0x000000140b141227 */ /* 0x001fca00078e00ff */
[----:B------:R-:W-:-:S07]  /*7470*/  @P1 SHF.R.U32.HI R11, RZ, R21, R20 ;  /* 0x00000015ff0b1219 */ /* 0x000fce0000011614 */
.L_x_1128:
[----:B------:R-:W-:-:S05]  /*7480*/  IMAD R11, R11, R10, RZ ;  /* 0x0000000a0b0b7224 */ /* 0x000fca00078e02ff */
[----:B------:R-:W-:-:S07]  /*7490*/  VIMNMX R12, R12, R11, !PT ;  /* 0x0000000b0c0c7248 */ /* 0x000fce0007fe0100 */
.L_x_1126:
[----:B------:R-:W-:-:S04]  /*74a0*/  VIADD R12, R12, 0x5f ;  /* 0x0000005f0c0c7836 */ /* 0x000fc80000000000 */
[----:B------:R-:W-:-:S05]  /*74b0*/  IMAD.HI R12, R12, 0x2aaaaaab, RZ ;  /* 0x2aaaaaab0c0c7827 */ /* 0x000fca00078e02ff */
[----:B------:R-:W-:-:S04]  /*74c0*/  SHF.R.U32.HI R11, RZ, 0x1f, R12 ;  /* 0x0000001fff0b7819 */ /* 0x000fc8000001160c */
[----:B------:R-:W-:-:S04]  /*74d0*/  LEA.HI.SX32 R11, R12, R11, 0x1c ;  /* 0x0000000b0c0b7211 */ /* 0x000fc800078fe2ff */
[----:B------:R-:W-:-:S04]  /*74e0*/  VIMNMX R12, R22, R11, !PT ;  /* 0x0000000b160c7248 */ /* 0x000fc80007fe0100 */
[----:B------:R-:W-:-:S13]  /*74f0*/  ISETP.GE.AND P1, PT, R13, R12, PT ;  /* 0x0000000c0d00720c */ /* 0x000fda0003f26270 */
[----:B------:R-:W-:Y:S05]  /*7500*/  @!P1 BRA `(.L_x_1129) ;  /* 0x0000001c00109947 */ /* 0x000fea0003800000 */
[----:B------:R-:W-:Y:S01]  /*7510*/  IMAD.MOV.U32 R11, RZ, RZ, R8 ;  /* 0x000000ffff0b7224 */ /* 0x000fe200078e0008 */
[----:B------:R-:W-:Y:S01]  /*7520*/  UMOV UR6, UR38 ;  /* 0x0000002600067c82 */ /* 0x000fe20008000000 */
[----:B------:R-:W-:Y:S01]  /*7530*/  IMAD.MOV.U32 R15, RZ, RZ, R3 ;  /* 0x000000ffff0f7224 */ /* 0x000fe200078e0003 */
[----:B------:R-:W-:-:S06]  /*7540*/  UMOV UR4, UR36 ;  /* 0x0000002400047c82 */ /* 0x000fcc0008000000 */
.L_x_1138:
[----:B------:R-:W-:-:S04]  /*7550*/  UIADD3 UR7, UR4, 0x1, URZ ;  /* 0x0000000104077890 */ /* 0x000fc8000fffe03f */
[----:B------:R-:W-:-:S04]  /*7560*/  UISETP.NE.AND UP0, UPT, UR7, 0x2, UPT ;  /* 0x000000020700788c */ /* 0x000fc8000bf05270 */
[----:B------:R-:W-:Y:S02]  /*7570*/  USEL UR7, UR7, URZ, UP0 ;  /* 0x0000003f07077287 */ /* 0x000fe40008000000 */
[----:B------:R-:W-:-:S04]  /*7580*/  USEL UR38, URZ, 0x1, UP0 ;  /* 0x000000013f267887 */ /* 0x000fc80008000000 */
[----:B------:R-:W-:Y:S01]  /*7590*/  ULOP3.LUT UR38, UR6, UR38, URZ, 0x3c, !UPT ;  /* 0x0000002606267292 */ /* 0x000fe2000f8e3c3f */
[----:B------:R-:W-:Y:S01]  /*75a0*/  UMOV UR36, UR7 ;  /* 0x0000000700247c82 */ /* 0x000fe20008000000 */
[----:B------:R-:W-:Y:S10]  /*75b0*/  @!P0 BRA `(.L_x_1130) ;  /* 0x0000000000048947 */ /* 0x000ff40003800000 */
[----:B------:R-:W-:Y:S01]  /*75c0*/  BPT.TRAP 0x1 ;  /* 0x000000040000795c */ /* 0x000fe20000300000 */
.L_x_1130:
[----:B------:R-:W-:Y:S01]  /*75d0*/  ULEA UR5, UR36, UR37, 0x3 ;  /* 0x0000002524057291 */ /* 0x000fe2000f8e183f */
[----:B------:R-:W-:-:S05]  /*75e0*/  IMAD.U32 R3, RZ, RZ, UR38 ;  /* 0x00000026ff037e24 */ /* 0x000fca000f8e00ff */
[----:B------:R-:W-:-:S04]  /*75f0*/  SHF.L.U32 R3, R3, 0x1f, RZ ;  /* 0x0000001f03037819 */ /* 0x000fc800000006ff */
[----:B------:R0:W1:Y:S01]  /*7600*/  SYNCS.PHASECHK.TRANS64.TRYWAIT P1, [UR5+0x2a830], R3 ;  /* 0x02a83003ff0075a7 */ /* 0x0000620008020145 */
[----:B------:R-:W-:Y:S05]  /*7610*/  @!P0 BRA `(.L_x_1131) ;  /* 0x0000000000048947 */ /* 0x000fea0003800000 */
[----:B------:R-:W-:Y:S01]  /*7620*/  BPT.TRAP 0x1 ;  /* 0x000000040000795c */ /* 0x000fe20000300000 */
.L_x_1131:
[----:B-1----:R-:W-:Y:S05]  /*7630*/  @P1 BRA `(.L_x_1132) ;  /* 0x0000000000081947 */ /* 0x002fea0003800000 */
[----:B------:R-:W1:Y:S02]  /*7640*/  SYNCS.PHASECHK.TRANS64.TRYWAIT P1, [UR5+0x2a830], R3 ;  /* 0x02a83003ff0075a7 */ /* 0x000e640008020145 */
[----:B-1----:R-:W-:Y:S05]  /*7650*/  @!P1 BRA `(.L_x_1133) ;  /* 0x000000c000f89947 */ /* 0x002fea0003800000 */
.L_x_1132:
        /* <DEDUP_REMOVED lines=131> */
.L_x_1134:
[----:B------:R-:W-:Y:S01]  /*7e90*/  ULEA UR10, UR4, UR37, 0x3 ;  /* 0x00000025040a7291 */ /* 0x000fe2000f8e183f */
[----:B------:R-:W-:-:S05]  /*7ea0*/  IMAD.U32 R0, RZ, RZ, UR6 ;  /* 0x00000006ff007e24 */ /* 0x000fca000f8e00ff */
[----:B------:R-:W-:-:S04]  /*7eb0*/  SHF.L.U32 R0, R0, 0x1f, RZ ;  /* 0x0000001f00007819 */ /* 0x000fc800000006ff */
[----:B------:R2:W3:Y:S01]  /*7ec0*/  SYNCS.PHASECHK.TRANS64.TRYWAIT P1, [UR10+0x2a850], R0 ;  /* 0x02a85000ff0075a7 */ /* 0x0004e2000802014a */
[----:B------:R-:W-:Y:S05]  /*7ed0*/  @!P0 BRA `(.L_x_1135) ;  /* 0x0000000000048947 */ /* 0x000fea0003800000 */
[----:B------:R-:W-:Y:S01]  /*7ee0*/  BPT.TRAP 0x1 ;  /* 0x000000040000795c */ /* 0x000fe20000300000 */
.L_x_1135:
[----:B---3--:R-:W-:Y:S05]  /*7ef0*/  @P1 BRA `(.L_x_1136) ;  /* 0x0000000000081947 */ /* 0x008fea0003800000 */
[----:B------:R-:W3:Y:S02]  /*7f00*/  SYNCS.PHASECHK.TRANS64.TRYWAIT P1, [UR10+0x2a850], R0 ;  /* 0x02a85000ff0075a7 */ /* 0x000ee4000802014a */
[----:B---3--:R-:W-:Y:S05]  /*7f10*/  @!P1 BRA `(.L_x_1137) ;  /* 0x000000b800e09947 */ /* 0x008fea0003800000 */
.L_x_1136:
[----:B------:R-:W-:Y:S01]  /*7f20*/  UIADD3 UR5, UR37, 0x400, URZ ;  /* 0x0000040025057890 */ /* 0x000fe2000fffe03f */
[----:B------:R-:W-:Y:S01]  /*7f30*/  WARPGROUP.ARRIVE ;  /* 0x00000000000079c5 */ /* 0x000fe20000000000 */
[----:B------:R-:W-:Y:S01]  /*7f40*/  UMOV UR15, 0x40000040 ;  /* 0x40000040000f7882 */ /* 0x000fe20000000000 */
[----:B0-2---:R-:W-:Y:S01]  /*7f50*/  FMNMX.FTZ R0, R88, R15, !PT ;  /* 0x0000000f58007209 */ /* 0x005fe20007810000 */
[----:B------:R-:W-:Y:S01]  /*7f60*/  USHF.R.U32.HI UR5, URZ, 0x4, UR5 ;  /* 0x000000043f057899 */ /* 0x000fe20008011605 */
[----:B------:R-:W0:Y:S02]  /*7f70*/  LDC R9, c[0x0][0x988] ;  /* 0x00026200ff097b82 */ /* 0x000e240000000800 */
[----:B------:R-:W2:Y:S01]  /*7f80*/  S2R R175, SR_TID.X ;  /* 0x0000000000af7919 */ /* 0x000ea20000002100 */
[----:B-1----:R-:W-:Y:S01]  /*7f90*/  FMNMX.FTZ R3, R89, R0, !PT ;  /* 0x0000000059037209 */ /* 0x002fe20007810000 */
[----:B------:R-:W-:-:S03]  /*7fa0*/  ULOP3.LUT UR5, UR5, 0x3fff, URZ, 0xc0, !UPT ;  /* 0x00003fff05057892 */ /* 0x000fc6000f8ec03f */
[----:B------:R-:W-:Y:S01]  /*7fb0*/  FMNMX.FTZ R0, R92, R3, !PT ;  /* 0x000000035c007209 */ /* 0x000fe20007810000 */
[----:B------:R-:W-:-:S03]  /*7fc0*/  ULOP3.LUT UR5, UR5, 0x3000000, URZ, 0xfc, !UPT ;  /* 0x0300000005057892 */ /* 0x000fc6000f8efc3f */
[----:B------:R-:W-:Y:S01]  /*7fd0*/  FMNMX.FTZ R3, R93, R0, !PT ;  /* 0x000000005d037209 */ /* 0x000fe20007810000 */
[----:B------:R-:W-:-:S03]  /*7fe0*/  UIMAD UR4, UR4, 0x600, UR5 ;  /* 0x00000600040478a4 */ /* 0x000fc6000f8e0205 */
[----:B------:R-:W-:Y:S01]  /*7ff0*/  FMNMX.FTZ R0, R96, R3, !PT ;  /* 0x0000000360007209 */ /* 0x000fe20007810000 */
[----:B------:R-:W-:-:S03]  /*8000*/  UIADD3 UR6, UR4, 0x80, URZ ;  /* 0x0000008004067890 */ /* 0x000fc6000fffe03f */
        /* <DEDUP_REMOVED lines=8> */
[----:B------:R-:W-:Y:S02]  /*8090*/  FMNMX.FTZ R0, R104, R3, !PT ;  /* 0x0000000368007209 */ /* 0x000fe40007810000 */
[----:B--2---:R-:W-:Y:S02]  /*80a0*/  LOP3.LUT P1, RZ, R175, 0x7f, RZ, 0xc0, !PT ;  /* 0x0000007fafff7812 */ /* 0x004fe4000782c0ff */
        /* <DEDUP_REMOVED lines=15> */
[----:B------:R-:W1:Y:S02]  /*81a0*/  SHFL.BFLY PT, R3, R0, 0x2, 0x1f ;  /* 0x0c401f0000037f89 */ /* 0x000e6400000e0000 */
[----:B-1----:R-:W-:-:S05]  /*81b0*/  FMNMX.FTZ R8, R0, R3, !PT ;  /* 0x0000000300087209 */ /* 0x002fca0007810000 */
[----:B------:R-:W1:Y:S02]  /*81c0*/  SHFL.BFLY PT, R3, R8, 0x1, 0x1f ;  /* 0x0c201f0008037f89 */ /* 0x000e6400000e0000 */
[----:B-1----:R-:W-:-:S05]  /*81d0*/  FMNMX.FTZ R3, R8, R3, !PT ;  /* 0x0000000308037209 */ /* 0x002fca0007810000 */
[C---:B------:R-:W-:Y:S01]  /*81e0*/  FADD.FTZ R2, -R3.reuse, R15 ;  /* 0x0000000f03027221 */ /* 0x040fe20000010100 */
[----:B0-----:R-:W-:-:S03]  /*81f0*/  FMUL.FTZ R174, R3, R9 ;  /* 0x0000000903ae7220 */ /* 0x001fc60000410000 */
[----:B------:R-:W-:Y:S01]  /*8200*/  FMUL.FTZ R20, R2, R9 ;  /* 0x0000000902147220 */ /* 0x000fe20000410000 */
[----:B------:R-:W-:Y:S01]  /*8210*/  FMNMX.FTZ R2, R90, R11, !PT ;  /* 0x0000000b5a027209 */ /* 0x000fe20007810000 */
[-CC-:B------:R-:W-:Y:S01]  /*8220*/  FFMA.FTZ R15, R88, R9.reuse, -R174.reuse ;  /* 0x00000009580f7223 */ /* 0x180fe200000108ae */
[----:B------:R-:W-:Y:S02]  /*8230*/  WARPGROUP.DEPBAR.LE gsb0, 0x0 ;  /* 0x00008000000079c5 */ /* 0x000fe40000010000 */
[----:B------:R-:W-:Y:S01]  /*8240*/  WARPGROUP.ARRIVE ;  /* 0x00000000000079c5 */ /* 0x000fe20000000000 */
[----:B------:R-:W-:Y:S01]  /*8250*/  FMNMX.FTZ R21, R91, R2, !PT ;  /* 0x000000025b157209 */ /* 0x000fe20007810000 */
[-CC-:B------:R-:W-:Y:S01]  /*8260*/  FFMA.FTZ R156, R89, R9.reuse, -R174.reuse ;  /* 0x00000009599c7223 */ /* 0x180fe200000108ae */
[----:B------:R0:W-:Y:S01]  /*8270*/  MUFU.EX2 R0, R20 ;  /* 0x0000001400007308 */ /* 0x0001e20000000800 */
[--C-:B------:R-:W-:Y:S01]  /*8280*/  FFMA.FTZ R158, R92, R9, -R174.reuse ;  /* 0x000000095c9e7223 */ /* 0x100fe200000108ae */
[----:B------:R-:W-:Y:S01]  /*8290*/  FMNMX.FTZ R2, R94, R21, !PT ;  /* 0x000000155e027209 */ /* 0x000fe20007810000 */
[----:B------:R-:W-:Y:S01]  /*82a0*/  HGMMA.64x128x16.F32 R24, R152, gdesc[UR12].tnspB, R24, gsb0 ;  /* 0x41e0000c98187df0 */ /* 0x000fe20008000818 */
[----:B------:R-:W-:Y:S01]  /*82b0*/  UMOV UR14, UR6 ;  /* 0x00000006000e7c82 */ /* 0x000fe20008000000 */
[----:B------:R-:W-:Y:S01]  /*82c0*/  UMOV UR15, 0x40000040 ;  /* 0x40000040000f7882 */ /* 0x000fe20000000000 */
[----:B------:R-:W-:Y:S01]  /*82d0*/  UIADD3 UR6, UR4, 0x180, URZ ;  /* 0x0000018004067890 */ /* 0x000fe2000fffe03f */
[----:B------:R-:W-:Y:S01]  /*82e0*/  FMNMX.FTZ R21, R95, R2, !PT ;  /* 0x000000025f157209 */ /* 0x000fe20007810000 */
[----:B------:R-:W1:Y:S01]  /*82f0*/  MUFU.EX2 R15, R15 ;  /* 0x0000000f000f7308 */ /* 0x000e620000000800 */
[-CC-:B0-----:R-:W-:Y:S01]  /*8300*/  FFMA.FTZ R20, R120, R9.reuse, -R174.reuse ;  /* 0x0000000978147223 */ /* 0x181fe200000108ae */
[--C-:B------:R-:W-:Y:S01]  /*8310*/  FFMA.FTZ R88, R124, R9, -R174.reuse ;  /* 0x000000097c587223 */ /* 0x100fe200000108ae */
[----:B------:R-:W-:Y:S01]  /*8320*/  FMNMX.FTZ R2, R98, R21, !PT ;  /* 0x0000001562027209 */ /* 0x000fe20007810000 */
[-CC-:B------:R-:W-:Y:S01]  /*8330*/  FFMA.FTZ R92, R128, R9.reuse, -R174.reuse ;  /* 0x00000009805c7223 */ /* 0x180fe200000108ae */
[----:B------:R-:W-:-:S02]  /*8340*/  FFMA.FTZ R133, R133, R9, -R174 ;  /* 0x0000000985857223 */ /* 0x000fc400000108ae */
[----:B------:R-:W-:Y:S01]  /*8350*/  FMNMX.FTZ R21, R99, R2, !PT ;  /* 0x0000000263157209 */ /* 0x000fe20007810000 */
[----:B------:R-:W0:Y:S03]  /*8360*/  MUFU.EX2 R156, R156 ;  /* 0x0000009c009c7308 */ /* 0x000e260000000800 */
[----:B------:R-:W-:Y:S01]  /*8370*/  FMNMX.FTZ R2, R102, R21, !PT ;  /* 0x0000001566027209 */ /* 0x000fe20007810000 */
[----:B------:R-:W-:-:S03]  /*8380*/  FFMA.FTZ R21, R93, R9, -R174 ;  /* 0x000000095d157223 */ /* 0x000fc600000108ae */
[----:B------:R-:W-:Y:S01]  /*8390*/  FMNMX.FTZ R89, R103, R2, !PT ;  /* 0x0000000267597209 */ /* 0x000fe20007810000 */
[----:B------:R-:W-:Y:S01]  /*83a0*/  MUFU.EX2 R158, R158 ;  /* 0x0000009e009e7308 */ /* 0x000fe20000000800 */
[----:B-1----:R-:W-:Y:S02]  /*83b0*/  FFMA.FTZ R7, R0, R7, R15 ;  /* 0x0000000700077223 */ /* 0x002fe4000001000f */
[----:B------:R-:W-:-:S04]  /*83c0*/  FMNMX.FTZ R2, R106, R89, !PT ;  /* 0x000000596a027209 */ /* 0x000fc80007810000 */
[----:B------:R-:W-:Y:S01]  /*83d0*/  FMNMX.FTZ R89, R107, R2, !PT ;  /* 0x000000026b597209 */ /* 0x000fe20007810000 */
[----:B------:R-:W-:Y:S01]  /*83e0*/  MUFU.EX2 R21, R21 ;  /* 0x0000001500157308 */ /* 0x000fe20000000800 */
[C---:B0-----:R-:W-:Y:S01]  /*83f0*/  FADD.FTZ R7, R156.reuse, R7 ;  /* 0x000000079c077221 */ /* 0x041fe20000010000 */
[----:B------:R-:W-:Y:S01]  /*8400*/  F2FP.F16.F32.PACK_AB R156, R156, R15 ;  /* 0x0000000f9c9c723e */ /* 0x000fe200000000ff */
[----:B------:R-:W-:Y:S01]  /*8410*/  IMAD.MOV.U32 R15, RZ, RZ, R3 ;  /* 0x000000ffff0f7224 */ /* 0x000fe200078e0003 */
[----:B------:R-:W-:Y:S01]  /*8420*/  FMNMX.FTZ R2, R110, R89, !PT ;  /* 0x000000596e027209 */ /* 0x000fe20007810000 */
[----:B------:R-:W-:-:S03]  /*8430*/  FFMA.FTZ R89, R97, R9, -R174 ;  /* 0x0000000961597223 */ /* 0x000fc600000108ae */
[----:B------:R-:W-:Y:S01]  /*8440*/  FMNMX.FTZ R93, R111, R2, !PT ;  /* 0x000000026f5d7209 */ /* 0x000fe20007810000 */
[----:B------:R-:W-:Y:S03]  /*8450*/  MUFU.EX2 R20, R20 ;  /* 0x0000001400147308 */ /* 0x000fe60000000800 */
[----:B------:R-:W-:-:S04]  /*8460*/  FMNMX.FTZ R2, R114, R93, !PT ;  /* 0x0000005d72027209 */ /* 0x000fc80007810000 */
[----:B------:R-:W-:Y:S01]  /*8470*/  FMNMX.FTZ R93, R115, R2, !PT ;  /* 0x00000002735d7209 */ /* 0x000fe20007810000 */
[----:B------:R-:W-:Y:S03]  /*8480*/  MUFU.EX2 R89, R89 ;  /* 0x0000005900597308 */ /* 0x000fe60000000800 */
        /* <DEDUP_REMOVED lines=8> */
[-CC-:B------:R-:W-:Y:S01]  /*8510*/  FFMA.FTZ R97, R105, R9.reuse, -R174.reuse ;  /* 0x0000000969617223 */ /* 0x180fe200000108ae */
[-CC-:B------:R-:W-:Y:S01]  /*8520*/  FFMA.FTZ R105, R113, R9.reuse, -R174.reuse ;  /* 0x0000000971697223 */ /* 0x180fe200000108ae */
[-CC-:B------:R-:W-:Y:S01]  /*8530*/  FFMA.FTZ R113, R121, R9.reuse, -R174.reuse ;  /* 0x0000000979717223 */ /* 0x180fe200000108ae */
[----:B------:R-:W-:Y:S01]  /*8540*/  FMNMX.FTZ R101, R127, R2, !PT ;  /* 0x000000027f657209 */ /* 0x000fe20007810000 */
[----:B------:R-:W-:Y:S01]  /*8550*/  FFMA.FTZ R121, R129, R9, -R174 ;  /* 0x0000000981797223 */ /* 0x000fe200000108ae */
[----:B------:R-:W-:Y:S02]  /*8560*/  MUFU.EX2 R92, R92 ;  /* 0x0000005c005c7308 */ /* 0x000fe40000000800 */
[----:B------:R-:W-:-:S04]  /*8570*/  FMNMX.FTZ R2, R130, R101, !PT ;  /* 0x0000006582027209 */ /* 0x000fc80007810000 */
[----:B------:R-:W-:Y:S02]  /*8580*/  FMNMX.FTZ R101, R131, R2, !PT ;  /* 0x0000000283657209 */ /* 0x000fe40007810000 */
[----:B------:R-:W-:Y:S02]  /*8590*/  MUFU.EX2 R97, R97 ;  /* 0x0000006100617308 */ /* 0x000fe40000000800 */
[----:B------:R-:W-:Y:S01]  /*85a0*/  FMNMX.FTZ R2, R134, R101, !PT ;  /* 0x0000006586027209 */ /* 0x000fe20007810000 */
[-CC-:B------:R-:W-:Y:S01]  /*85b0*/  FFMA.FTZ R101, R109, R9.reuse, -R174.reuse ;  /* 0x000000096d657223 */ /* 0x180fe200000108ae */
[-CC-:B------:R-:W-:Y:S01]  /*85c0*/  FFMA.FTZ R109, R117, R9.reuse, -R174.reuse ;  /* 0x00000009756d7223 */ /* 0x180fe200000108ae */
[----:B------:R-:W-:Y:S01]  /*85d0*/  FFMA.FTZ R117, R125, R9, -R174 ;  /* 0x000000097d757223 */ /* 0x000fe200000108ae */
[----:B------:R-:W-:Y:S02]  /*85e0*/  FMNMX.FTZ R2, R135, R2, !PT ;  /* 0x0000000287027209 */ /* 0x000fe40007810000 */
        /* <DEDUP_REMOVED lines=10> */
[----:B------:R-:W-:-:S03]  /*8690*/  FFMA.FTZ R96, R132, R9, -R174 ;  /* 0x0000000984607223 */ /* 0x000fc600000108ae */
[----:B------:R-:W-:Y:S01]  /*86a0*/  HGMMA.64x128x16.F32 R24, R148, gdesc[UR12].tnspB, R24, gsb0 ;  /* 0x41e0000c94187df0 */ /* 0x000fe20008000818 */
[----:B------:R-:W-:Y:S01]  /*86b0*/  UMOV UR14, UR6 ;  /* 0x00000006000e7c82 */ /* 0x000fe20008000000 */
[----:B------:R-:W-:Y:S01]  /*86c0*/  UMOV UR15, 0x40000040 ;  /* 0x40000040000f7882 */ /* 0x000fe20000000000 */
[----:B------:R-:W-:Y:S01]  /*86d0*/  UIADD3 UR6, UR4, 0x200, URZ ;  /* 0x0000020004067890 */ /* 0x000fe2000fffe03f */
[----:B------:R-:W-:Y:S01]  /*86e0*/  MUFU.EX2 R152, R152 ;  /* 0x0000009800987308 */ /* 0x000fe20000000800 */
[----:B------:R-:W-:-:S07]  /*86f0*/  UIADD3 UR4, UR4, 0x280, URZ ;  /* 0x0000028004047890 */ /* 0x000fce000fffe03f */
[----:B------:R-:W-:Y:S08]  /*8700*/  MUFU.EX2 R154, R154 ;  /* 0x0000009a009a7308 */ /* 0x000ff00000000800 */
[----:B------:R-:W-:Y:S01]  /*8710*/  MUFU.EX2 R96, R96 ;  /* 0x0000006000607308 */ /* 0x000fe20000000800 */
[----:B------:R-:W-:Y:S02]  /*8720*/  WARPGROUP.DEPBAR.LE gsb0, 0x0 ;  /* 0x00008000000079c5 */ /* 0x000fe40000010000 */
[----:B------:R-:W-:Y:S01]  /*8730*/  WARPGROUP.ARRIVE ;  /* 0x00000000000079c5 */ /* 0x000fe20000000000 */
[-CC-:B------:R-:W-:Y:S01]  /*8740*/  FFMA.FTZ R148, R104, R9.reuse, -R174.reuse ;  /* 0x0000000968947223 */ /* 0x180fe200000108ae */
[----:B------:R-:W-:-:S04]  /*8750*/  FFMA.FTZ R150, R108, R9, -R174 ;  /* 0x000000096c967223 */ /* 0x000fc800000108ae */
[----:B------:R-:W-:Y:S01]  /*8760*/  HGMMA.64x128x16.F32 R24, R144, gdesc[UR12].tnspB, R24, gsb0 ;  /* 0x41e0000c90187df0 */ /* 0x000fe20008000818 */
[----:B------:R-:W-:Y:S01]  /*8770*/  UMOV UR14, UR6 ;  /* 0x00000006000e7c82 */ /* 0x000fe20008000000 */
[----:B------:R-:W-:Y:S01]  /*8780*/  UMOV UR15, 0x40000040 ;  /* 0x40000040000f7882 */ /* 0x000fe20000000000 */
[----:B------:R-:W-:Y:S01]  /*8790*/  UMOV UR6, UR4 ;  /* 0x0000000400067c82 */ /* 0x000fe20008000000 */
[----:B------:R-:W-:Y:S01]  /*87a0*/  MUFU.EX2 R148, R148 ;  /* 0x0000009400947308 */ /* 0x000fe20000000800 */
[----:B------:R-:W-:-:S07]  /*87b0*/  UMOV UR4, UR36 ;  /* 0x0000002400047c82 */ /* 0x000fce0008000000 */
[----:B------:R-:W-:Y:S01]  /*87c0*/  MUFU.EX2 R150, R150 ;  /* 0x0000009600967308 */ /* 0x000fe20000000800 */
[----:B------:R-:W-:Y:S02]  /*87d0*/  WARPGROUP.DEPBAR.LE gsb0, 0x0 ;  /* 0x00008000000079c5 */ /* 0x000fe40000010000 */
[----:B------:R-:W-:Y:S01]  /*87e0*/  WARPGROUP.ARRIVE ;  /* 0x00000000000079c5 */ /* 0x000fe20000000000 */
[----:B------:R-:W0:Y:S01]  /*87f0*/  SHFL.BFLY PT, R145, R2, 0x2, 0x1f ;  /* 0x0c401f0002917f89 */ /* 0x000e2200000e0000 */
[-CC-:B------:R-:W-:Y:S01]  /*8800*/  FFMA.FTZ R144, R112, R9.reuse, -R174.reuse ;  /* 0x0000000970907223 */ /* 0x180fe200000108ae */
[----:B------:R-:W-:-:S03]  /*8810*/  FFMA.FTZ R146, R116, R9, -R174 ;  /* 0x0000000974927223 */ /* 0x000fc600000108ae */
[----:B------:R-:W-:Y:S02]  /*8820*/  HGMMA.64x128x16.F32 R24, R140, gdesc[UR12].tnspB, R24, gsb0 ;  /* 0x41e0000c8c187df0 */ /* 0x000fe40008000818 */
[----:B------:R-:W-:Y:S08]  /*8830*/  MUFU.EX2 R144, R144 ;  /* 0x0000009000907308 */ /* 0x000ff00000000800 */
[----:B------:R-:W-:Y:S01]  /*8840*/  MUFU.EX2 R146, R146 ;  /* 0x0000009200927308 */ /* 0x000fe20000000800 */
[----:B0-----:R-:W-:-:S05]  /*8850*/  FMNMX.FTZ R145, R2, R145, !PT ;  /* 0x0000009102917209 */ /* 0x001fca0007810000 */
[----:B------:R-:W0:Y:S02]  /*8860*/  SHFL.BFLY PT, R8, R145, 0x1, 0x1f ;  /* 0x0c201f0091087f89 */ /* 0x000e2400000e0000 */
[----:B0-----:R-:W-:-:S05]  /*8870*/  FMNMX.FTZ R8, R145, R8, !PT ;  /* 0x0000000891087209 */ /* 0x001fca0007810000 */
[CC--:B------:R-:W-:Y:S01]  /*8880*/  FMUL.FTZ R100, R8.reuse, R9.reuse ;  /* 0x0000000908647220 */ /* 0x0c0fe20000410000 */
[----:B------:R-:W-:Y:S02]  /*8890*/  FADD.FTZ R2, -R8, R11 ;  /* 0x0000000b08027221 */ /* 0x000fe40000010100 */
[----:B------:R-:W-:Y:S01]  /*88a0*/  MUFU.EX2 R11, R133 ;  /* 0x00000085000b7308 */ /* 0x000fe20000000800 */
[-CC-:B------:R-:W-:Y:S01]  /*88b0*/  FFMA.FTZ R90, R90, R9.reuse, -R100.reuse ;  /* 0x000000095a5a7223 */ /* 0x180fe20000010864 */
[-C--:B------:R-:W-:Y:S01]  /*88c0*/  FMUL.FTZ R2, R2, R9.reuse ;  /* 0x0000000902027220 */ /* 0x080fe20000410000 */
        /* <DEDUP_REMOVED lines=14> */
[----:B0-----:R-:W-:Y:S01]  /*89b0*/  IMAD.U32 R90, RZ, RZ, UR7 ;  /* 0x00000007ff5a7e24 */ /* 0x001fe2000f8e00ff */
[----:B------:R-:W-:Y:S01]  /*89c0*/  UMOV UR7, 0x40000040 ;  /* 0x4000004000077882 */ /* 0x000fe20000000000 */
[-CC-:B------:R-:W-:Y:S01]  /*89d0*/  FFMA.FTZ R115, R115, R9.reuse, -R100.reuse ;  /* 0x0000000973737223 */ /* 0x180fe20000010864 */
[-CC-:B------:R-:W-:Y:S01]  /*89e0*/  FFMA.FTZ R118, R118, R9.reuse, -R100.reuse ;  /* 0x0000000976767223 */ /* 0x180fe20000010864 */
[-CC-:B------:R-:W-:Y:S01]  /*89f0*/  FFMA.FTZ R119, R119, R9.reuse, -R100.reuse ;  /* 0x0000000977777223 */ /* 0x180fe20000010864 */
[----:B------:R-:W-:Y:S01]  /*8a00*/  @!P1 LEA R90, R90, UR37, 0x3 ;  /* 0x000000255a5a9c11 */ /* 0x000fe2000f8e18ff */
[-CC-:B------:R-:W-:Y:S01]  /*8a10*/  FFMA.FTZ R122, R122, R9.reuse, -R100.reuse ;  /* 0x000000097a7a7223 */ /* 0x180fe20000010864 */
[----:B------:R-:W0:Y:S01]  /*8a20*/  MUFU.EX2 R91, R91 ;  /* 0x0000005b005b7308 */ /* 0x000e220000000800 */
[-CC-:B------:R-:W-:Y:S01]  /*8a30*/  FFMA.FTZ R123, R123, R9.reuse, -R100.reuse ;  /* 0x000000097b7b7223 */ /* 0x180fe20000010864 */
[----:B------:R-:W-:Y:S01]  /*8a40*/  FFMA.FTZ R126, R126, R9, -R100 ;  /* 0x000000097e7e7223 */ /* 0x000fe20000010864 */
[----:B------:R-:W-:-:S02]  /*8a50*/  @!P1 VIADD R90, R90, 0x2a840 ;  /* 0x0002a8405a5a9836 */ /* 0x000fc40000000000 */
[-CC-:B------:R-:W-:Y:S01]  /*8a60*/  FFMA.FTZ R127, R127, R9.reuse, -R100.reuse ;  /* 0x000000097f7f7223 */ /* 0x180fe20000010864 */
[-CC-:B------:R-:W-:Y:S01]  /*8a70*/  FFMA.FTZ R130, R130, R9.reuse, -R100.reuse ;  /* 0x0000000982827223 */ /* 0x180fe20000010864 */
[-CC-:B------:R-:W-:Y:S01]  /*8a80*/  FFMA.FTZ R131, R131, R9.reuse, -R100.reuse ;  /* 0x0000000983837223 */ /* 0x180fe20000010864 */
[-C--:B------:R-:W-:Y:S01]  /*8a90*/  FFMA.FTZ R134, R134, R9.reuse, -R100 ;  /* 0x0000000986867223 */ /* 0x080fe20000010864 */
[----:B------:R2:W3:Y:S01]  /*8aa0*/  MUFU.EX2 R159, R94 ;  /* 0x0000005e009f7308 */ /* 0x0004e20000000800 */
[----:B------:R-:W-:Y:S01]  /*8ab0*/  @!P1 PRMT R90, RZ, 0x654, R90 ;  /* 0x00000654ff5a9816 */ /* 0x000fe2000000005a */
[----:B-1----:R-:W-:Y:S01]  /*8ac0*/  FFMA.FTZ R6, R2, R6, R157 ;  /* 0x0000000602067223 */ /* 0x002fe2000001009d */
[----:B------:R-:W-:-:S05]  /*8ad0*/  FFMA.FTZ R100, R135, R9, -R100 ;  /* 0x0000000987647223 */ /* 0x000fca0000010864 */
[----:B------:R-:W1:Y:S01]  /*8ae0*/  MUFU.EX2 R95, R95 ;  /* 0x0000005f005f7308 */ /* 0x000e620000000800 */
[----:B--2---:R-:W-:Y:S02]  /*8af0*/  IMAD.U32 R94, RZ, RZ, UR10 ;  /* 0x0000000aff5e7e24 */ /* 0x004fe4000f8e00ff */
[C---:B0-----:R-:W-:Y:S01]  /*8b00*/  FADD.FTZ R6, R91.reuse, R6 ;  /* 0x000000065b067221 */ /* 0x041fe20000010000 */
[----:B------:R-:W-:-:S04]  /*8b10*/  F2FP.F16.F32.PACK_AB R157, R91, R157 ;  /* 0x0000009d5b9d723e */ /* 0x000fc800000000ff */
[----:B------:R-:W0:Y:S01]  /*8b20*/  MUFU.EX2 R153, R98 ;  /* 0x0000006200997308 */ /* 0x000e220000000800 */
[----:B---3--:R-:W-:-:S07]  /*8b30*/  FADD.FTZ R6, R159, R6 ;  /* 0x000000069f067221 */ /* 0x008fce0000010000 */
[----:B------:R-:W2:Y:S01]  /*8b40*/  MUFU.EX2 R99, R99 ;  /* 0x0000006300637308 */ /* 0x000ea20000000800 */
[C---:B-1----:R-:W-:Y:S01]  /*8b50*/  FADD.FTZ R6, R95.reuse, R6 ;  /* 0x000000065f067221 */ /* 0x042fe20000010000 */
[----:B------:R-:W-:-:S06]  /*8b60*/  F2FP.F16.F32.PACK_AB R159, R95, R159 ;  /* 0x0000009f5f9f723e */ /* 0x000fcc00000000ff */
[----:B------:R-:W1:Y:S01]  /*8b70*/  MUFU.EX2 R155, R102 ;  /* 0x00000066009b7308 */ /* 0x000e620000000800 */
[----:B0-----:R-:W-:-:S07]  /*8b80*/  FADD.FTZ R6, R153, R6 ;  /* 0x0000000699067221 */ /* 0x001fce0000010000 */
[----:B------:R-:W0:Y:S01]  /*8b90*/  MUFU.EX2 R103, R103 ;  /* 0x0000006700677308 */ /* 0x000e220000000800 */
[C---:B--2---:R-:W-:Y:S01]  /*8ba0*/  FADD.FTZ R6, R99.reuse, R6 ;  /* 0x0000000663067221 */ /* 0x044fe20000010000 */
[----:B------:R-:W-:-:S06]  /*8bb0*/  F2FP.F16.F32.PACK_AB R153, R99, R153 ;  /* 0x000000996399723e */ /* 0x000fcc00000000ff */
[----:B------:R-:W2:Y:S01]  /*8bc0*/  MUFU.EX2 R149, R106 ;  /* 0x0000006a00957308 */ /* 0x000ea20000000800 */
[----:B-1----:R-:W-:Y:S01]  /*8bd0*/  FADD.FTZ R6, R155, R6 ;  /* 0x000000069b067221 */ /* 0x002fe20000010000 */
[----:B------:R-:W-:Y:S02]  /*8be0*/  WARPGROUP.DEPBAR.LE gsb0, 0x0 ;  /* 0x00008000000079c5 */ /* 0x000fe40000010000 */
[----:B------:R-:W-:-:S04]  /*8bf0*/  WARPGROUP.ARRIVE ;  /* 0x00000000000079c5 */ /* 0x000fc80000000000 */
[----:B------:R-:W1:Y:S01]  /*8c00*/  MUFU.EX2 R107, R107 ;  /* 0x0000006b006b7308 */ /* 0x000e620000000800 */
[----:B0-----:R-:W-:Y:S01]  /*8c10*/  FADD.FTZ R6, R103, R6 ;  /* 0x0000000667067221 */ /* 0x001fe20000010000 */
[----:B------:R-:W-:Y:S02]  /*8c20*/  F2FP.F16.F32.PACK_AB R140, R113, R20 ;  /* 0x00000014718c723e */ /* 0x000fe400000000ff */
[----:B------:R-:W-:Y:S01]  /*8c30*/  F2FP.F16.F32.PACK_AB R155, R103, R155 ;  /* 0x0000009b679b723e */ /* 0x000fe200000000ff */
[----:B------:R-:W-:Y:S01]  /*8c40*/  HGMMA.64x128x16.F32 R24, R136, gdesc[UR4].tnspB, R24, gsb0 ;  /* 0x41e0000488187df0 */ /* 0x000fe20008000818 */
[----:B------:R-:W-:Y:S01]  /*8c50*/  UMOV UR6, UR38 ;  /* 0x0000002600067c82 */ /* 0x000fe20008000000 */
[----:B------:R-:W-:Y:S01]  /*8c60*/  F2FP.F16.F32.PACK_AB R142, R117, R88 ;  /* 0x00000058758e723e */ /* 0x000fe200000000ff */
        /* <DEDUP_REMOVED lines=25> */
[----:B------:R-:W-:Y:S01]  /*8e00*/  MUFU.EX2 R131, R131 ;  /* 0x0000008300837308 */ /* 0x000fe20000000800 */
[----:B-1----:R-:W-:-:S07]  /*8e10*/  FADD.FTZ R6, R143, R6 ;  /* 0x000000068f067221 */ /* 0x002fce0000010000 */
[----:B------:R-:W-:Y:S01]  /*8e20*/  MUFU.EX2 R100, R100 ;  /* 0x0000006400647308 */ /* 0x000fe20000000800 */
[C---:B0-----:R-:W-:Y:S01]  /*8e30*/  FADD.FTZ R6, R127.reuse, R6 ;  /* 0x000000067f067221 */ /* 0x041fe20000010000 */
[----:B------:R-:W-:Y:S01]  /*8e40*/  F2FP.F16.F32.PACK_AB R143, R127, R143 ;  /* 0x0000008f7f8f723e */ /* 0x000fe200000000ff */
[----:B------:R-:W-:Y:S02]  /*8e50*/  WARPGROUP.DEPBAR.LE gsb0, 0x0 ;  /* 0x00008000000079c5 */ /* 0x000fe40000010000 */
[----:B------:R0:W-:Y:S03]  /*8e60*/  @!P1 SYNCS.ARRIVE.TRANS64.RED.A1T0 RZ, [R90+URZ], RZ ;  /* 0x000000ff5aff99a7 */ /* 0x0001e6000810043f */
[----:B------:R-:W1:Y:S01]  /*8e70*/  MUFU.EX2 R137, R130 ;  /* 0x0000008200897308 */ /* 0x000e620000000800 */
[----:B------:R-:W-:Y:S02]  /*8e80*/  F2FP.F16.F32.PACK_AB R138, R11, R96 ;  /* 0x000000600b8a723e */ /* 0x000fe400000000ff */
[----:B------:R-:W-:Y:S01]  /*8e90*/  F2FP.F16.F32.PACK_AB R136, R121, R92 ;  /* 0x0000005c7988723e */ /* 0x000fe200000000ff */
[----:B0-----:R-:W-:-:S04]  /*8ea0*/  @!P1 VIADD R90, R94, 0x2a860 ;  /* 0x0002a8605e5a9836 */ /* 0x001fc80000000000 */
[----:B------:R-:W0:Y:S01]  /*8eb0*/  MUFU.EX2 R139, R134 ;  /* 0x00000086008b7308 */ /* 0x000e220000000800 */
[----:B------:R-:W-:-:S04]  /*8ec0*/  @!P1 PRMT R90, RZ, 0x654, R90 ;  /* 0x00000654ff5a9816 */ /* 0x000fc8000000005a */
[----:B------:R2:W-:Y:S01]  /*8ed0*/  @!P1 SYNCS.ARRIVE.TRANS64.RED.A1T0 RZ, [R90+URZ], RZ ;  /* 0x000000ff5aff99a7 */ /* 0x0005e2000810043f */
[----:B------:R-:W-:Y:S01]  /*8ee0*/  ISETP.GT.AND P1, PT, R13, R12, PT ;  /* 0x0000000c0d00720c */ /* 0x000fe20003f24270 */
[----:B-1----:R-:W-:Y:S01]  /*8ef0*/  FADD.FTZ R6, R137, R6 ;  /* 0x0000000689067221 */ /* 0x002fe20000010000 */
[----:B------:R-:W-:Y:S01]  /*8f00*/  F2FP.F16.F32.PACK_AB R137, R131, R137 ;  /* 0x000000898389723e */ /* 0x000fe200000000ff */
[----:B------:R-:W-:Y:S02]  /*8f10*/  VIADD R13, R13, 0xffffffff ;  /* 0xffffffff0d0d7836 */ /* 0x000fe40000000000 */
[----:B------:R-:W-:Y:S01]  /*8f20*/  FADD.FTZ R6, R131, R6 ;  /* 0x0000000683067221 */ /* 0x000fe20000010000 */
[----:B--2---:R-:W-:Y:S01]  /*8f30*/  FADD.FTZ R90, R158, R7 ;  /* 0x000000079e5a7221 */ /* 0x004fe20000010000 */
[----:B------:R-:W-:Y:S02]  /*8f40*/  F2FP.F16.F32.PACK_AB R158, R21, R158 ;  /* 0x0000009e159e723e */ /* 0x000fe400000000ff */
[----:B0-----:R-:W-:Y:S01]  /*8f50*/  FADD.FTZ R6, R139, R6 ;  /* 0x000000068b067221 */ /* 0x001fe20000010000 */
[----:B------:R-:W-:Y:S01]  /*8f60*/  F2FP.F16.F32.PACK_AB R139, R100, R139 ;  /* 0x0000008b648b723e */ /* 0x000fe200000000ff */
[----:B------:R-:W-:-:S02]  /*8f70*/  FADD.FTZ R7, R21, R90 ;  /* 0x0000005a15077221 */ /* 0x000fc40000010000 */
[----:B------:R-:W-:Y:S02]  /*8f80*/  FADD.FTZ R6, R100, R6 ;  /* 0x0000000664067221 */ /* 0x000fe40000010000 */
[----:B------:R-:W-:Y:S01]  /*8f90*/  FADD.FTZ R90, R152, R7 ;  /* 0x00000007985a7221 */ /* 0x000fe20000010000 */
[----:B------:R-:W-:-:S03]  /*8fa0*/  F2FP.F16.F32.PACK_AB R152, R89, R152 ;  /* 0x000000985998723e */ /* 0x000fc600000000ff */
[----:B------:R-:W-:-:S04]  /*8fb0*/  FADD.FTZ R7, R89, R90 ;  /* 0x0000005a59077221 */ /* 0x000fc80000010000 */
        /* <DEDUP_REMOVED lines=15> */
[----:B------:R-:W-:-:S04]  /*90b0*/  FADD.FTZ R90, R20, R7 ;  /* 0x00000007145a7221 */ /* 0x000fc80000010000 */
[----:B------:R-:W-:-:S04]  /*90c0*/  FADD.FTZ R7, R113, R90 ;  /* 0x0000005a71077221 */ /* 0x000fc80000010000 */
[----:B------:R-:W-:-:S04]  /*90d0*/  FADD.FTZ R90, R88, R7 ;  /* 0x00000007585a7221 */ /* 0x000fc80000010000 */
[----:B------:R-:W-:-:S04]  /*90e0*/  FADD.FTZ R7, R117, R90 ;  /* 0x0000005a75077221 */ /* 0x000fc80000010000 */
[----:B------:R-:W-:-:S04]  /*90f0*/  FADD.FTZ R20, R92, R7 ;  /* 0x000000075c147221 */ /* 0x000fc80000010000 */
[----:B------:R-:W-:-:S04]  /*9100*/  FADD.FTZ R7, R121, R20 ;  /* 0x0000001479077221 */ /* 0x000fc80000010000 */
[----:B------:R-:W-:-:S04]  /*9110*/  FADD.FTZ R20, R96, R7 ;  /* 0x0000000760147221 */ /* 0x000fc80000010000 */
[----:B------:R-:W-:Y:S01]  /*9120*/  FADD.FTZ R7, R11, R20 ;  /* 0x000000140b077221 */ /* 0x000fe20000010000 */
[----:B------:R-:W-:Y:S01]  /*9130*/  IMAD.MOV.U32 R11, RZ, RZ, R8 ;  /* 0x000000ffff0b7224 */ /* 0x000fe200078e0008 */
[----:B------:R-:W-:Y:S06]  /*9140*/  @P1 BRA `(.L_x_1138) ;  /* 0xffffffe400001947 */ /* 0x000fec000383ffff */
.L_x_1129:
[----:B------:R-:W-:-:S13]  /*9150*/  ISETP.GE.AND P1, PT, R13, R22, PT ;  /* 0x000000160d00720c */ /* 0x000fda0003f26270 */
[----:B------:R-:W-:Y:S05]  /*9160*/  @!P1 BRA `(.L_x_1139) ;  /* 0x0000002c007c9947 */ /* 0x000fea0003800000 */
[----:B------:R-:W-:Y:S01]  /*9170*/  IMAD.MOV.U32 R11, RZ, RZ, R8 ;  /* 0x000000ffff0b7224 */ /* 0x000fe200078e0008 */
[----:B------:R-:W-:Y:S01]  /*9180*/  UMOV UR6, UR38 ;  /* 0x0000002600067c82 */ /* 0x000fe20008000000 */
[----:B------:R-:W-:Y:S01]  /*9190*/  IMAD.MOV.U32 R12, RZ, RZ, R3 ;  /* 0x000000ffff0c7224 */ /* 0x000fe200078e0003 */
[----:B------:R-:W-:Y:S01]  /*91a0*/  UMOV UR4, UR36 ;  /* 0x0000002400047c82 */ /* 0x000fe20008000000 */
[----:B------:R-:W-:Y:S01]  /*91b0*/  ULDC UR58, c[0x0][0x9e4] ;  /* 0x00027900003a7ab9 */ /* 0x000fe20000000800 */
[----:B------:R-:W-:Y:S01]  /*91c0*/  ULDC UR59, c[0x0][0x288] ;  /* 0x0000a200003b7ab9 */ /* 0x000fe20000000800 */
[----:B------:R-:W-:Y:S01]  /*91d0*/  ULDC UR60, c[0x0][0x9dc] ;  /* 0x00027700003c7ab9 */ /* 0x000fe20000000800 */
[----:B------:R-:W-:-:S05]  /*91e0*/  ULDC UR61, c[0x0][0x9e0] ;  /* 0x00027800003d7ab9 */ /* 0x000fca0000000800 */
.L_x_1156:
        /* <DEDUP_REMOVED lines=8> */
.L_x_1140:
[----:B------:R-:W-:Y:S01]  /*9270*/  ULEA UR5, UR36, UR37, 0x3 ;  /* 0x0000002524057291 */ /* 0x000fe2000f8e183f */
[----:B------:R-:W-:-:S05]  /*9280*/  IMAD.U32 R3, RZ, RZ, UR38 ;  /* 0x00000026ff037e24 */ /* 0x000fca000f8e00ff */
[----:B------:R-:W-:-:S04]  /*9290*/  SHF.L.U32 R3, R3, 0x1f, RZ ;  /* 0x0000001f03037819 */ /* 0x000fc800000006ff */
[----:B------:R0:W1:Y:S01]  /*92a0*/  SYNCS.PHASECHK.TRANS64.TRYWAIT P1, [UR5+0x2a830], R3 ;  /* 0x02a83003ff0075a7 */ /* 0x0000620008020145 */
[----:B------:R-:W-:Y:S05]  /*92b0*/  @!P0 BRA `(.L_x_1141) ;  /* 0x0000000000048947 */ /* 0x000fea0003800000 */
[----:B------:R-:W-:Y:S01]  /*92c0*/  BPT.TRAP 0x1 ;  /* 0x000000040000795c */ /* 0x000fe20000300000 */
.L_x_1141:
[----:B-1----:R-:W-:Y:S05]  /*92d0*/  @P1 BRA `(.L_x_1142) ;  /* 0x0000000000081947 */ /* 0x002fea0003800000 */
[----:B------:R-:W1:Y:S02]  /*92e0*/  SYNCS.PHASECHK.TRANS64.TRYWAIT P1, [UR5+0x2a830], R3 ;  /* 0x02a83003ff0075a7 */ /* 0x000e640008020145 */
[----:B-1----:R-:W-:Y:S05]  /*92f0*/  @!P1 BRA `(.L_x_1143) ;  /* 0x000000a800009947 */ /* 0x002fea0003800000 */
.L_x_1142:
        /* <DEDUP_REMOVED lines=131> */
.L_x_1144:
[----:B------:R-:W-:Y:S01]  /*9b30*/  ULEA UR14, UR4, UR37, 0x3 ;  /* 0x00000025040e7291 */ /* 0x000fe2000f8e183f */
[----:B------:R-:W-:-:S05]  /*9b40*/  IMAD.U32 R0, RZ, RZ, UR6 ;  /* 0x00000006ff007e24 */ /* 0x000fca000f8e00ff */
[----:B------:R-:W-:-:S04]  /*9b50*/  SHF.L.U32 R0, R0, 0x1f, RZ ;  /* 0x0000001f00007819 */ /* 0x000fc800000006ff */
[----:B------:R2:W3:Y:S01]  /*9b60*/  SYNCS.PHASECHK.TRANS64.TRYWAIT P1, [UR14+0x2a850], R0 ;  /* 0x02a85000ff0075a7 */ /* 0x0004e2000802014e */
[----:B------:R-:W-:Y:S05]  /*9b70*/  @!P0 BRA `(.L_x_1145) ;  /* 0x0000000000048947 */ /* 0x000fea0003800000 */
[----:B------:R-:W-:Y:S01]  /*9b80*/  BPT.TRAP 0x1 ;  /* 0x000000040000795c */ /* 0x000fe20000300000 */
.L_x_1145:
[----:B---3--:R-:W-:Y:S05]  /*9b90*/  @P1 BRA `(.L_x_1146) ;  /* 0x0000000000081947 */ /* 0x008fea0003800000 */
[----:B------:R-:W3:Y:S02]  /*9ba0*/  SYNCS.PHASECHK.TRANS64.TRYWAIT P1, [UR14+0x2a850], R0 ;  /* 0x02a85000ff0075a7 */ /* 0x000ee4000802014e */
[----:B---3--:R-:W-:Y:S05]  /*9bb0*/  @!P1 BRA `(.L_x_1147) ;  /* 0x0000009c00e89947 */ /* 0x008fea0003800000 */
.L_x_1146:
[----:B------:R-:W-:Y:S01]  /*9bc0*/  UIADD3 UR5, UR37, 0x400, URZ ;  /* 0x0000040025057890 */ /* 0x000fe2000fffe03f */
[----:B------:R-:W-:Y:S01]  /*9bd0*/  WARPGROUP.ARRIVE ;  /* 0x00000000000079c5 */ /* 0x000fe20000000000 */
[----:B------:R-:W-:-:S05]  /*9be0*/  UMOV UR11, 0x40000040 ;  /* 0x40000040000b7882 */ /* 0x000fca0000000000 */
[----:B------:R-:W3:Y:S01]  /*9bf0*/  S2R R175, SR_TID.X ;  /* 0x0000000000af7919 */ /* 0x000ee20000002100 */
[----:B------:R-:W-:Y:S01]  /*9c00*/  USHF.R.U32.HI UR5, URZ, 0x4, UR5 ;  /* 0x000000043f057899 */ /* 0x000fe20008011605 */
[----:B------:R-:W-:Y:S01]  /*9c10*/  ISETP.NE.AND P2, PT, R14, 0x1, PT ;  /* 0x000000010e00780c */ /* 0x000fe20003f45270 */
[----:B01----:R-:W-:Y:S02]  /*9c20*/  IMAD.IADD R3, R19, 0x1, R17 ;  /* 0x0000000113037824 */ /* 0x003fe400078e0211 */
[----:B------:R-:W-:Y:S01]  /*9c30*/  ULOP3.LUT UR5, UR5, 0x3fff, URZ, 0xc0, !UPT ;  /* 0x00003fff05057892 */ /* 0x000fe2000f8ec03f */
[----:B------:R-:W-:-:S03]  /*9c40*/  IMAD.U32 R8, RZ, RZ, UR7 ;  /* 0x00000007ff087e24 */ /* 0x000fc6000f8e00ff */
[----:B------:R-:W-:-:S04]  /*9c50*/  ULOP3.LUT UR5, UR5, 0x3000000, URZ, 0xfc, !UPT ;  /* 0x0300000005057892 */ /* 0x000fc8000f8efc3f */
[----:B------:R-:W-:Y:S02]  /*9c60*/  UIMAD UR4, UR4, 0x600, UR5 ;  /* 0x00000600040478a4 */ /* 0x000fe4000f8e0205 */
[----:B--2---:R-:W0:Y:S02]  /*9c70*/  @P2 LDC R0, c[0x0][0x44c] ;  /* 0x00011300ff002b82 */ /* 0x004e240000000800 */
[----:B------:R-:W-:-:S03]  /*9c80*/  UIADD3 UR6, UR4, 0x80, URZ ;  /* 0x0000008004067890 */ /* 0x000fc6000fffe03f */
[----:B------:R-:W-:Y:S02]  /*9c90*/  UMOV UR10, UR4 ;  /* 0x00000004000a7c82 */ /* 0x000fe40008000000 */
[----:B------:R-:W-:Y:S01]  /*9ca0*/  HGMMA.64x128x16.F32 R24, R156, gdesc[UR8].tnspB, R24, gsb0 ;  /* 0x41e000089c187df0 */ /* 0x000fe20008000818 */
[----:B------:R-:W-:Y:S01]  /*9cb0*/  UMOV UR11, 0x40000040 ;  /* 0x40000040000b7882 */ /* 0x000fe20000000000 */
[----:B------:R-:W-:Y:S01]  /*9cc0*/  UMOV UR10, UR6 ;  /* 0x00000006000a7c82 */ /* 0x000fe20008000000 */
[----:B------:R-:W-:Y:S01]  /*9cd0*/  UIADD3 UR6, UR4, 0x100, URZ ;  /* 0x0000010004067890 */ /* 0x000fe2000fffe03f */
[----:B------:R-:W1:Y:S01]  /*9ce0*/  @P2 LDC R9, c[0x0][0x450] ;  /* 0x00011400ff092b82 */ /* 0x000e620000000800 */
[----:B---3--:R-:W-:Y:S01]  /*9cf0*/  LOP3.LUT P1, RZ, R175, 0x7f, RZ, 0xc0, !PT ;  /* 0x0000007fafff7812 */ /* 0x008fe2000782c0ff */
[----:B0-----:R-:W-:-:S12]  /*9d00*/  @P2 IMAD.HI.U32 R2, R3, R0, RZ ;  /* 0x0000000003022227 */ /* 0x001fd800078e00ff */
[----:B------:R-:W-:Y:S02]  /*9d10*/  @!P1 LEA R0, R8, UR37, 0x3 ;  /* 0x0000002508009c11 */ /* 0x000fe4000f8e18ff */
[----:B-1----:R-:W-:-:S03]  /*9d20*/  @P2 SHF.R.U32.HI R3, RZ, R9, R2 ;  /* 0x00000009ff032219 */ /* 0x002fc60000011602 */
[----:B------:R-:W-:Y:S02]  /*9d30*/  @!P1 VIADD R0, R0, 0x2a840 ;  /* 0x0002a84000009836 */ /* 0x000fe40000000000 */
[----:B------:R-:W0:Y:S03]  /*9d40*/  SHFL.IDX PT, R21, R3, RZ, 0x1c1f ;  /* 0x001c1fff03157589 */ /* 0x000e2600000e0000 */
[----:B------:R-:W-:Y:S01]  /*9d50*/  @!P1 PRMT R0, RZ, 0x654, R0 ;  /* 0x00000654ff009816 */ /* 0x000fe20000000000 */
        /* <DEDUP_REMOVED lines=20> */
[----:B------:R-:W-:Y:S01]  /*9ea0*/  HGMMA.64x128x16.F32 R24, R140, gdesc[UR8].tnspB, R24, gsb0 ;  /* 0x41e000088c187df0 */ /* 0x000fe20008000818 */
[----:B------:R-:W-:Y:S01]  /*9eb0*/  UMOV UR10, UR4 ;  /* 0x00000004000a7c82 */ /* 0x000fe20008000000 */
[----:B------:R-:W-:Y:S01]  /*9ec0*/  UMOV UR11, 0x40000040 ;  /* 0x40000040000b7882 */ /* 0x000fe20000000000 */
[----:B------:R-:W-:Y:S01]  /*9ed0*/  ULOP3.LUT UR4, URZ, UR60, URZ, 0x33, !UPT ;  /* 0x0000003c3f047292 */ /* 0x000fe2000f8e333f */
[----:B------:R-:W-:Y:S02]  /*9ee0*/  WARPGROUP.DEPBAR.LE gsb0, 0x0 ;  /* 0x00008000000079c5 */ /* 0x000fe40000010000 */
[----:B------:R-:W-:-:S06]  /*9ef0*/  WARPGROUP.ARRIVE ;  /* 0x00000000000079c5 */ /* 0x000fcc0000000000 */
[----:B------:R-:W-:Y:S03]  /*9f00*/  HGMMA.64x128x16.F32 R24, R136, gdesc[UR8].tnspB, R24, gsb0 ;  /* 0x41e0000888187df0 */ /* 0x000fe60008000818 */
[----:B------:R-:W-:Y:S02]  /*9f10*/  WARPGROUP.DEPBAR.LE gsb0, 0x0 ;  /* 0x00008000000079c5 */ /* 0x000fe40000010000 */
[----:B------:R-:W-:Y:S01]  /*9f20*/  IMAD R137, R13, -0x60, RZ ;  /* 0xffffffa00d897824 */ /* 0x000fe200078e02ff */
[----:B------:R1:W-:Y:S01]  /*9f30*/  @!P1 SYNCS.ARRIVE.TRANS64.RED.A1T0 RZ, [R0+URZ], RZ ;  /* 0x000000ff00ff99a7 */ /* 0x0003e2000810043f */
[----:B------:R-:W-:Y:S02]  /*9f40*/  ISETP.GE.AND P1, PT, R10, 0x1, PT ;  /* 0x000000010a00780c */ /* 0x000fe40003f26270 */
[----:B------:R-:W-:-:S04]  /*9f50*/  VIADD R9, R137, 0x1 ;  /* 0x0000000189097836 */ /* 0x000fc80000000000 */
[----:B------:R-:W-:-:S04]  /*9f60*/  IMAD R9, R18, -0x2, R9 ;  /* 0xfffffffe12097824 */ /* 0x000fc800078e0209 */
[C---:B------:R-:W-:Y:S01]  /*9f70*/  VIADD R142, R9.reuse, 0xffffffff ;  /* 0xffffffff098e7836 */ /* 0x040fe20000000000 */
[----:B-1----:R-:W-:-:S05]  /*9f80*/  IADD3 R0, R9, -UR59, R16 ;  /* 0x8000003b09007c10 */ /* 0x002fca000fffe010 */
[C---:B------:R-:W-:Y:S02]  /*9f90*/  VIADD R139, R0.reuse, UR61 ;  /* 0x0000003d008b7c36 */ /* 0x040fe40008000000 */
[----:B------:R-:W-:Y:S02]  /*9fa0*/  VIADD R140, R0, UR4 ;  /* 0x00000004008c7c36 */ /* 0x000fe40008000000 */
[--C-:B0-----:R-:W-:Y:S02]  /*9fb0*/  IMAD.IADD R9, R139, 0x1, R21.reuse ;  /* 0x000000018b097824 */ /* 0x101fe400078e0215 */
[----:B------:R-:W-:Y:S01]  /*9fc0*/  IMAD.IADD R15, R140, 0x1, R21 ;  /* 0x000000018c0f7824 */ /* 0x000fe200078e0215 */
[----:B------:R-:W-:Y:S06]  /*9fd0*/  @!P1 BRA `(.L_x_1148) ;  /* 0x0000000000549947 */ /* 0x000fec0003800000 */
[----:B------:R-:W-:Y:S01]  /*9fe0*/  IADD3 R21, R16, -UR59, R21 ;  /* 0x8000003b10157c10 */ /* 0x000fe2000fffe015 */
        /* <DEDUP_REMOVED lines=11> */
.L_x_1150:
[----:B------:R-:W-:-:S05]  /*a0a0*/  IMAD.U32 R2, RZ, RZ, UR58 ;  /* 0x0000003aff027e24 */ /* 0x000fca000f8e00ff */
[----:B------:R-:W-:-:S13]  /*a0b0*/  ISETP.NE.AND P1, PT, R2, 0x1, PT ;  /* 0x000000010200780c */ /* 0x000fda0003f25270 */
[----:B------:R-:W0:Y:S02]  /*a0c0*/  @P1 LDC.64 R144, c[0x0][0x9e8] ;  /* 0x00027a00ff901b82 */ /* 0x000e240000000a00 */
[----:B0-----:R-:W-:-:S05]  /*a0d0*/  @P1 IMAD.HI.U32 R0, R21, R144, RZ ;  /* 0x0000009015001227 */ /* 0x001fca00078e00ff */
[----:B------:R-:W-:-:S07]  /*a0e0*/  @P1 SHF.R.U32.HI R21, RZ, R145, R0 ;  /* 0x00000091ff151219 */ /* 0x000fce0000011600 */
.L_x_1151:
[----:B------:R-:W-:Y:S05]  /*a0f0*/  BSYNC B0 ;  /* 0x0000000000007941 */ /* 0x000fea0003800000 */
.L_x_1149:
[----:B------:R-:W-:-:S05]  /*a100*/  IMAD R0, R21, R2, R142 ;  /* 0x0000000215007224 */ /* 0x000fca00078e028e */
[----:B------:R-:W-:Y:S02]  /*a110*/  VIADDMNMX R9, R0, R2, R9, PT ;  /* 0x0000000200097246 */ /* 0x000fe40003800109 */
[----:B------:R-:W-:-:S07]  /*a120*/  VIMNMX R15, R15, R0, !PT ;  /* 0x000000000f0f7248 */ /* 0x000fce0007fe0100 */
.L_x_1148:
[C---:B------:R-:W-:Y:S01]  /*a130*/  ISETP.GE.AND P1, PT, R137.reuse, 0x2, PT ;  /* 0x000000028900780c */ /* 0x040fe20003f26270 */
[----:B------:R-:W0:Y:S01]  /*a140*/  SHFL.IDX PT, R3, R3, 0x1, 0x1c1f ;  /* 0x003c1f0003037f89 */ /* 0x000e2200000e0000 */
[----:B------:R-:W-:Y:S02]  /*a150*/  ISETP.GE.AND P4, PT, R137, 0xa, PT ;  /* 0x0000000a8900780c */ /* 0x000fe40003f86270 */
        /* <DEDUP_REMOVED lines=111> */
[----:B------:R-:W-:Y:S01]  /*a850*/  ISETP.GT.AND P6, PT, R15, 0x59, !P6 ;  /* 0x000000590f00780c */ /* 0x000fe200077c4270 */
[----:B------:R-:W-:-:S03]  /*a860*/  IMAD.IADD R15, R139, 0x1, R3 ;  /* 0x000000018b0f7824 */ /* 0x000fc600078e0203 */
[----:B------:R-:W-:-:S04]  /*a870*/  ISETP.LT.OR P6, PT, R9, 0x5a, P6 ;  /* 0x0000005a0900780c */ /* 0x000fc800037c1670 */
[----:B------:R-:W-:Y:S02]  /*a880*/  FSEL R88, R133, -INF , !P6 ;  /* 0xff80000085587808 */ /* 0x000fe40007000000 */
[----:B------:R-:W-:-:S13]  /*a890*/  ISETP.GE.AND P6, PT, R10, 0x1, PT ;  /* 0x000000010a00780c */ /* 0x000fda0003fc6270 */
[----:B------:R-:W-:Y:S05]  /*a8a0*/  @!P6 BRA `(.L_x_1152) ;  /* 0x000000000054e947 */ /* 0x000fea0003800000 */
        /* <DEDUP_REMOVED lines=12> */
.L_x_1154:
[----:B------:R-:W-:-:S05]  /*a970*/  IMAD.U32 R9, RZ, RZ, UR58 ;  /* 0x0000003aff097e24 */ /* 0x000fca000f8e00ff */
[----:B------:R-:W-:-:S13]  /*a980*/  ISETP.NE.AND P6, PT, R9, 0x1, PT ;  /* 0x000000010900780c */ /* 0x000fda0003fc5270 */
[----:B------:R-:W0:Y:S02]  /*a990*/  @P6 LDC.64 R140, c[0x0][0x9e8] ;  /* 0x00027a00ff8c6b82 */ /* 0x000e240000000a00 */
[----:B0-----:R-:W-:-:S05]  /*a9a0*/  @P6 IMAD.HI.U32 R140, R3, R140, RZ ;  /* 0x0000008c038c6227 */ /* 0x001fca00078e00ff */
[----:B------:R-:W-:-:S07]  /*a9b0*/  @P6 SHF.R.U32.HI R3, RZ, R141, R140 ;  /* 0x0000008dff036219 */ /* 0x000fce000001168c */
.L_x_1155:
[----:B------:R-:W-:Y:S05]  /*a9c0*/  BSYNC B0 ;  /* 0x0000000000007941 */ /* 0x000fea0003800000 */
.L_x_1153:
[----:B------:R-:W-:-:S05]  /*a9d0*/  IMAD R140, R3, R9, R142 ;  /* 0x00000009038c7224 */ /* 0x000fca00078e028e */
[----:B------:R-:W-:Y:S02]  /*a9e0*/  VIADDMNMX R15, R140, R9, R15, PT ;  /* 0x000000098c0f7246 */ /* 0x000fe4000380010f */
[----:B------:R-:W-:-:S07]  /*a9f0*/  VIMNMX R21, R21, R140, !PT ;  /* 0x0000008c15157248 */ /* 0x000fce0007fe0100 */
.L_x_1152:
[C---:B------:R-:W-:Y:S01]  /*aa00*/  ISETP.GT.AND P1, PT, R21.reuse, 0x1, !P1 ;  /* 0x000000011500780c */ /* 0x040fe20004f24270 */
[----:B------:R-:W0:Y:S01]  /*aa10*/  LDC R9, c[0x0][0x988] ;  /* 0x00026200ff097b82 */ /* 0x000e220000000800 */
[----:B------:R-:W-:Y:S01]  /*aa20*/  ISETP.GT.AND P2, PT, R21, 0x8, !P2 ;  /* 0x000000081500780c */ /* 0x000fe20005744270 */
[----:B------:R-:W-:Y:S01]  /*aa30*/  UMOV UR6, UR38 ;  /* 0x0000002600067c82 */ /* 0x000fe20008000000 */
[C---:B------:R-:W-:Y:S01]  /*aa40*/  ISETP.LT.OR P1, PT, R15.reuse, 0x2, P1 ;  /* 0x000000020f00780c */ /* 0x040fe20000f21670 */
[----:B------:R-:W-:Y:S01]  /*aa50*/  UMOV UR4, UR36 ;  /* 0x0000002400047c82 */ /* 0x000fe20008000000 */
        /* <DEDUP_REMOVED lines=59> */
[----:B------:R-:W-:Y:S02]  /*ae10*/  ISETP.NE.AND P6, PT, R156, RZ, PT ;  /* 0x000000ff9c00720c */ /* 0x000fe40003fc5270 */
[----:B------:R-:W-:Y:S02]  /*ae20*/  FSEL R142, R111, -INF , !P1 ;  /* 0xff8000006f8e7808 */ /* 0x000fe40004800000 */
[----:B------:R-:W-:Y:S02]  /*ae30*/  ISETP.NE.AND P1, PT, R109, RZ, PT ;  /* 0x000000ff6d00720c */ /* 0x000fe40003f25270 */
[----:B------:R-:W-:-:S02]  /*ae40*/  FMNMX.FTZ R3, R2, R3, !PT ;  /* 0x0000000302037209 */ /* 0x000fc40007810000 */
[----:B------:R-:W-:Y:S02]  /*ae50*/  ISETP.GT.AND P1, PT, R21, 0x30, !P1 ;  /* 0x000000301500780c */ /* 0x000fe40004f24270 */
[----:B------:R-:W-:Y:S02]  /*ae60*/  FMNMX.FTZ R3, R132, R3, !PT ;  /* 0x0000000384037209 */ /* 0x000fe40007810000 */
[----:B------:R-:W-:Y:S02]  /*ae70*/  ISETP.LT.OR P1, PT, R15, 0x31, P1 ;  /* 0x000000310f00780c */ /* 0x000fe40000f21670 */
[----:B------:R-:W-:Y:S02]  /*ae80*/  FMNMX.FTZ R91, R88, R3, !PT ;  /* 0x00000003585b7209 */ /* 0x000fe40007810000 */
[----:B------:R-:W-:Y:S02]  /*ae90*/  FSEL R114, R114, -INF , !P1 ;  /* 0xff80000072727808 */ /* 0x000fe40004800000 */
[----:B------:R-:W-:Y:S01]  /*aea0*/  ISETP.NE.AND P1, PT, R151, RZ, PT ;  /* 0x000000ff9700720c */ /* 0x000fe20003f25270 */
[----:B------:R-:W1:Y:S01]  /*aeb0*/  SHFL.BFLY PT, R186, R91, 0x2, 0x1f ;  /* 0x0c401f005bba7f89 */ /* 0x000e6200000e0000 */
[----:B------:R-:W-:-:S02]  /*aec0*/  ISETP.NE.AND P2, PT, R121, RZ, PT ;  /* 0x000000ff7900720c */ /* 0x000fc40003f45270 */
[C---:B------:R-:W-:Y:S02]  /*aed0*/  ISETP.GT.AND P1, PT, R21.reuse, 0x31, !P1 ;  /* 0x000000311500780c */ /* 0x040fe40004f24270 */
[----:B------:R-:W-:Y:S02]  /*aee0*/  ISETP.GT.AND P3, PT, R21, 0x50, !P3 ;  /* 0x000000501500780c */ /* 0x000fe40005f64270 */
[C---:B------:R-:W-:Y:S02]  /*aef0*/  ISETP.LT.OR P1, PT, R15.reuse, 0x32, P1 ;  /* 0x000000320f00780c */ /* 0x040fe40000f21670 */
[----:B------:R-:W-:Y:S02]  /*af00*/  ISETP.LT.OR P3, PT, R15, 0x51, P3 ;  /* 0x000000510f00780c */ /* 0x000fe40001f61670 */
[----:B------:R-:W-:Y:S02]  /*af10*/  FSEL R110, R115, -INF , !P1 ;  /* 0xff800000736e7808 */ /* 0x000fe40004800000 */
[----:B------:R-:W-:-:S02]  /*af20*/  ISETP.NE.AND P1, PT, R113, RZ, PT ;  /* 0x000000ff7100720c */ /* 0x000fc40003f25270 */
[C---:B------:R-:W-:Y:S02]  /*af30*/  ISETP.GT.AND P4, PT, R21.reuse, 0x51, !P4 ;  /* 0x000000511500780c */ /* 0x040fe40006784270 */
[----:B------:R-:W-:Y:S02]  /*af40*/  ISETP.GT.AND P1, PT, R21, 0x38, !P1 ;  /* 0x000000381500780c */ /* 0x000fe40004f24270 */
[----:B------:R-:W-:Y:S02]  /*af50*/  FSEL R130, R130, -INF , !P3 ;  /* 0xff80000082827808 */ /* 0x000fe40005800000 */
[C---:B------:R-:W-:Y:S02]  /*af60*/  ISETP.LT.OR P1, PT, R15.reuse, 0x39, P1 ;  /* 0x000000390f00780c */ /* 0x040fe40000f21670 */
[----:B------:R-:W-:Y:S02]  /*af70*/  ISETP.LT.OR P4, PT, R15, 0x52, P4 ;  /* 0x000000520f00780c */ /* 0x000fe40002781670 */
[----:B------:R-:W-:-:S02]  /*af80*/  FSEL R118, R118, -INF , !P1 ;  /* 0xff80000076767808 */ /* 0x000fc40004800000 */
[----:B------:R-:W-:Y:S02]  /*af90*/  ISETP.NE.AND P1, PT, R153, RZ, PT ;  /* 0x000000ff9900720c */ /* 0x000fe40003f25270 */
[C---:B------:R-:W-:Y:S02]  /*afa0*/  ISETP.GT.AND P5, PT, R21.reuse, 0x58, !P5 ;  /* 0x000000581500780c */ /* 0x040fe40006fa4270 */
[----:B------:R-:W-:Y:S02]  /*afb0*/  ISETP.GT.AND P1, PT, R21, 0x39, !P1 ;  /* 0x000000391500780c */ /* 0x000fe40004f24270 */
[----:B------:R-:W-:Y:S02]  /*afc0*/  FSEL R178, R131, -INF , !P4 ;  /* 0xff80000083b27808 */ /* 0x000fe40006000000 */
[C---:B------:R-:W-:Y:S02]  /*afd0*/  ISETP.LT.OR P1, PT, R15.reuse, 0x3a, P1 ;  /* 0x0000003a0f00780c */ /* 0x040fe40000f21670 */
[----:B------:R-:W-:-:S02]  /*afe0*/  ISETP.LT.OR P5, PT, R15, 0x59, P5 ;  /* 0x000000590f00780c */ /* 0x000fc40002fa1670 */
[----:B------:R-:W-:Y:S02]  /*aff0*/  FSEL R156, R119, -INF , !P1 ;  /* 0xff800000779c7808 */ /* 0x000fe40004800000 */
[----:B------:R-:W-:Y:S02]  /*b000*/  ISETP.NE.AND P1, PT, R117, RZ, PT ;  /* 0x000000ff7500720c */ /* 0x000fe40003f25270 */
[----:B------:R-:W-:Y:S02]  /*b010*/  FSEL R134, R134, -INF , !P5 ;  /* 0xff80000086867808 */ /* 0x000fe40006800000 */
[----:B------:R-:W-:-:S04]  /*b020*/  ISETP.GT.AND P1, PT, R21, 0x40, !P1 ;  /* 0x000000401500780c */ /* 0x000fc80004f24270 */
[----:B------:R-:W-:-:S04]  /*b030*/  ISETP.LT.OR P1, PT, R15, 0x41, P1 ;  /* 0x000000410f00780c */ /* 0x000fc80000f21670 */
[----:B------:R-:W-:Y:S02]  /*b040*/  FSEL R122, R122, -INF , !P1 ;  /* 0xff8000007a7a7808 */ /* 0x000fe40004800000 */
[----:B------:R-:W-:-:S04]  /*b050*/  ISETP.NE.AND P1, PT, R155, RZ, PT ;  /* 0x000000ff9b00720c */ /* 0x000fc80003f25270 */
[----:B------:R-:W-:-:S04]  /*b060*/  ISETP.GT.AND P1, PT, R21, 0x41, !P1 ;  /* 0x000000411500780c */ /* 0x000fc80004f24270 */
[----:B------:R-:W-:-:S04]  /*b070*/  ISETP.LT.OR P1, PT, R15, 0x42, P1 ;  /* 0x000000420f00780c */ /* 0x000fc80000f21670 */
[----:B------:R-:W-:Y:S02]  /*b080*/  FSEL R158, R123, -INF , !P1 ;  /* 0xff8000007b9e7808 */ /* 0x000fe40004800000 */
[----:B------:R-:W-:-:S04]  /*b090*/  ISETP.GT.AND P1, PT, R21, 0x48, !P2 ;  /* 0x000000481500780c */ /* 0x000fc80005724270 */
[----:B------:R-:W-:-:S04]  /*b0a0*/  ISETP.LT.OR P1, PT, R15, 0x49, P1 ;  /* 0x000000490f00780c */ /* 0x000fc80000f21670 */
[----:B------:R-:W-:Y:S02]  /*b0b0*/  FSEL R126, R126, -INF , !P1 ;  /* 0xff8000007e7e7808 */ /* 0x000fe40004800000 */
[----:B------:R-:W-:Y:S02]  /*b0c0*/  ISETP.GT.AND P1, PT, R21, 0x49, !P6 ;  /* 0x000000491500780c */ /* 0x000fe40007724270 */
[----:B------:R-:W-:Y:S02]  /*b0d0*/  ISETP.NE.AND P6, PT, R93, RZ, PT ;  /* 0x000000ff5d00720c */ /* 0x000fe40003fc5270 */
[----:B-1----:R-:W-:Y:S02]  /*b0e0*/  FMNMX.FTZ R93, R91, R186, !PT ;  /* 0x000000ba5b5d7209 */ /* 0x002fe40007810000 */
[----:B------:R-:W-:-:S03]  /*b0f0*/  ISETP.LT.OR P1, PT, R15, 0x4a, P1 ;  /* 0x0000004a0f00780c */ /* 0x000fc60000f21670 */
[----:B------:R-:W1:Y:S01]  /*b100*/  SHFL.BFLY PT, R186, R93, 0x1, 0x1f ;  /* 0x0c201f005dba7f89 */ /* 0x000e6200000e0000 */
[----:B------:R-:W-:Y:S02]  /*b110*/  FSEL R176, R127, -INF , !P1 ;  /* 0xff8000007fb07808 */ /* 0x000fe40004800000 */
[----:B------:R-:W-:Y:S02]  /*b120*/  ISETP.GT.AND P1, PT, R21, RZ, !P6 ;  /* 0x000000ff1500720c */ /* 0x000fe40007724270 */
[----:B------:R-:W-:Y:S02]  /*b130*/  ISETP.NE.AND P6, PT, R125, RZ, PT ;  /* 0x000000ff7d00720c */ /* 0x000fe40003fc5270 */
[----:B------:R-:W-:Y:S02]  /*b140*/  ISETP.LT.OR P1, PT, R15, 0x1, P1 ;  /* 0x000000010f00780c */ /* 0x000fe40000f21670 */
[----:B------:R-:W-:Y:S02]  /*b150*/  ISETP.GT.AND P2, PT, R21, 0x59, !P6 ;  /* 0x000000591500780c */ /* 0x000fe40007744270 */
[----:B------:R-:W-:-:S02]  /*b160*/  LOP3.LUT P6, RZ, R175, 0x7f, RZ, 0xc0, !PT ;  /* 0x0000007fafff7812 */ /* 0x000fc400078cc0ff */
[----:B------:R-:W-:Y:S02]  /*b170*/  ISETP.LT.OR P2, PT, R15, 0x5a, P2 ;  /* 0x0000005a0f00780c */ /* 0x000fe40001741670 */
[----:B-1----:R-:W-:Y:S02]  /*b180*/  FMNMX.FTZ R3, R93, R186, !PT ;  /* 0x000000ba5d037209 */ /* 0x002fe40007810000 */
[----:B------:R-:W-:Y:S02]  /*b190*/  FSEL R186, R90, -INF , !P1 ;  /* 0xff8000005aba7808 */ /* 0x000fe40004800000 */
[C---:B------:R-:W-:Y:S01]  /*b1a0*/  FSETP.NEU.FTZ.AND P1, PT, R3.reuse, -INF , PT ;  /* 0xff8000000300780b */ /* 0x040fe20003f3d000 */
[C---:B0-----:R-:W-:Y:S01]  /*b1b0*/  FMUL.FTZ R90, R3.reuse, R9 ;  /* 0x00000009035a7220 */ /* 0x041fe20000410000 */
[----:B------:R-:W-:Y:S02]  /*b1c0*/  FMNMX.FTZ R91, R186, R11, !PT ;  /* 0x0000000bba5b7209 */ /* 0x000fe40007810000 */
[----:B------:R-:W-:-:S02]  /*b1d0*/  FSEL R109, R3, RZ, P1 ;  /* 0x000000ff036d7208 */ /* 0x000fc40000800000 */
[----:B------:R-:W-:Y:S02]  /*b1e0*/  FMNMX.FTZ R91, R152, R91, !PT ;  /* 0x0000005b985b7209 */ /* 0x000fe40007810000 */
[----:B------:R-:W-:Y:S02]  /*b1f0*/  FSEL R111, R90, RZ, P1 ;  /* 0x000000ff5a6f7208 */ /* 0x000fe40000800000 */
[----:B------:R-:W-:-:S03]  /*b200*/  FMNMX.FTZ R91, R94, R91, !PT ;  /* 0x0000005b5e5b7209 */ /* 0x000fc60007810000 */
        /* <DEDUP_REMOVED lines=11> */
[--C-:B------:R-:W-:Y:S01]  /*b2c0*/  FFMA.FTZ R174, R174, R9, -R111.reuse ;  /* 0x00000009aeae7223 */ /* 0x100fe2000001086f */
[----:B------:R-:W-:Y:S01]  /*b2d0*/  MUFU.EX2 R89, R89 ;  /* 0x0000005900597308 */ /* 0x000fe20000000800 */
        /* <DEDUP_REMOVED lines=13> */
[----:B------:R-:W-:-:S02]  /*b3b0*/  FFMA.FTZ R105, R128, R9, -R111 ;  /* 0x0000000980697223 */ /* 0x000fc4000001086f */
        /* <DEDUP_REMOVED lines=12> */
[----:B------:R0:W-:Y:S01]  /*b480*/  MUFU.EX2 R97, R104 ;  /* 0x0000006800617308 */ /* 0x0001e20000000800 */
[----:B------:R-:W-:-:S04]  /*b490*/  FMNMX.FTZ R99, R126, R99, !PT ;  /* 0x000000637e637209 */ /* 0x000fc80007810000 */
[----:B------:R-:W-:-:S03]  /*b4a0*/  FMNMX.FTZ R99, R176, R99, !PT ;  /* 0x00000063b0637209 */ /* 0x000fc60007810000 */
[----:B------:R1:W-:Y:S01]  /*b4b0*/  MUFU.EX2 R95, R138 ;  /* 0x0000008a005f7308 */ /* 0x0003e20000000800 */
[----:B------:R-:W-:Y:S02]  /*b4c0*/  FMNMX.FTZ R99, R130, R99, !PT ;  /* 0x0000006382637209 */ /* 0x000fe40007810000 */
[----:B0-----:R-:W-:Y:S02]  /*b4d0*/  FSEL R104, R135, -INF , !P2 ;  /* 0xff80000087687808 */ /* 0x001fe40005000000 */
[----:B------:R-:W-:-:S03]  /*b4e0*/  FMNMX.FTZ R99, R178, R99, !PT ;  /* 0x00000063b2637209 */ /* 0x000fc60007810000 */
[----:B------:R-:W-:Y:S01]  /*b4f0*/  MUFU.EX2 R136, R136 ;  /* 0x0000008800887308 */ /* 0x000fe20000000800 */
[----:B------:R-:W-:Y:S01]  /*b500*/  FMNMX.FTZ R99, R134, R99, !PT ;  /* 0x0000006386637209 */ /* 0x000fe20007810000 */
[----:B-1----:R-:W-:-:S03]  /*b510*/  FFMA.FTZ R138, R132, R9, -R111 ;  /* 0x00000009848a7223 */ /* 0x002fc6000001086f */
[----:B------:R-:W-:Y:S01]  /*b520*/  FMNMX.FTZ R103, R104, R99, !PT ;  /* 0x0000006368677209 */ /* 0x000fe20007810000 */
[-CC-:B------:R-:W-:Y:S01]  /*b530*/  FFMA.FTZ R99, R116, R9.reuse, -R111.reuse ;  /* 0x0000000974637223 */ /* 0x180fe2000001086f */
[-CC-:B------:R-:W-:Y:S01]  /*b540*/  FFMA.FTZ R116, R2, R9.reuse, -R111.reuse ;  /* 0x0000000902747223 */ /* 0x180fe2000001086f */
[----:B------:R-:W-:Y:S02]  /*b550*/  MUFU.EX2 R100, R100 ;  /* 0x0000006400647308 */ /* 0x000fe40000000800 */
[----:B------:R-:W0:Y:S06]  /*b560*/  SHFL.BFLY PT, R108, R103, 0x2, 0x1f ;  /* 0x0c401f00676c7f89 */ /* 0x000e2c00000e0000 */
        /* <DEDUP_REMOVED lines=10> */
[----:B0-----:R-:W-:Y:S01]  /*b610*/  FMNMX.FTZ R8, R107, R0, !PT ;  /* 0x000000006b087209 */ /* 0x001fe20007810000 */
[----:B------:R-:W-:Y:S01]  /*b620*/  FADD.FTZ R0, -R109, R12 ;  /* 0x0000000c6d007221 */ /* 0x000fe20000010100 */
[----:B------:R-:W-:-:S05]  /*b630*/  FFMA.FTZ R107, R88, R9, -R111 ;  /* 0x00000009586b7223 */ /* 0x000fca000001086f */
[----:B------:R-:W-:Y:S01]  /*b640*/  MUFU.EX2 R101, R101 ;  /* 0x0000006500657308 */ /* 0x000fe20000000800 */
[C---:B------:R-:W-:Y:S01]  /*b650*/  FSETP.NEU.FTZ.AND P1, PT, R8.reuse, -INF , PT ;  /* 0xff8000000800780b */ /* 0x040fe20003f3d000 */
[-C--:B------:R-:W-:Y:S01]  /*b660*/  FMUL.FTZ R2, R8, R9.reuse ;  /* 0x0000000908027220 */ /* 0x080fe20000410000 */
[----:B------:R-:W-:Y:S01]  /*b670*/  FMUL.FTZ R0, R0, R9 ;  /* 0x0000000900007220 */ /* 0x000fe20000410000 */
[----:B------:R-:W-:-:S03]  /*b680*/  IMAD.U32 R111, RZ, RZ, UR14 ;  /* 0x0000000eff6f7e24 */ /* 0x000fc6000f8e00ff */
[----:B------:R-:W-:Y:S01]  /*b690*/  FSEL R109, R2, RZ, P1 ;  /* 0x000000ff026d7208 */ /* 0x000fe20000800000 */
[----:B------:R-:W-:Y:S01]  /*b6a0*/  MUFU.EX2 R108, R108 ;  /* 0x0000006c006c7308 */ /* 0x000fe20000000800 */
[----:B------:R-:W-:Y:S01]  /*b6b0*/  FSEL R2, R8, RZ, P1 ;  /* 0x000000ff08027208 */ /* 0x000fe20000800000 */
[----:B------:R-:W-:Y:S01]  /*b6c0*/  @!P6 VIADD R111, R111, 0x2a860 ;  /* 0x0002a8606f6fe836 */ /* 0x000fe20000000000 */
[----:B------:R-:W-:Y:S01]  /*b6d0*/  ISETP.GT.AND P1, PT, R13, R22, PT ;  /* 0x000000160d00720c */ /* 0x000fe20003f24270 */
[-CC-:B------:R-:W-:Y:S01]  /*b6e0*/  FFMA.FTZ R157, R186, R9.reuse, -R109.reuse ;  /* 0x00000009ba9d7223 */ /* 0x180fe2000001086d */
[-C--:B------:R-:W-:Y:S01]  /*b6f0*/  FFMA.FTZ R12, R152, R9.reuse, -R109 ;  /* 0x00000009980c7223 */ /* 0x080fe2000001086d */
[----:B------:R-:W-:Y:S01]  /*b700*/  FADD.FTZ R2, -R2, R11 ;  /* 0x0000000b02027221 */ /* 0x000fe20000010100 */
[-CC-:B------:R-:W-:Y:S01]  /*b710*/  FFMA.FTZ R159, R94, R9.reuse, -R109.reuse ;  /* 0x000000095e9f7223 */ /* 0x180fe2000001086d */
[----:B------:R-:W0:Y:S01]  /*b720*/  MUFU.EX2 R0, R0 ;  /* 0x0000000000007308 */ /* 0x000e220000000800 */
[-CC-:B------:R-:W-:Y:S01]  /*b730*/  FFMA.FTZ R88, R150, R9.reuse, -R109.reuse ;  /* 0x0000000996587223 */ /* 0x180fe2000001086d */
[-C--:B------:R-:W-:Y:S01]  /*b740*/  FMUL.FTZ R2, R2, R9.reuse ;  /* 0x0000000902027220 */ /* 0x080fe20000410000 */
        /* <DEDUP_REMOVED lines=12> */
[----:B------:R-:W-:Y:S01]  /*b810*/  FFMA.FTZ R156, R156, R9, -R109 ;  /* 0x000000099c9c7223 */ /* 0x000fe2000001086d */
[----:B------:R-:W1:Y:S01]  /*b820*/  MUFU.EX2 R2, R2 ;  /* 0x0000000200027308 */ /* 0x000e620000000800 */
[----:B0-----:R-:W-:Y:S01]  /*b830*/  FFMA.FTZ R7, R0, R7, R89 ;  /* 0x0000000700077223 */ /* 0x001fe20000010059 */
        /* <DEDUP_REMOVED lines=10> */
[----:B------:R-:W-:Y:S01]  /*b8e0*/  FFMA.FTZ R104, R104, R9, -R109 ;  /* 0x0000000968687223 */ /* 0x000fe2000001086d */
[----:B------:R-:W-:Y:S01]  /*b8f0*/  FADD.FTZ R120, R180, R7 ;  /* 0x00000007b4787221 */ /* 0x000fe20000010000 */
[----:B------:R-:W-:Y:S01]  /*b900*/  @!P6 PRMT R111, RZ, 0x654, R111 ;  /* 0x00000654ff6fe816 */ /* 0x000fe2000000006f */
[----:B------:R-:W-:Y:S01]  /*b910*/  VIADD R13, R13, 0xffffffff ;  /* 0xffffffff0d0d7836 */ /* 0x000fe20000000000 */
[----:B------:R-:W2:Y:S01]  /*b920*/  MUFU.EX2 R159, R159 ;  /* 0x0000009f009f7308 */ /* 0x000ea20000000800 */
[----:B-1----:R-:W-:Y:S01]  /*b930*/  FFMA.FTZ R7, R2, R6, R157 ;  /* 0x0000000602077223 */ /* 0x002fe2000001009d */
[----:B------:R-:W-:Y:S01]  /*b940*/  FADD.FTZ R11, R93, R120 ;  /* 0x000000785d0b7221 */ /* 0x000fe20000010000 */
[----:B------:R-:W-:Y:S01]  /*b950*/  F2FP.F16.F32.PACK_AB R150, R20, R15 ;  /* 0x0000000f1496723e */ /* 0x000fe200000000ff */
[----:B------:R1:W-:Y:S01]  /*b960*/  @!P6 SYNCS.ARRIVE.TRANS64.RED.A1T0 RZ, [R111+URZ], RZ ;  /* 0x000000ff6fffe9a7 */ /* 0x0003e2000810043f */
[C---:B------:R-:W-:Y:S01]  /*b970*/  F2FP.F16.F32.PACK_AB R152, R154.reuse, R93 ;  /* 0x0000005d9a98723e */ /* 0x040fe200000000ff */
[----:B------:R-:W-:Y:S01]  /*b980*/  FADD.FTZ R120, R154, R11 ;  /* 0x0000000b9a787221 */ /* 0x000fe20000010000 */
[----:B------:R-:W-:Y:S01]  /*b990*/  F2FP.F16.F32.PACK_AB R154, R136, R95 ;  /* 0x0000005f889a723e */ /* 0x000fe200000000ff */
[----:B------:R-:W3:Y:S01]  /*b9a0*/  MUFU.EX2 R88, R88 ;  /* 0x0000005800587308 */ /* 0x000ee20000000800 */
[C---:B0-----:R-:W-:Y:S01]  /*b9b0*/  FADD.FTZ R6, R12.reuse, R7 ;  /* 0x000000070c067221 */ /* 0x041fe20000010000 */
[----:B------:R-:W-:Y:S01]  /*b9c0*/  FADD.FTZ R11, R95, R120 ;  /* 0x000000785f0b7221 */ /* 0x000fe20000010000 */
[----:B------:R-:W-:Y:S01]  /*b9d0*/  F2FP.F16.F32.PACK_AB R157, R12, R157 ;  /* 0x0000009d0c9d723e */ /* 0x000fe200000000ff */
[----:B------:R-:W-:Y:S01]  /*b9e0*/  IMAD.MOV.U32 R12, RZ, RZ, R3 ;  /* 0x000000ffff0c7224 */ /* 0x000fe200078e0003 */
[----:B------:R-:W-:-:S02]  /*b9f0*/  F2FP.F16.F32.PACK_AB R148, R100, R97 ;  /* 0x000000616494723e */ /* 0x000fc400000000ff */
[----:B------:R-:W-:Y:S01]  /*ba00*/  F2FP.F16.F32.PACK_AB R144, R96, R21 ;  /* 0x000000156090723e */ /* 0x000fe200000000ff */
[----:B------:R-:W0:Y:S01]  /*ba10*/  MUFU.EX2 R153, R153 ;  /* 0x0000009900997308 */ /* 0x000e220000000800 */
[----:B--2---:R-:W-:Y:S01]  /*ba20*/  FADD.FTZ R7, R159, R6 ;  /* 0x000000069f077221 */ /* 0x004fe20000010000 */
[----:B------:R-:W-:Y:S02]  /*ba30*/  F2FP.F16.F32.PACK_AB R146, R92, R99 ;  /* 0x000000635c92723e */ /* 0x000fe400000000ff */
[----:B------:R-:W-:-:S04]  /*ba40*/  F2FP.F16.F32.PACK_AB R140, R108, R101 ;  /* 0x000000656c8c723e */ /* 0x000fc800000000ff */
[----:B------:R-:W2:Y:S01]  /*ba50*/  MUFU.EX2 R94, R94 ;  /* 0x0000005e005e7308 */ /* 0x000ea20000000800 */
[C---:B---3--:R-:W-:Y:S01]  /*ba60*/  FADD.FTZ R6, R88.reuse, R7 ;  /* 0x0000000758067221 */ /* 0x048fe20000010000 */
[----:B------:R-:W-:-:S06]  /*ba70*/  F2FP.F16.F32.PACK_AB R159, R88, R159 ;  /* 0x0000009f589f723e */ /* 0x000fcc00000000ff */
[----:B------:R-:W3:Y:S01]  /*ba80*/  MUFU.EX2 R155, R155 ;  /* 0x0000009b009b7308 */ /* 0x000ee20000000800 */
[----:B0-----:R-:W-:-:S07]  /*ba90*/  FADD.FTZ R7, R153, R6 ;  /* 0x0000000699077221 */ /* 0x001fce0000010000 */
[----:B------:R-:W0:Y:S01]  /*baa0*/  MUFU.EX2 R98, R98 ;  /* 0x0000006200627308 */ /* 0x000e220000000800 */
[C---:B--2---:R-:W-:Y:S01]  /*bab0*/  FADD.FTZ R6, R94.reuse, R7 ;  /* 0x000000075e067221 */ /* 0x044fe20000010000 */
[----:B------:R-:W-:-:S06]  /*bac0*/  F2FP.F16.F32.PACK_AB R153, R94, R153 ;  /* 0x000000995e99723e */ /* 0x000fcc00000000ff */
[----:B------:R-:W2:Y:S01]  /*bad0*/  MUFU.EX2 R149, R149 ;  /* 0x0000009500957308 */ /* 0x000ea20000000800 */
[----:B---3--:R-:W-:-:S07]  /*bae0*/  FADD.FTZ R7, R155, R6 ;  /* 0x000000069b077221 */ /* 0x008fce0000010000 */
[----:B------:R3:W-:Y:S01]  /*baf0*/  MUFU.EX2 R124, R114 ;  /* 0x00000072007c7308 */ /* 0x0007e20000000800 */
[C---:B0-----:R-:W-:Y:S01]  /*bb00*/  FADD.FTZ R6, R98.reuse, R7 ;  /* 0x0000000762067221 */ /* 0x041fe20000010000 */
[----:B------:R-:W-:-:S06]  /*bb10*/  F2FP.F16.F32.PACK_AB R155, R98, R155 ;  /* 0x0000009b629b723e */ /* 0x000fcc00000000ff */
[----:B------:R-:W0:Y:S01]  /*bb20*/  MUFU.EX2 R102, R102 ;  /* 0x0000006600667308 */ /* 0x000e220000000800 */
[----:B---3--:R-:W-:Y:S01]  /*bb30*/  FADD.FTZ R114, R136, R11 ;  /* 0x0000000b88727221 */ /* 0x008fe20000010000 */
[----:B--2---:R-:W-:-:S03]  /*bb40*/  FADD.FTZ R7, R149, R6 ;  /* 0x0000000695077221 */ /* 0x004fc60000010000 */
[----:B------:R-:W-:-:S03]  /*bb50*/  FADD.FTZ R11, R97, R114 ;  /* 0x00000072610b7221 */ /* 0x000fc60000010000 */
[----:B------:R-:W2:Y:S08]  /*bb60*/  MUFU.EX2 R151, R151 ;  /* 0x0000009700977308 */ /* 0x000eb00000000800 */
[----:B------:R3:W-:Y:S01]  /*bb70*/  MUFU.EX2 R145, R110 ;  /* 0x0000006e00917308 */ /* 0x0007e20000000800 */
[C---:B0-----:R-:W-:Y:S01]  /*bb80*/  FADD.FTZ R6, R102.reuse, R7 ;  /* 0x0000000766067221 */ /* 0x041fe20000010000 */
[----:B------:R-:W-:-:S06]  /*bb90*/  F2FP.F16.F32.PACK_AB R149, R102, R149 ;  /* 0x000000956695723e */ /* 0x000fcc00000000ff */
[----:B------:R-:W0:Y:S01]  /*bba0*/  MUFU.EX2 R106, R106 ;  /* 0x0000006a006a7308 */ /* 0x000e220000000800 */
[----:B---3--:R-:W-:Y:S01]  /*bbb0*/  FADD.FTZ R110, R100, R11 ;  /* 0x0000000b646e7221 */ /* 0x008fe20000010000 */
[----:B--2---:R-:W-:-:S03]  /*bbc0*/  FADD.FTZ R7, R151, R6 ;  /* 0x0000000697077221 */ /* 0x004fc60000010000 */
[----:B------:R-:W-:-:S03]  /*bbd0*/  FADD.FTZ R11, R15, R110 ;  /* 0x0000006e0f0b7221 */ /* 0x000fc60000010000 */
[----:B------:R-:W2:Y:S01]  /*bbe0*/  MUFU.EX2 R118, R118 ;  /* 0x0000007600767308 */ /* 0x000ea20000000800 */
[----:B------:R-:W-:-:S04]  /*bbf0*/  FADD.FTZ R110, R20, R11 ;  /* 0x0000000b146e7221 */ /* 0x000fc80000010000 */
[----:B------:R-:W-:-:S03]  /*bc00*/  FADD.FTZ R11, R21, R110 ;  /* 0x0000006e150b7221 */ /* 0x000fc60000010000 */
[----:B------:R3:W4:Y:S01]  /*bc10*/  MUFU.EX2 R147, R156 ;  /* 0x0000009c00937308 */ /* 0x0007220000000800 */
[----:B------:R-:W-:Y:S01]  /*bc20*/  FADD.FTZ R110, R96, R11 ;  /* 0x0000000b606e7221 */ /* 0x000fe20000010000 */
[C---:B0-----:R-:W-:Y:S01]  /*bc30*/  FADD.FTZ R7, R106.reuse, R7 ;  /* 0x000000076a077221 */ /* 0x041fe20000010000 */
[----:B------:R-:W-:Y:S02]  /*bc40*/  F2FP.F16.F32.PACK_AB R151, R106, R151 ;  /* 0x000000976a97723e */ /* 0x000fe400000000ff */
[----:B------:R-:W-:Y:S01]  /*bc50*/  FADD.FTZ R11, R99, R110 ;  /* 0x0000006e630b7221 */ /* 0x000fe20000010000 */
[----:B------:R-:W-:Y:S02]  /*bc60*/  FADD.FTZ R7, R124, R7 ;  /* 0x000000077c077221 */ /* 0x000fe40000010000 */
[----:B------:R-:W0:Y:S01]  /*bc70*/  MUFU.EX2 R103, R103 ;  /* 0x0000006700677308 */ /* 0x000e220000000800 */
[----:B------:R-:W-:Y:S01]  /*bc80*/  FADD.FTZ R6, R92, R11 ;  /* 0x0000000b5c067221 */ /* 0x000fe20000010000 */
[----:B------:R-:W-:Y:S01]  /*bc90*/  FADD.FTZ R7, R145, R7 ;  /* 0x0000000791077221 */ /* 0x000fe20000010000 */
[----:B---3--:R-:W-:-:S02]  /*bca0*/  F2FP.F16.F32.PACK_AB R156, R90, R89 ;  /* 0x000000595a9c723e */ /* 0x008fc400000000ff */
[----:B------:R-:W-:Y:S01]  /*bcb0*/  FADD.FTZ R11, R101, R6 ;  /* 0x00000006650b7221 */ /* 0x000fe20000010000 */
[----:B--2---:R-:W-:Y:S01]  /*bcc0*/  FADD.FTZ R7, R118, R7 ;  /* 0x0000000776077221 */ /* 0x004fe20000010000 */
[----:B------:R-:W-:Y:S01]  /*bcd0*/  F2FP.F16.F32.PACK_AB R145, R145, R124 ;  /* 0x0000007c9191723e */ /* 0x000fe200000000ff */
[----:B------:R-:W2:Y:S01]  /*bce0*/  MUFU.EX2 R122, R122 ;  /* 0x0000007a007a7308 */ /* 0x000ea20000000800 */
[----:B------:R-:W-:Y:S01]  /*bcf0*/  FADD.FTZ R6, R108, R11 ;  /* 0x0000000b6c067221 */ /* 0x000fe20000010000 */
[C---:B----4-:R-:W-:Y:S01]  /*bd00*/  FADD.FTZ R7, R147.reuse, R7 ;  /* 0x0000000793077221 */ /* 0x050fe20000010000 */
[----:B------:R-:W-:-:S05]  /*bd10*/  F2FP.F16.F32.PACK_AB R147, R147, R118 ;  /* 0x000000769393723e */ /* 0x000fca00000000ff */
[----:B------:R-:W3:Y:S01]  /*bd20*/  MUFU.EX2 R112, R112 ;  /* 0x0000007000707308 */ /* 0x000ee20000000800 */
[----:B0-----:R-:W-:-:S07]  /*bd30*/  FADD.FTZ R11, R103, R6 ;  /* 0x00000006670b7221 */ /* 0x001fce0000010000 */
[----:B------:R0:W4:Y:S01]  /*bd40*/  MUFU.EX2 R141, R158 ;  /* 0x0000009e008d7308 */ /* 0x0001220000000800 */
[----:B--2---:R-:W-:-:S07]  /*bd50*/  FADD.FTZ R7, R122, R7 ;  /* 0x000000077a077221 */ /* 0x004fce0000010000 */
[----:B------:R-:W2:Y:S01]  /*bd60*/  MUFU.EX2 R105, R105 ;  /* 0x0000006900697308 */ /* 0x000ea20000000800 */
[----:B---3--:R-:W-:Y:S01]  /*bd70*/  FADD.FTZ R6, R112, R11 ;  /* 0x0000000b70067221 */ /* 0x008fe20000010000 */
[----:B0-----:R-:W-:Y:S02]  /*bd80*/  F2FP.F16.F32.PACK_AB R158, R180, R91 ;  /* 0x0000005bb49e723e */ /* 0x001fe400000000ff */
[----:B------:R-:W-:-:S04]  /*bd90*/  F2FP.F16.F32.PACK_AB R142, R112, R103 ;  /* 0x00000067708e723e */ /* 0x000fc800000000ff */
[----:B------:R-:W0:Y:S01]  /*bda0*/  MUFU.EX2 R126, R126 ;  /* 0x0000007e007e7308 */ /* 0x000e220000000800 */
[C---:B----4-:R-:W-:Y:S01]  /*bdb0*/  FADD.FTZ R7, R141.reuse, R7 ;  /* 0x000000078d077221 */ /* 0x050fe20000010000 */
[----:B------:R-:W-:-:S06]  /*bdc0*/  F2FP.F16.F32.PACK_AB R141, R141, R122 ;  /* 0x0000007a8d8d723e */ /* 0x000fcc00000000ff */
[----:B------:R-:W3:Y:S01]  /*bdd0*/  MUFU.EX2 R143, R176 ;  /* 0x000000b0008f7308 */ /* 0x000ee20000000800 */
[----:B--2---:R-:W-:-:S07]  /*bde0*/  FADD.FTZ R11, R105, R6 ;  /* 0x00000006690b7221 */ /* 0x004fce0000010000 */
[----:B------:R-:W2:Y:S01]  /*bdf0*/  MUFU.EX2 R137, R130 ;  /* 0x0000008200897308 */ /* 0x000ea20000000800 */
[----:B0-----:R-:W-:-:S07]  /*be00*/  FADD.FTZ R6, R126, R7 ;  /* 0x000000077e067221 */ /* 0x001fce0000010000 */
[----:B------:R-:W0:Y:S01]  /*be10*/  MUFU.EX2 R116, R116 ;  /* 0x0000007400747308 */ /* 0x000e220000000800 */
[C---:B---3--:R-:W-:Y:S01]  /*be20*/  FADD.FTZ R6, R143.reuse, R6 ;  /* 0x000000068f067221 */ /* 0x048fe20000010000 */
[----:B------:R-:W-:-:S06]  /*be30*/  F2FP.F16.F32.PACK_AB R143, R143, R126 ;  /* 0x0000007e8f8f723e */ /* 0x000fcc00000000ff */
[----:B------:R-:W3:Y:S01]  /*be40*/  MUFU.EX2 R178, R178 ;  /* 0x000000b200b27308 */ /* 0x000ee20000000800 */
[----:B--2---:R-:W-:-:S07]  /*be50*/  FADD.FTZ R6, R137, R6 ;  /* 0x0000000689067221 */ /* 0x004fce0000010000 */
[----:B------:R-:W2:Y:S01]  /*be60*/  MUFU.EX2 R138, R138 ;  /* 0x0000008a008a7308 */ /* 0x000ea20000000800 */
[C---:B0-----:R-:W-:Y:S01]  /*be70*/  FADD.FTZ R11, R116.reuse, R11 ;  /* 0x0000000b740b7221 */ /* 0x041fe20000010000 */
[----:B------:R-:W-:-:S06]  /*be80*/  F2FP.F16.F32.PACK_AB R136, R116, R105 ;  /* 0x000000697488723e */ /* 0x000fcc00000000ff */
[----:B------:R-:W0:Y:S01]  /*be90*/  MUFU.EX2 R139, R134 ;  /* 0x00000086008b7308 */ /* 0x000e220000000800 */
[C---:B---3--:R-:W-:Y:S01]  /*bea0*/  FADD.FTZ R6, R178.reuse, R6 ;  /* 0x00000006b2067221 */ /* 0x048fe20000010000 */
[----:B------:R-:W-:-:S06]  /*beb0*/  F2FP.F16.F32.PACK_AB R137, R178, R137 ;  /* 0x00000089b289723e */ /* 0x000fcc00000000ff */
[----:B------:R-:W3:Y:S01]  /*bec0*/  MUFU.EX2 R107, R107 ;  /* 0x0000006b006b7308 */ /* 0x000ee20000000800 */
[----:B--2---:R-:W-:Y:S01]  /*bed0*/  FADD.FTZ R20, R138, R11 ;  /* 0x0000000b8a147221 */ /* 0x004fe20000010000 */
[----:B------:R-:W-:-:S06]  /*bee0*/  IMAD.MOV.U32 R11, RZ, RZ, R8 ;  /* 0x000000ffff0b7224 */ /* 0x000fcc00078e0008 */
[----:B------:R-:W2:Y:S01]  /*bef0*/  MUFU.EX2 R104, R104 ;  /* 0x0000006800687308 */ /* 0x000ea20000000800 */
[----:B0-----:R-:W-:Y:S01]  /*bf00*/  FADD.FTZ R6, R139, R6 ;  /* 0x000000068b067221 */ /* 0x001fe20000010000 */
[C---:B---3--:R-:W-:Y:S01]  /*bf10*/  FADD.FTZ R7, R107.reuse, R20 ;  /* 0x000000146b077221 */ /* 0x048fe20000010000 */
[----:B------:R-:W-:Y:S02]  /*bf20*/  F2FP.F16.F32.PACK_AB R138, R107, R138 ;  /* 0x0000008a6b8a723e */ /* 0x000fe400000000ff */
[C---:B--2---:R-:W-:Y:S01]  /*bf30*/  FADD.FTZ R6, R104.reuse, R6 ;  /* 0x0000000668067221 */ /* 0x044fe20000010000 */
[----:B------:R-:W-:Y:S01]  /*bf40*/  F2FP.F16.F32.PACK_AB R139, R104, R139 ;  /* 0x0000008b688b723e */ /* 0x000fe200000000ff */
[----:B-1----:R-:W-:Y:S06]  /*bf50*/  @P1 BRA `(.L_x_1156) ;  /* 0xffffffd000a41947 */ /* 0x002fec000383ffff */
.L_x_1139:
        /* <DEDUP_REMOVED lines=67> */
.L_x_1157:
[----:B------:R-:W-:Y:S01]  /*c390*/  ULEA UR5, UR36, UR37, 0x3 ;  /* 0x0000002524057291 */ /* 0x000fe2000f8e183f */
[----:B------:R-:W-:-:S05]  /*c3a0*/  IMAD.U32 R0, RZ, RZ, UR38 ;  /* 0x00000026ff007e24 */ /* 0x000fca000f8e00ff */
[----:B------:R-:W-:-:S04]  /*c3b0*/  SHF.L.U32 R0, R0, 0x1f, RZ ;  /* 0x0000001f00007819 */ /* 0x000fc800000006ff */
[----:B------:R0:W1:Y:S01]  /*c3c0*/  SYNCS.PHASECHK.TRANS64.TRYWAIT P1, [UR5+0x2a850], R0 ;  /* 0x02a85000ff0075a7 */ /* 0x0000620008020145 */
[----:B------:R-:W-:Y:S05]  /*c3d0*/  @!P0 BRA `(.L_x_1158) ;  /* 0x0000000000048947 */ /* 0x000fea0003800000 */
[----:B------:R-:W-:Y:S01]  /*c3e0*/  BPT.TRAP 0x1 ;  /* 0x000000040000795c */ /* 0x000fe20000300000 */
.L_x_1158:
[----:B-1----:R-:W-:Y:S05]  /*c3f0*/  @P1 BRA `(.L_x_1159) ;  /* 0x0000000000081947 */ /* 0x002fea0003800000 */
[----:B------:R-:W1:Y:S02]  /*c400*/  SYNCS.PHASECHK.TRANS64.TRYWAIT P0, [UR5+0x2a850], R0 ;  /* 0x02a85000ff0075a7 */ /* 0x000e640008000145 */
[----:B-1----:R-:W-:Y:S05]  /*c410*/  @!P0 BRA `(.L_x_1160) ;  /* 0x0000007400e88947 */ /* 0x002fea0003800000 */
.L_x_1159:
[----:B------:R-:W-:Y:S01]  /*c420*/  UIADD3 UR37, UR37, 0x400, URZ ;  /* 0x0000040025257890 */ /* 0x000fe2000fffe03f */
[----:B------:R-:W-:Y:S01]  /*c430*/  WARPGROUP.ARRIVE ;  /* 0x00000000000079c5 */ /* 0x000fe20000000000 */
[----:B------:R-:W-:Y:S01]  /*c440*/  UMOV UR7, 0x40000040 ;  /* 0x4000004000077882 */ /* 0x000fe20000000000 */
[----:B-1----:R-:W1:Y:S01]  /*c450*/  SHFL.BFLY PT, R5, R6, 0x2, 0x1f ;  /* 0x0c401f0006057f89 */ /* 0x002e6200000e0000 */
[----:B------:R-:W-:Y:S01]  /*c460*/  USHF.R.U32.HI UR37, URZ, 0x4, UR37 ;  /* 0x000000043f257899 */ /* 0x000fe20008011625 */
[----:B------:R-:W-:Y:S02]  /*c470*/  IMAD.MOV.U32 R4, RZ, RZ, RZ ;  /* 0x000000ffff047224 */ /* 0x000fe400078e00ff */
[----:B0-----:R-:W0:Y:S01]  /*c480*/  SHFL.BFLY PT, R0, R7, 0x2, 0x1f ;  /* 0x0c401f0007007f89 */ /* 0x001e2200000e0000 */
[----:B------:R-:W-:Y:S01]  /*c490*/  ULOP3.LUT UR37, UR37, 0x3fff, URZ, 0xc0, !UPT ;  /* 0x00003fff25257892 */ /* 0x000fe2000f8ec03f */
[----:B------:R-:W-:Y:S01]  /*c4a0*/  IMAD.MOV.U32 R10, RZ, RZ, RZ ;  /* 0x000000ffff0a7224 */ /* 0x000fe200078e00ff */
[----:B------:R-:W2:Y:S02]  /*c4b0*/  S2R R13, SR_TID.X ;  /* 0x00000000000d7919 */ /* 0x000ea40000002100 */
[----:B------:R-:W-:Y:S01]  /*c4c0*/  ULOP3.LUT UR4, UR37, 0x3000000, URZ, 0xfc, !UPT ;  /* 0x0300000025047892 */ /* 0x000fe2000f8efc3f */
[----:B------:R-:W-:-:S02]  /*c4d0*/  IMAD.MOV.U32 R88, RZ, RZ, -0x800000 ;  /* 0xff800000ff587424 */ /* 0x000fc400078e00ff */
[----:B------:R-:W-:Y:S01]  /*c4e0*/  IMAD.MOV.U32 R89, RZ, RZ, -0x800000 ;  /* 0xff800000ff597424 */ /* 0x000fe200078e00ff */
[----:B------:R-:W-:Y:S01]  /*c4f0*/  UIMAD UR4, UR36, 0x600, UR4 ;  /* 0x00000600240478a4 */ /* 0x000fe2000f8e0204 */
[----:B------:R-:W-:Y:S01]  /*c500*/  VIADD R165, R165, 0x1 ;  /* 0x00000001a5a57836 */ /* 0x000fe20000000000 */
[----:B------:R-:W-:-:S04]  /*c510*/  UIADD3 UR36, UR36, 0x1, URZ ;  /* 0x0000000124247890 */ /* 0x000fc8000fffe03f */
[----:B------:R-:W-:Y:S01]  /*c520*/  UISETP.NE.AND UP0, UPT, UR36, 0x2, UPT ;  /* 0x000000022400788c */ /* 0x000fe2000bf05270 */
[----:B------:R-:W-:Y:S02]  /*c530*/  UMOV UR6, UR4 ;  /* 0x0000000400067c82 */ /* 0x000fe40008000000 */
[----:B------:R-:W-:Y:S01]  /*c540*/  HGMMA.64x128x16.F32 R24, R156, gdesc[UR4].tnspB, R24, gsb0 ;  /* 0x41e000049c187df0 */ /* 0x000fe20008000818 */
[----:B------:R-:W-:Y:S01]  /*c550*/  UIADD3 UR6, UR4, 0x80, URZ ;  /* 0x0000008004067890 */ /* 0x000fe2000fffe03f */
[----:B-1----:R-:W-:Y:S01]  /*c560*/  FADD.FTZ R2, R5, R6 ;  /* 0x0000000605027221 */ /* 0x002fe20000010000 */
[----:B------:R-:W-:Y:S01]  /*c570*/  UMOV UR7, 0x40000040 ;  /* 0x4000004000077882 */ /* 0x000fe20000000000 */
[----:B------:R-:W-:Y:S01]  /*c580*/  USEL UR36, UR36, URZ, UP0 ;  /* 0x0000003f24247287 */ /* 0x000fe20008000000 */
[----:B0-----:R-:W-:Y:S02]  /*c590*/  FADD.FTZ R0, R0, R7 ;  /* 0x0000000700007221 */ /* 0x001fe40000010000 */
[----:B------:R-:W0:Y:S04]  /*c5a0*/  SHFL.BFLY PT, R11, R2, 0x1, 0x1f ;  /* 0x0c201f00020b7f89 */ /* 0x000e2800000e0000 */
[----:B------:R-:W1:Y:S01]  /*c5b0*/  SHFL.BFLY PT, R5, R0, 0x1, 0x1f ;  /* 0x0c201f0000057f89 */ /* 0x000e6200000e0000 */
[----:B--2---:R-:W-:Y:S01]  /*c5c0*/  LOP3.LUT P2, RZ, R13, 0x7f, RZ, 0xc0, !PT ;  /* 0x0000007f0dff7812 */ /* 0x004fe2000784c0ff */
[----:B0-----:R-:W-:Y:S01]  /*c5d0*/  FADD.FTZ R11, R2, R11 ;  /* 0x0000000b020b7221 */ /* 0x001fe20000010000 */
[----:B------:R-:W-:-:S02]  /*c5e0*/  IMAD.U32 R2, RZ, RZ, UR5 ;  /* 0x00000005ff027e24 */ /* 0x000fc4000f8e00ff */
[----:B-1----:R-:W-:Y:S02]  /*c5f0*/  FADD.FTZ R12, R0, R5 ;  /* 0x00000005000c7221 */ /* 0x002fe40000010000 */
[----:B------:R-:W-:-:S07]  /*c600*/  FSETP.NE.FTZ.AND P1, PT, R11, RZ, PT ;  /* 0x000000ff0b00720b */ /* 0x000fce0003f35000 */
[----:B------:R-:W-:Y:S01]  /*c610*/  @!P2 VIADD R2, R2, 0x2a860 ;  /* 0x0002a8600202a836 */ /* 0x000fe20000000000 */
[----:B------:R-:W-:-:S04]  /*c620*/  FSETP.NE.FTZ.AND P0, PT, R12, RZ, PT ;  /* 0x000000ff0c00720b */ /* 0x000fc80003f15000 */
[----:B------:R-:W-:Y:S01]  /*c630*/  @!P2 PRMT R2, RZ, 0x654, R2 ;  /* 0x00000654ff02a816 */ /* 0x000fe20000000002 */
[----:B------:R-:W0:Y:S01]  /*c640*/  @P1 MUFU.LG2 R7, R11 ;  /* 0x0000000b00071308 */ /* 0x000e220000000c00 */
[----:B------:R-:W-:-:S07]  /*c650*/  @P1 FMUL.FTZ R6, R9, 0.69314718246459960938 ;  /* 0x3f31721809061820 */ /* 0x000fce0000410000 */
[----:B------:R-:W-:Y:S01]  /*c660*/  @P0 FMUL.FTZ R0, R9, 0.69314718246459960938 ;  /* 0x3f31721809000820 */ /* 0x000fe20000410000 */
[----:B------:R-:W1:Y:S08]  /*c670*/  @P0 MUFU.LG2 R5, R12 ;  /* 0x0000000c00050308 */ /* 0x000e700000000c00 */
[----:B------:R-:W2:Y:S01]  /*c680*/  @P0 MUFU.RCP R4, R12 ;  /* 0x0000000c00040308 */ /* 0x000ea20000001000 */
[----:B0-----:R-:W-:-:S04]  /*c690*/  @P1 FMUL.FTZ R7, R7, 0.69314718246459960938 ;  /* 0x3f31721807071820 */ /* 0x001fc80000410000 */
[----:B------:R-:W-:-:S03]  /*c6a0*/  @P1 FFMA.FTZ R88, R6, R8, R7 ;  /* 0x0000000806581223 */ /* 0x000fc60000010007 */
[----:B------:R-:W0:Y:S01]  /*c6b0*/  @P1 MUFU.RCP R10, R11 ;  /* 0x0000000b000a1308 */ /* 0x000e220000001000 */
[----:B-1----:R-:W-:-:S04]  /*c6c0*/  @P0 FMUL.FTZ R5, R5, 0.69314718246459960938 ;  /* 0x3f31721805050820 */ /* 0x002fc80000410000 */
[----:B------:R-:W-:Y:S01]  /*c6d0*/  @P0 FFMA.FTZ R89, R0, R3, R5 ;  /* 0x0000000300590223 */ /* 0x000fe20000010005 */
[----:B------:R-:W-:Y:S01]  /*c6e0*/  PLOP3.LUT P0, PT, PT, PT, PT, 0x8, 0x0 ;  /* 0x000000000000781c */ /* 0x000fe20003f0e170 */
        /* <DEDUP_REMOVED lines=21> */
[----:B------:R-:W-:-:S04]  /*c840*/  USEL UR4, URZ, 0x1, UP0 ;  /* 0x000000013f047887 */ /* 0x000fc80008000000 */
[----:B------:R-:W-:Y:S01]  /*c850*/  ULOP3.LUT UR38, UR38, UR4, URZ, 0x3c, !UPT ;  /* 0x0000000426267292 */ /* 0x000fe2000f8e3c3f */
[----:B------:R-:W-:Y:S02]  /*c860*/  WARPGROUP.DEPBAR.LE gsb0, 0x0 ;  /* 0x00008000000079c5 */ /* 0x000fe40000010000 */
[----:B------:R-:W-:-:S06]  /*c870*/  WARPGROUP.ARRIVE ;  /* 0x00000000000079c5 */ /* 0x000fcc0000000000 */
[----:B------:R-:W-:Y:S03]  /*c880*/  HGMMA.64x128x16.F32 R24, R136, gdesc[UR4].tnspB, R24, gsb0 ;  /* 0x41e0000488187df0 */ /* 0x000fe60008000818 */
[----:B------:R-:W-:Y:S02]  /*c890*/  WARPGROUP.DEPBAR.LE gsb0, 0x0 ;  /* 0x00008000000079c5 */ /* 0x000fe40000010000 */
[----:B------:R1:W-:Y:S01]  /*c8a0*/  @!P2 SYNCS.ARRIVE.TRANS64.RED.A1T0 RZ, [R2+URZ], RZ ;  /* 0x000000ff02ffa9a7 */ /* 0x0003e2000810043f */
[-C--:B--2---:R-:W-:Y:S01]  /*c8b0*/  FMUL.FTZ R6, R28, R4.reuse ;  /* 0x000000041c067220 */ /* 0x084fe20000410000 */
[-C--:B------:R-:W-:Y:S01]  /*c8c0*/  FMUL.FTZ R90, R44, R4.reuse ;  /* 0x000000042c5a7220 */ /* 0x080fe20000410000 */
[----:B------:R-:W-:Y:S01]  /*c8d0*/  FMUL.FTZ R93, R45, R4 ;  /* 0x000000042d5d7220 */ /* 0x000fe20000410000 */
[-C--:B0-----:R-:W-:Y:S01]  /*c8e0*/  FMUL.FTZ R101, R46, R10.reuse ;  /* 0x0000000a2e657220 */ /* 0x081fe20000410000 */
        /* <DEDUP_REMOVED lines=59> */
[----:B-1----:R-:W-:-:S07]  /*cca0*/  FMUL.FTZ R87, R87, R10 ;  /* 0x0000000a57577220 */ /* 0x002fce0000410000 */
.L_x_1090:
[----:B------:R-:W0:Y:S01]  /*ccb0*/  S2R R5, SR_CgaCtaId ;  /* 0x0000000000057919 */ /* 0x000e220000008800 */
[----:B------:R-:W-:Y:S01]  /*ccc0*/  MOV R16, 0x400 ;  /* 0x0000040000107802 */ /* 0x000fe20000000f00 */
[----:B------:R-:W-:Y:S01]  /*ccd0*/  BSSY B0, `(.L_x_1161) ;  /* 0x00001c7000007945 */ /* 0x000fe20003800000 */
[----:B------:R-:W-:Y:S02]  /*cce0*/  BAR.SYNC.DEFER_BLOCKING 0x5, 0x180 ;  /* 0x0146000000007b1d */ /* 0x000fe40000010000 */
[----:B0-----:R-:W-:-:S05]  /*ccf0*/  LEA R16, R5, R16, 0x18 ;  /* 0x0000001005107211 */ /* 0x001fca00078ec0ff */
[----:B------:R0:W1:Y:S01]  /*cd00*/  LDS R0, [R16+0x2a8d0] ;  /* 0x02a8d00010007984 */ /* 0x0000620000000800 */
[----:B------:R-:W-:Y:S06]  /*cd10*/  BAR.ARV 0x4, 0x180 ;  /* 0x0106000000007b1d */ /* 0x000fec0000002000 */
[----:B------:R-:W-:Y:S05]  /*cd20*/  @P0 BRA `(.L_x_1162) ;  /* 0x0000001000b00947 */ /* 0x000fea0003800000 */
[----:B------:R-:W2:Y:S01]  /*cd30*/  S2R R5, SR_SWINHI ;  /* 0x0000000000057919 */ /* 0x000ea20000002f00 */
[----:B------:R-:W3:Y:S01]  /*cd40*/  LDC R22, c[0x0][0xbe8] ;  /* 0x0002fa00ff167b82 */ /* 0x000ee20000000800 */
[----:B------:R-:W-:Y:S01]  /*cd50*/  SHF.R.S32.HI R54, RZ, 0x1f, R163 ;  /* 0x0000001fff367819 */ /* 0x000fe200000114a3 */
[----:B------:R-:W-:Y:S01]  /*cd60*/  ULDC.64 UR4, c[0x0][0xb90] ;  /* 0x0002e40000047ab9 */ /* 0x000fe20000000a00 */
[----:B------:R-:W-:Y:S01]  /*cd70*/  IMAD R9, R164, 0x40, R23 ;  /* 0x00000040a4097824 */ /* 0x000fe200078e0217 */
[----:B------:R-:W-:Y:S01]  /*cd80*/  F2FP.F16.F32.PACK_AB R6, R29, R6 ;  /* 0x000000061d06723e */ /* 0x000fe200000000ff */
[----:B------:R-:W-:Y:S01]  /*cd90*/  IMAD.WIDE.U32 R10, R163, UR4, RZ ;  /* 0x00000004a30a7c25 */ /* 0x000fe2000f8e00ff */
[----:B------:R-:W-:Y:S01]  /*cda0*/  F2FP.F16.F32.PACK_AB R7, R7, R28 ;  /* 0x0000001c0707723e */ /* 0x000fe200000000ff */
[----:B------:R-:W-:Y:S01]  /*cdb0*/  ULDC UR6, c[0x0][0xa88] ;  /* 0x0002a20000067ab9 */ /* 0x000fe20000000800 */
[----:B------:R-:W-:Y:S01]  /*cdc0*/  SHF.R.S32.HI R112, RZ, 0x1f, R161 ;  /* 0x0000001fff707819 */ /* 0x000fe200000114a1 */
[----:B------:R-:W-:Y:S01]  /*cdd0*/  IMAD R2, R54, UR4, RZ ;  /* 0x0000000436027c24 */ /* 0x000fe2000f8e02ff */
[----:B------:R-:W-:Y:S01]  /*cde0*/  F2FP.F16.F32.PACK_AB R44, R45, R44 ;  /* 0x0000002c2d2c723e */ /* 0x000fe200000000ff */
[----:B------:R-:W-:Y:S01]  /*cdf0*/  ULDC.64 UR8, c[0x0][0x208] ;  /* 0x0000820000087ab9 */ /* 0x000fe20000000a00 */
[----:B------:R-:W-:Y:S01]  /*ce00*/  F2FP.F16.F32.PACK_AB R80, R81, R80 ;  /* 0x000000505150723e */ /* 0x000fe200000000ff */
[----:B------:R-:W-:Y:S01]  /*ce10*/  IMAD R13, R163, UR5, R2 ;  /* 0x00000005a30d7c24 */ /* 0x000fe2000f8e0202 */
[----:B------:R-:W-:Y:S01]  /*ce20*/  ULDC.64 UR4, c[0x0][0xb98] ;  /* 0x0002e60000047ab9 */ /* 0x000fe20000000a00 */
[----:B------:R-:W-:-:S02]  /*ce30*/  F2FP.F16.F32.PACK_AB R45, R75, R74 ;  /* 0x0000004a4b2d723e */ /* 0x000fc400000000ff */
[----:B------:R-:W-:Y:S01]  /*ce40*/  IMAD.IADD R11, R11, 0x1, R13 ;  /* 0x000000010b0b7824 */ /* 0x000fe200078e020d */
[----:B------:R-:W-:Y:S02]  /*ce50*/  F2FP.F16.F32.PACK_AB R47, R50, R47 ;  /* 0x0000002f322f723e */ /* 0x000fe400000000ff */
[----:B------:R-:W-:Y:S01]  /*ce60*/  F2FP.F16.F32.PACK_AB R81, R83, R82 ;  /* 0x000000525351723e */ /* 0x000fe200000000ff */
[----:B------:R-:W-:Y:S01]  /*ce70*/  IMAD.WIDE.U32 R10, R161, UR4, R10 ;  /* 0x00000004a10a7c25 */ /* 0x000fe2000f8e000a */
[----:B------:R-:W-:Y:S02]  /*ce80*/  F2FP.F16.F32.PACK_AB R82, R85, R84 ;  /* 0x000000545552723e */ /* 0x000fe400000000ff */
[----:B------:R-:W-:Y:S01]  /*ce90*/  F2FP.F16.F32.PACK_AB R83, R87, R86 ;  /* 0x000000565753723e */ /* 0x000fe200000000ff */
[----:B---3--:R-:W-:Y:S01]  /*cea0*/  IMAD R78, R22, UR6, RZ ;  /* 0x00000006164e7c24 */ /* 0x008fe2000f8e02ff */
[----:B------:R-:W-:Y:S02]  /*ceb0*/  MOV R34, R16 ;  /* 0x0000001000227202 */ /* 0x000fe40000000f00 */
[----:B--2---:R-:W-:-:S03]  /*cec0*/  MOV R35, R5 ;  /* 0x0000000500237202 */ /* 0x004fc60000000f00 */
[----:B------:R-:W-:-:S04]  /*ced0*/  IMAD.WIDE R4, R169, 0x2, R34 ;  /* 0x00000002a9047825 */ /* 0x000fc800078e0222 */
[----:B------:R-:W-:Y:S01]  /*cee0*/  IMAD.WIDE R34, R9, 0x2, R34 ;  /* 0x0000000209227825 */ /* 0x000fe200078e0222 */
[C---:B------:R-:W-:Y:S02]  /*cef0*/  IADD3 R73, P1, R4.reuse, 0x4040, RZ ;  /* 0x0000404004497810 */ /* 0x040fe40007f3e0ff */
[C---:B------:R-:W-:Y:S02]  /*cf00*/  IADD3 R43, P0, R4.reuse, 0x4060, RZ ;  /* 0x00004060042b7810 */ /* 0x040fe40007f1e0ff */
[----:B------:R-:W-:Y:S01]  /*cf10*/  IADD3 R31, P3, R4, 0x4000, RZ ;  /* 0x00004000041f7810 */ /* 0x000fe20007f7e0ff */
[--C-:B------:R-:W-:Y:S01]  /*cf20*/  IMAD.X R41, RZ, RZ, R5.reuse, P1 ;  /* 0x000000ffff297224 */ /* 0x100fe200008e0605 */
[----:B------:R-:W-:Y:S02]  /*cf30*/  ISETP.NE.AND P1, PT, R22, 0x1, PT ;  /* 0x000000011600780c */ /* 0x000fe40003f25270 */
[----:B------:R-:W-:Y:S01]  /*cf40*/  LOP3.LUT R42, R43, 0x380, RZ, 0xc0, !PT ;  /* 0x000003802b2a7812 */ /* 0x000fe200078ec0ff */
[----:B------:R-:W-:Y:S01]  /*cf50*/  IMAD.X R37, RZ, RZ, R5, P3 ;  /* 0x000000ffff257224 */ /* 0x000fe200018e0605 */
[----:B------:R-:W-:-:S02]  /*cf60*/  IADD3 R21, P6, R4, 0x20, RZ ;  /* 0x0000002004157810 */ /* 0x000fc40007fde0ff */
[----:B------:R-:W-:Y:S02]  /*cf70*/  IADD3 R33, P2, R4, 0x4020, RZ ;  /* 0x0000402004217810 */ /* 0x000fe40007f5e0ff */
[----:B------:R-:W-:Y:S01]  /*cf80*/  SHF.R.U64 R42, R42, 0x3, RZ ;  /* 0x000000032a2a7819 */ /* 0x000fe200000012ff */
[--C-:B------:R-:W-:Y:S01]  /*cf90*/  IMAD.X R15, RZ, RZ, R5.reuse, P6 ;  /* 0x000000ffff0f7224 */ /* 0x100fe200030e0605 */
[----:B------:R-:W-:Y:S01]  /*cfa0*/  LOP3.LUT R14, R73, 0x380, RZ, 0xc0, !PT ;  /* 0x00000380490e7812 */ /* 0x000fe200078ec0ff */
[----:B------:R-:W-:Y:S01]  /*cfb0*/  IMAD.X R39, RZ, RZ, R5, P2 ;  /* 0x000000ffff277224 */ /* 0x000fe200010e0605 */
[----:B------:R-:W-:Y:S01]  /*cfc0*/  LOP3.LUT R8, R31, 0x380, RZ, 0xc0, !PT ;  /* 0x000003801f087812 */ /* 0x000fe200078ec0ff */
[----:B------:R-:W2:Y:S01]  /*cfd0*/  @P1 LDC R72, c[0x0][0xbec] ;  /* 0x0002fb00ff481b82 */ /* 0x000ea20000000800 */
[----:B------:R-:W-:Y:S02]  /*cfe0*/  LOP3.LUT R2, R21, 0x380, RZ, 0xc0, !PT ;  /* 0x0000038015027812 */ /* 0x000fe400078ec0ff */
[----:B------:R-:W-:-:S02]  /*cff0*/  LOP3.LUT R12, R33, 0x380, RZ, 0xc0, !PT ;  /* 0x00000380210c7812 */ /* 0x000fc400078ec0ff */
[----:B------:R-:W-:Y:S01]  /*d000*/  LOP3.LUT R42, R42, R43, RZ, 0x3c, !PT ;  /* 0x0000002b2a2a7212 */ /* 0x000fe200078e3cff */
[--C-:B------:R-:W-:Y:S01]  /*d010*/  IMAD.X R43, RZ, RZ, R5.reuse, P0 ;  /* 0x000000ffff2b7224 */ /* 0x100fe200000e0605 */
[----:B------:R-:W-:Y:S01]  /*d020*/  SHF.R.U64 R14, R14, 0x3, RZ ;  /* 0x000000030e0e7819 */ /* 0x000fe200000012ff */
[----:B------:R-:W3:Y:S01]  /*d030*/  @P1 LDC R111, c[0x0][0xbf0] ;  /* 0x0002fc00ff6f1b82 */ /* 0x000ee20000000800 */
[----:B------:R-:W-:Y:S02]  /*d040*/  SHF.R.U64 R8, R8, 0x3, RZ ;  /* 0x0000000308087819 */ /* 0x000fe400000012ff */
[----:B------:R-:W-:Y:S02]  /*d050*/  IADD3 R51, P4, R4, 0x60, RZ ;  /* 0x0000006004337810 */ /* 0x000fe40007f9e0ff */
[----:B------:R-:W-:Y:S02]  /*d060*/  SHF.R.U64 R2, R2, 0x3, RZ ;  /* 0x0000000302027819 */ /* 0x000fe400000012ff */
[----:B------:R-:W-:Y:S01]  /*d070*/  IADD3 R25, P5, R4, 0x40, RZ ;  /* 0x0000004004197810 */ /* 0x000fe20007fbe0ff */
[----:B------:R-:W-:Y:S01]  /*d080*/  IMAD.X R13, RZ, RZ, R5, P4 ;  /* 0x000000ffff0d7224 */ /* 0x000fe200020e0605 */
[----:B------:R-:W-:-:S02]  /*d090*/  SHF.R.U64 R12, R12, 0x3, RZ ;  /* 0x000000030c0c7819 */ /* 0x000fc400000012ff */
[----:B------:R-:W-:Y:S02]  /*d0a0*/  LOP3.LUT R40, R14, R73, RZ, 0x3c, !PT ;  /* 0x000000490e287212 */ /* 0x000fe400078e3cff */
[----:B------:R-:W-:Y:S02]  /*d0b0*/  LOP3.LUT R36, R8, R31, RZ, 0x3c, !PT ;  /* 0x0000001f08247212 */ /* 0x000fe400078e3cff */
[----:B------:R-:W-:Y:S02]  /*d0c0*/  LOP3.LUT R9, R4, 0x380, RZ, 0xc0, !PT ;  /* 0x0000038004097812 */ /* 0x000fe400078ec0ff */
[----:B------:R-:W-:Y:S02]  /*d0d0*/  LOP3.LUT R14, R2, R21, RZ, 0x3c, !PT ;  /* 0x00000015020e7212 */ /* 0x000fe400078e3cff */
[----:B------:R-:W-:Y:S02]  /*d0e0*/  LOP3.LUT R8, R51, 0x380, RZ, 0xc0, !PT ;  /* 0x0000038033087812 */ /* 0x000fe400078ec0ff */
[----:B------:R-:W-:-:S02]  /*d0f0*/  LOP3.LUT R38, R12, R33, RZ, 0x3c, !PT ;  /* 0x000000210c267212 */ /* 0x000fc400078e3cff */
[----:B------:R-:W-:Y:S02]  /*d100*/  LOP3.LUT R2, R25, 0x380, RZ, 0xc0, !PT ;  /* 0x0000038019027812 */ /* 0x000fe400078ec0ff */
[----:B------:R-:W-:Y:S01]  /*d110*/  MOV R79, R42 ;  /* 0x0000002a004f7202 */ /* 0x000fe20000000f00 */
[----:B------:R-:W-:Y:S01]  /*d120*/  IMAD.IADD R43, R19, 0x1, R17 ;  /* 0x00000001132b7824 */ /* 0x000fe200078e0211 */
[----:B------:R-:W-:Y:S02]  /*d130*/  SHF.R.U64 R9, R9, 0x3, RZ ;  /* 0x0000000309097819 */ /* 0x000fe400000012ff */
[----:B------:R-:W-:Y:S02]  /*d140*/  SHF.R.U64 R8, R8, 0x3, RZ ;  /* 0x0000000308087819 */ /* 0x000fe400000012ff */
[----:B------:R-:W-:Y:S02]  /*d150*/  SHF.R.U64 R2, R2, 0x3, RZ ;  /* 0x0000000302027819 */ /* 0x000fe400000012ff */
[----:B------:R-:W-:Y:S01]  /*d160*/  MOV R109, R38 ;  /* 0x00000026006d7202 */ /* 0x000fe20000000f00 */
[----:B--2---:R-:W-:Y:S01]  /*d170*/  @P1 IMAD.HI.U32 R38, R43, R72, RZ ;  /* 0x000000482b261227 */ /* 0x004fe200078e00ff */
[----:B------:R-:W-:-:S02]  /*d180*/  LOP3.LUT R4, R9, R4, RZ, 0x3c, !PT ;  /* 0x0000000409047212 */ /* 0x000fc400078e3cff */
[----:B------:R-:W-:Y:S01]  /*d190*/  LOP3.LUT R12, R8, R51, RZ, 0x3c, !PT ;  /* 0x00000033080c7212 */ /* 0x000fe200078e3cff */
[----:B------:R-:W-:Y:S01]  /*d1a0*/  IMAD.MOV.U32 R39, RZ, RZ, R43 ;  /* 0x000000ffff277224 */ /* 0x000fe200078e002b */
[----:B------:R-:W-:Y:S01]  /*d1b0*/  LOP3.LUT R8, R2, R25, RZ, 0x3c, !PT ;  /* 0x0000001902087212 */ /* 0x000fe200078e3cff */
[----:B------:R-:W-:Y:S01]  /*d1c0*/  IMAD.X R9, RZ, RZ, R5, P5 ;  /* 0x000000ffff097224 */ /* 0x000fe200028e0605 */
[C---:B------:R-:W-:Y:S02]  /*d1d0*/  IADD3 R25, P0, R34.reuse, 0x6000, RZ ;  /* 0x0000600022197810 */ /* 0x040fe40007f1e0ff */
[----:B---3--:R-:W-:Y:S02]  /*d1e0*/  @P1 SHF.R.U32.HI R39, RZ, R111, R38 ;  /* 0x0000006fff271219 */ /* 0x008fe40000011626 */
[----:B------:R-:W-:Y:S02]  /*d1f0*/  IADD3 R33, P6, R34, 0x1000, RZ ;  /* 0x0000100022217810 */ /* 0x000fe40007fde0ff */
[----:B------:R-:W-:-:S02]  /*d200*/  MOV R51, R4 ;  /* 0x0000000400337202 */ /* 0x000fc40000000f00 */
[----:B------:R-:W-:Y:S02]  /*d210*/  F2FP.F16.F32.PACK_AB R4, R98, R3 ;  /* 0x000000036204723e */ /* 0x000fe400000000ff */
[----:B------:R-:W-:Y:S01]  /*d220*/  F2FP.F16.F32.PACK_AB R5, R27, R110 ;  /* 0x0000006e1b05723e */ /* 0x000fe200000000ff */
[----:B------:R-:W-:Y:S01]  /*d230*/  BAR.SYNC.DEFER_BLOCKING 0x1, 0x100 ;  /* 0x0044000000007b1d */ /* 0x000fe20000010000 */
[----:B------:R-:W-:Y:S02]  /*d240*/  LOP3.LUT R24, R25, 0x380, RZ, 0xc0, !PT ;  /* 0x0000038019187812 */ /* 0x000fe400078ec0ff */
[----:B------:R-:W-:Y:S01]  /*d250*/  MOV R110, R36 ;  /* 0x00000024006e7202 */ /* 0x000fe20000000f00 */
[----:B------:R-:W-:Y:S01]  /*d260*/  IMAD.IADD R37, R168, 0x1, R17 ;  /* 0x00000001a8257824 */ /* 0x000fe200078e0211 */
[----:B------:R-:W-:Y:S01]  /*d270*/  MOV R36, R14 ;  /* 0x0000000e00247202 */ /* 0x000fe20000000f00 */
[----:B------:R-:W-:Y:S01]  /*d280*/  IMAD.MOV R15, RZ, RZ, -R39 ;  /* 0x000000ffff0f7224 */ /* 0x000fe200078e0a27 */
[----:B------:R-:W-:-:S02]  /*d290*/  LOP3.LUT R32, R33, 0x380, RZ, 0xc0, !PT ;  /* 0x0000038021207812 */ /* 0x000fc400078ec0ff */
[----:B------:R-:W-:Y:S01]  /*d2a0*/  SHF.R.U64 R24, R24, 0x3, RZ ;  /* 0x0000000318187819 */ /* 0x000fe200000012ff */
[----:B------:R-:W-:Y:S01]  /*d2b0*/  IMAD R15, R22, R15, R43 ;  /* 0x0000000f160f7224 */ /* 0x000fe200078e022b */
[C---:B------:R-:W-:Y:S02]  /*d2c0*/  IADD3 R21, P2, R34.reuse, 0x5000, RZ ;  /* 0x0000500022157810 */ /* 0x040fe40007f5e0ff */
[----:B------:R-:W-:Y:S02]  /*d2d0*/  IADD3 R31, P5, R34, 0x2000, RZ ;  /* 0x00002000221f7810 */ /* 0x000fe40007fbe0ff */
[----:B------:R-:W-:Y:S02]  /*d2e0*/  SHF.R.U64 R32, R32, 0x3, RZ ;  /* 0x0000000320207819 */ /* 0x000fe400000012ff */
[----:B------:R-:W-:Y:S01]  /*d2f0*/  LOP3.LUT R24, R24, R25, RZ, 0x3c, !PT ;  /* 0x0000001918187212 */ /* 0x000fe200078e3cff */
[----:B------:R-:W-:Y:S01]  /*d300*/  IMAD.X R25, RZ, RZ, R35, P0 ;  /* 0x000000ffff197224 */ /* 0x000fe200000e0623 */
[----:B------:R-:W-:-:S02]  /*d310*/  LOP3.LUT R20, R21, 0x380, RZ, 0xc0, !PT ;  /* 0x0000038015147812 */ /* 0x000fc400078ec0ff */
[----:B------:R-:W-:Y:S02]  /*d320*/  LOP3.LUT R30, R31, 0x380, RZ, 0xc0, !PT ;  /* 0x000003801f1e7812 */ /* 0x000fe400078ec0ff */
[----:B------:R-:W-:Y:S01]  /*d330*/  LOP3.LUT R32, R32, R33, RZ, 0x3c, !PT ;  /* 0x0000002120207212 */ /* 0x000fe200078e3cff */
[----:B------:R2:W-:Y:S01]  /*d340*/  STSM.16.M88.4 [R51], R4 ;  /* 0x0000000433007844 */ /* 0x0005e20000000200 */
[----:B------:R-:W-:Y:S02]  /*d350*/  IADD3 R10, P0, R39, R10, RZ ;  /* 0x0000000a270a7210 */ /* 0x000fe40007f1e0ff */
[----:B------:R-:W-:Y:S02]  /*d360*/  MOV R111, R12 ;  /* 0x0000000c006f7202 */ /* 0x000fe40000000f00 */
[----:B------:R-:W-:Y:S02]  /*d370*/  IADD3 R33, P4, R34, 0x3000, RZ ;  /* 0x0000300022217810 */ /* 0x000fe40007f9e0ff */
[----:B------:R-:W-:-:S02]  /*d380*/  SHF.R.S32.HI R12, RZ, 0x1f, R15 ;  /* 0x0000001fff0c7819 */ /* 0x000fc4000001140f */
[----:B------:R-:W-:Y:S01]  /*d390*/  SHF.R.U64 R20, R20, 0x3, RZ ;  /* 0x0000000314147819 */ /* 0x000fe200000012ff */
[----:B------:R-:W-:Y:S01]  /*d3a0*/  IMAD.X R27, RZ, RZ, R35, P4 ;  /* 0x000000ffff1b7224 */ /* 0x000fe200020e0623 */
[----:B------:R-:W-:Y:S02]  /*d3b0*/  SHF.R.U64 R30, R30, 0x3, RZ ;  /* 0x000000031e1e7819 */ /* 0x000fe400000012ff */
[----:B------:R-:W-:Y:S02]  /*d3c0*/  LOP3.LUT R26, R33, 0x380, RZ, 0xc0, !PT ;  /* 0x00000380211a7812 */ /* 0x000fe400078ec0ff */
[----:B------:R-:W-:Y:S01]  /*d3d0*/  MOV R14, R8 ;  /* 0x00000008000e7202 */ /* 0x000fe20000000f00 */
[----:B--2---:R-:W-:Y:S01]  /*d3e0*/  IMAD R4, R112, UR4, RZ ;  /* 0x0000000470047c24 */ /* 0x004fe2000f8e02ff */
[----:B------:R-:W-:Y:S02]  /*d3f0*/  SHF.R.S32.HI R5, RZ, 0x1f, R39 ;  /* 0x0000001fff057819 */ /* 0x000fe40000011427 */
[----:B------:R-:W-:Y:S01]  /*d400*/  LOP3.LUT R20, R20, R21, RZ, 0x3c, !PT ;  /* 0x0000001514147212 */ /* 0x000fe200078e3cff */
[----:B------:R-:W-:Y:S01]  /*d410*/  IMAD R4, R161, UR5, R4 ;  /* 0x00000005a1047c24 */ /* 0x000fe2000f8e0204 */
[----:B------:R-:W-:Y:S01]  /*d420*/  ULDC.64 UR4, c[0x0][0xb88] ;  /* 0x0002e20000047ab9 */ /* 0x000fe20000000a00 */
[----:B------:R-:W-:Y:S01]  /*d430*/  LOP3.LUT R30, R30, R31, RZ, 0x3c, !PT ;  /* 0x0000001f1e1e7212 */ /* 0x000fe200078e3cff */
[----:B------:R-:W-:Y:S01]  /*d440*/  IMAD R8, R12, UR4, RZ ;  /* 0x000000040c087c24 */ /* 0x000fe2000f8e02ff */
[----:B------:R-:W-:-:S02]  /*d450*/  LOP3.LUT R21, R34, 0x380, RZ, 0xc0, !PT ;  /* 0x0000038022157812 */ /* 0x000fc400078ec0ff */
[----:B------:R-:W-:Y:S02]  /*d460*/  IADD3.X R11, R5, R11, R4, P0, !PT ;  /* 0x0000000b050b7210 */ /* 0x000fe400007fe404 */
[----:B------:R-:W-:Y:S02]  /*d470*/  F2FP.F16.F32.PACK_AB R4, R95, R96 ;  /* 0x000000605f04723e */ /* 0x000fe400000000ff */
[----:B------:R-:W-:Y:S01]  /*d480*/  F2FP.F16.F32.PACK_AB R5, R108, R107 ;  /* 0x0000006b6c05723e */ /* 0x000fe200000000ff */
[----:B------:R-:W-:Y:S01]  /*d490*/  IMAD.WIDE.U32 R12, R15, UR4, R10 ;  /* 0x000000040f0c7c25 */ /* 0x000fe2000f8e000a */
[----:B------:R-:W-:Y:S02]  /*d4a0*/  F2FP.F16.F32.PACK_AB R6, R97, R94 ;  /* 0x0000005e6106723e */ /* 0x000fe400000000ff */
[----:B------:R-:W-:Y:S01]  /*d4b0*/  F2FP.F16.F32.PACK_AB R7, R106, R105 ;  /* 0x000000696a07723e */ /* 0x000fe200000000ff */
[----:B------:R-:W-:Y:S01]  /*d4c0*/  IMAD R15, R15, UR5, R8 ;  /* 0x000000050f0f7c24 */ /* 0x000fe2000f8e0208 */
[----:B------:R-:W-:Y:S01]  /*d4d0*/  IADD3 R31, P3, R34, 0x4000, RZ ;  /* 0x00004000221f7810 */ /* 0x000fe20007f7e0ff */
[----:B------:R-:W-:Y:S01]  /*d4e0*/  ULDC.64 UR4, c[0x0][0xb50] ;  /* 0x0002d40000047ab9 */ /* 0x000fe20000000a00 */
[----:B------:R-:W-:Y:S01]  /*d4f0*/  SHF.R.U64 R26, R26, 0x3, RZ ;  /* 0x000000031a1a7819 */ /* 0x000fe200000012ff */
[----:B------:R2:W-:Y:S01]  /*d500*/  STSM.16.M88.4 [R36], R4 ;  /* 0x0000000424007844 */ /* 0x0005e20000000200 */
[----:B------:R-:W-:Y:S01]  /*d510*/  SHF.R.U64 R21, R21, 0x3, RZ ;  /* 0x0000000315157819 */ /* 0x000fe200000012ff */
[--C-:B------:R-:W-:Y:S01]  /*d520*/  IMAD.X R3, RZ, RZ, R35.reuse, P3 ;  /* 0x000000ffff037224 */ /* 0x100fe200018e0623 */
[----:B------:R-:W-:Y:S01]  /*d530*/  LOP3.LUT R26, R26, R33, RZ, 0x3c, !PT ;  /* 0x000000211a1a7212 */ /* 0x000fe200078e3cff */
[----:B------:R-:W-:Y:S01]  /*d540*/  IMAD.X R33, RZ, RZ, R35, P6 ;  /* 0x000000ffff217224 */ /* 0x000fe200030e0623 */
[----:B------:R-:W-:-:S02]  /*d550*/  LOP3.LUT P0, RZ, R166, 0x3, RZ, 0xc0, !PT ;  /* 0x00000003a6ff7812 */ /* 0x000fc4000780c0ff */
[----:B------:R-:W-:Y:S02]  /*d560*/  IADD3 R73, P6, R34, 0x7000, RZ ;  /* 0x0000700022497810 */ /* 0x000fe40007fde0ff */
[----:B------:R-:W-:Y:S02]  /*d570*/  F2FP.F16.F32.PACK_AB R8, R92, R91 ;  /* 0x0000005b5c08723e */ /* 0x000fe400000000ff */
[----:B------:R-:W-:Y:S01]  /*d580*/  F2FP.F16.F32.PACK_AB R9, R103, R102 ;  /* 0x000000666709723e */ /* 0x000fe200000000ff */
[----:B------:R-:W-:Y:S01]  /*d590*/  IMAD.X R29, RZ, RZ, R35, P6 ;  /* 0x000000ffff1d7224 */ /* 0x000fe200030e0623 */
[----:B------:R-:W-:Y:S02]  /*d5a0*/  F2FP.F16.F32.PACK_AB R10, R93, R90 ;  /* 0x0000005a5d0a723e */ /* 0x000fe400000000ff */
[----:B------:R-:W-:Y:S01]  /*d5b0*/  F2FP.F16.F32.PACK_AB R11, R104, R101 ;  /* 0x00000065680b723e */ /* 0x000fe200000000ff */
[----:B--2---:R-:W-:Y:S01]  /*d5c0*/  VIADD R5, R37, 0x8 ;  /* 0x0000000825057836 */ /* 0x004fe20000000000 */
[----:B------:R-:W-:Y:S01]  /*d5d0*/  LEA R36, P3, R12, UR4, 0x2 ;  /* 0x000000040c247c11 */ /* 0x000fe2000f8610ff */
[----:B------:R-:W-:Y:S01]  /*d5e0*/  IMAD.IADD R7, R13, 0x1, R15 ;  /* 0x000000010d077824 */ /* 0x000fe200078e020f */
[----:B------:R-:W-:Y:S01]  /*d5f0*/  LOP3.LUT R34, R21, R34, RZ, 0x3c, !PT ;  /* 0x0000002215227212 */ /* 0x000fe200078e3cff */
[----:B------:R-:W-:Y:S01]  /*d600*/  IMAD.X R21, RZ, RZ, R35, P2 ;  /* 0x000000ffff157224 */ /* 0x000fe200010e0623 */
[-C--:B------:R-:W-:Y:S01]  /*d610*/  ISETP.GE.OR P2, PT, R37, R78.reuse, P0 ;  /* 0x0000004e2500720c */ /* 0x080fe20000746670 */
[----:B------:R2:W-:Y:S01]  /*d620*/  STSM.16.M88.4 [R14], R8 ;  /* 0x000000080e007844 */ /* 0x0005e20000000200 */
[----:B------:R-:W-:-:S02]  /*d630*/  ISETP.GE.OR P0, PT, R5, R78, P0 ;  /* 0x0000004e0500720c */ /* 0x000fc40000706670 */
[----:B------:R-:W-:Y:S01]  /*d640*/  LEA.HI.X R37, R12, UR5, R7, 0x2, P3 ;  /* 0x000000050c257c11 */ /* 0x000fe200098f1407 */
[----:B------:R-:W-:Y:S01]  /*d650*/  SHFL.IDX PT, R72, R36, 0x1, 0x1c1f ;  /* 0x003c1f0024487f89 */ /* 0x000fe200000e0000 */
[----:B------:R-:W-:Y:S01]  /*d660*/  F2FP.F16.F32.PACK_AB R4, R49, R48 ;  /* 0x000000303104723e */ /* 0x000fe200000000ff */
[----:B------:R-:W-:Y:S01]  /*d670*/  ULDC.64 UR4, c[0x0][0xae8] ;  /* 0x0002ba0000047ab9 */ /* 0x000fe20000000a00 */
[----:B------:R-:W-:Y:S02]  /*d680*/  F2FP.F16.F32.PACK_AB R5, R100, R99 ;  /* 0x000000636405723e */ /* 0x000fe400000000ff */
[----:B------:R-:W-:Y:S02]  /*d690*/  F2FP.F16.F32.PACK_AB R6, R53, R52 ;  /* 0x000000343506723e */ /* 0x000fe400000000ff */
[----:B------:R-:W-:Y:S01]  /*d6a0*/  F2FP.F16.F32.PACK_AB R7, R55, R46 ;  /* 0x0000002e3707723e */ /* 0x000fe200000000ff */
[----:B------:R-:W-:Y:S01]  /*d6b0*/  SHFL.IDX PT, R52, R36, RZ, 0x1c1f ;  /* 0x001c1fff24347589 */ /* 0x000fe200000e0000 */
[----:B------:R-:W-:-:S02]  /*d6c0*/  F2FP.F16.F32.PACK_AB R12, R57, R56 ;  /* 0x00000038390c723e */ /* 0x000fc400000000ff */
[----:B------:R-:W-:Y:S01]  /*d6d0*/  F2FP.F16.F32.PACK_AB R13, R59, R58 ;  /* 0x0000003a3b0d723e */ /* 0x000fe200000000ff */
[----:B------:R-:W-:Y:S01]  /*d6e0*/  STSM.16.M88.4 [R111], R4 ;  /* 0x000000046f007844 */ /* 0x000fe20000000200 */
[----:B--2---:R-:W-:Y:S02]  /*d6f0*/  F2FP.F16.F32.PACK_AB R14, R61, R60 ;  /* 0x0000003c3d0e723e */ /* 0x004fe400000000ff */
[----:B------:R-:W-:Y:S01]  /*d700*/  F2FP.F16.F32.PACK_AB R15, R63, R62 ;  /* 0x0000003e3f0f723e */ /* 0x000fe200000000ff */
[----:B------:R-:W2:Y:S01]  /*d710*/  SHFL.IDX PT, R53, R37, RZ, 0x1c1f ;  /* 0x001c1fff25357589 */ /* 0x000ea200000e0000 */
[----:B------:R-:W-:Y:S02]  /*d720*/  LOP3.LUT R28, R73, 0x380, RZ, 0xc0, !PT ;  /* 0x00000380491c7812 */ /* 0x000fe400078ec0ff */
[----:B------:R-:W-:Y:S01]  /*d730*/  F2FP.F16.F32.PACK_AB R8, R65, R64 ;  /* 0x000000404108723e */ /* 0x000fe200000000ff */
[----:B------:R-:W-:Y:S01]  /*d740*/  STSM.16.M88.4 [R110], R12 ;  /* 0x0000000c6e007844 */ /* 0x000fe20000000200 */
[----:B------:R-:W-:-:S02]  /*d750*/  F2FP.F16.F32.PACK_AB R9, R67, R66 ;  /* 0x000000424309723e */ /* 0x000fc400000000ff */
[----:B------:R-:W-:Y:S02]  /*d760*/  F2FP.F16.F32.PACK_AB R10, R69, R68 ;  /* 0x00000044450a723e */ /* 0x000fe400000000ff */
[----:B------:R-:W-:Y:S02]  /*d770*/  F2FP.F16.F32.PACK_AB R11, R71, R70 ;  /* 0x00000046470b723e */ /* 0x000fe400000000ff */
[----:B------:R-:W-:Y:S02]  /*d780*/  MOV R98, R40 ;  /* 0x0000002800627202 */ /* 0x000fe40000000f00 */
[----:B------:R-:W-:Y:S01]  /*d790*/  F2FP.F16.F32.PACK_AB R46, R77, R76 ;  /* 0x0000004c4d2e723e */ /* 0x000fe200000000ff */
[----:B------:R-:W-:Y:S01]  /*d7a0*/  STSM.16.M88.4 [R109], R8 ;  /* 0x000000086d007844 */ /* 0x000fe20000000200 */
[----:B------:R-:W-:Y:S02]  /*d7b0*/  SHF.R.U64 R28, R28, 0x3, RZ ;  /* 0x000000031c1c7819 */ /* 0x000fe400000012ff */
[----:B------:R-:W-:Y:S01]  /*d7c0*/  LOP3.LUT R2, R31, 0x380, RZ, 0xc0, !PT ;  /* 0x000003801f027812 */ /* 0x000fe200078ec0ff */
[----:B------:R3:W-:Y:S01]  /*d7d0*/  STSM.16.M88.4 [R98], R44 ;  /* 0x0000002c62007844 */ /* 0x0007e20000000200 */
[----:B------:R-:W-:-:S02]  /*d7e0*/  LOP3.LUT R28, R28, R73, RZ, 0x3c, !PT ;  /* 0x000000491c1c7212 */ /* 0x000fc400078e3cff */
[----:B------:R-:W-:Y:S01]  /*d7f0*/  SHF.R.U64 R2, R2, 0x3, RZ ;  /* 0x0000000302027819 */ /* 0x000fe200000012ff */
[----:B------:R-:W-:Y:S03]  /*d800*/  STSM.16.M88.4 [R79], R80 ;  /* 0x000000504f007844 */ /* 0x000fe60000000200 */
[----:B------:R-:W-:Y:S01]  /*d810*/  LOP3.LUT R2, R2, R31, RZ, 0x3c, !PT ;  /* 0x0000001f02027212 */ /* 0x000fe200078e3cff */
[----:B------:R-:W-:Y:S01]  /*d820*/  BAR.SYNC.DEFER_BLOCKING 0x1, 0x100 ;  /* 0x0044000000007b1d */ /* 0x000fe20000010000 */
[----:B------:R-:W-:-:S05]  /*d830*/  IMAD.X R31, RZ, RZ, R35, P5 ;  /* 0x000000ffff1f7224 */ /* 0x000fca00028e0623 */
[----:B------:R-:W4:Y:S02]  /*d840*/  SHFL.IDX PT, R73, R37, 0x1, 0x1c1f ;  /* 0x003c1f0025497f89 */ /* 0x000f2400000e0000 */
[----:B---3--:R-:W3:Y:S08]  /*d850*/  @P1 LDC R45, c[0x0][0xbec] ;  /* 0x0002fb00ff2d1b82 */ /* 0x008ef00000000800 */
[----:B------:R-:W0:Y:S01]  /*d860*/  @P1 LDC R47, c[0x0][0xbf0] ;  /* 0x0002fc00ff2f1b82 */ /* 0x000e220000000800 */
[----:B--2---:R2:W-:Y:S01]  /*d870*/  @!P2 ST.E desc[UR8][R52.64], R89 ;  /* 0x000000593400a985 */ /* 0x0045e2000c101908 */
[----:B------:R-:W-:-:S03]  /*d880*/  IMAD R54, R54, UR4, RZ ;  /* 0x0000000436367c24 */ /* 0x000fc6000f8e02ff */
[----:B----4-:R2:W-:Y:S04]  /*d890*/  @!P0 ST.E desc[UR8][R72.64], R88 ;  /* 0x0000005848008985 */ /* 0x0105e8000c101908 */
[----:B------:R4:W5:Y:S04]  /*d8a0*/  LD.E.128 R40, desc[UR8][R32.64] ;  /* 0x0000000820287980 */ /* 0x000968000c101d00 */
[----:B------:R3:W5:Y:S04]  /*d8b0*/  LD.E.128 R56, desc[UR8][R20.64] ;  /* 0x0000000814387980 */ /* 0x000768000c101d00 */
[----:B------:R1:W5:Y:S01]  /*d8c0*/  LD.E.128 R36, desc[UR8][R30.64] ;  /* 0x000000081e247980 */ /* 0x000362000c101d00 */
[----:B----4-:R-:W-:-:S03]  /*d8d0*/  IMAD R32, R162, 0x20, R164 ;  /* 0x00000020a2207824 */ /* 0x010fc600078e02a4 */
[----:B------:R4:W5:Y:S01]  /*d8e0*/  LD.E.128 R4, desc[UR8][R26.64] ;  /* 0x000000081a047980 */ /* 0x000962000c101d00 */
[----:B------:R-:W-:-:S03]  /*d8f0*/  IMAD.IADD R32, R17, 0x1, R32 ;  /* 0x0000000111207824 */ /* 0x000fc600078e0220 */
[----:B------:R2:W5:Y:S01]  /*d900*/  LD.E.128 R60, desc[UR8][R2.64] ;  /* 0x00000008023c7980 */ /* 0x000562000c101d00 */
[----:B---3--:R-:W-:-:S03]  /*d910*/  @P1 IMAD.HI.U32 R20, R32, R45, RZ ;  /* 0x0000002d20141227 */ /* 0x008fc600078e00ff */
[----:B------:R3:W5:Y:S01]  /*d920*/  LD.E.128 R12, desc[UR8][R24.64] ;  /* 0x00000008180c7980 */ /* 0x000762000c101d00 */
[C---:B-1----:R-:W-:Y:S02]  /*d930*/  IMAD R31, R163.reuse, UR5, R54 ;  /* 0x00000005a31f7c24 */ /* 0x042fe4000f8e0236 */
[----:B----4-:R-:W-:Y:S01]  /*d940*/  IMAD.WIDE.U32 R26, R163, UR4, RZ ;  /* 0x00000004a31a7c25 */ /* 0x010fe2000f8e00ff */
[----:B------:R-:W-:Y:S01]  /*d950*/  ULDC.64 UR4, c[0x0][0xaf0] ;  /* 0x0002bc0000047ab9 */ /* 0x000fe20000000a00 */
[----:B------:R-:W5:Y:S02]  /*d960*/  LD.E.128 R48, desc[UR8][R34.64] ;  /* 0x0000000822307980 */ /* 0x000f64000c101d00 */
[----:B------:R-:W-:Y:S01]  /*d970*/  IMAD.MOV.U32 R21, RZ, RZ, R32 ;  /* 0x000000ffff157224 */ /* 0x000fe200078e0020 */
[----:B0-----:R-:W-:Y:S01]  /*d980*/  @P1 SHF.R.U32.HI R21, RZ, R47, R20 ;  /* 0x0000002fff151219 */ /* 0x001fe20000011614 */
[----:B--2---:R-:W-:Y:S01]  /*d990*/  IMAD.IADD R3, R27, 0x1, R31 ;  /* 0x000000011b037824 */ /* 0x004fe200078e021f */
[----:B------:R0:W5:Y:S01]  /*d9a0*/  LD.E.128 R8, desc[UR8][R28.64] ;  /* 0x000000081c087980 */ /* 0x000162000c101d00 */
[----:B---3--:R-:W-:-:S02]  /*d9b0*/  IMAD R24, R112, UR4, RZ ;  /* 0x0000000470187c24 */ /* 0x008fc4000f8e02ff */
[----:B------:R-:W-:Y:S01]  /*d9c0*/  IMAD.MOV.U32 R2, RZ, RZ, R26 ;  /* 0x000000ffff027224 */ /* 0x000fe200078e001a */
[----:B------:R-:W-:Y:S01]  /*d9d0*/  SHF.R.S32.HI R20, RZ, 0x1f, R21 ;  /* 0x0000001fff147819 */ /* 0x000fe20000011415 */
[C---:B------:R-:W-:Y:S01]  /*d9e0*/  IMAD R25, R161.reuse, UR5, R24 ;  /* 0x00000005a1197c24 */ /* 0x040fe2000f8e0218 */
[----:B------:R-:W-:Y:S01]  /*d9f0*/  @!PT LDS RZ, [RZ] ;  /* 0x00000000fffff984 */ /* 0x000fe20000000800 */
[----:B------:R-:W-:Y:S01]  /*da00*/  @!PT LDS RZ, [RZ] ;  /* 0x00000000fffff984 */ /* 0x000fe20000000800 */
[----:B------:R-:W-:Y:S01]  /*da10*/  @!PT LDS RZ, [RZ] ;  /* 0x00000000fffff984 */ /* 0x000fe20000000800 */
[----:B------:R-:W-:Y:S01]  /*da20*/  @!PT LDS RZ, [RZ] ;  /* 0x00000000fffff984 */ /* 0x000fe20000000800 */
[----:B------:R1:W-:Y:S06]  /*da30*/  MEMBAR.ALL.CTA ;  /* 0x0000000000007992 */ /* 0x0003ec0000008000 */
[----:B-1----:R-:W1:Y:S01]  /*da40*/  FENCE.VIEW.ASYNC.S ;  /* 0x00000000000073c6 */ /* 0x002e620000000000 */
[----:B------:R-:W-:Y:S01]  /*da50*/  IMAD.WIDE.U32 R2, R161, UR4, R2 ;  /* 0x00000004a1027c25 */ /* 0x000fe2000f8e0002 */
[----:B------:R-:W-:-:S03]  /*da60*/  ULDC.64 UR4, c[0x0][0xae0] ;  /* 0x0002b80000047ab9 */ /* 0x000fc60000000a00 */
[----:B------:R-:W-:Y:S02]  /*da70*/  IMAD.MOV R27, RZ, RZ, -R21 ;  /* 0x000000ffff1b7224 */ /* 0x000fe400078e0a15 */
[----:B------:R-:W-:Y:S02]  /*da80*/  IMAD.IADD R3, R3, 0x1, R25 ;  /* 0x0000000103037824 */ /* 0x000fe400078e0219 */
[----:B------:R-:W-:Y:S02]  /*da90*/  IMAD R20, R20, UR4, RZ ;  /* 0x0000000414147c24 */ /* 0x000fe4000f8e02ff */
[----:B------:R-:W-:Y:S02]  /*daa0*/  IMAD R25, R22, R27, R32 ;  /* 0x0000001b16197224 */ /* 0x000fe400078e0220 */
[C---:B------:R-:W-:Y:S02]  /*dab0*/  IMAD R27, R21.reuse, UR5, R20 ;  /* 0x00000005151b7c24 */ /* 0x040fe4000f8e0214 */
[----:B------:R-:W-:Y:S01]  /*dac0*/  IMAD.WIDE.U32 R2, R21, UR4, R2 ;  /* 0x0000000415027c25 */ /* 0x000fe2000f8e0002 */
[----:B------:R-:W-:Y:S01]  /*dad0*/  SHF.R.S32.HI R20, RZ, 0x1f, R25 ;  /* 0x0000001fff147819 */ /* 0x000fe20000011419 */
[----:B------:R-:W-:-:S02]  /*dae0*/  ULDC.64 UR4, c[0x0][0xad8] ;  /* 0x0002b60000047ab9 */ /* 0x000fc40000000a00 */
[----:B------:R-:W-:Y:S02]  /*daf0*/  IMAD.IADD R3, R3, 0x1, R27 ;  /* 0x0000000103037824 */ /* 0x000fe400078e021b */
[----:B------:R-:W-:Y:S02]  /*db00*/  IMAD R20, R20, UR4, RZ ;  /* 0x0000000414147c24 */ /* 0x000fe4000f8e02ff */
[----:B0-----:R-:W-:Y:S02]  /*db10*/  IMAD.IADD R29, R164, 0x1, R17 ;  /* 0x00000001a41d7824 */ /* 0x001fe400078e0211 */
[C---:B------:R-:W-:Y:S02]  /*db20*/  IMAD R21, R25.reuse, UR5, R20 ;  /* 0x0000000519157c24 */ /* 0x040fe4000f8e0214 */
[----:B------:R-:W-:Y:S01]  /*db30*/  IMAD.WIDE.U32 R2, R25, UR4, R2 ;  /* 0x0000000419027c25 */ /* 0x000fe2000f8e0002 */
[----:B------:R-:W-:Y:S01]  /*db40*/  ISETP.GE.AND P2, PT, R29, R78, PT ;  /* 0x0000004e1d00720c */ /* 0x000fe20003f46270 */
[----:B------:R-:W-:-:S02]  /*db50*/  ULDC.64 UR4, c[0x0][0xa80] ;  /* 0x0002a00000047ab9 */ /* 0x000fc40000000a00 */
[----:B------:R-:W-:Y:S02]  /*db60*/  VIADD R17, R29, 0x20 ;  /* 0x000000201d117836 */ /* 0x000fe40000000000 */
[----:B------:R-:W-:Y:S01]  /*db70*/  VIADD R16, R16, 0x2a820 ;  /* 0x0002a82010107836 */ /* 0x000fe20000000000 */
[C---:B------:R-:W-:Y:S01]  /*db80*/  LEA R20, P3, R2.reuse, UR4, 0x1 ;  /* 0x0000000402147c11 */ /* 0x040fe2000f8608ff */
[----:B------:R-:W-:Y:S01]  /*db90*/  IMAD.IADD R3, R3, 0x1, R21 ;  /* 0x0000000103037824 */ /* 0x000fe200078e0215 */
[-C--:B------:R-:W-:Y:S01]  /*dba0*/  ISETP.GE.AND P0, PT, R17, R78.reuse, PT ;  /* 0x0000004e1100720c */ /* 0x080fe20003f06270 */
[----:B------:R-:W-:Y:S01]  /*dbb0*/  VIADD R17, R29, 0x40 ;  /* 0x000000401d117836 */ /* 0x000fe20000000000 */
[----:B------:R-:W-:Y:S02]  /*dbc0*/  PRMT R16, RZ, 0x654, R16 ;  /* 0x00000654ff107816 */ /* 0x000fe40000000010 */
[----:B------:R-:W-:Y:S01]  /*dbd0*/  LEA.HI.X R21, R2, UR5, R3, 0x1, P3 ;  /* 0x0000000502157c11 */ /* 0x000fe200098f0c03 */
[----:B------:R-:W-:Y:S01]  /*dbe0*/  BSSY B1, `(.L_x_1163) ;  /* 0x0000010000017945 */ /* 0x000fe20003800000 */
[----:B------:R-:W-:Y:S01]  /*dbf0*/  ISETP.GE.AND P1, PT, R17, R78, PT ;  /* 0x0000004e1100720c */ /* 0x000fe20003f26270 */
[----:B-1----:R0:W-:Y:S02]  /*dc00*/  SYNCS.ARRIVE.TRANS64.RED.A1T0 RZ, [R16+URZ], RZ ;  /* 0x000000ff10ff79a7 */ /* 0x0021e4000810043f */
[----:B------:R1:W2:Y:S04]  /*dc10*/  SHFL.IDX PT, R17, R21, RZ, 0x181f ;  /* 0x00181fff15117589 */ /* 0x0002a800000e0000 */
[----:B0-----:R1:W0:Y:S01]  /*dc20*/  SHFL.IDX PT, R16, R20, RZ, 0x181f ;  /* 0x00181fff14107589 */ /* 0x00122200000e0000 */
[----:B------:R-:W-:Y:S05]  /*dc30*/  @P2 BRA `(.L_x_1164) ;  /* 0x0000000000282947 */ /* 0x000fea0003800000 */
[----:B------:R-:W-:Y:S01]  /*dc40*/  ULDC UR4, c[0x0][0xac8] ;  /* 0x0002b20000047ab9 */ /* 0x000fe20000000800 */
[----:B------:R-:W-:Y:S01]  /*dc50*/  ULDC.64 UR6, c[0x0][0x208] ;  /* 0x0000820000067ab9 */ /* 0x000fe20000000a00 */
[----:B------:R-:W-:Y:S02]  /*dc60*/  ISETP.GE.AND P2, PT, R23, UR4, PT ;  /* 0x0000000417007c0c */ /* 0x000fe4000bf46270 */
[----:B------:R-:W-:-:S11]  /*dc70*/  ISETP.GE.AND P3, PT, R160, UR4, PT ;  /* 0x00000004a0007c0c */ /* 0x000fd6000bf66270 */
[CC--:B0-----:R-:W-:Y:S02]  /*dc80*/  @!P2 LEA R2, P4, R23.reuse, R16.reuse, 0x1 ;  /* 0x000000101702a211 */ /* 0x0c1fe400078808ff */
[C---:B------:R-:W-:Y:S02]  /*dc90*/  @!P3 LEA R16, P5, R160.reuse, R16, 0x1 ;  /* 0x00000010a010b211 */ /* 0x040fe400078a08ff */
[-C--:B--2---:R-:W-:Y:S02]  /*dca0*/  @!P2 LEA.HI.X R3, R23, R17.reuse, R172, 0x1, P4 ;  /* 0x000000111703a211 */ /* 0x084fe400020f0cac */
[----:B------:R-:W-:-:S03]  /*dcb0*/  @!P3 LEA.HI.X R17, R160, R17, R171, 0x1, P5 ;  /* 0x00000011a011b211 */ /* 0x000fc600028f0cab */
[----:B-----5:R3:W-:Y:S04]  /*dcc0*/  @!P2 ST.E.128 desc[UR6][R2.64], R48 ;  /* 0x000000300200a985 */ /* 0x0207e8000c101d06 */
[----:B------:R3:W-:Y:S02]  /*dcd0*/  @!P3 ST.E.128 desc[UR6][R16.64], R60 ;  /* 0x0000003c1000b985 */ /* 0x0007e4000c101d06 */
.L_x_1164:
[----:B------:R-:W-:Y:S05]  /*dce0*/  BSYNC B1 ;  /* 0x0000000000017941 */ /* 0x000fea0003800000 */
.L_x_1163:
[----:B--23--:R2:W3:Y:S01]  /*dcf0*/  SHFL.IDX PT, R17, R21, 0x1, 0x181f ;  /* 0x00381f0015117f89 */ /* 0x00c4e200000e0000 */
[----:B------:R-:W-:Y:S03]  /*dd00*/  BSSY B1, `(.L_x_1165) ;  /* 0x000000d000017945 */ /* 0x000fe60003800000 */
[----:B0-----:R2:W0:Y:S01]  /*dd10*/  SHFL.IDX PT, R16, R20, 0x1, 0x181f ;  /* 0x00381f0014107f89 */ /* 0x00142200000e0000 */
[----:B------:R-:W-:Y:S05]  /*dd20*/  @P0 BRA `(.L_x_1166) ;  /* 0x0000000000280947 */ /* 0x000fea0003800000 */
[----:B------:R-:W-:Y:S01]  /*dd30*/  ULDC UR4, c[0x0][0xac8] ;  /* 0x0002b20000047ab9 */ /* 0x000fe20000000800 */
[----:B------:R-:W-:Y:S01]  /*dd40*/  ULDC.64 UR6, c[0x0][0x208] ;  /* 0x0000820000067ab9 */ /* 0x000fe20000000a00 */
[----:B------:R-:W-:Y:S02]  /*dd50*/  ISETP.GE.AND P3, PT, R23, UR4, PT ;  /* 0x0000000417007c0c */ /* 0x000fe4000bf66270 */
[----:B------:R-:W-:-:S11]  /*dd60*/  ISETP.GE.AND P4, PT, R160, UR4, PT ;  /* 0x00000004a0007c0c */ /* 0x000fd6000bf86270 */
[CC--:B0-----:R-:W-:Y:S02]  /*dd70*/  @!P3 LEA R2, P0, R23.reuse, R16.reuse, 0x1 ;  /* 0x000000101702b211 */ /* 0x0c1fe400078008ff */
[C---:B------:R-:W-:Y:S02]  /*dd80*/  @!P4 LEA R16, P2, R160.reuse, R16, 0x1 ;  /* 0x00000010a010c211 */ /* 0x040fe400078408ff */
[-C--:B---3--:R-:W-:Y:S02]  /*dd90*/  @!P3 LEA.HI.X R3, R23, R17.reuse, R172, 0x1, P0 ;  /* 0x000000111703b211 */ /* 0x088fe400000f0cac */
[----:B------:R-:W-:-:S03]  /*dda0*/  @!P4 LEA.HI.X R17, R160, R17, R171, 0x1, P2 ;  /* 0x00000011a011c211 */ /* 0x000fc600010f0cab */
[----:B-----5:R4:W-:Y:S04]  /*ddb0*/  @!P3 ST.E.128 desc[UR6][R2.64], R40 ;  /* 0x000000280200b985 */ /* 0x0209e8000c101d06 */
[----:B------:R4:W-:Y:S02]  /*ddc0*/  @!P4 ST.E.128 desc[UR6][R16.64], R56 ;  /* 0x000000381000c985 */ /* 0x0009e4000c101d06 */
.L_x_1166:
[----:B------:R-:W-:Y:S05]  /*ddd0*/  BSYNC B1 ;  /* 0x0000000000017941 */ /* 0x000fea0003800000 */
.L_x_1165:
[----:B---34-:R3:W4:Y:S01]  /*dde0*/  SHFL.IDX PT, R17, R21, 0x2, 0x181f ;  /* 0x00581f0015117f89 */ /* 0x01872200000e0000 */
        /* <DEDUP_REMOVED lines=9> */
[-C--:B----4-:R-:W-:Y:S02]  /*de80*/  @!P2 LEA.HI.X R3, R23, R17.reuse, R172, 0x1, P0 ;  /* 0x000000111703a211 */ /* 0x090fe400000f0cac */
[----:B------:R-:W-:-:S03]  /*de90*/  @!P3 LEA.HI.X R17, R160, R17, R171, 0x1, P1 ;  /* 0x00000011a011b211 */ /* 0x000fc600008f0cab */
[----:B-----5:R0:W-:Y:S04]  /*dea0*/  @!P2 ST.E.128 desc[UR6][R2.64], R36 ;  /* 0x000000240200a985 */ /* 0x0201e8000c101d06 */
[----:B------:R0:W-:Y:S02]  /*deb0*/  @!P3 ST.E.128 desc[UR6][R16.64], R12 ;  /* 0x0000000c1000b985 */ /* 0x0001e4000c101d06 */
.L_x_1168:
[----:B------:R-:W-:Y:S05]  /*dec0*/  BSYNC B1 ;  /* 0x0000000000017941 */ /* 0x000fea0003800000 */
.L_x_1167:
[----:B0-----:R-:W-:Y:S01]  /*ded0*/  VIADD R3, R29, 0x60 ;  /* 0x000000601d037836 */ /* 0x001fe20000000000 */
[----:B-123--:R-:W0:Y:S04]  /*dee0*/  SHFL.IDX PT, R21, R21, 0x3, 0x181f ;  /* 0x00781f0015157f89 */ /* 0x00ee2800000e0000 */
[----:B------:R-:W-:Y:S01]  /*def0*/  ISETP.GE.AND P0, PT, R3, R78, PT ;  /* 0x0000004e0300720c */ /* 0x000fe20003f06270 */
[----:B------:R-:W1:-:S12]  /*df00*/  SHFL.IDX PT, R20, R20, 0x3, 0x181f ;  /* 0x00781f0014147f89 */ /* 0x000e5800000e0000 */
[----:B------:R-:W-:Y:S05]  /*df10*/  @P0 BRA `(.L_x_1169) ;  /* 0x0000000800880947 */ /* 0x000fea0003800000 */
[----:B------:R-:W-:Y:S01]  /*df20*/  ULDC UR4, c[0x0][0xac8] ;  /* 0x0002b20000047ab9 */ /* 0x000fe20000000800 */
[----:B------:R-:W-:Y:S01]  /*df30*/  ULDC.64 UR6, c[0x0][0x208] ;  /* 0x0000820000067ab9 */ /* 0x000fe20000000a00 */
[----:B------:R-:W-:-:S13]  /*df40*/  ISETP.GE.AND P1, PT, R23, UR4, PT ;  /* 0x0000000417007c0c */ /* 0x000fda000bf26270 */
[----:B-1----:R-:W-:-:S04]  /*df50*/  @!P1 LEA R2, P0, R23, R20, 0x1 ;  /* 0x0000001417029211 */ /* 0x002fc800078008ff */
[----:B0-----:R-:W-:Y:S02]  /*df60*/  @!P1 LEA.HI.X R3, R23, R21, R172, 0x1, P0 ;  /* 0x0000001517039211 */ /* 0x001fe400000f0cac */
[----:B------:R-:W-:-:S03]  /*df70*/  ISETP.GE.AND P0, PT, R160, UR4, PT ;  /* 0x00000004a0007c0c */ /* 0x000fc6000bf06270 */
[----:B-----5:R0:W-:Y:S10]  /*df80*/  @!P1 ST.E.128 desc[UR6][R2.64], R4 ;  /* 0x0000000402009985 */ /* 0x0201f4000c101d06 */
[----:B------:R-:W-:Y:S05]  /*df90*/  @P0 BRA `(.L_x_1169) ;  /* 0x0000000800680947 */ /* 0x000fea0003800000 */
[----:B0-----:R-:W-:Y:S01]  /*dfa0*/  LEA R2, P0, R160, R20, 0x1 ;  /* 0x00000014a0027211 */ /* 0x001fe200078008ff */
[----:B------:R-:W-:-:S03]  /*dfb0*/  ULDC.64 UR4, c[0x0][0x208] ;  /* 0x0000820000047ab9 */ /* 0x000fc60000000a00 */
[----:B------:R-:W-:-:S05]  /*dfc0*/  LEA.HI.X R3, R160, R21, R171, 0x1, P0 ;  /* 0x00000015a0037211 */ /* 0x000fca00000f0cab */
[----:B------:R0:W-:Y:S01]  /*dfd0*/  ST.E.128 desc[UR4][R2.64], R8 ;  /* 0x0000000802007985 */ /* 0x0001e2000c101d04 */
[----:B------:R-:W-:Y:S05]  /*dfe0*/  BRA `(.L_x_1169) ;  /* 0x0000000800547947 */ /* 0x000fea0003800000 */
.L_x_1162:
[----:B------:R-:W2:Y:S01]  /*dff0*/  LDC R12, c[0x0][0xbe8] ;  /* 0x0002fa00ff0c7b82 */ /* 0x000ea20000000800 */
[----:B------:R-:W-:Y:S01]  /*e000*/  ISETP.GE.AND P0, PT, R173, 0x80, PT ;  /* 0x00000080ad00780c */ /* 0x000fe20003f06270 */
[----:B------:R-:W-:Y:S01]  /*e010*/  IMAD R2, R162, 0x20, R164 ;  /* 0x00000020a2027824 */ /* 0x000fe200078e02a4 */
[----:B------:R-:W-:Y:S01]  /*e020*/  BSSY B1, `(.L_x_1170) ;  /* 0x000002f000017945 */ /* 0x000fe20003800000 */
[----:B------:R-:W-:Y:S02]  /*e030*/  SHF.R.S32.HI R10, RZ, 0x1f, R163 ;  /* 0x0000001fff0a7819 */ /* 0x000fe400000114a3 */
[----:B------:R-:W-:Y:S01]  /*e040*/  IMAD.IADD R15, R17, 0x1, R2 ;  /* 0x00000001110f7824 */ /* 0x000fe200078e0202 */
[----:B------:R-:W-:Y:S02]  /*e050*/  SHF.R.S32.HI R11, RZ, 0x1f, R161 ;  /* 0x0000001fff0b7819 */ /* 0x000fe400000114a1 */
[----:B--2---:R-:W-:-:S13]  /*e060*/  ISETP.NE.AND P1, PT, R12, 0x1, PT ;  /* 0x000000010c00780c */ /* 0x004fda0003f25270 */
[----:B------:R-:W2:Y:S08]  /*e070*/  @P1 LDC R14, c[0x0][0xbec] ;  /* 0x0002fb00ff0e1b82 */ /* 0x000eb00000000800 */
[----:B------:R-:W3:Y:S01]  /*e080*/  @P1 LDC R21, c[0x0][0xbf0] ;  /* 0x0002fc00ff151b82 */ /* 0x000ee20000000800 */
[----:B------:R-:W-:Y:S05]  /*e090*/  @P0 BRA `(.L_x_1171) ;  /* 0x00000000009c0947 */ /* 0x000fea0003800000 */
[----:B------:R-:W4:Y:S01]  /*e0a0*/  S2R R4, SR_TID.X ;  /* 0x0000000000047919 */ /* 0x000f220000002100 */
[----:B------:R-:W5:Y:S01]  /*e0b0*/  LDC R9, c[0x0][0xbe8] ;  /* 0x0002fa00ff097b82 */ /* 0x000f620000000800 */
[----:B------:R-:W-:Y:S02]  /*e0c0*/  ULDC UR4, c[0x0][0xa88] ;  /* 0x0002a20000047ab9 */ /* 0x000fe40000000800 */
[----:B-----5:R-:W-:Y:S01]  /*e0d0*/  IMAD R3, R9, UR4, RZ ;  /* 0x0000000409037c24 */ /* 0x020fe2000f8e02ff */
[----:B----4-:R-:W-:-:S04]  /*e0e0*/  IADD3 R8, R17, -0x80, R4 ;  /* 0xffffff8011087810 */ /* 0x010fc80007ffe004 */
[----:B------:R-:W-:-:S13]  /*e0f0*/  ISETP.GE.AND P0, PT, R8, R3, PT ;  /* 0x000000030800720c */ /* 0x000fda0003f06270 */
[----:B------:R-:W-:Y:S05]  /*e100*/  @P0 BRA `(.L_x_1171) ;  /* 0x0000000000800947 */ /* 0x000fea0003800000 */
[----:B------:R-:W-:Y:S01]  /*e110*/  ISETP.NE.AND P0, PT, R9, 0x1, PT ;  /* 0x000000010900780c */ /* 0x000fe20003f05270 */
[----:B------:R-:W-:Y:S01]  /*e120*/  ULDC.64 UR4, c[0x0][0xb90] ;  /* 0x0002e40000047ab9 */ /* 0x000fe20000000a00 */
[----:B------:R-:W-:Y:S01]  /*e130*/  IMAD.MOV.U32 R5, RZ, RZ, R8 ;  /* 0x000000ffff057224 */ /* 0x000fe200078e0008 */
[----:B------:R-:W-:Y:S01]  /*e140*/  ULDC.64 UR6, c[0x0][0x208] ;  /* 0x0000820000067ab9 */ /* 0x000fe20000000a00 */
[----:B------:R-:W-:-:S04]  /*e150*/  IMAD R6, R10, UR4, RZ ;  /* 0x000000040a067c24 */ /* 0x000fc8000f8e02ff */
[----:B------:R-:W-:-:S05]  /*e160*/  IMAD R7, R163, UR5, R6 ;  /* 0x00000005a3077c24 */ /* 0x000fca000f8e0206 */
[----:B------:R-:W4:Y:S08]  /*e170*/  @P0 LDC R3, c[0x0][0xbec] ;  /* 0x0002fb00ff030b82 */ /* 0x000f300000000800 */
[----:B------:R-:W5:Y:S01]  /*e180*/  @P0 LDC R13, c[0x0][0xbf0] ;  /* 0x0002fc00ff0d0b82 */ /* 0x000f620000000800 */
[----:B----4-:R-:W-:-:S04]  /*e190*/  @P0 IMAD.HI.U32 R4, R8, R3, RZ ;  /* 0x0000000308040227 */ /* 0x010fc800078e00ff */
[----:B------:R-:W-:Y:S01]  /*e1a0*/  IMAD.WIDE.U32 R2, R163, UR4, RZ ;  /* 0x00000004a3027c25 */ /* 0x000fe2000f8e00ff */
[----:B------:R-:W-:Y:S01]  /*e1b0*/  ULDC.64 UR4, c[0x0][0xb98] ;  /* 0x0002e60000047ab9 */ /* 0x000fe20000000a00 */
[----:B-----5:R-:W-:Y:S02]  /*e1c0*/  @P0 SHF.R.U32.HI R5, RZ, R13, R4 ;  /* 0x0000000dff050219 */ /* 0x020fe40000011604 */
[----:B------:R-:W-:Y:S02]  /*e1d0*/  IMAD.IADD R3, R3, 0x1, R7 ;  /* 0x0000000103037824 */ /* 0x000fe400078e0207 */
[----:B------:R-:W-:Y:S02]  /*e1e0*/  IMAD R4, R11, UR4, RZ ;  /* 0x000000040b047c24 */ /* 0x000fe4000f8e02ff */
[----:B------:R-:W-:Y:S02]  /*e1f0*/  IMAD.MOV R7, RZ, RZ, -R5 ;  /* 0x000000ffff077224 */ /* 0x000fe400078e0a05 */
[----:B------:R-:W-:-:S04]  /*e200*/  IMAD.WIDE.U32 R2, R161, UR4, R2 ;  /* 0x00000004a1027c25 */ /* 0x000fc8000f8e0002 */
[----:B------:R-:W-:Y:S01]  /*e210*/  IMAD R7, R9, R7, R8 ;  /* 0x0000000709077224 */ /* 0x000fe200078e0208 */
[----:B------:R-:W-:Y:S01]  /*e220*/  SHF.R.S32.HI R9, RZ, 0x1f, R5 ;  /* 0x0000001fff097819 */ /* 0x000fe20000011405 */
[----:B------:R-:W-:Y:S01]  /*e230*/  IMAD R6, R161, UR5, R4 ;  /* 0x00000005a1067c24 */ /* 0x000fe2000f8e0204 */
[----:B------:R-:W-:Y:S01]  /*e240*/  IADD3 R2, P0, R5, R2, RZ ;  /* 0x0000000205027210 */ /* 0x000fe20007f1e0ff */
[----:B------:R-:W-:Y:S01]  /*e250*/  ULDC.64 UR4, c[0x0][0xb88] ;  /* 0x0002e20000047ab9 */ /* 0x000fe20000000a00 */
[----:B------:R-:W-:Y:S02]  /*e260*/  SHF.R.S32.HI R4, RZ, 0x1f, R7 ;  /* 0x0000001fff047819 */ /* 0x000fe40000011407 */
[----:B------:R-:W-:-:S03]  /*e270*/  IADD3.X R3, R9, R3, R6, P0, !PT ;  /* 0x0000000309037210 */ /* 0x000fc600007fe406 */
[----:B------:R-:W-:Y:S02]  /*e280*/  IMAD R4, R4, UR4, RZ ;  /* 0x0000000404047c24 */ /* 0x000fe4000f8e02ff */
[----:B------:R-:W-:-:S04]  /*e290*/  IMAD.WIDE.U32 R2, R7, UR4, R2 ;  /* 0x0000000407027c25 */ /* 0x000fc8000f8e0002 */
[----:B------:R-:W-:Y:S01]  /*e2a0*/  IMAD R5, R7, UR5, R4 ;  /* 0x0000000507057c24 */ /* 0x000fe2000f8e0204 */
[----:B------:R-:W-:Y:S02]  /*e2b0*/  ULDC.64 UR4, c[0x0][0xb50] ;  /* 0x0002d40000047ab9 */ /* 0x000fe40000000a00 */
[----:B------:R-:W-:Y:S01]  /*e2c0*/  LEA R4, P0, R2, UR4, 0x2 ;  /* 0x0000000402047c11 */ /* 0x000fe2000f8010ff */
[----:B------:R-:W-:-:S05]  /*e2d0*/  IMAD.IADD R3, R3, 0x1, R5 ;  /* 0x0000000103037824 */ /* 0x000fca00078e0205 */
[----:B------:R-:W-:Y:S01]  /*e2e0*/  LEA.HI.X R5, R2, UR5, R3, 0x2, P0 ;  /* 0x0000000502057c11 */ /* 0x000fe200080f1403 */
[----:B------:R-:W-:-:S05]  /*e2f0*/  IMAD.MOV.U32 R3, RZ, RZ, -0x800000 ;  /* 0xff800000ff037424 */ /* 0x000fca00078e00ff */
[----:B------:R4:W-:Y:S02]  /*e300*/  STG.E desc[UR6][R4.64], R3 ;  /* 0x0000000304007986 */ /* 0x0009e4000c101906 */
.L_x_1171:
[----:B------:R-:W-:Y:S05]  /*e310*/  BSYNC B1 ;  /* 0x0000000000017941 */ /* 0x000fea0003800000 */
.L_x_1170:
[----:B------:R-:W-:Y:S01]  /*e320*/  ULDC.64 UR4, c[0x0][0xae8] ;  /* 0x0002ba0000047ab9 */ /* 0x000fe20000000a00 */
[----:B--2-4-:R-:W-:Y:S01]  /*e330*/  @P1 IMAD.HI.U32 R4, R15, R14, RZ ;  /* 0x0000000e0f041227 */ /* 0x014fe200078e00ff */
[----:B------:R-:W-:Y:S01]  /*e340*/  ULDC UR6, c[0x0][0xa88] ;  /* 0x0002a20000067ab9 */ /* 0x000fe20000000800 */
[----:B------:R-:W-:Y:S02]  /*e350*/  BSSY B1, `(.L_x_1172) ;  /* 0x0000031000017945 */ /* 0x000fe40003800000 */
[----:B------:R-:W-:Y:S02]  /*e360*/  IMAD R2, R10, UR4, RZ ;  /* 0x000000040a027c24 */ /* 0x000fe4000f8e02ff */
[----:B------:R-:W-:Y:S01]  /*e370*/  IMAD.MOV.U32 R5, RZ, RZ, R15 ;  /* 0x000000ffff057224 */ /* 0x000fe200078e000f */
[----:B---3--:R-:W-:Y:S01]  /*e380*/  @P1 SHF.R.U32.HI R5, RZ, R21, R4 ;  /* 0x00000015ff051219 */ /* 0x008fe20000011604 */
[C---:B------:R-:W-:Y:S02]  /*e390*/  IMAD R7, R163.reuse, UR5, R2 ;  /* 0x00000005a3077c24 */ /* 0x040fe4000f8e0202 */
[----:B------:R-:W-:Y:S01]  /*e3a0*/  IMAD.WIDE.U32 R2, R163, UR4, RZ ;  /* 0x00000004a3027c25 */ /* 0x000fe2000f8e00ff */
[----:B------:R-:W-:Y:S01]  /*e3b0*/  ULDC.64 UR4, c[0x0][0xaf0] ;  /* 0x0002bc0000047ab9 */ /* 0x000fe20000000a00 */
[----:B------:R-:W-:-:S02]  /*e3c0*/  SHF.R.S32.HI R4, RZ, 0x1f, R5 ;  /* 0x0000001fff047819 */ /* 0x000fc40000011405 */
[----:B------:R-:W-:Y:S02]  /*e3d0*/  IMAD R6, R11, UR4, RZ ;  /* 0x000000040b067c24 */ /* 0x000fe4000f8e02ff */
[----:B------:R-:W-:Y:S02]  /*e3e0*/  IMAD.IADD R3, R3, 0x1, R7 ;  /* 0x0000000103037824 */ /* 0x000fe400078e0207 */
[C---:B------:R-:W-:Y:S02]  /*e3f0*/  IMAD R7, R161.reuse, UR5, R6 ;  /* 0x00000005a1077c24 */ /* 0x040fe4000f8e0206 */
        /* <DEDUP_REMOVED lines=11> */
[----:B------:R-:W-:Y:S02]  /*e4b0*/  IMAD.IADD R3, R3, 0x1, R9 ;  /* 0x0000000103037824 */ /* 0x000fe400078e0209 */
[----:B------:R-:W-:Y:S02]  /*e4c0*/  IMAD R6, R4, UR4, RZ ;  /* 0x0000000404067c24 */ /* 0x000fe4000f8e02ff */
[----:B------:R-:W-:Y:S02]  /*e4d0*/  IMAD R9, R12, UR6, RZ ;  /* 0x000000060c097c24 */ /* 0x000fe4000f8e02ff */
[C---:B------:R-:W-:Y:S02]  /*e4e0*/  VIADD R4, R8.reuse, 0x20 ;  /* 0x0000002008047836 */ /* 0x040fe40000000000 */
[C---:B------:R-:W-:Y:S01]  /*e4f0*/  IMAD R5, R7.reuse, UR5, R6 ;  /* 0x0000000507057c24 */ /* 0x040fe2000f8e0206 */
[-C--:B------:R-:W-:Y:S01]  /*e500*/  ISETP.GE.AND P2, PT, R8, R9.reuse, PT ;  /* 0x000000090800720c */ /* 0x080fe20003f46270 */
[----:B------:R-:W-:Y:S01]  /*e510*/  IMAD.WIDE.U32 R2, R7, UR4, R2 ;  /* 0x0000000407027c25 */ /* 0x000fe2000f8e0002 */
[----:B------:R-:W-:Y:S01]  /*e520*/  ISETP.GE.AND P1, PT, R4, R9, PT ;  /* 0x000000090400720c */ /* 0x000fe20003f26270 */
[----:B------:R-:W-:-:S02]  /*e530*/  ULDC.64 UR4, c[0x0][0xa80] ;  /* 0x0002a00000047ab9 */ /* 0x000fc40000000a00 */
[----:B------:R-:W-:Y:S02]  /*e540*/  VIADD R4, R8, 0x40 ;  /* 0x0000004008047836 */ /* 0x000fe40000000000 */
[----:B------:R-:W-:Y:S01]  /*e550*/  IMAD.IADD R3, R3, 0x1, R5 ;  /* 0x0000000103037824 */ /* 0x000fe200078e0205 */
[----:B------:R-:W-:Y:S02]  /*e560*/  LEA R5, P3, R2, UR4, 0x1 ;  /* 0x0000000402057c11 */ /* 0x000fe4000f8608ff */
[----:B------:R-:W-:Y:S02]  /*e570*/  ISETP.GE.AND P0, PT, R4, R9, PT ;  /* 0x000000090400720c */ /* 0x000fe40003f06270 */
[----:B------:R-:W-:Y:S02]  /*e580*/  LEA.HI.X R4, R2, UR5, R3, 0x1, P3 ;  /* 0x0000000502047c11 */ /* 0x000fe400098f0c03 */
[----:B------:R2:W3:Y:S04]  /*e590*/  SHFL.IDX PT, R2, R5, RZ, 0x181f ;  /* 0x00181fff05027589 */ /* 0x0004e800000e0000 */
[----:B------:R2:W4:Y:S01]  /*e5a0*/  SHFL.IDX PT, R3, R4, RZ, 0x181f ;  /* 0x00181fff04037589 */ /* 0x00052200000e0000 */
[----:B------:R-:W-:Y:S05]  /*e5b0*/  @P2 BRA `(.L_x_1173) ;  /* 0x0000000000282947 */ /* 0x000fea0003800000 */
[----:B------:R-:W-:Y:S01]  /*e5c0*/  ULDC UR4, c[0x0][0xac8] ;  /* 0x0002b20000047ab9 */ /* 0x000fe20000000800 */
[----:B------:R-:W-:Y:S01]  /*e5d0*/  ULDC.64 UR6, c[0x0][0x208] ;  /* 0x0000820000067ab9 */ /* 0x000fe20000000a00 */
[----:B------:R-:W-:Y:S02]  /*e5e0*/  ISETP.GE.AND P4, PT, R23, UR4, PT ;  /* 0x0000000417007c0c */ /* 0x000fe4000bf86270 */
[----:B------:R-:W-:-:S11]  /*e5f0*/  ISETP.GE.AND P5, PT, R160, UR4, PT ;  /* 0x00000004a0007c0c */ /* 0x000fd6000bfa6270 */
[CC--:B---3--:R-:W-:Y:S02]  /*e600*/  @!P4 LEA R6, P2, R23.reuse, R2.reuse, 0x1 ;  /* 0x000000021706c211 */ /* 0x0c8fe400078408ff */
[C---:B------:R-:W-:Y:S02]  /*e610*/  @!P5 LEA R2, P3, R160.reuse, R2, 0x1 ;  /* 0x00000002a002d211 */ /* 0x040fe400078608ff */
[-C--:B----4-:R-:W-:Y:S02]  /*e620*/  @!P4 LEA.HI.X R7, R23, R3.reuse, R172, 0x1, P2 ;  /* 0x000000031707c211 */ /* 0x090fe400010f0cac */
[----:B------:R-:W-:-:S03]  /*e630*/  @!P5 LEA.HI.X R3, R160, R3, R171, 0x1, P3 ;  /* 0x00000003a003d211 */ /* 0x000fc600018f0cab */
[----:B------:R3:W-:Y:S04]  /*e640*/  @!P4 ST.E.128 desc[UR6][R6.64], RZ ;  /* 0x000000ff0600c985 */ /* 0x0007e8000c101d06 */
[----:B------:R3:W-:Y:S02]  /*e650*/  @!P5 ST.E.128 desc[UR6][R2.64], RZ ;  /* 0x000000ff0200d985 */ /* 0x0007e4000c101d06 */
.L_x_1173:
[----:B------:R-:W-:Y:S05]  /*e660*/  BSYNC B1 ;  /* 0x0000000000017941 */ /* 0x000fea0003800000 */
.L_x_1172:
[----:B---34-:R3:W4:Y:S01]  /*e670*/  SHFL.IDX PT, R3, R4, 0x1, 0x181f ;  /* 0x00381f0004037f89 */ /* 0x01872200000e0000 */
[----:B------:R-:W-:Y:S03]  /*e680*/  BSSY B1, `(.L_x_1174) ;  /* 0x000000d000017945 */ /* 0x000fe60003800000 */
[----:B------:R3:W0:Y:S01]  /*e690*/  SHFL.IDX PT, R2, R5, 0x1, 0x181f ;  /* 0x00381f0005027f89 */ /* 0x00062200000e0000 */
        /* <DEDUP_REMOVED lines=9> */
[----:B------:R0:W-:Y:S04]  /*e730*/  @!P3 ST.E.128 desc[UR6][R6.64], RZ ;  /* 0x000000ff0600b985 */ /* 0x0001e8000c101d06 */
[----:B------:R0:W-:Y:S02]  /*e740*/  @!P4 ST.E.128 desc[UR6][R2.64], RZ ;  /* 0x000000ff0200c985 */ /* 0x0001e4000c101d06 */
.L_x_1175:
[----:B------:R-:W-:Y:S05]  /*e750*/  BSYNC B1 ;  /* 0x0000000000017941 */ /* 0x000fea0003800000 */
.L_x_1174:
[----:B0---4-:R0:W4:Y:S01]  /*e760*/  SHFL.IDX PT, R3, R4, 0x2, 0x181f ;  /* 0x00581f0004037f89 */ /* 0x01112200000e0000 */
        /* <DEDUP_REMOVED lines=13> */
.L_x_1177:
[----:B------:R-:W-:Y:S05]  /*e840*/  BSYNC B1 ;  /* 0x0000000000017941 */ /* 0x000fea0003800000 */
.L_x_1176:
[----:B0-----:R-:W-:Y:S01]  /*e850*/  VIADD R2, R8, 0x60 ;  /* 0x0000006008027836 */ /* 0x001fe20000000000 */
[----:B--23--:R-:W0:Y:S04]  /*e860*/  SHFL.IDX PT, R4, R4, 0x3, 0x181f ;  /* 0x00781f0004047f89 */ /* 0x00ce2800000e0000 */
[----:B------:R-:W-:Y:S01]  /*e870*/  ISETP.GE.AND P0, PT, R2, R9, PT ;  /* 0x000000090200720c */ /* 0x000fe20003f06270 */
[----:B----4-:R2:W3:-:S12]  /*e880*/  SHFL.IDX PT, R3, R5, 0x3, 0x181f ;  /* 0x00781f0005037f89 */ /* 0x0104d800000e0000 */
[----:B--2---:R-:W-:Y:S05]  /*e890*/  @P0 BRA `(.L_x_1169) ;  /* 0x0000000000280947 */ /* 0x004fea0003800000 */
        /* <DEDUP_REMOVED lines=8> */
[----:B------:R2:W-:Y:S04]  /*e920*/  @!P2 ST.E.128 desc[UR6][R6.64], RZ ;  /* 0x000000ff0600a985 */ /* 0x0005e8000c101d06 */
[----:B------:R2:W-:Y:S02]  /*e930*/  @!P3 ST.E.128 desc[UR6][R2.64], RZ ;  /* 0x000000ff0200b985 */ /* 0x0005e4000c101d06 */
.L_x_1169:
[----:B------:R-:W-:Y:S05]  /*e940*/  BSYNC B0 ;  /* 0x0000000000007941 */ /* 0x000fea0003800000 */
.L_x_1161:
[----:B------:R-:W-:Y:S02]  /*e950*/  ULDC UR4, c[0x0][0xc38] ;  /* 0x00030e0000047ab9 */ /* 0x000fe40000000800 */
[----:B-1----:R-:W-:-:S13]  /*e960*/  ISETP.GE.AND P0, PT, R0, UR4, PT ;  /* 0x0000000400007c0c */ /* 0x002fda000bf06270 */
[----:B------:R-:W-:Y:S05]  /*e970*/  @!P0 BRA `(.L_x_1178) ;  /* 0xffffff2400108947 */ /* 0x000fea000383ffff */
[----:B------:R-:W-:Y:S05]  /*e980*/  EXIT ;  /* 0x000000000000794d */ /* 0x000fea0003800000 */
.L_x_1080:
[----:B------:R-:W-:-:S08]  /*e990*/  NOP ;  /* 0x0000000000007918 */ /* 0x000fd00000000000 */
[----:B0-----:R-:W0:-:S00]  /*e9a0*/  USETMAXREG.DEALLOC.CTAPOOL 0x18 ;  /* 0x00000018000079c8 */ /* 0x001e0000080e0500 */
[----:B0-----:R-:W2:Y:S01]  /*e9b0*/  LDL.LU R2, [R1+0xc] ;  /* 0x00000c0001027983 */ /* 0x001ea20000300800 */
[----:B------:R-:W-:-:S05]  /*e9c0*/  LOP3.LUT R0, R0, 0x3, RZ, 0xc0, !PT ;  /* 0x0000000300007812 */ /* 0x000fca00078ec0ff */
[----:B------:R-:W0:Y:S01]  /*e9d0*/  S2UR UR6, SR_CTAID.X ;  /* 0x00000000000679c3 */ /* 0x000e220000002500 */
[----:B------:R-:W-:Y:S01]  /*e9e0*/  IMAD.MOV.U32 R18, RZ, RZ, RZ ;  /* 0x000000ffff127224 */ /* 0x000fe200078e00ff */
[----:B------:R-:W1:Y:S02]  /*e9f0*/  SHFL.IDX PT, R0, R0, RZ, 0x1f ;  /* 0x00001fff00007589 */ /* 0x000e6400000e0000 */
[----:B-1----:R-:W-:-:S04]  /*ea00*/  ISETP.NE.AND P0, PT, R0, RZ, PT ;  /* 0x000000ff0000720c */ /* 0x002fc80003f05270 */
[----:B------:R-:W0:Y:S09]  /*ea10*/  LDC R0, c[0x0][0xc38] ;  /* 0x00030e00ff007b82 */ /* 0x000e320000000800 */
[----:B------:R-:W-:Y:S06]  /*ea20*/  @P0 BAR.ARV 0x4, 0x180 ;  /* 0x0106000000000b1d */ /* 0x000fec0000002000 */
[----:B--2---:R-:W-:-:S04]  /*ea30*/  LOP3.LUT R2, R2, 0xfffffffb, RZ, 0xc0, !PT ;  /* 0xfffffffb02027812 */ /* 0x004fc800078ec0ff */
[----:B------:R-:W-:Y:S02]  /*ea40*/  @P0 LOP3.LUT R2, R2, 0x4, RZ, 0xfc, !PT ;  /* 0x0000000402020812 */ /* 0x000fe400078efcff */
[----:B0-----:R-:W-:Y:S01]  /*ea50*/  ISETP.LE.AND P0, PT, R0, UR6, PT ;  /* 0x0000000600007c0c */ /* 0x001fe2000bf03270 */
[----:B------:R-:W-:Y:S02]  /*ea60*/  IMAD.MOV.U32 R0, RZ, RZ, 0x1 ;  /* 0x00000001ff007424 */ /* 0x000fe400078e00ff */
[----:B------:R0:W-:Y:S04]  /*ea70*/  STL [R1+0xc], R2 ;  /* 0x00000c0201007387 */ /* 0x0001e80000100800 */
[----:B------:R0:W-:Y:S04]  /*ea80*/  STL [R1+0x18], RZ ;  /* 0x000018ff01007387 */ /* 0x0001e80000100800 */
[----:B------:R0:W-:Y:S02]  /*ea90*/  STL [R1+0x4], R0 ;  /* 0x0000040001007387 */ /* 0x0001e40000100800 */
[----:B------:R-:W-:Y:S05]  /*eaa0*/  @P0 BRA `(.L_x_1179) ;  /* 0x0000004800940947 */ /* 0x000fea0003800000 */
[----:B------:R-:W1:Y:S01]  /*eab0*/  S2R R6, SR_TID.X ;  /* 0x0000000000067919 */ /* 0x000e620000002100 */
[----:B------:R-:W2:Y:S01]  /*eac0*/  S2UR UR5, SR_CgaCtaId ;  /* 0x00000000000579c3 */ /* 0x000ea20000008800 */
[----:B------:R-:W-:Y:S01]  /*ead0*/  UMOV UR4, 0x400 ;  /* 0x0000040000047882 */ /* 0x000fe20000000000 */
[----:B------:R-:W-:Y:S01]  /*eae0*/  IMAD.MOV.U32 R18, RZ, RZ, RZ ;  /* 0x000000ffff127224 */ /* 0x000fe200078e00ff */
[----:B------:R-:W-:Y:S01]  /*eaf0*/  ULDC UR44, c[0x0][0xc] ;  /* 0x00000300002c7ab9 */ /* 0x000fe20000000800 */
[----:B------:R-:W-:Y:S01]  /*eb00*/  ULDC.64 UR38, c[0x0][0x198] ;  /* 0x0000660000267ab9 */ /* 0x000fe20000000a00 */
[----:B--2---:R-:W-:-:S06]  /*eb10*/  ULEA UR4, UR5, UR4, 0x18 ;  /* 0x0000000405047291 */ /* 0x004fcc000f8ec03f */
[----:B------:R-:W-:Y:S01]  /*eb20*/  IMAD.U32 R17, RZ, RZ, UR4 ;  /* 0x00000004ff117e24 */ /* 0x000fe2000f8e00ff */
[C---:B-1----:R-:W-:Y:S01]  /*eb30*/  LOP3.LUT R5, R6.reuse, 0x7f, RZ, 0xc0, !PT ;  /* 0x0000007f06057812 */ /* 0x042fe200078ec0ff */
[----:B0-----:R-:W-:-:S05]  /*eb40*/  IMAD.SHL.U32 R0, R6, 0x8, RZ ;  /* 0x0000000806007824 */ /* 0x001fca00078e00ff */
[C---:B------:R-:W-:Y:S02]  /*eb50*/  LOP3.LUT R2, R0.reuse, 0x1f8, RZ, 0xc0, !PT ;  /* 0x000001f800027812 */ /* 0x040fe400078ec0ff */
[----:B------:R-:W-:Y:S02]  /*eb60*/  LOP3.LUT R0, R0, 0x38, RZ, 0xc0, !PT ;  /* 0x0000003800007812 */ /* 0x000fe400078ec0ff */
[----:B------:R-:W-:Y:S01]  /*eb70*/  LOP3.LUT R3, R2, 0x38, R6, 0x78, !PT ;  /* 0x0000003802037812 */ /* 0x000fe200078e7806 */
[----:B------:R-:W-:-:S05]  /*eb80*/  IMAD.SHL.U32 R2, R5, 0x8, RZ ;  /* 0x0000000805027824 */ /* 0x000fca00078e00ff */
[----:B------:R-:W-:Y:S01]  /*eb90*/  LOP3.LUT R4, R3, 0x200, R2, 0xf8, !PT ;  /* 0x0000020003047812 */ /* 0x000fe200078ef802 */
[----:B------:R-:W-:Y:S01]  /*eba0*/  IMAD.SHL.U32 R2, R6, 0x10, RZ ;  /* 0x0000001006027824 */ /* 0x000fe200078e00ff */
[----:B------:R-:W-:-:S03]  /*ebb0*/  SHF.R.U32.HI R3, RZ, 0x3, R5 ;  /* 0x00000003ff037819 */ /* 0x000fc60000011605 */
[----:B------:R-:W-:Y:S01]  /*ebc0*/  IMAD R4, R4, 0x2, R17 ;  /* 0x0000000204047824 */ /* 0x000fe200078e0211 */
[----:B------:R-:W-:Y:S01]  /*ebd0*/  LOP3.LUT R2, R3, 0x70, R2, 0xf8, !PT ;  /* 0x0000007003027812 */ /* 0x000fe200078ef802 */
[----:B------:R-:W-:Y:S02]  /*ebe0*/  IMAD.U32 R3, RZ, RZ, UR6 ;  /* 0x00000006ff037e24 */ /* 0x000fe4000f8e00ff */
[----:B------:R-:W-:Y:S01]  /*ebf0*/  IMAD.MOV.U32 R2, RZ, RZ, 0x1 ;  /* 0x00000001ff027424 */ /* 0x000fe200078e00ff */
[----:B------:R-:W-:Y:S04]  /*ec00*/  STL [R1+0x10], R4 ;  /* 0x0000100401007387 */ /* 0x000fe80000100800 */
[----:B------:R-:W-:Y:S04]  /*ec10*/  STL [R1+0x14], R3 ;  /* 0x0000140301007387 */ /* 0x000fe80000100800 */
[----:B------:R-:W-:Y:S04]  /*ec20*/  STL [R1+0x18], RZ ;  /* 0x000018ff01007387 */ /* 0x000fe80000100800 */
[----:B------:R0:W-:Y:S02]  /*ec30*/  STL [R1+0x4], R2 ;  /* 0x0000040201007387 */ /* 0x0001e40000100800 */
[----:B0-----:R-:W-:-:S02]  /*ec40*/  LOP3.LUT R2, R0, 0x40, RZ, 0xfc, !PT ;  /* 0x0000004000027812 */ /* 0x001fc400078efcff */
[----:B------:R-:W-:-:S07]  /*ec50*/  LOP3.LUT R0, R0, 0x80, RZ, 0xfc, !PT ;  /* 0x0000008000007812 */ /* 0x000fce00078efcff */
.L_x_1275:
[----:B--2---:R-:W2:Y:S01]  /*ec60*/  LDL R0, [R1+0x14] ;  /* 0x0000140001007983 */ /* 0x004ea20000100800 */
[----:B------:R-:W-:Y:S02]  /*ec70*/  ULDC UR8, c[0x0][0xc60] ;  /* 0x0003180000087ab9 */ /* 0x000fe40000000800 */
[----:B------:R-:W-:-:S11]  /*ec80*/  UISETP.NE.AND UP0, UPT, UR8, 0x1, UPT ;  /* 0x000000010800788c */ /* 0x000fd6000bf05270 */
[----:B------:R-:W-:Y:S01]  /*ec90*/  @UP0 ULDC UR4, c[0x0][0xc64] ;  /* 0x0003190000040ab9 */ /* 0x000fe20000000800 */
[----:B------:R-:W-:Y:S01]  /*eca0*/  @UP0 ULDC UR9, c[0x0][0xc68] ;  /* 0x00031a0000090ab9 */ /* 0x000fe20000000800 */
[C---:B--2---:R-:W-:Y:S02]  /*ecb0*/  R2UR UR7, R0.reuse ;  /* 0x00000000000772ca */ /* 0x044fe400000e0000 */
[----:B------:R-:W-:-:S11]  /*ecc0*/  R2UR UR6, R0 ;  /* 0x00000000000672ca */ /* 0x000fd600000e0000 */
[----:B------:R-:W-:-:S04]  /*ecd0*/  UIMAD.WIDE.U32 UR4, UR7, UR4, URZ ;  /* 0x00000004070472a5 */ /* 0x000fc8000f8e003f */
[----:B------:R-:W-:-:S03]  /*ece0*/  @UP0 USHF.R.U32.HI UR7, URZ, UR9, UR5 ;  /* 0x000000093f070299 */ /* 0x000fc60008011605 */
[----:B------:R-:W-:Y:S02]  /*ecf0*/  ULDC UR4, c[0x0][0xc78] ;  /* 0x00031e0000047ab9 */ /* 0x000fe40000000800 */
[----:B------:R-:W-:Y:S02]  /*ed00*/  UISETP.GE.AND UP0, UPT, UR7, UR4, UPT ;  /* 0x000000040700728c */ /* 0x000fe4000bf06270 */
[----:B------:R-:W-:-:S04]  /*ed10*/  UIADD3 UR4, -UR7, URZ, URZ ;  /* 0x0000003f07047290 */ /* 0x000fc8000fffe13f */
[----:B------:R-:W-:Y:S01]  /*ed20*/  PLOP3.LUT P0, PT, PT, PT, UP0, 0x80, 0x0 ;  /* 0x000000000000781c */ /* 0x000fe20003f0f008 */
[----:B------:R-:W-:-:S12]  /*ed30*/  UIMAD UR8, UR8, UR4, UR6 ;  /* 0x00000004080872a4 */ /* 0x000fd8000f8e0206 */
[----:B01-3--:R-:W-:Y:S05]  /*ed40*/  @!P0 BRA `(.L_x_1180) ;  /* 0x0000000000208947 */ /* 0x00bfea0003800000 */
[----:B------:R-:W-:Y:S01]  /*ed50*/  ULDC UR9, c[0x0][0xc6c] ;  /* 0x00031b0000097ab9 */ /* 0x000fe20000000800 */
[----:B------:R-:W-:Y:S01]  /*ed60*/  UMOV UR6, UR8 ;  /* 0x0000000800067c82 */ /* 0x000fe20008000000 */
[----:B------:R-:W-:-:S11]  /*ed70*/  UISETP.NE.AND UP0, UPT, UR9, 0x1, UPT ;  /* 0x000000010900788c */ /* 0x000fd6000bf05270 */
[----:B------:R-:W-:Y:S02]  /*ed80*/  @UP0 ULDC.64 UR10, c[0x0][0xc70] ;  /* 0x00031c00000a0ab9 */ /* 0x000fe40000000a00 */
[----:B------:R-:W-:-:S04]  /*ed90*/  UIMAD.WIDE.U32 UR4, UR8, UR10, URZ ;  /* 0x0000000a080472a5 */ /* 0x000fc8000f8e003f */
[----:B------:R-:W-:-:S04]  /*eda0*/  @UP0 USHF.R.U32.HI UR6, URZ, UR11, UR5 ;  /* 0x0000000b3f060299 */ /* 0x000fc80008011605 */
[----:B------:R-:W-:Y:S01]  /*edb0*/  UIMAD UR4, UR6, UR9, URZ ;  /* 0x00000009060472a4 */ /* 0x000fe2000f8e023f */
[----:B------:R-:W-:Y:S11]  /*edc0*/  BRA `(.L_x_1181) ;  /* 0x00000000001c7947 */ /* 0x000ff60003800000 */
.L_x_1180:
[----:B------:R-:W-:Y:S01]  /*edd0*/  ULDC UR9, c[0x0][0xc54] ;  /* 0x0003150000097ab9 */ /* 0x000fe20000000800 */
[----:B------:R-:W-:Y:S01]  /*ede0*/  UMOV UR6, UR8 ;  /* 0x0000000800067c82 */ /* 0x000fe20008000000 */
[----:B------:R-:W-:-:S11]  /*edf0*/  UISETP.NE.AND UP0, UPT, UR9, 0x1, UPT ;  /* 0x000000010900788c */ /* 0x000fd6000bf05270 */
[----:B------:R-:W-:Y:S02]  /*ee00*/  @UP0 ULDC.64 UR10, c[0x0][0xc58] ;  /* 0x00031600000a0ab9 */ /* 0x000fe40000000a00 */
[----:B------:R-:W-:-:S04]  /*ee10*/  UIMAD.WIDE.U32 UR4, UR8, UR10, URZ ;  /* 0x0000000a080472a5 */ /* 0x000fc8000f8e003f */
[----:B------:R-:W-:-:S04]  /*ee20*/  @UP0 USHF.R.U32.HI UR6, URZ, UR11, UR5 ;  /* 0x0000000b3f060299 */ /* 0x000fc80008011605 */
[----:B------:R-:W-:-:S12]  /*ee30*/  UIMAD UR4, UR6, UR9, URZ ;  /* 0x00000009060472a4 */ /* 0x000fd8000f8e023f */
.L_x_1181:
[----:B------:R-:W-:Y:S02]  /*ee40*/  UIADD3 UR4, UR8, -UR4, URZ ;  /* 0x8000000408047290 */ /* 0x000fe4000fffe03f */
[----:B------:R-:W-:Y:S01]  /*ee50*/  ULOP3.LUT UR5, URZ, UR6, URZ, 0x33, !UPT ;  /* 0x000000063f057292 */ /* 0x000fe2000f8e333f */
[----:B------:R-:W-:Y:S01]  /*ee60*/  ULDC UR14, c[0x0][0xc48] ;  /* 0x00031200000e7ab9 */ /* 0x000fe20000000800 */
[----:B------:R-:W-:Y:S01]  /*ee70*/  ULDC UR8, c[0x0][0x448] ;  /* 0x0001120000087ab9 */ /* 0x000fe20000000800 */
[----:B------:R-:W-:Y:S01]  /*ee80*/  ULDC UR43, c[0x0][0xc3c] ;  /* 0x00030f00002b7ab9 */ /* 0x000fe20000000800 */
[----:B------:R-:W-:Y:S02]  /*ee90*/  UISETP.NE.AND UP2, UPT, UR14, 0x1, UPT ;  /* 0x000000010e00788c */ /* 0x000fe4000bf45270 */
[----:B------:R-:W-:Y:S02]  /*eea0*/  UISETP.NE.AND UP1, UPT, UR8, 0x1, UPT ;  /* 0x000000010800788c */ /* 0x000fe4000bf25270 */
[----:B------:R-:W-:Y:S01]  /*eeb0*/  UIADD3 UR43, UR5, UR43, URZ ;  /* 0x0000002b052b7290 */ /* 0x000fe2000fffe03f */
[----:B------:R-:W-:Y:S01]  /*eec0*/  ULDC.64 UR10, c[0x0][0x418] ;  /* 0x00010600000a7ab9 */ /* 0x000fe20000000a00 */
[----:B------:R-:W-:Y:S01]  /*eed0*/  ULDC UR13, c[0x0][0xc54] ;  /* 0x00031500000d7ab9 */ /* 0x000fe20000000800 */
[----:B------:R-:W-:-:S02]  /*eee0*/  UISETP.NE.U32.AND UP0, UPT, UR10, URZ, UPT ;  /* 0x0000003f0a00728c */ /* 0x000fc4000bf05070 */
[----:B------:R-:W-:Y:S02]  /*eef0*/  UIMAD UR13, UR7, UR13, UR4 ;  /* 0x0000000d070d72a4 */ /* 0x000fe4000f8e0204 */
[----:B------:R-:W-:Y:S01]  /*ef00*/  USHF.L.U32 UR43, UR43, 0x7, URZ ;  /* 0x000000072b2b7899 */ /* 0x000fe2000800063f */
[----:B------:R-:W-:Y:S01]  /*ef10*/  ULDC.64 UR4, c[0x0][0x9e0] ;  /* 0x0002780000047ab9 */ /* 0x000fe20000000a00 */
[----:B------:R-:W-:Y:S02]  /*ef20*/  UISETP.NE.AND.EX UP0, UPT, UR11, URZ, UPT, UP0 ;  /* 0x0000003f0b00728c */ /* 0x000fe4000bf05300 */
[----:B------:R-:W-:Y:S02]  /*ef30*/  UISETP.GE.AND UP3, UPT, UR5, 0x1, UPT ;  /* 0x000000010500788c */ /* 0x000fe4000bf66270 */
[----:B------:R-:W-:Y:S01]  /*ef40*/  UIADD3 UR12, UR43, 0x7f, URZ ;  /* 0x0000007f2b0c7890 */ /* 0x000fe2000fffe03f */
[----:B------:R-:W-:Y:S01]  /*ef50*/  ULDC UR10, c[0x0][0x424] ;  /* 0x00010900000a7ab9 */ /* 0x000fe20000000800 */
[----:B------:R-:W-:Y:S01]  /*ef60*/  ULDC UR6, c[0x0][0x288] ;  /* 0x0000a20000067ab9 */ /* 0x000fe20000000800 */
[----:B------:R-:W-:Y:S01]  /*ef70*/  @UP2 ULDC UR8, c[0x0][0xc4c] ;  /* 0x0003130000082ab9 */ /* 0x000fe20000000800 */
[----:B------:R-:W-:Y:S01]  /*ef80*/  @UP1 ULDC UR11, c[0x0][0x44c] ;  /* 0x00011300000b1ab9 */ /* 0x000fe20000000800 */
[----:B------:R-:W-:Y:S01]  /*ef90*/  USEL UR15, UR10, 0x1, UP0 ;  /* 0x000000010a0f7887 */ /* 0x000fe20008000000 */
[----:B------:R-:W-:Y:S01]  /*efa0*/  PLOP3.LUT P1, PT, PT, PT, UP3, 0x80, 0x0 ;  /* 0x000000000000781c */ /* 0x000fe20003f2f038 */
[----:B------:R-:W-:-:S02]  /*efb0*/  UIADD3 UR16, -UR6, 0x1, URZ ;  /* 0x0000000106107890 */ /* 0x000fc4000fffe13f */
[----:B------:R-:W-:Y:S02]  /*efc0*/  UIMAD.WIDE.U32 UR8, UR13, UR8, URZ ;  /* 0x000000080d0872a5 */ /* 0x000fe4000f8e003f */
[----:B------:R-:W-:Y:S01]  /*efd0*/  UIMAD.WIDE.U32 UR10, UR12, UR11, URZ ;  /* 0x0000000b0c0a72a5 */ /* 0x000fe2000f8e003f */
[----:B------:R-:W-:Y:S01]  /*efe0*/  ULDC UR7, c[0x0][0x2f0] ;  /* 0x0000bc0000077ab9 */ /* 0x000fe20000000800 */
[----:B------:R-:W-:Y:S01]  /*eff0*/  @UP2 ULDC UR17, c[0x0][0xc50] ;  /* 0x0003140000112ab9 */ /* 0x000fe20000000800 */
[----:B------:R-:W-:Y:S01]  /*f000*/  @UP1 ULDC UR18, c[0x0][0x450] ;  /* 0x0001140000121ab9 */ /* 0x000fe20000000800 */
[----:B------:R-:W-:Y:S01]  /*f010*/  UMOV UR42, UR13 ;  /* 0x0000000d002a7c82 */ /* 0x000fe20008000000 */
[----:B------:R-:W-:Y:S02]  /*f020*/  UIMAD UR16, UR15, UR7, UR16 ;  /* 0x000000070f1072a4 */ /* 0x000fe4000f8e0210 */
[----:B------:R-:W-:Y:S02]  /*f030*/  @UP2 USHF.R.U32.HI UR42, URZ, UR17, UR9 ;  /* 0x000000113f2a2299 */ /* 0x000fe40008011609 */
[----:B------:R-:W-:-:S02]  /*f040*/  @UP1 USHF.R.U32.HI UR12, URZ, UR18, UR11 ;  /* 0x000000123f0c1299 */ /* 0x000fc4000801160b */
[----:B------:R-:W-:Y:S02]  /*f050*/  UIADD3 UR36, -UR42, URZ, URZ ;  /* 0x0000003f2a247290 */ /* 0x000fe4000fffe13f */
[----:B------:R-:W-:Y:S02]  /*f060*/  UIADD3 UR12, UR16, UR12, URZ ;  /* 0x0000000c100c7290 */ /* 0x000fe4000fffe03f */
[----:B------:R-:W-:Y:S02]  /*f070*/  UIMAD UR36, UR14, UR36, UR13 ;  /* 0x000000240e2472a4 */ /* 0x000fe4000f8e020d */
[----:B------:R-:W-:Y:S01]  /*f080*/  UIADD3 UR4, UR12, UR4, URZ ;  /* 0x000000040c047290 */ /* 0x000fe2000fffe03f */
[----:B------:R-:W-:Y:S11]  /*f090*/  @!P1 BRA `(.L_x_1182) ;  /* 0x0000000000449947 */ /* 0x000ff60003800000 */
[----:B------:R-:W-:Y:S01]  /*f0a0*/  ISETP.LT.AND P0, PT, RZ, UR12, PT ;  /* 0x0000000cff007c0c */ /* 0x000fe2000bf01270 */
[----:B------:R-:W-:-:S12]  /*f0b0*/  UIADD3 UR10, UR12, -0x1, URZ ;  /* 0xffffffff0c0a7890 */ /* 0x000fd8000fffe03f */
[----:B------:R-:W-:Y:S05]  /*f0c0*/  @P0 BRA `(.L_x_1183) ;  /* 0x00000000001c0947 */ /* 0x000fea0003800000 */
[----:B------:R-:W-:Y:S02]  /*f0d0*/  UISETP.NE.AND UP0, UPT, UR5, 0x1, UPT ;  /* 0x000000010500788c */ /* 0x000fe4000bf05270 */
[----:B------:R-:W-:-:S09]  /*f0e0*/  UIADD3 UR10, -UR12, URZ, URZ ;  /* 0x0000003f0c0a7290 */ /* 0x000fd2000fffe13f */
[----:B------:R-:W-:Y:S02]  /*f0f0*/  @UP0 ULDC.64 UR12, c[0x0][0x9e8] ;  /* 0x00027a00000c0ab9 */ /* 0x000fe40000000a00 */
[----:B------:R-:W-:-:S04]  /*f100*/  UIMAD.WIDE.U32 UR8, UR10, UR12, URZ ;  /* 0x0000000c0a0872a5 */ /* 0x000fc8000f8e003f */
[----:B------:R-:W-:-:S04]  /*f110*/  @UP0 USHF.R.U32.HI UR10, URZ, UR13, UR9 ;  /* 0x0000000d3f0a0299 */ /* 0x000fc80008011609 */
[----:B------:R-:W-:Y:S01]  /*f120*/  ULOP3.LUT UR10, URZ, UR10, URZ, 0x33, !UPT ;  /* 0x0000000a3f0a7292 */ /* 0x000fe2000f8e333f */
[----:B------:R-:W-:Y:S11]  /*f130*/  BRA `(.L_x_1184) ;  /* 0x0000000000107947 */ /* 0x000ff60003800000 */
.L_x_1183:
[----:B------:R-:W-:-:S11]  /*f140*/  UISETP.NE.AND UP0, UPT, UR5, 0x1, UPT ;  /* 0x000000010500788c */ /* 0x000fd6000bf05270 */
[----:B------:R-:W-:Y:S02]  /*f150*/  @UP0 ULDC.64 UR12, c[0x0][0x9e8] ;  /* 0x00027a00000c0ab9 */ /* 0x000fe40000000a00 */
[----:B------:R-:W-:-:S04]  /*f160*/  UIMAD.WIDE.U32 UR8, UR10, UR12, URZ ;  /* 0x0000000c0a0872a5 */ /* 0x000fc8000f8e003f */
[----:B------:R-:W-:-:S12]  /*f170*/  @UP0 USHF.R.U32.HI UR10, URZ, UR13, UR9 ;  /* 0x0000000d3f0a0299 */ /* 0x000fd80008011609 */
.L_x_1184:
[----:B------:R-:W-:-:S04]  /*f180*/  UIMAD UR10, UR10, UR5, UR5 ;  /* 0x000000050a0a72a4 */ /* 0x000fc8000f8e0205 */
[----:B------:R-:W-:-:S04]  /*f190*/  UISETP.LT.AND UP0, UPT, UR4, UR10, UPT ;  /* 0x0000000a0400728c */ /* 0x000fc8000bf01270 */
[----:B------:R-:W-:-:S12]  /*f1a0*/  USEL UR4, UR4, UR10, UP0 ;  /* 0x0000000a04047287 */ /* 0x000fd80008000000 */
.L_x_1182:
[----:B------:R-:W-:Y:S02]  /*f1b0*/  UIMAD UR8, UR15, UR7, 0x5f ;  /* 0x0000005f0f0874a4 */ /* 0x000fe4000f8e0207 */
[----:B------:R-:W-:Y:S02]  /*f1c0*/  UIADD3 UR10, UR4, 0x5f, URZ ;  /* 0x0000005f040a7890 */ /* 0x000fe4000fffe03f */
[----:B------:R-:W-:Y:S02]  /*f1d0*/  UIMAD.WIDE UR8, UR8, 0x2aaaaaab, URZ ;  /* 0x2aaaaaab080878a5 */ /* 0x000fe4000f8e023f */
[----:B------:R-:W-:Y:S01]  /*f1e0*/  UIMAD.WIDE UR10, UR10, 0x2aaaaaab, URZ ;  /* 0x2aaaaaab0a0a78a5 */ /* 0x000fe2000f8e023f */
[----:B------:R-:W-:Y:S01]  /*f1f0*/  @UP1 ULDC UR12, c[0x0][0x44c] ;  /* 0x00011300000c1ab9 */ /* 0x000fe20000000800 */
[----:B------:R-:W-:Y:S02]  /*f200*/  UIMAD UR7, UR15, UR7, -UR6 ;  /* 0x000000070f0772a4 */ /* 0x000fe4000f8e0a06 */
[----:B------:R-:W-:-:S02]  /*f210*/  UIMAD.WIDE.U32 UR12, UR43, UR12, URZ ;  /* 0x0000000c2b0c72a5 */ /* 0x000fc4000f8e003f */
[----:B------:R-:W-:Y:S02]  /*f220*/  USHF.R.U32.HI UR6, URZ, 0x1f, UR9 ;  /* 0x0000001f3f067899 */ /* 0x000fe40008011609 */
[----:B------:R-:W-:Y:S01]  /*f230*/  USHF.R.U32.HI UR4, URZ, 0x1f, UR11 ;  /* 0x0000001f3f047899 */ /* 0x000fe2000801160b */
[----:B------:R-:W-:Y:S01]  /*f240*/  @UP1 ULDC UR16, c[0x0][0x450] ;  /* 0x0001140000101ab9 */ /* 0x000fe20000000800 */
[----:B------:R-:W-:Y:S01]  /*f250*/  UMOV UR14, UR43 ;  /* 0x0000002b000e7c82 */ /* 0x000fe20008000000 */
[----:B------:R-:W-:Y:S02]  /*f260*/  @UP1 USHF.R.U32.HI UR14, URZ, UR16, UR13 ;  /* 0x000000103f0e1299 */ /* 0x000fe4000801160d */
[----:B------:R-:W-:Y:S02]  /*f270*/  ULEA.HI.SX32 UR9, UR9, UR6, 0x1c ;  /* 0x0000000609097291 */ /* 0x000fe4000f8fe23f */
[----:B------:R-:W-:Y:S02]  /*f280*/  ULEA.HI.SX32 UR4, UR11, UR4, 0x1c ;  /* 0x000000040b047291 */ /* 0x000fe4000f8fe23f */
[----:B------:R-:W-:-:S02]  /*f290*/  UIADD3 UR6, UR7, UR14, URZ ;  /* 0x0000000e07067290 */ /* 0x000fc4000fffe03f */
[----:B------:R-:W-:Y:S01]  /*f2a0*/  UISETP.LT.AND UP0, UPT, UR9, UR4, UPT ;  /* 0x000000040900728c */ /* 0x000fe2000bf01270 */
[----:B------:R-:W-:Y:S02]  /*f2b0*/  ULDC UR8, c[0x0][0x9dc] ;  /* 0x0002770000087ab9 */ /* 0x000fe40000000800 */
[----:B------:R-:W-:Y:S02]  /*f2c0*/  UIADD3 UR8, UR6, -UR8, URZ ;  /* 0x8000000806087290 */ /* 0x000fe4000fffe03f */
[----:B------:R-:W-:Y:S01]  /*f2d0*/  USEL UR41, UR9, UR4, UP0 ;  /* 0x0000000409297287 */ /* 0x000fe20008000000 */
[----:B------:R-:W-:Y:S11]  /*f2e0*/  @!P1 BRA `(.L_x_1185) ;  /* 0x0000000000489947 */ /* 0x000ff60003800000 */
[----:B------:R-:W-:Y:S02]  /*f2f0*/  UMOV UR4, UR6 ;  /* 0x0000000600047c82 */ /* 0x000fe40008000000 */
[----:B------:R-:W-:-:S06]  /*f300*/  UISETP.GT.AND UP0, UPT, UR4, -0x1, UPT ;  /* 0xffffffff0400788c */ /* 0x000fcc000bf04270 */
[----:B------:R-:W-:-:S13]  /*f310*/  PLOP3.LUT P0, PT, PT, PT, UP0, 0x80, 0x0 ;  /* 0x000000000000781c */ /* 0x000fda0003f0f008 */
[----:B------:R-:W-:Y:S05]  /*f320*/  @P0 BRA `(.L_x_1186) ;  /* 0x00000000001c0947 */ /* 0x000fea0003800000 */
[----:B------:R-:W-:Y:S02]  /*f330*/  UISETP.NE.AND UP0, UPT, UR5, 0x1, UPT ;  /* 0x000000010500788c */ /* 0x000fe4000bf05270 */
[----:B------:R-:W-:-:S09]  /*f340*/  ULOP3.LUT UR4, URZ, UR4, URZ, 0x33, !UPT ;  /* 0x000000043f047292 */ /* 0x000fd2000f8e333f */
[----:B------:R-:W-:Y:S02]  /*f350*/  @UP0 ULDC.64 UR10, c[0x0][0x9e8] ;  /* 0x00027a00000a0ab9 */ /* 0x000fe40000000a00 */
[----:B------:R-:W-:-:S04]  /*f360*/  UIMAD.WIDE.U32 UR6, UR4, UR10, URZ ;  /* 0x0000000a040672a5 */ /* 0x000fc8000f8e003f */
[----:B------:R-:W-:-:S04]  /*f370*/  @UP0 USHF.R.U32.HI UR4, URZ, UR11, UR7 ;  /* 0x0000000b3f040299 */ /* 0x000fc80008011607 */
[----:B------:R-:W-:Y:S01]  /*f380*/  ULOP3.LUT UR4, URZ, UR4, URZ, 0x33, !UPT ;  /* 0x000000043f047292 */ /* 0x000fe2000f8e333f */
[----:B------:R-:W-:Y:S11]  /*f390*/  BRA `(.L_x_1187) ;  /* 0x0000000000107947 */ /* 0x000ff60003800000 */
.L_x_1186:
[----:B------:R-:W-:-:S11]  /*f3a0*/  UISETP.NE.AND UP0, UPT, UR5, 0x1, UPT ;  /* 0x000000010500788c */ /* 0x000fd6000bf05270 */
[----:B------:R-:W-:Y:S02]  /*f3b0*/  @UP0 ULDC.64 UR10, c[0x0][0x9e8] ;  /* 0x00027a00000a0ab9 */ /* 0x000fe40000000a00 */
[----:B------:R-:W-:-:S04]  /*f3c0*/  UIMAD.WIDE.U32 UR6, UR4, UR10, URZ ;  /* 0x0000000a040672a5 */ /* 0x000fc8000f8e003f */
[----:B------:R-:W-:-:S12]  /*f3d0*/  @UP0 USHF.R.U32.HI UR4, URZ, UR11, UR7 ;  /* 0x0000000b3f040299 */ /* 0x000fd80008011607 */
.L_x_1187:
[----:B------:R-:W-:-:S04]  /*f3e0*/  UIMAD UR4, UR4, UR5, URZ ;  /* 0x00000005040472a4 */ /* 0x000fc8000f8e023f */
[----:B------:R-:W-:-:S04]  /*f3f0*/  UISETP.LT.AND UP0, UPT, UR8, UR4, UPT ;  /* 0x000000040800728c */ /* 0x000fc8000bf01270 */
[----:B------:R-:W-:-:S12]  /*f400*/  USEL UR8, UR8, UR4, !UP0 ;  /* 0x0000000408087287 */ /* 0x000fd8000c000000 */
.L_x_1185:
[----:B------:R-:W-:Y:S01]  /*f410*/  UIMAD.WIDE UR4, UR8, 0x2aaaaaab, URZ ;  /* 0x2aaaaaab080478a5 */ /* 0x000fe2000f8e023f */
[----:B------:R-:W-:Y:S03]  /*f420*/  BSSY B7, `(.L_x_1188) ;  /* 0x00003f0000077945 */ /* 0x000fe60003800000 */
[----:B------:R-:W-:-:S04]  /*f430*/  USHF.R.U32.HI UR4, URZ, 0x1f, UR5 ;  /* 0x0000001f3f047899 */ /* 0x000fc80008011605 */
[----:B------:R-:W-:-:S04]  /*f440*/  ULEA.HI.SX32 UR4, UR5, UR4, 0x1c ;  /* 0x0000000405047291 */ /* 0x000fc8000f8fe23f */
[----:B------:R-:W-:-:S04]  /*f450*/  UISETP.LT.AND UP0, UPT, URZ, UR4, UPT ;  /* 0x000000043f00728c */ /* 0x000fc8000bf01270 */
[----:B------:R-:W-:-:S04]  /*f460*/  USEL UR40, URZ, UR4, !UP0 ;  /* 0x000000043f287287 */ /* 0x000fc8000c000000 */
[----:B------:R-:W-:-:S06]  /*f470*/  UISETP.GT.AND UP0, UPT, UR41, UR40, UPT ;  /* 0x000000282900728c */ /* 0x000fcc000bf04270 */
[----:B------:R-:W-:-:S13]  /*f480*/  PLOP3.LUT P0, PT, PT, PT, UP0, 0x80, 0x0 ;  /* 0x000000000000781c */ /* 0x000fda0003f0f008 */
[----:B------:R-:W-:Y:S05]  /*f490*/  @P0 BRA `(.L_x_1189) ;  /* 0x00000000004c0947 */ /* 0x000fea0003800000 */
[----:B------:R-:W0:Y:S02]  /*f4a0*/  S2R R0, SR_TID.X ;  /* 0x0000000000007919 */ /* 0x000e240000002100 */
        /* <DEDUP_REMOVED lines=10> */
[----:B-1----:R-:W2:Y:S01]  /*f550*/  @P0 ATOMG.E.ADD.STRONG.GPU PT, R3, desc[UR6][R2.64], R5 ;  /* 0x00000005020309a8 */ /* 0x002ea200081ee1c6 */
[----:B------:R-:W0:Y:S02]  /*f560*/  S2R R4, SR_LTMASK ;  /* 0x0000000000047919 */ /* 0x000e240000003900 */
[----:B0-----:R-:W-:-:S04]  /*f570*/  LOP3.LUT R4, R4, UR4, RZ, 0xc0, !PT ;  /* 0x0000000404047c12 */ /* 0x001fc8000f8ec0ff */
[----:B------:R-:W0:Y:S01]  /*f580*/  POPC R7, R4 ;  /* 0x0000000400077309 */ /* 0x000e220000000000 */
[----:B--2---:R-:W0:Y:S02]  /*f590*/  SHFL.IDX PT, R0, R3, R0, 0x1f ;  /* 0x00001f0003007589 */ /* 0x004e2400000e0000 */
[----:B0-----:R-:W-:-:S05]  /*f5a0*/  IADD3 R0, R0, UR44, R7 ;  /* 0x0000002c00007c10 */ /* 0x001fca000fffe007 */
[----:B------:R1:W-:Y:S01]  /*f5b0*/  STL [R1+0x14], R0 ;  /* 0x0000140001007387 */ /* 0x0003e20000100800 */
[----:B------:R-:W-:Y:S05]  /*f5c0*/  BRA `(.L_x_1190) ;  /* 0x0000003c00547947 */ /* 0x000fea0003800000 */
.L_x_1189:
[----:B------:R-:W-:Y:S01]  /*f5d0*/  VIADD R0, R17, 0x18400 ;  /* 0x0001840011007836 */ /* 0x000fe20000000000 */
[----:B------:R-:W-:Y:S04]  /*f5e0*/  BSSY B6, `(.L_x_1191) ;  /* 0x0000013000067945 */ /* 0x000fe80003800000 */
[----:B------:R-:W-:-:S13]  /*f5f0*/  LOP3.LUT P0, RZ, R0, 0x3ff, RZ, 0xc0, !PT ;  /* 0x000003ff00ff7812 */ /* 0x000fda000780c0ff */
[----:B------:R-:W-:Y:S05]  /*f600*/  @!P0 BRA `(.L_x_1192) ;  /* 0x0000000000408947 */ /* 0x000fea0003800000 */
        /* <DEDUP_REMOVED lines=16> */
.L_x_1192:
[----:B------:R-:W-:Y:S05]  /*f710*/  BSYNC B6 ;  /* 0x0000000000067941 */ /* 0x000fea0003800000 */
.L_x_1191:
        /* <DEDUP_REMOVED lines=8> */
[----:B------:R0:W1:Y:S01]  /*f7a0*/  LDC.64 R2, c[0x4][R16] ;  /* 0x0100000010027b82 */ /* 0x0000620000000a00 */
        /* <DEDUP_REMOVED lines=11> */
.L_x_1195:
        /* <DEDUP_REMOVED lines=15> */
.L_x_1194:
[----:B------:R-:W-:Y:S05]  /*f950*/  BSYNC B6 ;  /* 0x0000000000067941 */ /* 0x000fea0003800000 */
.L_x_1193:
[----:B------:R-:W-:Y:S01]  /*f960*/  ULDC.64 UR4, c[0x0][0x9f8] ;  /* 0x00027e0000047ab9 */ /* 0x000fe20000000a00 */
[----:B------:R-:W2:Y:S01]  /*f970*/  LDL.LU R0, [R1+0xc] ;  /* 0x00000c0001007983 */ /* 0x000ea20000300800 */
[----:B------:R-:W-:Y:S01]  /*f980*/  UISETP.NE.U32.AND UP0, UPT, UR4, URZ, UPT ;  /* 0x0000003f0400728c */ /* 0x000fe2000bf05070 */
[----:B------:R-:W-:Y:S01]  /*f990*/  IMAD.U32 R7, RZ, RZ, UR42 ;  /* 0x0000002aff077e24 */ /* 0x000fe2000f8e00ff */
[----:B------:R-:W-:Y:S02]  /*f9a0*/  ULDC.64 UR6, c[0x0][0x208] ;  /* 0x0000820000067ab9 */ /* 0x000fe40000000a00 */
[----:B------:R-:W-:-:S06]  /*f9b0*/  UISETP.NE.AND.EX UP0, UPT, UR5, URZ, UPT, UP0 ;  /* 0x0000003f0500728c */ /* 0x000fcc000bf05300 */
[----:B------:R-:W-:-:S05]  /*f9c0*/  PLOP3.LUT P0, PT, PT, PT, UP0, 0x80, 0x0 ;  /* 0x000000000000781c */ /* 0x000fca0003f0f008 */
[----:B------:R-:W-:Y:S02]  /*f9d0*/  @UP0 ULDC.64 UR4, c[0x0][0x9f8] ;  /* 0x00027e0000040ab9 */ /* 0x000fe40000000a00 */
[----:B------:R-:W-:-:S06]  /*f9e0*/  @UP0 UIMAD.WIDE UR4, UR42, 0x4, UR4 ;  /* 0x000000042a0408a5 */ /* 0x000fcc000f8e0204 */
[----:B------:R-:W-:Y:S02]  /*f9f0*/  IMAD.U32 R2, RZ, RZ, UR4 ;  /* 0x00000004ff027e24 */ /* 0x000fe4000f8e00ff */
[----:B------:R-:W-:-:S05]  /*fa00*/  IMAD.U32 R3, RZ, RZ, UR5 ;  /* 0x00000005ff037e24 */ /* 0x000fca000f8e00ff */
[----:B------:R0:W3:Y:S01]  /*fa10*/  @P0 LDG.E R7, desc[UR6][R2.64] ;  /* 0x0000000602070981 */ /* 0x0000e2000c1e1900 */
[----:B------:R-:W-:Y:S01]  /*fa20*/  UMOV UR4, 0xffffffff ;  /* 0xffffffff00047882 */ /* 0x000fe20000000000 */
[----:B------:R-:W-:Y:S01]  /*fa30*/  IMAD.U32 R19, RZ, RZ, UR41 ;  /* 0x00000029ff137e24 */ /* 0x000fe2000f8e00ff */
[----:B------:R-:W1:Y:S03]  /*fa40*/  S2R R4, SR_TID.X ;  /* 0x0000000000047919 */ /* 0x000e660000002100 */
[----:B------:R-:W-:Y:S01]  /*fa50*/  VIADD R19, R19, 0xffffffff ;  /* 0xffffffff13137836 */ /* 0x000fe20000000000 */
[----:B0-----:R-:W0:Y:S02]  /*fa60*/  LDC.64 R2, c[0x0][0x418] ;  /* 0x00010600ff027b82 */ /* 0x001e240000000a00 */
[----:B0-----:R-:W-:Y:S02]  /*fa70*/  ISETP.NE.U32.AND P0, PT, R2, RZ, PT ;  /* 0x000000ff0200720c */ /* 0x001fe40003f05070 */
[----:B-1----:R-:W-:-:S02]  /*fa80*/  SHF.R.U32.HI R4, RZ, 0x5, R4 ;  /* 0x00000005ff047819 */ /* 0x002fc40000011604 */
[----:B------:R-:W-:Y:S02]  /*fa90*/  ISETP.NE.AND.EX P1, PT, R3, RZ, PT, P0 ;  /* 0x000000ff0300720c */ /* 0x000fe40003f25300 */
[----:B------:R-:W-:Y:S02]  /*faa0*/  LOP3.LUT R4, R4, 0x3, RZ, 0xc0, !PT ;  /* 0x0000000304047812 */ /* 0x000fe400078ec0ff */
[----:B--2---:R-:W-:-:S09]  /*fab0*/  LOP3.LUT R0, R0, 0xfffffffe, RZ, 0xc0, !PT ;  /* 0xfffffffe00007812 */ /* 0x004fd200078ec0ff */
[----:B------:R-:W-:Y:S02]  /*fac0*/  @P1 LOP3.LUT R0, R0, 0x1, RZ, 0xfc, !PT ;  /* 0x0000000100001812 */ /* 0x000fe400078efcff */
[----:B---3--:R-:W-:Y:S01]  /*fad0*/  SHF.R.S32.HI R8, RZ, 0x1f, R7 ;  /* 0x0000001fff087819 */ /* 0x008fe20000011407 */
[----:B------:R0:W-:Y:S01]  /*fae0*/  STL [R1], R7 ;  /* 0x0000000701007387 */ /* 0x0001e20000100800 */
[----:B------:R-:W-:-:S03]  /*faf0*/  SEL R16, R7, RZ, !P1 ;  /* 0x000000ff07107207 */ /* 0x000fc60004800000 */
[----:B------:R0:W-:Y:S04]  /*fb00*/  STL [R1+0x8], R8 ;  /* 0x0000080801007387 */ /* 0x0001e80000100800 */
[----:B------:R0:W-:Y:S01]  /*fb10*/  STL [R1+0xc], R0 ;  /* 0x00000c0001007387 */ /* 0x0001e20000100800 */
[----:B------:R-:W-:Y:S05]  /*fb20*/  BRA.DIV UR4, `(.L_x_1196) ;  /* 0x00000042043c7947 */ /* 0x000fea000b800000 */
[----:B------:R1:W2:Y:S02]  /*fb30*/  SHFL.IDX PT, R14, R4, RZ, 0x1f ;  /* 0x00001fff040e7589 */ /* 0x0002a400000e0000 */
.L_x_1290:
[----:B------:R-:W-:Y:S02]  /*fb40*/  PLOP3.LUT P2, PT, PT, PT, PT, 0x8, 0x0 ;  /* 0x000000000000781c */ /* 0x000fe40003f4e170 */
[----:B0-----:R-:W-:Y:S02]  /*fb50*/  LOP3.LUT R0, R0, 0xfffffffd, RZ, 0xc0, !PT ;  /* 0xfffffffd00007812 */ /* 0x001fe400078ec0ff */
[----:B--2---:R-:W-:-:S09]  /*fb60*/  ISETP.NE.AND P0, PT, R14, RZ, PT ;  /* 0x000000ff0e00720c */ /* 0x004fd20003f05270 */
[----:B------:R-:W-:-:S05]  /*fb70*/  @P2 LOP3.LUT R0, R0, 0x2, RZ, 0xfc, !PT ;  /* 0x0000000200002812 */ /* 0x000fca00078efcff */
[----:B------:R0:W-:Y:S01]  /*fb80*/  STL [R1+0xc], R0 ;  /* 0x00000c0001007387 */ /* 0x0001e20000100800 */
[----:B------:R-:W-:Y:S05]  /*fb90*/  @P0 BRA `(.L_x_1197) ;  /* 0x0000000400280947 */ /* 0x000fea0003800000 */
[----:B------:R-:W-:-:S03]  /*fba0*/  UMOV UR4, 0xffffffff ;  /* 0xffffffff00047882 */ /* 0x000fc60000000000 */
[----:B------:R-:W-:Y:S05]  /*fbb0*/  BRA.DIV UR4, `(.L_x_1198) ;  /* 0x0000004204387947 */ /* 0x000fea000b800000 */
[----:B------:R-:W-:-:S13]  /*fbc0*/  ELECT P6, URZ, PT ;  /* 0x00000000003f782f */ /* 0x000fda00038c0000 */
.L_x_1293:
[----:B------:R-:W-:Y:S05]  /*fbd0*/  @!P6 BRA `(.L_x_1197) ;  /* 0x000000040018e947 */ /* 0x000fea0003800000 */
[----:B------:R-:W-:Y:S01]  /*fbe0*/  IMAD.MOV.U32 R16, RZ, RZ, R7 ;  /* 0x000000ffff107224 */ /* 0x000fe200078e0007 */
[----:B------:R-:W-:Y:S06]  /*fbf0*/  @!P1 BRA `(.L_x_1199) ;  /* 0x0000000000489947 */ /* 0x000fec0003800000 */
[----:B------:R-:W2:Y:S01]  /*fc00*/  LDC R6, c[0x0][0x43c] ;  /* 0x00010f00ff067b82 */ /* 0x000ea20000000800 */
[----:B------:R-:W-:Y:S01]  /*fc10*/  ULDC.64 UR4, c[0x0][0x428] ;  /* 0x00010a0000047ab9 */ /* 0x000fe20000000a00 */
[----:B------:R-:W-:Y:S01]  /*fc20*/  ULDC.64 UR6, c[0x0][0x208] ;  /* 0x0000820000067ab9 */ /* 0x000fe20000000a00 */
[----:B--2---:R-:W-:-:S13]  /*fc30*/  ISETP.NE.AND P0, PT, R6, 0x1, PT ;  /* 0x000000010600780c */ /* 0x004fda0003f05270 */
[----:B-1----:R-:W0:Y:S02]  /*fc40*/  @P0 LDC.64 R4, c[0x0][0x440] ;  /* 0x00011000ff040b82 */ /* 0x002e240000000a00 */
[----:B0-----:R-:W-:-:S04]  /*fc50*/  @P0 IMAD.HI.U32 R0, R19, R4, RZ ;  /* 0x0000000413000227 */ /* 0x001fc800078e00ff */
[----:B------:R-:W-:Y:S01]  /*fc60*/  IMAD.MOV.U32 R4, RZ, RZ, R19 ;  /* 0x000000ffff047224 */ /* 0x000fe200078e0013 */
[----:B------:R-:W-:-:S04]  /*fc70*/  @P0 SHF.R.U32.HI R4, RZ, R5, R0 ;  /* 0x00000005ff040219 */ /* 0x000fc80000011600 */
[--C-:B------:R-:W-:Y:S01]  /*fc80*/  SHF.R.S32.HI R5, RZ, 0x1f, R4.reuse ;  /* 0x0000001fff057819 */ /* 0x100fe20000011404 */
[----:B------:R-:W-:-:S04]  /*fc90*/  IMAD.MOV R0, RZ, RZ, -R4 ;  /* 0x000000ffff007224 */ /* 0x000fc800078e0a04 */
[----:B------:R-:W-:Y:S02]  /*fca0*/  IMAD R19, R6, R0, R19 ;  /* 0x0000000006137224 */ /* 0x000fe400078e0213 */
[----:B------:R-:W-:Y:S02]  /*fcb0*/  IMAD R0, R8, UR4, RZ ;  /* 0x0000000408007c24 */ /* 0x000fe4000f8e02ff */
[----:B------:R-:W-:-:S04]  /*fcc0*/  IMAD.WIDE.U32 R4, R7, UR4, R4 ;  /* 0x0000000407047c25 */ /* 0x000fc8000f8e0004 */
[----:B------:R-:W-:Y:S01]  /*fcd0*/  IMAD R0, R7, UR5, R0 ;  /* 0x0000000507007c24 */ /* 0x000fe2000f8e0200 */
[----:B------:R-:W-:-:S03]  /*fce0*/  LEA R2, P0, R4, R2, 0x2 ;  /* 0x0000000204027211 */ /* 0x000fc600078010ff */
[----:B------:R-:W-:-:S05]  /*fcf0*/  IMAD.IADD R0, R5, 0x1, R0 ;  /* 0x0000000105007824 */ /* 0x000fca00078e0200 */
[----:B------:R-:W-:-:S05]  /*fd00*/  LEA.HI.X R3, R4, R3, R0, 0x2, P0 ;  /* 0x0000000304037211 */ /* 0x000fca00000f1400 */
[----:B------:R2:W5:Y:S02]  /*fd10*/  LDG.E R16, desc[UR6][R2.64] ;  /* 0x0000000602107981 */ /* 0x000564000c1e1900 */
.L_x_1199:
[----:B--2---:R-:W2:Y:S01]  /*fd20*/  LDL R2, [R1+0x4] ;  /* 0x0000040001027983 */ /* 0x004ea20000100800 */
[----:B0-----:R-:W-:Y:S01]  /*fd30*/  IMAD R0, R18, 0x8, R17 ;  /* 0x0000000812007824 */ /* 0x001fe200078e0211 */
[----:B--2---:R-:W-:-:S04]  /*fd40*/  SHF.L.U32 R2, R2, 0x1f, RZ ;  /* 0x0000001f02027819 */ /* 0x004fc800000006ff */
[----:B------:R-:W0:Y:S02]  /*fd50*/  SYNCS.PHASECHK.TRANS64.TRYWAIT P0, [R0+URZ+0x2a840], R2 ;  /* 0x02a84002000075a7 */ /* 0x000e24000800017f */
[----:B0-----:R-:W-:Y:S05]  /*fd60*/  @!P0 BRA `(.L_x_1200) ;  /* 0x0000003c00ec8947 */ /* 0x001fea0003800000 */
.L_x_1294:
        /* <DEDUP_REMOVED lines=11> */
.L_x_1201:
[----:B0-----:R-:W2:Y:S01]  /*fe20*/  LDL.LU R2, [R1+0xc] ;  /* 0x00000c0001027983 */ /* 0x001ea20000300800 */
[----:B------:R-:W-:Y:S01]  /*fe30*/  R2UR UR33, R0 ;  /* 0x00000000002172ca */ /* 0x000fe200000e0000 */
[----:B------:R-:W-:Y:S01]  /*fe40*/  IMAD R0, R18, 0x9000, R17 ;  /* 0x0000900012007824 */ /* 0x000fe200078e0211 */
[----:B------:R-:W-:Y:S01]  /*fe50*/  R2UR UR35, R19 ;  /* 0x00000000132372ca */ /* 0x000fe200000e0000 */
[----:B------:R-:W-:Y:S01]  /*fe60*/  UIADD3 UR4, UP0, UR38, 0x370, URZ ;  /* 0x0000037026047890 */ /* 0x000fe2000ff1e03f */
[----:B------:R-:W-:Y:S01]  /*fe70*/  PLOP3.LUT P0, PT, PT, PT, PT, 0x80, 0x0 ;  /* 0x000000000000781c */ /* 0x000fe20003f0f070 */
[----:B------:R-:W-:Y:S01]  /*fe80*/  UMOV UR6, 0x0 ;  /* 0x0000000000067882 */ /* 0x000fe20000000000 */
[----:B------:R-:W-:Y:S01]  /*fe90*/  R2UR UR8, R0 ;  /* 0x00000000000872ca */ /* 0x000fe200000e0000 */
[----:B------:R-:W-:Y:S01]  /*fea0*/  UIADD3.X UR5, URZ, UR39, URZ, UP0, !UPT ;  /* 0x000000273f057290 */ /* 0x000fe200087fe43f */
[----:B-----5:R-:W-:Y:S01]  /*feb0*/  R2UR UR37, R16 ;  /* 0x00000000102572ca */ /* 0x020fe200000e0000 */
[----:B------:R-:W-:Y:S01]  /*fec0*/  UMOV UR7, 0x14f00000 ;  /* 0x14f0000000077882 */ /* 0x000fe20000000000 */
[----:B------:R-:W-:Y:S01]  /*fed0*/  UMOV UR34, URZ ;  /* 0x0000003f00227c82 */ /* 0x000fe20008000000 */
[----:B------:R-:W-:Y:S01]  /*fee0*/  UMOV UR18, 0x40 ;  /* 0x0000004000127882 */ /* 0x000fe20000000000 */
[----:B------:R-:W-:Y:S01]  /*fef0*/  UMOV UR20, UR36 ;  /* 0x0000002400147c82 */ /* 0x000fe20008000000 */
[----:B------:R-:W-:-:S02]  /*ff00*/  UIADD3 UR33, UR33, 0x2a830, URZ ;  /* 0x0002a83021217890 */ /* 0x000fc4000fffe03f */
[----:B------:R-:W-:Y:S01]  /*ff10*/  UIMAD UR35, UR35, 0x60, URZ ;  /* 0x00000060232378a4 */ /* 0x000fe2000f8e023f */
[----:B------:R-:W-:Y:S01]  /*ff20*/  UMOV UR10, 0x80 ;  /* 0x00000080000a7882 */ /* 0x000fe20000000000 */
[----:B------:R-:W-:Y:S02]  /*ff30*/  UMOV UR12, UR36 ;  /* 0x00000024000c7c82 */ /* 0x000fe40008000000 */
[----:B------:R-:W-:Y:S02]  /*ff40*/  UIADD3 UR32, UR8, 0x18400, URZ ;  /* 0x0001840008207890 */ /* 0x000fe4000fffe03f */
[----:B------:R-:W-:Y:S02]  /*ff50*/  UIADD3 UR16, UR8, 0x1b400, URZ ;  /* 0x0001b40008107890 */ /* 0x000fe4000fffe03f */
[----:B------:R-:W-:Y:S01]  /*ff60*/  UIADD3 UR8, UR8, 0x1e400, URZ ;  /* 0x0001e40008087890 */ /* 0x000fe2000fffe03f */
[----:B------:R-:W-:Y:S01]  /*ff70*/  UMOV UR21, UR37 ;  /* 0x0000002500157c82 */ /* 0x000fe20008000000 */
[----:B------:R-:W-:Y:S01]  /*ff80*/  UMOV UR17, UR33 ;  /* 0x0000002100117c82 */ /* 0x000fe20008000000 */
[----:B------:R-:W-:Y:S01]  /*ff90*/  UMOV UR19, UR35 ;  /* 0x0000002300137c82 */ /* 0x000fe20008000000 */
[----:B------:R-:W-:Y:S01]  /*ffa0*/  UMOV UR13, UR37 ;  /* 0x00000025000d7c82 */ /* 0x000fe20008000000 */
[----:B------:R-:W-:Y:S01]  /*ffb0*/  UMOV UR9, UR33 ;  /* 0x0000002100097c82 */ /* 0x000fe20008000000 */
[----:B------:R-:W-:Y:S01]  /*ffc0*/  UMOV UR11, UR35 ;  /* 0x00000023000b7c82 */ /* 0x000fe20008000000 */
[----:B------:R3:W-:Y:S01]  /*ffd0*/  UTMALDG.4D [UR32], [UR4], desc[UR6] ;  /* 0x00000620040075b4 */ /* 0x0007e20008019000 */
[----:B------:R3:W-:Y:S01]  /*ffe0*/  UTMALDG.4D [UR16], [UR4], desc[UR6] ;  /* 0x00000610040075b4 */ /* 0x0007e20008019000 */
[----:B------:R3:W-:Y:S01]  /*fff0*/  UTMALDG.4D [UR8], [UR4], desc[UR6] ;  /* 0x00000608040075b4 */ /* 0x0007e20008019000 */
[----:B--2---:R-:W-:-:S04]  /*10000*/  LOP3.LUT R2, R2, 0xfffffffd, RZ, 0xc0, !PT ;  /* 0xfffffffd02027812 */ /* 0x004fc800078ec0ff */
[----:B------:R-:W-:-:S05]  /*10010*/  @P0 LOP3.LUT R2, R2, 0x2, RZ, 0xfc, !PT ;  /* 0x0000000202020812 */ /* 0x000fca00078efcff */
[----:B------:R3:W-:Y:S01]  /*10020*/  STL [R1+0xc], R2 ;  /* 0x00000c0201007387 */ /* 0x0007e20000100800 */
[----:B------:R-:W-:Y:S01]  /*10030*/  NOP ;  /* 0x0000000000007918 */ /* 0x000fe20000000000 */
.L_x_1197:
[----:B0-----:R-:W-:Y:S01]  /*10040*/  VIADD R0, R17, 0xc400 ;  /* 0x0000c40011007836 */ /* 0x001fe20000000000 */
[----:B------:R-:W-:Y:S05]  /*10050*/  WARPSYNC.ALL ;  /* 0x0000000000007948 */ /* 0x000fea0003800000 */
[----:B------:R-:W-:Y:S01]  /*10060*/  BAR.SYNC.DEFER_BLOCKING 0x8, 0x180 ;  /* 0x0206000000007b1d */ /* 0x000fe20000010000 */
[----:B------:R-:W-:-:S05]  /*10070*/  LOP3.LUT P0, RZ, R0, 0x3ff, RZ, 0xc0, !PT ;  /* 0x000003ff00ff7812 */ /* 0x000fca000780c0ff */
[----:B------:R-:W-:Y:S08]  /*10080*/  BSSY B6, `(.L_x_1202) ;  /* 0x0000012000067945 */ /* 0x000ff00003800000 */
[----:B------:R-:W-:Y:S05]  /*10090*/  @!P0 BRA `(.L_x_1203) ;  /* 0x0000000000408947 */ /* 0x000fea0003800000 */
[----:B---3--:R-:W-:Y:S01]  /*100a0*/  MOV R2, 0x0 ;  /* 0x0000000000027802 */ /* 0x008fe20000000f00 */
[----:B------:R-:W-:Y:S01]  /*100b0*/  ULDC.64 UR6, c[0x4][0xb8] ;  /* 0x01002e0000067ab9 */ /* 0x000fe20000000a00 */
[----:B------:R-:W-:Y:S01]  /*100c0*/  ULDC.64 UR8, c[0x4][0xc0] ;  /* 0x0100300000087ab9 */ /* 0x000fe20000000a00 */
[----:B------:R-:W-:Y:S01]  /*100d0*/  ULDC.64 UR4, c[0x4][0x20] ;  /* 0x0100080000047ab9 */ /* 0x000fe20000000a00 */
[----:B-1----:R-:W-:Y:S02]  /*100e0*/  IMAD.U32 R4, RZ, RZ, UR6 ;  /* 0x00000006ff047e24 */ /* 0x002fe4000f8e00ff */
        /* <DEDUP_REMOVED lines=11> */
.L_x_1203:
[----:B---3--:R-:W-:Y:S05]  /*101a0*/  BSYNC B6 ;  /* 0x0000000000067941 */ /* 0x008fea0003800000 */
.L_x_1202:
[----:B------:R-:W0:Y:S01]  /*101b0*/  S2R R2, SR_TID.X ;  /* 0x0000000000027919 */ /* 0x000e220000002100 */
[----:B------:R-:W2:Y:S01]  /*101c0*/  LDC R7, c[0x0][0x448] ;  /* 0x00011200ff077b82 */ /* 0x000ea20000000800 */
[----:B------:R-:W-:Y:S01]  /*101d0*/  USHF.R.S32.HI UR4, URZ, 0x1f, UR36 ;  /* 0x0000001f3f047899 */ /* 0x000fe20008011424 */
[----:B------:R-:W-:Y:S01]  /*101e0*/  ULDC.64 UR8, c[0x0][0x2d8] ;  /* 0x0000b60000087ab9 */ /* 0x000fe20000000a00 */
[----:B------:R-:W3:Y:S02]  /*101f0*/  S2R R9, SR_TID.X ;  /* 0x0000000000097919 */ /* 0x000ee40000002100 */
[----:B------:R-:W-:Y:S02]  /*10200*/  UIMAD UR6, UR4, UR8, URZ ;  /* 0x00000008040672a4 */ /* 0x000fe4000f8e023f */
[----:B------:R-:W-:Y:S01]  /*10210*/  UIMAD.WIDE.U32 UR4, UR36, UR8, URZ ;  /* 0x00000008240472a5 */ /* 0x000fe2000f8e003f */
[----:B------:R-:W4:Y:S01]  /*10220*/  S2R R8, SR_TID.X ;  /* 0x0000000000087919 */ /* 0x000f220000002100 */
[----:B------:R-:W-:-:S02]  /*10230*/  UIMAD UR6, UR36, UR9, UR6 ;  /* 0x00000009240672a4 */ /* 0x000fc4000f8e0206 */
[----:B------:R-:W-:Y:S02]  /*10240*/  USHF.R.S32.HI UR7, URZ, 0x1f, UR42 ;  /* 0x0000001f3f077899 */ /* 0x000fe4000801142a */
[----:B------:R-:W-:Y:S01]  /*10250*/  UIADD3 UR5, UR5, UR6, URZ ;  /* 0x0000000605057290 */ /* 0x000fe2000fffe03f */
[----:B------:R-:W-:-:S03]  /*10260*/  ULDC.64 UR8, c[0x0][0x2e0] ;  /* 0x0000b80000087ab9 */ /* 0x000fc60000000a00 */
[----:B------:R-:W-:Y:S02]  /*10270*/  UIMAD.WIDE.U32 UR4, UR42, UR8, UR4 ;  /* 0x000000082a0472a5 */ /* 0x000fe4000f8e0004 */
[----:B------:R-:W-:-:S04]  /*10280*/  UIMAD UR6, UR7, UR8, URZ ;  /* 0x00000008070672a4 */ /* 0x000fc8000f8e023f */
[----:B------:R-:W-:Y:S01]  /*10290*/  UIMAD UR6, UR42, UR9, UR6 ;  /* 0x000000092a0672a4 */ /* 0x000fe2000f8e0206 */
[----:B--2---:R-:W-:Y:S01]  /*102a0*/  ISETP.NE.AND P0, PT, R7, 0x1, PT ;  /* 0x000000010700780c */ /* 0x004fe20003f05270 */
[----:B-1----:R-:W-:Y:S02]  /*102b0*/  IMAD.U32 R4, RZ, RZ, UR4 ;  /* 0x00000004ff047e24 */ /* 0x002fe4000f8e00ff */
[----:B------:R-:W-:Y:S02]  /*102c0*/  UIADD3 UR6, UR5, UR6, URZ ;  /* 0x0000000605067290 */ /* 0x000fe4000fffe03f */
[----:B------:R-:W-:Y:S01]  /*102d0*/  IMAD.U32 R5, RZ, RZ, UR5 ;  /* 0x00000005ff057e24 */ /* 0x000fe2000f8e00ff */
[----:B------:R-:W-:Y:S01]  /*102e0*/  ULDC.64 UR4, c[0x0][0x2d0] ;  /* 0x0000b40000047ab9 */ /* 0x000fe20000000a00 */
[C---:B0-----:R-:W-:Y:S01]  /*102f0*/  LOP3.LUT R0, R2.reuse, 0x7f, RZ, 0xc0, !PT ;  /* 0x0000007f02007812 */ /* 0x041fe200078ec0ff */
[----:B------:R-:W-:-:S03]  /*10300*/  IMAD.SHL.U32 R2, R2, 0x10, RZ ;  /* 0x0000001002027824 */ /* 0x000fc600078e00ff */
[----:B------:R-:W-:Y:S01]  /*10310*/  SHF.R.U32.HI R0, RZ, 0x3, R0 ;  /* 0x00000003ff007819 */ /* 0x000fe20000011600 */
[----:B---3--:R-:W-:Y:S01]  /*10320*/  IMAD.SHL.U32 R9, R9, 0x8, RZ ;  /* 0x0000000809097824 */ /* 0x008fe200078e00ff */
[----:B------:R-:W0:Y:S02]  /*10330*/  @P0 LDC R3, c[0x0][0x44c] ;  /* 0x00011300ff030b82 */ /* 0x000e240000000800 */
[----:B------:R-:W-:Y:S01]  /*10340*/  LOP3.LUT R2, R0, 0x70, R2, 0xf8, !PT ;  /* 0x0000007000027812 */ /* 0x000fe200078ef802 */
[----:B----4-:R-:W-:Y:S01]  /*10350*/  IMAD.SHL.U32 R10, R8, 0x8, RZ ;  /* 0x00000008080a7824 */ /* 0x010fe200078e00ff */
[----:B------:R-:W-:-:S03]  /*10360*/  LOP3.LUT R9, R9, 0x38, RZ, 0xc0, !PT ;  /* 0x0000003809097812 */ /* 0x000fc600078ec0ff */
[----:B------:R-:W-:Y:S01]  /*10370*/  VIADD R2, R2, UR43 ;  /* 0x0000002b02027c36 */ /* 0x000fe20008000000 */
[----:B------:R-:W1:Y:S01]  /*10380*/  @P0 LDC R0, c[0x0][0x450] ;  /* 0x00011400ff000b82 */ /* 0x000e620000000800 */
[C---:B------:R-:W-:Y:S02]  /*10390*/  LOP3.LUT R11, R9.reuse, 0x40, RZ, 0xfc, !PT ;  /* 0x00000040090b7812 */ /* 0x040fe400078efcff */
[----:B------:R-:W-:Y:S01]  /*103a0*/  IMAD.MOV.U32 R6, RZ, RZ, R2 ;  /* 0x000000ffff067224 */ /* 0x000fe200078e0002 */
[----:B------:R-:W-:Y:S02]  /*103b0*/  LOP3.LUT R9, R9, 0x80, RZ, 0xfc, !PT ;  /* 0x0000008009097812 */ /* 0x000fe400078efcff */
[----:B------:R-:W-:Y:S01]  /*103c0*/  LOP3.LUT R10, R10, 0x38, RZ, 0xc0, !PT ;  /* 0x000000380a0a7812 */ /* 0x000fe200078ec0ff */
[----:B0-----:R-:W-:-:S05]  /*103d0*/  @P0 IMAD.HI.U32 R3, R2, R3, RZ ;  /* 0x0000000302030227 */ /* 0x001fca00078e00ff */
[----:B-1----:R-:W-:Y:S01]  /*103e0*/  @P0 SHF.R.U32.HI R6, RZ, R0, R3 ;  /* 0x00000000ff060219 */ /* 0x002fe20000011603 */
[----:B------:R-:W-:Y:S01]  /*103f0*/  IMAD.U32 R3, RZ, RZ, UR6 ;  /* 0x00000006ff037e24 */ /* 0x000fe2000f8e00ff */
[----:B------:R-:W-:-:S03]  /*10400*/  ULDC.64 UR6, c[0x0][0x280] ;  /* 0x0000a00000067ab9 */ /* 0x000fc60000000a00 */
[----:B------:R-:W-:-:S04]  /*10410*/  IMAD.MOV R0, RZ, RZ, -R6 ;  /* 0x000000ffff007224 */ /* 0x000fc800078e0a06 */
[----:B------:R-:W-:Y:S02]  /*10420*/  IMAD R0, R7, R0, R2 ;  /* 0x0000000007007224 */ /* 0x000fe400078e0202 */
[----:B------:R-:W-:Y:S01]  /*10430*/  IMAD.MOV.U32 R2, RZ, RZ, R4 ;  /* 0x000000ffff027224 */ /* 0x000fe200078e0004 */
[----:B------:R-:W-:-:S03]  /*10440*/  SHF.R.S32.HI R4, RZ, 0x1f, R6 ;  /* 0x0000001fff047819 */ /* 0x000fc60000011406 */
[----:B------:R-:W-:-:S04]  /*10450*/  IMAD.WIDE.U32 R2, R6, UR4, R2 ;  /* 0x0000000406027c25 */ /* 0x000fc8000f8e0002 */
        /* <DEDUP_REMOVED lines=18> */
[----:B------:R-:W0:Y:S01]  /*10580*/  S2R R2, SR_TID.X ;  /* 0x0000000000027919 */ /* 0x000e220000002100 */
[----:B------:R-:W-:Y:S01]  /*10590*/  ULDC UR4, c[0x0][0x288] ;  /* 0x0000a20000047ab9 */ /* 0x000fe20000000800 */
[----:B------:R-:W-:Y:S01]  /*105a0*/  ULDC.64 UR6, c[0x0][0x208] ;  /* 0x0000820000067ab9 */ /* 0x000fe20000000a00 */
[----:B------:R-:W-:Y:S01]  /*105b0*/  IMAD R5, R7, UR4, RZ ;  /* 0x0000000407057c24 */ /* 0x000fe2000f8e02ff */
[----:B------:R-:W1:Y:S01]  /*105c0*/  SHFL.IDX PT, R3, R0, RZ, 0x181f ;  /* 0x00181fff00037589 */ /* 0x000e6200000e0000 */
[----:B0-----:R-:W-:-:S04]  /*105d0*/  LOP3.LUT R2, R2, 0x7f, RZ, 0xc0, !PT ;  /* 0x0000007f02027812 */ /* 0x001fc800078ec0ff */
[----:B------:R-:W-:Y:S02]  /*105e0*/  SHF.R.U32.HI R8, RZ, 0x3, R2 ;  /* 0x00000003ff087819 */ /* 0x000fe40000011602 */
[----:B------:R-:W0:Y:S03]  /*105f0*/  SHFL.IDX PT, R2, R6, RZ, 0x181f ;  /* 0x00181fff06027589 */ /* 0x000e2600000e0000 */
[----:B------:R-:W-:-:S05]  /*10600*/  VIADD R4, R8, UR43 ;  /* 0x0000002b08047c36 */ /* 0x000fca0008000000 */
        /* <DEDUP_REMOVED lines=9> */
[----:B------:R0:W-:Y:S02]  /*106a0*/  @!P4 LDGSTS.E.BYPASS.LTC128B.128 [R9+0x14400], desc[UR6][R2.64+0x100], !P2 ;  /* 0x144001000209cfae */ /* 0x0001e4000d101d46 */
[----:B0-----:R-:W-:-:S02]  /*106b0*/  VIADD R2, R4, 0x10 ;  /* 0x0000001004027836 */ /* 0x001fc40000000000 */
[----:B------:R-:W0:Y:S03]  /*106c0*/  SHFL.IDX PT, R3, R0, 0x1, 0x181f ;  /* 0x00381f0000037f89 */ /* 0x000e2600000e0000 */
[----:B------:R-:W-:Y:S02]  /*106d0*/  ISETP.GE.AND P4, PT, R2, R5, PT ;  /* 0x000000050200720c */ /* 0x000fe40003f86270 */
[----:B------:R-:W1:Y:S11]  /*106e0*/  SHFL.IDX PT, R2, R6, 0x1, 0x181f ;  /* 0x00381f0006027f89 */ /* 0x000e7600000e0000 */
[----:B0-----:R-:W-:-:S05]  /*106f0*/  @!P4 LEA R3, P3, R10, R3, 0x1 ;  /* 0x000000030a03c211 */ /* 0x001fca00078608ff */
[----:B-1----:R-:W-:-:S05]  /*10700*/  @!P4 IMAD.X R2, RZ, RZ, R2, P3 ;  /* 0x000000ffff02c224 */ /* 0x002fca00018e0602 */
[----:B------:R-:W-:-:S04]  /*10710*/  @!P4 LOP3.LUT R3, R3, R2, RZ, 0x3c, !PT ;  /* 0x000000020303c212 */ /* 0x000fc800078e3cff */
[----:B------:R-:W-:-:S04]  /*10720*/  @!P4 LOP3.LUT R2, R3, R2, RZ, 0x3c, !PT ;  /* 0x000000020302c212 */ /* 0x000fc800078e3cff */
[----:B------:R-:W-:-:S05]  /*10730*/  @!P4 LOP3.LUT R3, R3, R2, RZ, 0x3c, !PT ;  /* 0x000000020303c212 */ /* 0x000fca00078e3cff */
[----:B------:R-:W-:Y:S04]  /*10740*/  @!P4 LDGSTS.E.BYPASS.LTC128B.128 [R9+0xcc00], desc[UR6][R2.64], !P0 ;  /* 0x0cc000000209cfae */ /* 0x000fe8000c101d46 */
        /* <DEDUP_REMOVED lines=52> */
[----:B------:R-:W-:Y:S01]  /*10a90*/  ISETP.GE.AND P4, PT, R2, R5, PT ;  /* 0x000000050200720c */ /* 0x000fe20003f86270 */
[----:B------:R-:W-:Y:S04]  /*10aa0*/  SHFL.IDX PT, R0, R0, 0x7, 0x181f ;  /* 0x00f81f0000007f89 */ /* 0x000fe800000e0000 */
[----:B------:R-:W1:Y:S04]  /*10ab0*/  SHFL.IDX PT, R2, R6, 0x6, 0x181f ;  /* 0x00d81f0006027f89 */ /* 0x000e6800000e0000 */
[----:B------:R-:W2:Y:S04]  /*10ac0*/  SHFL.IDX PT, R6, R6, 0x7, 0x181f ;  /* 0x00f81f0006067f89 */ /* 0x000ea800000e0000 */
        /* <DEDUP_REMOVED lines=8> */
.L_x_1311:
[----:B------:R-:W-:Y:S01]  /*10b50*/  VIADD R4, R4, 0x70 ;  /* 0x0000007004047836 */ /* 0x000fe20000000000 */
[----:B------:R-:W-:Y:S04]  /*10b60*/  BSSY B0, `(.L_x_1205) ;  /* 0x000000c000007945 */ /* 0x000fe80003800000 */
[----:B------:R-:W-:-:S13]  /*10b70*/  ISETP.GE.AND P3, PT, R4, R5, PT ;  /* 0x000000050400720c */ /* 0x000fda0003f66270 */
[----:B------:R-:W-:Y:S05]  /*10b80*/  @P3 BRA `(.L_x_1206) ;  /* 0x0000000000243947 */ /* 0x000fea0003800000 */
[----:B0-----:R-:W-:Y:S01]  /*10b90*/  LEA R2, P3, R10, R0, 0x1 ;  /* 0x000000000a027211 */ /* 0x001fe200078608ff */
[----:B------:R-:W-:-:S04]  /*10ba0*/  ULDC.64 UR4, c[0x0][0x208] ;  /* 0x0000820000047ab9 */ /* 0x000fc80000000a00 */
[----:B------:R-:W-:-:S05]  /*10bb0*/  IMAD.X R3, RZ, RZ, R6, P3 ;  /* 0x000000ffff037224 */ /* 0x000fca00018e0606 */
[----:B------:R-:W-:Y:S01]  /*10bc0*/  @!PT LDS RZ, [RZ] ;  /* 0x00000000fffff984 */ /* 0x000fe20000000800 */
[----:B------:R-:W-:Y:S01]  /*10bd0*/  @!PT LDS RZ, [RZ] ;  /* 0x00000000fffff984 */ /* 0x000fe20000000800 */
[----:B------:R-:W-:Y:S01]  /*10be0*/  @!PT LDS RZ, [RZ] ;  /* 0x00000000fffff984 */ /* 0x000fe20000000800 */
[----:B------:R1:W-:Y:S04]  /*10bf0*/  LDGSTS.E.BYPASS.LTC128B.128 [R9+0xfc00], desc[UR4][R2.64], !P0 ;  /* 0x0fc0000002097fae */ /* 0x0003e8000c101d44 */
[----:B------:R1:W-:Y:S04]  /*10c00*/  LDGSTS.E.BYPASS.LTC128B.128 [R9+0x13c00], desc[UR4][R2.64+0x80], !P1 ;  /* 0x13c0008002097fae */ /* 0x0003e8000c901d44 */
[----:B------:R1:W-:Y:S02]  /*10c10*/  LDGSTS.E.BYPASS.LTC128B.128 [R9+0x17c00], desc[UR4][R2.64+0x100], !P2 ;  /* 0x17c0010002097fae */ /* 0x0003e4000d101d44 */
.L_x_1206:
[----:B------:R-:W-:Y:S05]  /*10c20*/  BSYNC B0 ;  /* 0x0000000000007941 */ /* 0x000fea0003800000 */
.L_x_1205:
[----:B------:R-:W-:Y:S01]  /*10c30*/  NOP ;  /* 0x0000000000007918 */ /* 0x000fe20000000000 */
[----:B------:R-:W-:Y:S01]  /*10c40*/  PLOP3.LUT P0, PT, PT, PT, PT, 0x80, 0x0 ;  /* 0x000000000000781c */ /* 0x000fe20003f0f070 */
[----:B------:R-:W-:-:S12]  /*10c50*/  VIADD R6, R17, 0x2a800 ;  /* 0x0002a80011067836 */ /* 0x000fd80000000000 */
.L_x_1207:
[----:B------:R-:W-:Y:S02]  /*10c60*/  PLOP3.LUT P1, PT, P1, P0, PT, 0xa2, 0x0 ;  /* 0x000000000000781c */ /* 0x000fe40000f21472 */
[----:B------:R-:W-:-:S08]  /*10c70*/  @P0 R2UR P1, UR4, R17 ;  /* 0x00000000110402ca */ /* 0x000fd00000020000 */
[----:B------:R-:W-:-:S05]  /*10c80*/  @P0 PLOP3.LUT P0, PT, P1, PT, PT, 0x80, 0x0 ;  /* 0x000000000000081c */ /* 0x000fca0000f0f070 */
[----:B------:R-:W-:Y:S01]  /*10c90*/  @!P1 SYNCS.ARRIVE.TRANS64.RED.A0T1 RZ, [UR4+0x2a800], RZ ;  /* 0x02a800ffffff99a7 */ /* 0x000fe20008200404 */
[----:B------:R-:W-:Y:S07]  /*10ca0*/  @!P1 ARRIVES.LDGSTSBAR.64.TRANSCNT [UR4+0x2a800] ;  /* 0x02a80000ff0099b0 */ /* 0x000fee0008000a84 */
[----:B------:R-:W-:Y:S05]  /*10cb0*/  @P0 BRA.U.ANY `(.L_x_1207) ;  /* 0xfffffffd00e80947 */ /* 0x000fea000393ffff */
[----:B01----:R-:W2:Y:S02]  /*10cc0*/  LDL.LU R2, [R1+0x18] ;  /* 0x0000180001027983 */ /* 0x003ea40000300800 */
        /* <DEDUP_REMOVED lines=11> */
.L_x_1312:
[----:B------:R-:W-:Y:S05]  /*10d80*/  BSYNC B0 ;  /* 0x0000000000007941 */ /* 0x000fea0003800000 */
.L_x_1208:
[----:B------:R-:W-:-:S04]  /*10d90*/  UIADD3 UR4, UR41, -0x2, URZ ;  /* 0xfffffffe29047890 */ /* 0x000fc8000fffe03f */
[----:B------:R-:W-:-:S06]  /*10da0*/  UISETP.GE.AND UP0, UPT, UR4, UR40, UPT ;  /* 0x000000280400728c */ /* 0x000fcc000bf06270 */
[----:B------:R-:W-:-:S13]  /*10db0*/  PLOP3.LUT P0, PT, PT, PT, UP0, 0x80, 0x0 ;  /* 0x000000000000781c */ /* 0x000fda0003f0f008 */
[----:B------:R-:W-:Y:S05]  /*10dc0*/  @!P0 BRA `(.L_x_1210) ;  /* 0x0000002000008947 */ /* 0x000fea0003800000 */
[----:B0-----:R-:W-:Y:S01]  /*10dd0*/  IMAD R0, RZ, RZ, -UR41 ;  /* 0x80000029ff007e24 */ /* 0x001fe2000f8e02ff */
[----:B------:R-:W-:-:S04]  /*10de0*/  LOP3.LUT R8, RZ, UR40, RZ, 0x33, !PT ;  /* 0x00000028ff087c12 */ /* 0x000fc8000f8e33ff */
[----:B------:R-:W-:-:S05]  /*10df0*/  VIADDMNMX R8, R0, 0x1, R8, !PT ;  /* 0x0000000100087846 */ /* 0x000fca0007800108 */
[----:B------:R-:W-:-:S05]  /*10e00*/  VIADD R0, R8, UR41 ;  /* 0x0000002908007c36 */ /* 0x000fca0008000000 */
[----:B------:R-:W-:-:S04]  /*10e10*/  LOP3.LUT R0, R0, 0x1, RZ, 0xc0, !PT ;  /* 0x0000000100007812 */ /* 0x000fc800078ec0ff */
[----:B------:R-:W-:Y:S01]  /*10e20*/  ISETP.NE.U32.AND P0, PT, R0, 0x1, PT ;  /* 0x000000010000780c */ /* 0x000fe20003f05070 */
[----:B------:R-:W-:-:S12]  /*10e30*/  IMAD.U32 R0, RZ, RZ, UR4 ;  /* 0x00000004ff007e24 */ /* 0x000fd8000f8e00ff */
[----:B------:R-:W-:Y:S05]  /*10e40*/  @P0 BRA `(.L_x_1211) ;  /* 0x0000000800a00947 */ /* 0x000fea0003800000 */
[----:B------:R-:W2:Y:S04]  /*10e50*/  LDL R2, [R1+0xc] ;  /* 0x00000c0001027983 */ /* 0x000ea80000100800 */
[----:B------:R-:W3:Y:S01]  /*10e60*/  LDL R3, [R1+0x4] ;  /* 0x0000040001037983 */ /* 0x000ee20000100800 */
[----:B------:R-:W-:-:S05]  /*10e70*/  VIADD R7, R18, 0x1 ;  /* 0x0000000112077836 */ /* 0x000fca0000000000 */
[C---:B------:R-:W-:Y:S01]  /*10e80*/  ISETP.NE.AND P0, PT, R7.reuse, 0x2, PT ;  /* 0x000000020700780c */ /* 0x040fe20003f05270 */
[----:B------:R-:W-:Y:S03]  /*10e90*/  BSSY B0, `(.L_x_1212) ;  /* 0x000009f000007945 */ /* 0x000fe60003800000 */
[----:B------:R-:W-:Y:S02]  /*10ea0*/  SEL R10, RZ, 0x1, P0 ;  /* 0x00000001ff0a7807 */ /* 0x000fe40000000000 */
[----:B------:R-:W-:Y:S02]  /*10eb0*/  SEL R7, R7, RZ, P0 ;  /* 0x000000ff07077207 */ /* 0x000fe40000000000 */
[----:B--2---:R-:W-:Y:S02]  /*10ec0*/  LOP3.LUT P1, RZ, R2, 0x2, RZ, 0xc0, !PT ;  /* 0x0000000202ff7812 */ /* 0x004fe4000782c0ff */
[----:B---3--:R-:W-:-:S11]  /*10ed0*/  LOP3.LUT R10, R3, R10, RZ, 0x3c, !PT ;  /* 0x0000000a030a7212 */ /* 0x008fd600078e3cff */
[----:B------:R-:W-:Y:S05]  /*10ee0*/  @!P1 BRA `(.L_x_1213) ;  /* 0x0000000800649947 */ /* 0x000fea0003800000 */
[----:B------:R-:W-:Y:S01]  /*10ef0*/  LOP3.LUT P1, RZ, R2, 0x1, RZ, 0xc0, !PT ;  /* 0x0000000102ff7812 */ /* 0x000fe2000782c0ff */
[----:B------:R-:W-:-:S12]  /*10f00*/  IMAD.MOV.U32 R5, RZ, RZ, R16 ;  /* 0x000000ffff057224 */ /* 0x000fd800078e0010 */
[----:B------:R-:W-:Y:S05]  /*10f10*/  @!P1 BRA `(.L_x_1214) ;  /* 0x0000000000549947 */ /* 0x000fea0003800000 */
[----:B------:R-:W2:Y:S01]  /*10f20*/  LDL R9, [R1+0x8] ;  /* 0x0000080001097983 */ /* 0x000ea20000100800 */
[----:B------:R-:W0:Y:S03]  /*10f30*/  LDC R5, c[0x0][0x43c] ;  /* 0x00010f00ff057b82 */ /* 0x000e260000000800 */
[----:B------:R-:W3:Y:S01]  /*10f40*/  LDL R11, [R1] ;  /* 0x00000000010b7983 */ /* 0x000ee20000100800 */
[----:B------:R-:W-:Y:S01]  /*10f50*/  IMAD.MOV.U32 R4, RZ, RZ, R0 ;  /* 0x000000ffff047224 */ /* 0x000fe200078e0000 */
[----:B------:R-:W-:Y:S01]  /*10f60*/  ULDC.64 UR4, c[0x0][0x428] ;  /* 0x00010a0000047ab9 */ /* 0x000fe20000000a00 */
[----:B------:R-:W-:Y:S01]  /*10f70*/  ULDC.64 UR6, c[0x0][0x208] ;  /* 0x0000820000067ab9 */ /* 0x000fe20000000a00 */
[----:B0-----:R-:W-:-:S13]  /*10f80*/  ISETP.NE.AND P0, PT, R5, 0x1, PT ;  /* 0x000000010500780c */ /* 0x001fda0003f05270 */
[----:B------:R-:W0:Y:S02]  /*10f90*/  @P0 LDC.64 R2, c[0x0][0x440] ;  /* 0x00011000ff020b82 */ /* 0x000e240000000a00 */
[----:B0-----:R-:W-:-:S05]  /*10fa0*/  @P0 IMAD.HI.U32 R2, R0, R2, RZ ;  /* 0x0000000200020227 */ /* 0x001fca00078e00ff */
[----:B------:R-:W-:-:S05]  /*10fb0*/  @P0 SHF.R.U32.HI R4, RZ, R3, R2 ;  /* 0x00000003ff040219 */ /* 0x000fca0000011602 */
[----:B------:R-:W-:-:S04]  /*10fc0*/  IMAD.MOV R2, RZ, RZ, -R4 ;  /* 0x000000ffff027224 */ /* 0x000fc800078e0a04 */
[----:B------:R-:W-:Y:S01]  /*10fd0*/  IMAD R0, R5, R2, R0 ;  /* 0x0000000205007224 */ /* 0x000fe200078e0200 */
[----:B------:R-:W-:Y:S01]  /*10fe0*/  SHF.R.S32.HI R5, RZ, 0x1f, R4 ;  /* 0x0000001fff057819 */ /* 0x000fe20000011404 */
[----:B------:R-:W0:Y:S01]  /*10ff0*/  LDC.64 R2, c[0x0][0x418] ;  /* 0x00010600ff027b82 */ /* 0x000e220000000a00 */
[----:B--2---:R-:W-:-:S04]  /*11000*/  IMAD R9, R9, UR4, RZ ;  /* 0x0000000409097c24 */ /* 0x004fc8000f8e02ff */
[C---:B---3--:R-:W-:Y:S02]  /*11010*/  IMAD R9, R11.reuse, UR5, R9 ;  /* 0x000000050b097c24 */ /* 0x048fe4000f8e0209 */
[----:B------:R-:W-:-:S04]  /*11020*/  IMAD.WIDE.U32 R4, R11, UR4, R4 ;  /* 0x000000040b047c25 */ /* 0x000fc8000f8e0004 */
[----:B------:R-:W-:Y:S01]  /*11030*/  IMAD.IADD R5, R9, 0x1, R5 ;  /* 0x0000000109057824 */ /* 0x000fe200078e0205 */
[----:B0-----:R-:W-:-:S04]  /*11040*/  LEA R2, P0, R4, R2, 0x2 ;  /* 0x0000000204027211 */ /* 0x001fc800078010ff */
[----:B------:R-:W-:-:S05]  /*11050*/  LEA.HI.X R3, R4, R3, R5, 0x2, P0 ;  /* 0x0000000304037211 */ /* 0x000fca00000f1405 */
[----:B------:R0:W5:Y:S04]  /*11060*/  LDG.E R5, desc[UR6][R2.64] ;  /* 0x0000000602057981 */ /* 0x000168000c1e1900 */
.L_x_1214:
[----:B0-----:R-:W-:Y:S01]  /*11070*/  IMAD R3, R7, 0x8, R17 ;  /* 0x0000000807037824 */ /* 0x001fe200078e0211 */
[----:B------:R-:W-:Y:S01]  /*11080*/  SHF.L.U32 R2, R10, 0x1f, RZ ;  /* 0x0000001f0a027819 */ /* 0x000fe200000006ff */
[----:B------:R-:W-:Y:S03]  /*11090*/  BSSY B1, `(.L_x_1215) ;  /* 0x0000003000017945 */ /* 0x000fe60003800000 */
[----:B------:R-:W0:Y:S02]  /*110a0*/  SYNCS.PHASECHK.TRANS64.TRYWAIT P0, [R3+URZ+0x2a840], R2 ;  /* 0x02a84002030075a7 */ /* 0x000e24000800017f */
[----:B0-----:R-:W-:Y:S05]  /*110b0*/  @!P0 BRA `(.L_x_1216) ;  /* 0x0000003800448947 */ /* 0x001fea0003800000 */
.L_x_1313:
[----:B------:R-:W-:Y:S05]  /*110c0*/  BSYNC B1 ;  /* 0x0000000000017941 */ /* 0x000fea0003800000 */
.L_x_1215:
[----:B------:R-:W1:Y:S01]  /*110d0*/  S2R R4, SR_TID.X ;  /* 0x0000000000047919 */ /* 0x000e620000002100 */
[----:B------:R-:W-:Y:S01]  /*110e0*/  BSSY B1, `(.L_x_1217) ;  /* 0x000000b000017945 */ /* 0x000fe20003800000 */
[----:B-1----:R-:W-:-:S04]  /*110f0*/  LOP3.LUT R4, R4, 0x7f, RZ, 0xc0, !PT ;  /* 0x0000007f04047812 */ /* 0x002fc800078ec0ff */
[----:B------:R-:W-:-:S13]  /*11100*/  ISETP.NE.AND P1, PT, R4, RZ, PT ;  /* 0x000000ff0400720c */ /* 0x000fda0003f25270 */
[----:B------:R-:W-:Y:S05]  /*11110*/  @P1 BRA `(.L_x_1218) ;  /* 0x00000000001c1947 */ /* 0x000fea0003800000 */
[----:B------:R-:W1:Y:S01]  /*11120*/  S2R R4, SR_TID.X ;  /* 0x0000000000047919 */ /* 0x000e620000002100 */
[----:B0-----:R-:W-:-:S04]  /*11130*/  IMAD.MOV.U32 R2, RZ, RZ, 0x9000 ;  /* 0x00009000ff027424 */ /* 0x001fc800078e00ff */
[----:B------:R2:W-:Y:S01]  /*11140*/  SYNCS.ARRIVE.TRANS64 RZ, [R3+URZ+0x2a830], R2 ;  /* 0x02a8300203ff79a7 */ /* 0x0005e2000800003f */
[----:B-1----:R-:W-:-:S04]  /*11150*/  LOP3.LUT R4, R4, 0x1f, RZ, 0xc0, !PT ;  /* 0x0000001f04047812 */ /* 0x002fc800078ec0ff */
[----:B------:R-:W-:-:S13]  /*11160*/  ISETP.NE.AND P0, PT, R4, RZ, PT ;  /* 0x000000ff0400720c */ /* 0x000fda0003f05270 */
[----:B--2---:R-:W-:Y:S05]  /*11170*/  @!P0 BRA `(.L_x_1218) ;  /* 0x0000000000048947 */ /* 0x004fea0003800000 */
[----:B------:R-:W-:Y:S01]  /*11180*/  BPT.TRAP 0x1 ;  /* 0x000000040000795c */ /* 0x000fe20000300000 */
.L_x_1218:
[----:B------:R-:W-:Y:S05]  /*11190*/  BSYNC B1 ;  /* 0x0000000000017941 */ /* 0x000fea0003800000 */
.L_x_1217:
[----:B------:R-:W-:Y:S01]  /*111a0*/  IMAD.MOV.U32 R11, RZ, RZ, RZ ;  /* 0x000000ffff0b7224 */ /* 0x000fe200078e00ff */
[----:B------:R-:W-:Y:S01]  /*111b0*/  UIADD3 UR4, UP0, UR38, 0x370, URZ ;  /* 0x0000037026047890 */ /* 0x000fe2000ff1e03f */
[----:B------:R-:W-:Y:S01]  /*111c0*/  IMAD R4, R7, 0x9000, R17 ;  /* 0x0000900007047824 */ /* 0x000fe200078e0211 */
[----:B------:R-:W-:Y:S01]  /*111d0*/  PLOP3.LUT P0, PT, PT, PT, PT, 0x80, 0x0 ;  /* 0x000000000000781c */ /* 0x000fe20003f0f070 */
[----:B0-----:R-:W-:Y:S01]  /*111e0*/  VIADD R3, R3, 0x2a830 ;  /* 0x0002a83003037836 */ /* 0x001fe20000000000 */
[----:B------:R-:W-:Y:S01]  /*111f0*/  R2UR UR10, R11 ;  /* 0x000000000b0a72ca */ /* 0x000fe200000e0000 */
[----:B------:R-:W-:Y:S01]  /*11200*/  IMAD R2, R0, 0x60, RZ ;  /* 0x0000006000027824 */ /* 0x000fe200078e02ff */
[----:B------:R-:W-:Y:S01]  /*11210*/  UIADD3.X UR5, URZ, UR39, URZ, UP0, !UPT ;  /* 0x000000273f057290 */ /* 0x000fe200087fe43f */
[----:B------:R-:W-:Y:S01]  /*11220*/  VIADD R9, R4, 0x18400 ;  /* 0x0001840004097836 */ /* 0x000fe20000000000 */
[----:B------:R-:W-:Y:S01]  /*11230*/  UMOV UR6, 0x0 ;  /* 0x0000000000067882 */ /* 0x000fe20000000000 */
[----:B------:R-:W-:-:S10]  /*11240*/  UMOV UR7, 0x14f00000 ;  /* 0x14f0000000077882 */ /* 0x000fd40000000000 */
.L_x_1219:
[----:B------:R-:W-:-:S13]  /*11250*/  @P0 ELECT P2, URZ, PT ;  /* 0x00000000003f082f */ /* 0x000fda0003840000 */
[----:B-----5:R-:W-:Y:S01]  /*11260*/  @P2 R2UR UR13, R5 ;  /* 0x00000000050d22ca */ /* 0x020fe200000e0000 */
[----:B------:R-:W-:Y:S01]  /*11270*/  UMOV UR12, UR36 ;  /* 0x00000024000c7c82 */ /* 0x000fe20008000000 */
[----:B------:R-:W-:Y:S02]  /*11280*/  @P2 R2UR UR11, R2 ;  /* 0x00000000020b22ca */ /* 0x000fe400000e0000 */
[----:B------:R-:W-:Y:S02]  /*11290*/  @P2 R2UR UR9, R3 ;  /* 0x00000000030922ca */ /* 0x000fe400000e0000 */
[----:B------:R-:W-:Y:S02]  /*112a0*/  @P2 R2UR UR8, R9 ;  /* 0x00000000090822ca */ /* 0x000fe400000e0000 */
[----:B------:R-:W-:Y:S02]  /*112b0*/  @P2 PLOP3.LUT P0, PT, P2, PT, PT, 0x8, 0x0 ;  /* 0x000000000000281c */ /* 0x000fe4000170e170 */
        /* <DEDUP_REMOVED lines=9> */
.L_x_1220:
[----:B------:R-:W-:-:S13]  /*11350*/  @P0 ELECT P2, URZ, PT ;  /* 0x00000000003f082f */ /* 0x000fda0003840000 */
[----:B------:R-:W-:Y:S01]  /*11360*/  @P2 R2UR UR13, R5 ;  /* 0x00000000050d22ca */ /* 0x000fe200000e0000 */
        /* <DEDUP_REMOVED lines=13> */
.L_x_1221:
        /* <DEDUP_REMOVED lines=16> */
.L_x_1314:
[----:B------:R-:W-:Y:S05]  /*11540*/  BSYNC B1 ;  /* 0x0000000000017941 */ /* 0x000fea0003800000 */
.L_x_1222:
[----:B------:R-:W-:Y:S01]  /*11550*/  BSSY B1, `(.L_x_1224) ;  /* 0x000000c000017945 */ /* 0x000fe20003800000 */
[----:B------:R-:W-:Y:S02]  /*11560*/  IMAD.MOV.U32 R12, RZ, RZ, 0x0 ;  /* 0x00000000ff0c7424 */ /* 0x000fe400078e00ff */
[----:B------:R-:W-:Y:S01]  /*11570*/  IMAD.MOV.U32 R13, RZ, RZ, 0x14f00000 ;  /* 0x14f00000ff0d7424 */ /* 0x000fe200078e00ff */
[----:B------:R-:W-:Y:S06]  /*11580*/  @P1 BRA `(.L_x_1225) ;  /* 0x0000000000201947 */ /* 0x000fec0003800000 */
[----:B------:R-:W1:Y:S01]  /*11590*/  S2R R4, SR_TID.X ;  /* 0x0000000000047919 */ /* 0x000e620000002100 */
[----:B0-----:R-:W-:Y:S02]  /*115a0*/  IMAD R2, R18, 0x8, R17 ;  /* 0x0000000812027824 */ /* 0x001fe400078e0211 */
[----:B------:R-:W-:-:S04]  /*115b0*/  IMAD.MOV.U32 R3, RZ, RZ, 0x6000 ;  /* 0x00006000ff037424 */ /* 0x000fc800078e00ff */
[----:B------:R2:W-:Y:S01]  /*115c0*/  SYNCS.ARRIVE.TRANS64 RZ, [R2+URZ+0x2a850], R3 ;  /* 0x02a8500302ff79a7 */ /* 0x0005e2000800003f */
[----:B-1----:R-:W-:-:S04]  /*115d0*/  LOP3.LUT R4, R4, 0x1f, RZ, 0xc0, !PT ;  /* 0x0000001f04047812 */ /* 0x002fc800078ec0ff */
[----:B------:R-:W-:-:S13]  /*115e0*/  ISETP.NE.AND P0, PT, R4, RZ, PT ;  /* 0x000000ff0400720c */ /* 0x000fda0003f05270 */
[----:B--2---:R-:W-:Y:S05]  /*115f0*/  @!P0 BRA `(.L_x_1225) ;  /* 0x0000000000048947 */ /* 0x004fea0003800000 */
[----:B------:R-:W-:Y:S01]  /*11600*/  BPT.TRAP 0x1 ;  /* 0x000000040000795c */ /* 0x000fe20000300000 */
.L_x_1225:
[----:B------:R-:W-:Y:S05]  /*11610*/  BSYNC B1 ;  /* 0x0000000000017941 */ /* 0x000fea0003800000 */
.L_x_1224:
[----:B------:R-:W-:Y:S01]  /*11620*/  R2UR UR10, R11 ;  /* 0x000000000b0a72ca */ /* 0x000fe200000e0000 */
[--C-:B0-----:R-:W-:Y:S01]  /*11630*/  IMAD R2, R18, 0x8, R17.reuse ;  /* 0x0000000812027824 */ /* 0x101fe200078e0211 */
[----:B------:R-:W-:Y:S01]  /*11640*/  R2UR UR6, R12 ;  /* 0x000000000c0672ca */ /* 0x000fe200000e0000 */
[----:B------:R-:W-:Y:S01]  /*11650*/  IMAD R3, R18, 0x6000, R17 ;  /* 0x0000600012037824 */ /* 0x000fe200078e0211 */
[----:B------:R-:W-:Y:S01]  /*11660*/  R2UR UR7, R13 ;  /* 0x000000000d0772ca */ /* 0x000fe200000e0000 */
[----:B------:R-:W-:Y:S01]  /*11670*/  UIADD3 UR4, UP0, UR38, 0x470, URZ ;  /* 0x0000047026047890 */ /* 0x000fe2000ff1e03f */
[----:B------:R-:W-:Y:S01]  /*11680*/  PLOP3.LUT P0, PT, PT, PT, PT, 0x80, 0x0 ;  /* 0x000000000000781c */ /* 0x000fe20003f0f070 */
[----:B------:R-:W-:Y:S02]  /*11690*/  IMAD R4, R19, 0x60, RZ ;  /* 0x0000006013047824 */ /* 0x000fe400078e02ff */
[----:B------:R-:W-:Y:S01]  /*116a0*/  VIADD R2, R2, 0x2a850 ;  /* 0x0002a85002027836 */ /* 0x000fe20000000000 */
[----:B------:R-:W-:Y:S01]  /*116b0*/  UIADD3.X UR5, URZ, UR39, URZ, UP0, !UPT ;  /* 0x000000273f057290 */ /* 0x000fe200087fe43f */
[----:B------:R-:W-:-:S11]  /*116c0*/  VIADD R9, R3, 0x400 ;  /* 0x0000040003097836 */ /* 0x000fd60000000000 */
.L_x_1226:
        /* <DEDUP_REMOVED lines=15> */
.L_x_1227:
        /* <DEDUP_REMOVED lines=10> */
[----:B------:R-:W-:Y:S02]  /*11860*/  IMAD.MOV.U32 R16, RZ, RZ, R5 ;  /* 0x000000ffff107224 */ /* 0x000fe400078e0005 */
[----:B------:R-:W-:-:S07]  /*11870*/  IMAD.MOV.U32 R19, RZ, RZ, R0 ;  /* 0x000000ffff137224 */ /* 0x000fce00078e0000 */
.L_x_1213:
[----:B------:R-:W-:Y:S05]  /*11880*/  BSYNC B0 ;  /* 0x0000000000007941 */ /* 0x000fea0003800000 */
.L_x_1212:
[----:B------:R0:W-:Y:S01]  /*11890*/  STL [R1+0x4], R10 ;  /* 0x0000040a01007387 */ /* 0x0001e20000100800 */
[----:B------:R-:W-:Y:S01]  /*118a0*/  UIADD3 UR4, UR41, -0x3, URZ ;  /* 0xfffffffd29047890 */ /* 0x000fe2000fffe03f */
[----:B------:R-:W-:-:S05]  /*118b0*/  IMAD.MOV.U32 R18, RZ, RZ, R7 ;  /* 0x000000ffff127224 */ /* 0x000fca00078e0007 */
[----:B------:R-:W-:-:S07]  /*118c0*/  IMAD.U32 R0, RZ, RZ, UR4 ;  /* 0x00000004ff007e24 */ /* 0x000fce000f8e00ff */
.L_x_1211:
[----:B------:R-:W-:Y:S01]  /*118d0*/  ULOP3.LUT UR4, URZ, UR41, URZ, 0x33, !UPT ;  /* 0x000000293f047292 */ /* 0x000fe2000f8e333f */
[----:B------:R-:W-:Y:S01]  /*118e0*/  VIADD R8, R8, 0xfffffffe ;  /* 0xfffffffe08087836 */ /* 0x000fe20000000000 */
[----:B------:R-:W-:Y:S04]  /*118f0*/  BSSY B0, `(.L_x_1210) ;  /* 0x000014d000007945 */ /* 0x000fe80003800000 */
[----:B------:R-:W-:-:S13]  /*11900*/  ISETP.NE.AND P0, PT, R8, UR4, PT ;  /* 0x0000000408007c0c */ /* 0x000fda000bf05270 */
[----:B------:R-:W-:Y:S05]  /*11910*/  @!P0 BRA `(.L_x_1228) ;  /* 0x0000001400288947 */ /* 0x000fea0003800000 */
[----:B------:R-:W-:-:S07]  /*11920*/  IMAD.MOV.U32 R8, RZ, RZ, R16 ;  /* 0x000000ffff087224 */ /* 0x000fce00078e0010 */
.L_x_1261:
[----:B------:R-:W2:Y:S04]  /*11930*/  LDL R2, [R1+0xc] ;  /* 0x00000c0001027983 */ /* 0x000ea80000100800 */
[----:B------:R-:W3:Y:S01]  /*11940*/  LDL R3, [R1+0x4] ;  /* 0x0000040001037983 */ /* 0x000ee20000100800 */
[----:B------:R-:W-:Y:S01]  /*11950*/  VIADD R4, R18, 0x1 ;  /* 0x0000000112047836 */ /* 0x000fe20000000000 */
[----:B------:R-:W-:Y:S05]  /*11960*/  YIELD ;  /* 0x0000000000007946 */ /* 0x000fea0003800000 */
[----:B------:R-:W-:Y:S01]  /*11970*/  ISETP.NE.AND P0, PT, R4, 0x2, PT ;  /* 0x000000020400780c */ /* 0x000fe20003f05270 */
[----:B------:R-:W-:Y:S03]  /*11980*/  BSSY B1, `(.L_x_1229) ;  /* 0x000009d000017945 */ /* 0x000fe60003800000 */
[----:B------:R-:W-:-:S02]  /*11990*/  SEL R5, RZ, 0x1, P0 ;  /* 0x00000001ff057807 */ /* 0x000fc40000000000 */
[----:B------:R-:W-:Y:S02]  /*119a0*/  SEL R4, R4, RZ, P0 ;  /* 0x000000ff04047207 */ /* 0x000fe40000000000 */
[----:B--2---:R-:W-:Y:S02]  /*119b0*/  LOP3.LUT P1, RZ, R2, 0x2, RZ, 0xc0, !PT ;  /* 0x0000000202ff7812 */ /* 0x004fe4000782c0ff */
[----:B---3--:R-:W-:-:S11]  /*119c0*/  LOP3.LUT R5, R3, R5, RZ, 0x3c, !PT ;  /* 0x0000000503057212 */ /* 0x008fd600078e3cff */
[----:B------:R-:W-:Y:S05]  /*119d0*/  @!P1 BRA `(.L_x_1230) ;  /* 0x00000008005c9947 */ /* 0x000fea0003800000 */
[----:B------:R-:W-:Y:S01]  /*119e0*/  LOP3.LUT P1, RZ, R2, 0x1, RZ, 0xc0, !PT ;  /* 0x0000000102ff7812 */ /* 0x000fe2000782c0ff */
[----:B------:R-:W-:-:S12]  /*119f0*/  IMAD.MOV.U32 R7, RZ, RZ, R0 ;  /* 0x000000ffff077224 */ /* 0x000fd800078e0000 */
[----:B------:R-:W-:Y:S05]  /*11a00*/  @!P1 BRA `(.L_x_1231) ;  /* 0x0000000000549947 */ /* 0x000fea0003800000 */
[----:B0-----:R-:W2:Y:S01]  /*11a10*/  LDL R10, [R1+0x8] ;  /* 0x00000800010a7983 */ /* 0x001ea20000100800 */
[----:B------:R-:W0:Y:S01]  /*11a20*/  LDC R8, c[0x0][0x43c] ;  /* 0x00010f00ff087b82 */ /* 0x000e220000000800 */
[----:B------:R-:W-:Y:S02]  /*11a30*/  ULDC.64 UR4, c[0x0][0x428] ;  /* 0x00010a0000047ab9 */ /* 0x000fe40000000a00 */
[----:B------:R-:W3:Y:S01]  /*11a40*/  LDL R9, [R1] ;  /* 0x0000000001097983 */ /* 0x000ee20000100800 */
[----:B------:R-:W-:Y:S01]  /*11a50*/  ULDC.64 UR6, c[0x0][0x208] ;  /* 0x0000820000067ab9 */ /* 0x000fe20000000a00 */
[----:B0-----:R-:W-:-:S13]  /*11a60*/  ISETP.NE.AND P0, PT, R8, 0x1, PT ;  /* 0x000000010800780c */ /* 0x001fda0003f05270 */
[----:B------:R-:W0:Y:S02]  /*11a70*/  @P0 LDC.64 R2, c[0x0][0x440] ;  /* 0x00011000ff020b82 */ /* 0x000e240000000a00 */
[----:B0-----:R-:W-:-:S04]  /*11a80*/  @P0 IMAD.HI.U32 R7, R0, R2, RZ ;  /* 0x0000000200070227 */ /* 0x001fc800078e00ff */
[----:B------:R-:W-:Y:S01]  /*11a90*/  IMAD.MOV.U32 R2, RZ, RZ, R0 ;  /* 0x000000ffff027224 */ /* 0x000fe200078e0000 */
[----:B------:R-:W-:-:S04]  /*11aa0*/  @P0 SHF.R.U32.HI R2, RZ, R3, R7 ;  /* 0x00000003ff020219 */ /* 0x000fc80000011607 */
[--C-:B------:R-:W-:Y:S01]  /*11ab0*/  SHF.R.S32.HI R3, RZ, 0x1f, R2.reuse ;  /* 0x0000001fff037819 */ /* 0x100fe20000011402 */
[----:B------:R-:W-:-:S04]  /*11ac0*/  IMAD.MOV R7, RZ, RZ, -R2 ;  /* 0x000000ffff077224 */ /* 0x000fc800078e0a02 */
[----:B------:R-:W-:Y:S02]  /*11ad0*/  IMAD R7, R8, R7, R0 ;  /* 0x0000000708077224 */ /* 0x000fe400078e0200 */
        /* <DEDUP_REMOVED lines=8> */
.L_x_1231:
[----:B------:R-:W-:Y:S01]  /*11b60*/  IMAD R3, R4, 0x8, R17 ;  /* 0x0000000804037824 */ /* 0x000fe200078e0211 */
[----:B------:R-:W-:Y:S01]  /*11b70*/  SHF.L.U32 R2, R5, 0x1f, RZ ;  /* 0x0000001f05027819 */ /* 0x000fe200000006ff */
[----:B------:R-:W-:Y:S03]  /*11b80*/  BSSY B2, `(.L_x_1232) ;  /* 0x0000003000027945 */ /* 0x000fe60003800000 */
[----:B------:R-:W2:Y:S02]  /*11b90*/  SYNCS.PHASECHK.TRANS64.TRYWAIT P0, [R3+URZ+0x2a840], R2 ;  /* 0x02a84002030075a7 */ /* 0x000ea4000800017f */
[----:B--2---:R-:W-:Y:S05]  /*11ba0*/  @!P0 BRA `(.L_x_1233) ;  /* 0x0000002c00b08947 */ /* 0x004fea0003800000 */
.L_x_1315:
[----:B------:R-:W-:Y:S05]  /*11bb0*/  BSYNC B2 ;  /* 0x0000000000027941 */ /* 0x000fea0003800000 */
.L_x_1232:
[----:B-1----:R-:W1:Y:S01]  /*11bc0*/  S2R R9, SR_TID.X ;  /* 0x0000000000097919 */ /* 0x002e620000002100 */
[----:B------:R-:W-:Y:S01]  /*11bd0*/  BSSY B2, `(.L_x_1234) ;  /* 0x000000b000027945 */ /* 0x000fe20003800000 */
[----:B-1----:R-:W-:-:S04]  /*11be0*/  LOP3.LUT R9, R9, 0x7f, RZ, 0xc0, !PT ;  /* 0x0000007f09097812 */ /* 0x002fc800078ec0ff */
[----:B------:R-:W-:-:S13]  /*11bf0*/  ISETP.NE.AND P1, PT, R9, RZ, PT ;  /* 0x000000ff0900720c */ /* 0x000fda0003f25270 */
[----:B------:R-:W-:Y:S05]  /*11c00*/  @P1 BRA `(.L_x_1235) ;  /* 0x00000000001c1947 */ /* 0x000fea0003800000 */
[----:B------:R-:W1:Y:S01]  /*11c10*/  S2R R9, SR_TID.X ;  /* 0x0000000000097919 */ /* 0x000e620000002100 */
[----:B--2---:R-:W-:-:S04]  /*11c20*/  IMAD.MOV.U32 R2, RZ, RZ, 0x9000 ;  /* 0x00009000ff027424 */ /* 0x004fc800078e00ff */
[----:B------:R3:W-:Y:S01]  /*11c30*/  SYNCS.ARRIVE.TRANS64 RZ, [R3+URZ+0x2a830], R2 ;  /* 0x02a8300203ff79a7 */ /* 0x0007e2000800003f */
[----:B-1----:R-:W-:-:S04]  /*11c40*/  LOP3.LUT R9, R9, 0x1f, RZ, 0xc0, !PT ;  /* 0x0000001f09097812 */ /* 0x002fc800078ec0ff */
[----:B------:R-:W-:-:S13]  /*11c50*/  ISETP.NE.AND P0, PT, R9, RZ, PT ;  /* 0x000000ff0900720c */ /* 0x000fda0003f05270 */
[----:B---3--:R-:W-:Y:S05]  /*11c60*/  @!P0 BRA `(.L_x_1235) ;  /* 0x0000000000048947 */ /* 0x008fea0003800000 */
[----:B------:R-:W-:Y:S01]  /*11c70*/  BPT.TRAP 0x1 ;  /* 0x000000040000795c */ /* 0x000fe20000300000 */
.L_x_1235:
[----:B------:R-:W-:Y:S05]  /*11c80*/  BSYNC B2 ;  /* 0x0000000000027941 */ /* 0x000fea0003800000 */
.L_x_1234:
[----:B------:R-:W-:Y:S01]  /*11c90*/  IMAD.MOV.U32 R12, RZ, RZ, RZ ;  /* 0x000000ffff0c7224 */ /* 0x000fe200078e00ff */
[----:B------:R-:W-:Y:S01]  /*11ca0*/  UIADD3 UR4, UP0, UR38, 0x370, URZ ;  /* 0x0000037026047890 */ /* 0x000fe2000ff1e03f */
[----:B------:R-:W-:Y:S01]  /*11cb0*/  IMAD R9, R4, 0x9000, R17 ;  /* 0x0000900004097824 */ /* 0x000fe200078e0211 */
[----:B------:R-:W-:Y:S01]  /*11cc0*/  PLOP3.LUT P0, PT, PT, PT, PT, 0x80, 0x0 ;  /* 0x000000000000781c */ /* 0x000fe20003f0f070 */
[----:B--2---:R-:W-:Y:S01]  /*11cd0*/  VIADD R3, R3, 0x2a830 ;  /* 0x0002a83003037836 */ /* 0x004fe20000000000 */
[----:B------:R-:W-:Y:S01]  /*11ce0*/  R2UR UR10, R12 ;  /* 0x000000000c0a72ca */ /* 0x000fe200000e0000 */
[----:B------:R-:W-:Y:S01]  /*11cf0*/  IMAD R2, R7, 0x60, RZ ;  /* 0x0000006007027824 */ /* 0x000fe200078e02ff */
[----:B------:R-:W-:Y:S01]  /*11d00*/  UIADD3.X UR5, URZ, UR39, URZ, UP0, !UPT ;  /* 0x000000273f057290 */ /* 0x000fe200087fe43f */
[----:B0-----:R-:W-:Y:S01]  /*11d10*/  VIADD R10, R9, 0x18400 ;  /* 0x00018400090a7836 */ /* 0x001fe20000000000 */
[----:B------:R-:W-:Y:S01]  /*11d20*/  UMOV UR6, 0x0 ;  /* 0x0000000000067882 */ /* 0x000fe20000000000 */
[----:B------:R-:W-:-:S10]  /*11d30*/  UMOV UR7, 0x14f00000 ;  /* 0x14f0000000077882 */ /* 0x000fd40000000000 */
.L_x_1236:
        /* <DEDUP_REMOVED lines=16> */
.L_x_1237:
        /* <DEDUP_REMOVED lines=15> */
.L_x_1238:
        /* <DEDUP_REMOVED lines=16> */
.L_x_1316:
[----:B------:R-:W-:Y:S05]  /*12030*/  BSYNC B2 ;  /* 0x0000000000027941 */ /* 0x000fea0003800000 */
.L_x_1239:
        /* <DEDUP_REMOVED lines=11> */
.L_x_1242:
[----:B------:R-:W-:Y:S05]  /*120f0*/  BSYNC B2 ;  /* 0x0000000000027941 */ /* 0x000fea0003800000 */
.L_x_1241:
[----:B------:R-:W-:Y:S01]  /*12100*/  R2UR UR10, R12 ;  /* 0x000000000c0a72ca */ /* 0x000fe200000e0000 */
[----:B------:R-:W-:Y:S01]  /*12110*/  IMAD R18, R18, 0x6000, R17 ;  /* 0x0000600012127824 */ /* 0x000fe200078e0211 */
[----:B------:R-:W-:Y:S01]  /*12120*/  R2UR UR6, R10 ;  /* 0x000000000a0672ca */ /* 0x000fe200000e0000 */
[----:B------:R-:W-:Y:S01]  /*12130*/  UIADD3 UR4, UP0, UR38, 0x470, URZ ;  /* 0x0000047026047890 */ /* 0x000fe2000ff1e03f */
[----:B------:R-:W-:Y:S01]  /*12140*/  R2UR UR7, R11 ;  /* 0x000000000b0772ca */ /* 0x000fe200000e0000 */
[----:B0-----:R-:W-:Y:S01]  /*12150*/  IMAD R3, R19, 0x60, RZ ;  /* 0x0000006013037824 */ /* 0x001fe200078e02ff */
[----:B------:R-:W-:Y:S01]  /*12160*/  PLOP3.LUT P0, PT, PT, PT, PT, 0x80, 0x0 ;  /* 0x000000000000781c */ /* 0x000fe20003f0f070 */
[----:B------:R-:W-:Y:S01]  /*12170*/  VIADD R2, R2, 0x50 ;  /* 0x0000005002027836 */ /* 0x000fe20000000000 */
[----:B------:R-:W-:Y:S01]  /*12180*/  UIADD3.X UR5, URZ, UR39, URZ, UP0, !UPT ;  /* 0x000000273f057290 */ /* 0x000fe200087fe43f */
[----:B------:R-:W-:-:S11]  /*12190*/  VIADD R9, R18, 0x400 ;  /* 0x0000040012097836 */ /* 0x000fd60000000000 */
.L_x_1243:
        /* <DEDUP_REMOVED lines=15> */
.L_x_1244:
        /* <DEDUP_REMOVED lines=12> */
.L_x_1230:
[----:B------:R-:W-:Y:S05]  /*12350*/  BSYNC B1 ;  /* 0x0000000000017941 */ /* 0x000fea0003800000 */
.L_x_1229:
[----:B------:R-:W2:Y:S01]  /*12360*/  LDL R3, [R1+0xc] ;  /* 0x00000c0001037983 */ /* 0x000ea20000100800 */
[----:B------:R-:W-:Y:S01]  /*12370*/  VIADD R18, R4, 0x1 ;  /* 0x0000000104127836 */ /* 0x000fe20000000000 */
[----:B------:R-:W-:Y:S01]  /*12380*/  BSSY B1, `(.L_x_1245) ;  /* 0x00000a0000017945 */ /* 0x000fe20003800000 */
[----:B------:R-:W-:-:S03]  /*12390*/  VIADD R7, R0, 0xffffffff ;  /* 0xffffffff00077836 */ /* 0x000fc60000000000 */
[----:B------:R-:W-:-:S04]  /*123a0*/  ISETP.NE.AND P0, PT, R18, 0x2, PT ;  /* 0x000000021200780c */ /* 0x000fc80003f05270 */
[----:B------:R-:W-:Y:S02]  /*123b0*/  SEL R2, RZ, 0x1, P0 ;  /* 0x00000001ff027807 */ /* 0x000fe40000000000 */
[----:B------:R-:W-:Y:S02]  /*123c0*/  SEL R18, R18, RZ, P0 ;  /* 0x000000ff12127207 */ /* 0x000fe40000000000 */
[----:B------:R-:W-:-:S05]  /*123d0*/  LOP3.LUT R11, R5, R2, RZ, 0x3c, !PT ;  /* 0x00000002050b7212 */ /* 0x000fca00078e3cff */
[----:B------:R1:W-:Y:S01]  /*123e0*/  STL [R1+0x4], R11 ;  /* 0x0000040b01007387 */ /* 0x0003e20000100800 */
[----:B--2---:R-:W-:-:S13]  /*123f0*/  LOP3.LUT P1, RZ, R3, 0x2, RZ, 0xc0, !PT ;  /* 0x0000000203ff7812 */ /* 0x004fda000782c0ff */
[----:B-1----:R-:W-:Y:S05]  /*12400*/  @!P1 BRA `(.L_x_1246) ;  /* 0x00000008005c9947 */ /* 0x002fea0003800000 */
[----:B------:R-:W-:Y:S01]  /*12410*/  LOP3.LUT P1, RZ, R3, 0x1, RZ, 0xc0, !PT ;  /* 0x0000000103ff7812 */ /* 0x000fe2000782c0ff */
[----:B0-----:R-:W-:-:S12]  /*12420*/  IMAD.MOV.U32 R10, RZ, RZ, R7 ;  /* 0x000000ffff0a7224 */ /* 0x001fd800078e0007 */
[----:B------:R-:W-:Y:S05]  /*12430*/  @!P1 BRA `(.L_x_1247) ;  /* 0x0000000000549947 */ /* 0x000fea0003800000 */
[----:B------:R-:W2:Y:S01]  /*12440*/  LDL R13, [R1+0x8] ;  /* 0x00000800010d7983 */ /* 0x000ea20000100800 */
        /* <DEDUP_REMOVED lines=20> */
.L_x_1247:
[----:B------:R-:W-:Y:S01]  /*12590*/  IMAD R2, R18, 0x8, R17 ;  /* 0x0000000812027824 */ /* 0x000fe200078e0211 */
[----:B------:R-:W-:Y:S01]  /*125a0*/  SHF.L.U32 R3, R11, 0x1f, RZ ;  /* 0x0000001f0b037819 */ /* 0x000fe200000006ff */
[----:B------:R-:W-:Y:S03]  /*125b0*/  BSSY B2, `(.L_x_1248) ;  /* 0x0000003000027945 */ /* 0x000fe60003800000 */
[----:B------:R-:W1:Y:S02]  /*125c0*/  SYNCS.PHASECHK.TRANS64.TRYWAIT P0, [R2+URZ+0x2a840], R3 ;  /* 0x02a84003020075a7 */ /* 0x000e64000800017f */
[----:B-1----:R-:W-:Y:S05]  /*125d0*/  @!P0 BRA `(.L_x_1249) ;  /* 0x00000024004c8947 */ /* 0x002fea0003800000 */
.L_x_1317:
[----:B------:R-:W-:Y:S05]  /*125e0*/  BSYNC B2 ;  /* 0x0000000000027941 */ /* 0x000fea0003800000 */
.L_x_1248:
        /* <DEDUP_REMOVED lines=12> */
.L_x_1251:
[----:B------:R-:W-:Y:S05]  /*126b0*/  BSYNC B2 ;  /* 0x0000000000027941 */ /* 0x000fea0003800000 */
.L_x_1250:
[----:B------:R-:W-:Y:S01]  /*126c0*/  IMAD.MOV.U32 R14, RZ, RZ, RZ ;  /* 0x000000ffff0e7224 */ /* 0x000fe200078e00ff */
[----:B------:R-:W-:Y:S01]  /*126d0*/  UIADD3 UR4, UP0, UR38, 0x370, URZ ;  /* 0x0000037026047890 */ /* 0x000fe2000ff1e03f */
[C---:B-1----:R-:W-:Y:S01]  /*126e0*/  IMAD R3, R18.reuse, 0x8, R6 ;  /* 0x0000000812037824 */ /* 0x042fe200078e0206 */
[----:B------:R-:W-:Y:S01]  /*126f0*/  PLOP3.LUT P0, PT, PT, PT, PT, 0x80, 0x0 ;  /* 0x000000000000781c */ /* 0x000fe20003f0f070 */
[----:B------:R-:W-:Y:S01]  /*12700*/  IMAD R9, R18, 0x9000, R17 ;  /* 0x0000900012097824 */ /* 0x000fe200078e0211 */
[----:B------:R-:W-:Y:S01]  /*12710*/  R2UR UR10, R14 ;  /* 0x000000000e0a72ca */ /* 0x000fe200000e0000 */
[----:B------:R-:W-:Y:S01]  /*12720*/  VIADD R3, R3, 0x30 ;  /* 0x0000003003037836 */ /* 0x000fe20000000000 */
[----:B------:R-:W-:Y:S01]  /*12730*/  UIADD3.X UR5, URZ, UR39, URZ, UP0, !UPT ;  /* 0x000000273f057290 */ /* 0x000fe200087fe43f */
[----:B------:R-:W-:Y:S01]  /*12740*/  IMAD R2, R10, 0x60, RZ ;  /* 0x000000600a027824 */ /* 0x000fe200078e02ff */
[----:B------:R-:W-:Y:S01]  /*12750*/  UMOV UR6, 0x0 ;  /* 0x0000000000067882 */ /* 0x000fe20000000000 */
[----:B------:R-:W-:Y:S01]  /*12760*/  VIADD R11, R9, 0x18400 ;  /* 0x00018400090b7836 */ /* 0x000fe20000000000 */
[----:B------:R-:W-:-:S09]  /*12770*/  UMOV UR7, 0x14f00000 ;  /* 0x14f0000000077882 */ /* 0x000fd20000000000 */
.L_x_1252:
        /* <DEDUP_REMOVED lines=16> */
.L_x_1253:
        /* <DEDUP_REMOVED lines=15> */
.L_x_1254:
        /* <DEDUP_REMOVED lines=15> */
.L_x_1318:
[----:B------:R-:W-:Y:S05]  /*12a60*/  BSYNC B2 ;  /* 0x0000000000027941 */ /* 0x000fea0003800000 */
.L_x_1255:
[----:B------:R-:W-:Y:S01]  /*12a70*/  BSSY B2, `(.L_x_1257) ;  /* 0x000000b000027945 */ /* 0x000fe20003800000 */
[----:B------:R-:W-:Y:S02]  /*12a80*/  IMAD.MOV.U32 R12, RZ, RZ, 0x0 ;  /* 0x00000000ff0c7424 */ /* 0x000fe400078e00ff */
[----:B------:R-:W-:Y:S01]  /*12a90*/  IMAD.MOV.U32 R13, RZ, RZ, 0x14f00000 ;  /* 0x14f00000ff0d7424 */ /* 0x000fe200078e00ff */
[----:B------:R-:W-:Y:S06]  /*12aa0*/  @P1 BRA `(.L_x_1258) ;  /* 0x00000000001c1947 */ /* 0x000fec0003800000 */
[----:B------:R-:W1:Y:S02]  /*12ab0*/  S2R R3, SR_TID.X ;  /* 0x0000000000037919 */ /* 0x000e640000002100 */
[----:B-1----:R-:W-:Y:S01]  /*12ac0*/  LOP3.LUT R9, R3, 0x1f, RZ, 0xc0, !PT ;  /* 0x0000001f03097812 */ /* 0x002fe200078ec0ff */
[----:B------:R-:W-:-:S03]  /*12ad0*/  IMAD.MOV.U32 R3, RZ, RZ, 0x6000 ;  /* 0x00006000ff037424 */ /* 0x000fc600078e00ff */
[----:B------:R-:W-:Y:S01]  /*12ae0*/  ISETP.NE.AND P0, PT, R9, RZ, PT ;  /* 0x000000ff0900720c */ /* 0x000fe20003f05270 */
[----:B------:R1:W-:-:S12]  /*12af0*/  SYNCS.ARRIVE.TRANS64 RZ, [R2+URZ+0x50], R3 ;  /* 0x0000500302ff79a7 */ /* 0x0003d8000800003f */
[----:B-1----:R-:W-:Y:S05]  /*12b00*/  @!P0 BRA `(.L_x_1258) ;  /* 0x0000000000048947 */ /* 0x002fea0003800000 */
[----:B------:R-:W-:Y:S01]  /*12b10*/  BPT.TRAP 0x1 ;  /* 0x000000040000795c */ /* 0x000fe20000300000 */
.L_x_1258:
[----:B------:R-:W-:Y:S05]  /*12b20*/  BSYNC B2 ;  /* 0x0000000000027941 */ /* 0x000fea0003800000 */
.L_x_1257:
[----:B------:R-:W-:Y:S01]  /*12b30*/  R2UR UR10, R14 ;  /* 0x000000000e0a72ca */ /* 0x000fe200000e0000 */
[----:B------:R-:W-:Y:S01]  /*12b40*/  IMAD R4, R4, 0x6000, R17 ;  /* 0x0000600004047824 */ /* 0x000fe200078e0211 */
[----:B------:R-:W-:Y:S01]  /*12b50*/  R2UR UR6, R12 ;  /* 0x000000000c0672ca */ /* 0x000fe200000e0000 */
[----:B------:R-:W-:Y:S01]  /*12b60*/  UIADD3 UR4, UP0, UR38, 0x470, URZ ;  /* 0x0000047026047890 */ /* 0x000fe2000ff1e03f */
[----:B------:R-:W-:Y:S01]  /*12b70*/  R2UR UR7, R13 ;  /* 0x000000000d0772ca */ /* 0x000fe200000e0000 */
[----:B------:R-:W-:Y:S01]  /*12b80*/  IMAD R3, R19, 0x60, RZ ;  /* 0x0000006013037824 */ /* 0x000fe200078e02ff */
[----:B------:R-:W-:Y:S01]  /*12b90*/  PLOP3.LUT P0, PT, PT, PT, PT, 0x80, 0x0 ;  /* 0x000000000000781c */ /* 0x000fe20003f0f070 */
[----:B0-----:R-:W-:Y:S01]  /*12ba0*/  VIADD R2, R2, 0x50 ;  /* 0x0000005002027836 */ /* 0x001fe20000000000 */
[----:B------:R-:W-:Y:S01]  /*12bb0*/  UIADD3.X UR5, URZ, UR39, URZ, UP0, !UPT ;  /* 0x000000273f057290 */ /* 0x000fe200087fe43f */
[----:B------:R-:W-:-:S11]  /*12bc0*/  VIADD R5, R4, 0x400 ;  /* 0x0000040004057836 */ /* 0x000fd60000000000 */
.L_x_1259:
        /* <DEDUP_REMOVED lines=15> */
.L_x_1260:
        /* <DEDUP_REMOVED lines=12> */
.L_x_1246:
[----:B------:R-:W-:Y:S05]  /*12d80*/  BSYNC B1 ;  /* 0x0000000000017941 */ /* 0x000fea0003800000 */
.L_x_1245:
[----:B------:R-:W-:Y:S01]  /*12d90*/  ISETP.GT.AND P0, PT, R7, UR40, PT ;  /* 0x0000002807007c0c */ /* 0x000fe2000bf04270 */
[----:B------:R-:W-:-:S12]  /*12da0*/  VIADD R0, R0, 0xfffffffe ;  /* 0xfffffffe00007836 */ /* 0x000fd80000000000 */
[----:B------:R-:W-:Y:S05]  /*12db0*/  @P0 BRA `(.L_x_1261) ;  /* 0xffffffe800dc0947 */ /* 0x000fea000383ffff */
.L_x_1228:
[----:B------:R-:W-:Y:S05]  /*12dc0*/  BSYNC B0 ;  /* 0x0000000000007941 */ /* 0x000fea0003800000 */
.L_x_1210:
[----:B0-----:R-:W0:Y:S01]  /*12dd0*/  S2R R0, SR_TID.X ;  /* 0x0000000000007919 */ /* 0x001e220000002100 */
[----:B------:R-:W-:Y:S01]  /*12de0*/  BSSY B0, `(.L_x_1262) ;  /* 0x0000012000007945 */ /* 0x000fe20003800000 */
[----:B0-----:R-:W-:-:S04]  /*12df0*/  LOP3.LUT R6, R0, 0x7f, RZ, 0xc0, !PT ;  /* 0x0000007f00067812 */ /* 0x001fc800078ec0ff */
[----:B------:R-:W-:-:S13]  /*12e00*/  ISETP.NE.AND P1, PT, R6, RZ, PT ;  /* 0x000000ff0600720c */ /* 0x000fda0003f25270 */
[----:B------:R-:W-:Y:S05]  /*12e10*/  @P1 BRA `(.L_x_1263) ;  /* 0x0000000000381947 */ /* 0x000fea0003800000 */
[----:B------:R-:W0:Y:S01]  /*12e20*/  S2R R3, SR_LANEID ;  /* 0x0000000000037919 */ /* 0x000e220000000000 */
[----:B------:R-:W-:Y:S01]  /*12e30*/  VOTEU.ANY UR4, UPT, PT ;  /* 0x0000000000047886 */ /* 0x000fe200038e0100 */
[----:B------:R-:W-:Y:S01]  /*12e40*/  ULDC.64 UR6, c[0x0][0x208] ;  /* 0x0000820000067ab9 */ /* 0x000fe20000000a00 */
[----:B------:R-:W0:Y:S08]  /*12e50*/  FLO.U32 R0, UR4 ;  /* 0x0000000400007d00 */ /* 0x000e3000080e0000 */
[----:B------:R-:W1:Y:S01]  /*12e60*/  POPC R5, UR4 ;  /* 0x0000000400057d09 */ /* 0x000e620008000000 */
[----:B0-----:R-:W-:-:S02]  /*12e70*/  ISETP.EQ.U32.AND P0, PT, R0, R3, PT ;  /* 0x000000030000720c */ /* 0x001fc40003f02070 */
[----:B------:R-:W1:Y:S11]  /*12e80*/  LDC.64 R2, c[0x0][0xc80] ;  /* 0x00032000ff027b82 */ /* 0x000e760000000a00 */
[----:B-1----:R-:W2:Y:S01]  /*12e90*/  @P0 ATOMG.E.ADD.STRONG.GPU PT, R3, desc[UR6][R2.64], R5 ;  /* 0x00000005020309a8 */ /* 0x002ea200081ee1c6 */
[----:B------:R-:W0:Y:S02]  /*12ea0*/  S2R R4, SR_LTMASK ;  /* 0x0000000000047919 */ /* 0x000e240000003900 */
[----:B0-----:R-:W-:-:S04]  /*12eb0*/  LOP3.LUT R4, R4, UR4, RZ, 0xc0, !PT ;  /* 0x0000000404047c12 */ /* 0x001fc8000f8ec0ff */
[----:B------:R-:W0:Y:S01]  /*12ec0*/  POPC R7, R4 ;  /* 0x0000000400077309 */ /* 0x000e220000000000 */
[----:B--2---:R-:W0:Y:S02]  /*12ed0*/  SHFL.IDX PT, R0, R3, R0, 0x1f ;  /* 0x00001f0003007589 */ /* 0x004e2400000e0000 */
[----:B0-----:R-:W-:-:S05]  /*12ee0*/  IADD3 R0, R0, UR44, R7 ;  /* 0x0000002c00007c10 */ /* 0x001fca000fffe007 */
[----:B------:R0:W-:Y:S02]  /*12ef0*/  STL [R1+0x14], R0 ;  /* 0x0000140001007387 */ /* 0x0001e40000100800 */
.L_x_1263:
[----:B------:R-:W-:Y:S05]  /*12f00*/  BSYNC B0 ;  /* 0x0000000000007941 */ /* 0x000fea0003800000 */
.L_x_1262:
[----:B0-----:R-:W2:Y:S01]  /*12f10*/  LDL R0, [R1+0xc] ;  /* 0x00000c0001007983 */ /* 0x001ea20000100800 */
[----:B------:R-:W-:Y:S01]  /*12f20*/  BSSY B0, `(.L_x_1264) ;  /* 0x0000038000007945 */ /* 0x000fe20003800000 */
[----:B--2---:R-:W-:-:S13]  /*12f30*/  LOP3.LUT P0, RZ, R0, 0x2, RZ, 0xc0, !PT ;  /* 0x0000000200ff7812 */ /* 0x004fda000780c0ff */
[----:B------:R-:W-:Y:S05]  /*12f40*/  @!P0 BRA `(.L_x_1265) ;  /* 0x0000000000d48947 */ /* 0x000fea0003800000 */
[----:B------:R-:W2:Y:S01]  /*12f50*/  LDL R0, [R1+0x4] ;  /* 0x0000040001007983 */ /* 0x000ea20000100800 */
[----:B------:R-:W-:Y:S01]  /*12f60*/  IMAD R2, R18, 0x8, R17 ;  /* 0x0000000812027824 */ /* 0x000fe200078e0211 */
[----:B------:R-:W-:Y:S01]  /*12f70*/  BSSY B1, `(.L_x_1266) ;  /* 0x0000005000017945 */ /* 0x000fe20003800000 */
[----:B------:R-:W-:Y:S02]  /*12f80*/  ISETP.NE.AND P2, PT, R6, RZ, PT ;  /* 0x000000ff0600720c */ /* 0x000fe40003f45270 */
[----:B--2---:R-:W-:-:S04]  /*12f90*/  SHF.L.U32 R3, R0, 0x1f, RZ ;  /* 0x0000001f00037819 */ /* 0x004fc800000006ff */
[----:B------:R-:W0:Y:S02]  /*12fa0*/  SYNCS.PHASECHK.TRANS64.TRYWAIT P0, [R2+URZ+0x2a860], R3 ;  /* 0x02a86003020075a7 */ /* 0x000e24000800017f */
[----:B0-----:R-:W-:Y:S05]  /*12fb0*/  @!P0 BRA `(.L_x_1267) ;  /* 0x0000001800fc8947 */ /* 0x001fea0003800000 */
.L_x_1319:
[----:B------:R-:W-:Y:S05]  /*12fc0*/  BSYNC B1 ;  /* 0x0000000000017941 */ /* 0x000fea0003800000 */
.L_x_1266:
[----:B------:R-:W-:Y:S04]  /*12fd0*/  BSSY B1, `(.L_x_1268) ;  /* 0x0000009000017945 */ /* 0x000fe80003800000 */
        /* <DEDUP_REMOVED lines=8> */
.L_x_1269:
[----:B------:R-:W-:Y:S05]  /*13060*/  BSYNC B1 ;  /* 0x0000000000017941 */ /* 0x000fea0003800000 */
.L_x_1268:
[----:B------:R-:W-:Y:S01]  /*13070*/  IMAD R0, R18, 0x6000, R17 ;  /* 0x0000600012007824 */ /* 0x000fe200078e0211 */
[----:B------:R-:W-:Y:S01]  /*13080*/  UIADD3 UR4, UP0, UR38, 0x470, URZ ;  /* 0x0000047026047890 */ /* 0x000fe2000ff1e03f */
[----:B------:R-:W-:Y:S01]  /*13090*/  PLOP3.LUT P0, PT, PT, PT, PT, 0x80, 0x0 ;  /* 0x000000000000781c */ /* 0x000fe20003f0f070 */
[----:B------:R-:W-:Y:S01]  /*130a0*/  IMAD R19, R19, 0x60, RZ ;  /* 0x0000006013137824 */ /* 0x000fe200078e02ff */
[----:B------:R-:W-:Y:S01]  /*130b0*/  UMOV UR6, 0x0 ;  /* 0x0000000000067882 */ /* 0x000fe20000000000 */
[----:B0-----:R-:W-:Y:S01]  /*130c0*/  VIADD R2, R2, 0x2a850 ;  /* 0x0002a85002027836 */ /* 0x001fe20000000000 */
[----:B------:R-:W-:Y:S01]  /*130d0*/  UIADD3.X UR5, URZ, UR39, URZ, UP0, !UPT ;  /* 0x000000273f057290 */ /* 0x000fe200087fe43f */
[----:B------:R-:W-:Y:S01]  /*130e0*/  VIADD R3, R0, 0x400 ;  /* 0x0000040000037836 */ /* 0x000fe20000000000 */
[----:B------:R-:W-:Y:S01]  /*130f0*/  UMOV UR7, 0x14f00000 ;  /* 0x14f0000000077882 */ /* 0x000fe20000000000 */
[----:B------:R-:W-:-:S09]  /*13100*/  UMOV UR10, URZ ;  /* 0x0000003f000a7c82 */ /* 0x000fd20008000000 */
.L_x_1270:
        /* <DEDUP_REMOVED lines=15> */
.L_x_1271:
        /* <DEDUP_REMOVED lines=10> */
.L_x_1265:
[----:B------:R-:W-:Y:S05]  /*132a0*/  BSYNC B0 ;  /* 0x0000000000007941 */ /* 0x000fea0003800000 */
.L_x_1264:
[----:B------:R-:W2:Y:S01]  /*132b0*/  LDL.LU R3, [R1+0x4] ;  /* 0x0000040001037983 */ /* 0x000ea20000300800 */
[----:B------:R-:W-:-:S05]  /*132c0*/  VIADD R18, R18, 0x1 ;  /* 0x0000000112127836 */ /* 0x000fca0000000000 */
[----:B------:R-:W-:-:S04]  /*132d0*/  ISETP.NE.AND P0, PT, R18, 0x2, PT ;  /* 0x000000021200780c */ /* 0x000fc80003f05270 */
[----:B------:R-:W-:Y:S02]  /*132e0*/  SEL R0, RZ, 0x1, P0 ;  /* 0x00000001ff007807 */ /* 0x000fe40000000000 */
[----:B------:R-:W-:Y:S02]  /*132f0*/  SEL R18, R18, RZ, P0 ;  /* 0x000000ff12127207 */ /* 0x000fe40000000000 */
[----:B--2---:R-:W-:-:S05]  /*13300*/  LOP3.LUT R3, R3, R0, RZ, 0x3c, !PT ;  /* 0x0000000003037212 */ /* 0x004fca00078e3cff */
[----:B------:R0:W-:Y:S02]  /*13310*/  STL [R1+0x4], R3 ;  /* 0x0000040301007387 */ /* 0x0001e40000100800 */
.L_x_1190:
[----:B------:R-:W-:Y:S05]  /*13320*/  BSYNC B7 ;  /* 0x0000000000077941 */ /* 0x000fea0003800000 */
.L_x_1188:
[----:B-1----:R-:W2:Y:S04]  /*13330*/  LDL R0, [R1+0xc] ;  /* 0x00000c0001007983 */ /* 0x002ea80000100800 */
[----:B------:R1:W5:Y:S01]  /*13340*/  LDL R2, [R1+0x14] ;  /* 0x0000140001027983 */ /* 0x0003620000100800 */
[----:B--2---:R-:W-:-:S13]  /*13350*/  LOP3.LUT P0, RZ, R0, 0x4, RZ, 0xc0, !PT ;  /* 0x0000000400ff7812 */ /* 0x004fda000780c0ff */
[----:B-1----:R-:W-:Y:S05]  /*13360*/  @!P0 BRA `(.L_x_1272) ;  /* 0x0000000000288947 */ /* 0x002fea0003800000 */
[----:B------:R-:W-:Y:S05]  /*13370*/  WARPSYNC.ALL ;  /* 0x0000000000007948 */ /* 0x000fea0003800000 */
[----:B------:R-:W1:Y:S08]  /*13380*/  S2UR UR5, SR_CgaCtaId ;  /* 0x00000000000579c3 */ /* 0x000e700000008800 */
[----:B------:R-:W-:Y:S06]  /*13390*/  BAR.SYNC.DEFER_BLOCKING 0x5, 0x180 ;  /* 0x0146000000007b1d */ /* 0x000fec0000010000 */
[----:B------:R-:W-:-:S02]  /*133a0*/  UMOV UR4, 0x400 ;  /* 0x0000040000047882 */ /* 0x000fc40000000000 */
[----:B-1----:R-:W-:-:S06]  /*133b0*/  ULEA UR4, UR5, UR4, 0x18 ;  /* 0x0000000405047291 */ /* 0x002fcc000f8ec03f */
[----:B------:R-:W-:-:S05]  /*133c0*/  IMAD.U32 R17, RZ, RZ, UR4 ;  /* 0x00000004ff117e24 */ /* 0x000fca000f8e00ff */
[----:B-----5:R-:W1:Y:S04]  /*133d0*/  LDS R2, [R17+0x2a8d0] ;  /* 0x02a8d00011027984 */ /* 0x020e680000000800 */
[----:B-1----:R3:W-:Y:S01]  /*133e0*/  STL [R1+0x14], R2 ;  /* 0x0000140201007387 */ /* 0x0027e20000100800 */
[----:B------:R-:W-:Y:S06]  /*133f0*/  BAR.ARV 0x4, 0x180 ;  /* 0x0106000000007b1d */ /* 0x000fec0000002000 */
[----:B------:R-:W-:Y:S05]  /*13400*/  BRA `(.L_x_1273) ;  /* 0x00000000002c7947 */ /* 0x000fea0003800000 */
.L_x_1272:
[----:B------:R-:W-:-:S03]  /*13410*/  UMOV UR4, 0xffffffff ;  /* 0xffffffff00047882 */ /* 0x000fc60000000000 */
[----:B------:R-:W-:Y:S05]  /*13420*/  BRA.DIV UR4, `(.L_x_1274) ;  /* 0x0000001604f47947 */ /* 0x000fea000b800000 */
[----:B-----5:R1:W2:Y:S02]  /*13430*/  SHFL.IDX PT, R14, R2, RZ, 0x1f ;  /* 0x00001fff020e7589 */ /* 0x0202a400000e0000 */
.L_x_1322:
[----:B0-----:R-:W0:Y:S01]  /*13440*/  @!P1 S2R R3, SR_CgaCtaId ;  /* 0x0000000000039919 */ /* 0x001e220000008800 */
[----:B------:R-:W-:Y:S05]  /*13450*/  WARPSYNC.ALL ;  /* 0x0000000000007948 */ /* 0x000fea0003800000 */
[----:B------:R-:W-:Y:S01]  /*13460*/  BAR.SYNC.DEFER_BLOCKING 0x4, 0x180 ;  /* 0x0106000000007b1d */ /* 0x000fe20000010000 */
[----:B------:R-:W-:-:S05]  /*13470*/  @!P1 MOV R0, 0x400 ;  /* 0x0000040000009802 */ /* 0x000fca0000000f00 */
[----:B--2---:R2:W-:Y:S01]  /*13480*/  STL [R1+0x14], R14 ;  /* 0x0000140e01007387 */ /* 0x0045e20000100800 */
[----:B0-----:R-:W-:-:S05]  /*13490*/  @!P1 LEA R17, R3, R0, 0x18 ;  /* 0x0000000003119211 */ /* 0x001fca00078ec0ff */
[----:B------:R2:W-:Y:S01]  /*134a0*/  @!P1 STS [R17+0x2a8d0], R2 ;  /* 0x02a8d00211009388 */ /* 0x0005e20000000800 */
[----:B------:R-:W-:Y:S06]  /*134b0*/  BAR.ARV 0x5, 0x180 ;  /* 0x0146000000007b1d */ /* 0x000fec0000002000 */
.L_x_1273:
[----:B------:R-:W4:Y:S01]  /*134c0*/  LDL R0, [R1+0x14] ;  /* 0x0000140001007983 */ /* 0x000f220000100800 */
[----:B------:R-:W-:Y:S02]  /*134d0*/  ULDC UR4, c[0x0][0xc38] ;  /* 0x00030e0000047ab9 */ /* 0x000fe40000000800 */
[----:B----4-:R-:W-:-:S13]  /*134e0*/  ISETP.GE.AND P0, PT, R0, UR4, PT ;  /* 0x0000000400007c0c */ /* 0x010fda000bf06270 */
[----:B------:R-:W-:Y:S05]  /*134f0*/  @!P0 BRA `(.L_x_1275) ;  /* 0xffffffb400d88947 */ /* 0x000fea000383ffff */
.L_x_1179:
[----:B0-----:R-:W4:Y:S01]  /*13500*/  LDL.LU R0, [R1+0x18] ;  /* 0x0000180001007983 */ /* 0x001f220000300800 */
[----:B------:R-:W-:Y:S01]  /*13510*/  BSSY B0, `(.L_x_1276) ;  /* 0x000000b000007945 */ /* 0x000fe20003800000 */
[----:B------:R-:W0:Y:S01]  /*13520*/  S2R R5, SR_CgaCtaId ;  /* 0x0000000000057919 */ /* 0x000e220000008800 */
[----:B----4-:R-:W-:-:S05]  /*13530*/  VIADD R0, R0, 0x1 ;  /* 0x0000000100007836 */ /* 0x010fca0000000000 */
[----:B-123--:R-:W-:-:S04]  /*13540*/  LEA.HI R2, R0, R0, RZ, 0x1 ;  /* 0x0000000000027211 */ /* 0x00efc800078f08ff */
[----:B------:R-:W-:-:S05]  /*13550*/  LOP3.LUT R3, R2, 0xfffffffe, RZ, 0xc0, !PT ;  /* 0xfffffffe02037812 */ /* 0x000fca00078ec0ff */
[----:B------:R-:W-:Y:S01]  /*13560*/  IMAD.IADD R3, R0, 0x1, -R3 ;  /* 0x0000000100037824 */ /* 0x000fe200078e0a03 */
[----:B------:R-:W-:-:S04]  /*13570*/  MOV R0, 0x400 ;  /* 0x0000040000007802 */ /* 0x000fc80000000f00 */
[----:B0-----:R-:W-:Y:S02]  /*13580*/  LEA R0, R5, R0, 0x18 ;  /* 0x0000000005007211 */ /* 0x001fe400078ec0ff */
[----:B------:R-:W-:-:S04]  /*13590*/  SHF.L.U32 R3, R3, 0x1f, RZ ;  /* 0x0000001f03037819 */ /* 0x000fc800000006ff */
[----:B------:R-:W0:Y:S02]  /*135a0*/  SYNCS.PHASECHK.TRANS64.TRYWAIT P0, [R0+URZ+0x2a820], R3 ;  /* 0x02a82003000075a7 */ /* 0x000e24000800017f */
[----:B0-----:R-:W-:Y:S05]  /*135b0*/  @!P0 BRA `(.L_x_1277) ;  /* 0x0000001400b88947 */ /* 0x001fea0003800000 */
.L_x_1323:
[----:B------:R-:W-:Y:S05]  /*135c0*/  BSYNC B0 ;  /* 0x0000000000007941 */ /* 0x000fea0003800000 */
.L_x_1276:
[----:B------:R-:W-:-:S03]  /*135d0*/  UMOV UR4, 0xffffffff ;  /* 0xffffffff00047882 */ /* 0x000fc60000000000 */
[----:B------:R-:W-:Y:S05]  /*135e0*/  BRA.DIV UR4, `(.L_x_1278) ;  /* 0x0000001604c07947 */ /* 0x000fea000b800000 */
[----:B------:R-:W1:Y:S02]  /*135f0*/  S2R R2, SR_TID.X ;  /* 0x0000000000027919 */ /* 0x000e640000002100 */
[----:B-1----:R-:W-:-:S04]  /*13600*/  SHF.R.U32.HI R2, RZ, 0x5, R2 ;  /* 0x00000005ff027819 */ /* 0x002fc80000011602 */
[----:B------:R-:W-:-:S05]  /*13610*/  LOP3.LUT R2, R2, 0x3, RZ, 0xc0, !PT ;  /* 0x0000000302027812 */ /* 0x000fca00078ec0ff */
[----:B------:R1:W2:Y:S02]  /*13620*/  SHFL.IDX PT, R14, R2, RZ, 0x1f ;  /* 0x00001fff020e7589 */ /* 0x0002a400000e0000 */
.L_x_1326:
[----:B--2---:R-:W-:Y:S01]  /*13630*/  ISETP.NE.AND P0, PT, R14, RZ, PT ;  /* 0x000000ff0e00720c */ /* 0x004fe20003f05270 */
[----:B------:R-:W-:-:S12]  /*13640*/  BSSY B0, `(.L_x_1279) ;  /* 0x0000027000007945 */ /* 0x000fd80003800000 */
[----:B------:R-:W-:Y:S05]  /*13650*/  @P0 BRA `(.L_x_1280) ;  /* 0x0000000000940947 */ /* 0x000fea0003800000 */
[----:B------:R-:W-:-:S03]  /*13660*/  UMOV UR4, 0xffffffff ;  /* 0xffffffff00047882 */ /* 0x000fc60000000000 */
[----:B------:R-:W-:Y:S05]  /*13670*/  BRA.DIV UR4, `(.L_x_1281) ;  /* 0x0000001604d07947 */ /* 0x000fea000b800000 */
[----:B------:R-:W-:-:S13]  /*13680*/  ELECT P6, URZ, PT ;  /* 0x00000000003f782f */ /* 0x000fda00038c0000 */
.L_x_1329:
[----:B------:R-:W-:Y:S05]  /*13690*/  @!P6 BRA `(.L_x_1280) ;  /* 0x000000000084e947 */ /* 0x000fea0003800000 */
[----:B-1----:R-:W2:Y:S02]  /*136a0*/  LDL R2, [R1+0x1c] ;  /* 0x00001c0001027983 */ /* 0x002ea40000100800 */
[----:B--2---:R-:W-:-:S13]  /*136b0*/  R2UR UR4, R2 ;  /* 0x00000000020472ca */ /* 0x004fda00000e0000 */
[----:B------:R-:W-:-:S06]  /*136c0*/  ULOP3.LUT UR4, UR4, 0x2, URZ, 0xfc, !UPT ;  /* 0x0000000204047892 */ /* 0x000fcc000f8efc3f */
[----:B------:R-:W-:-:S05]  /*136d0*/  IMAD.U32 R2, RZ, RZ, UR4 ;  /* 0x00000004ff027e24 */ /* 0x000fca000f8e00ff */
[----:B------:R-:W-:-:S13]  /*136e0*/  ISETP.NE.AND P2, PT, R2, 0x3, PT ;  /* 0x000000030200780c */ /* 0x000fda0003f45270 */
[----:B------:R-:W-:Y:S05]  /*136f0*/  @!P2 BRA `(.L_x_1282) ;  /* 0x000000000004a947 */ /* 0x000fea0003800000 */
[----:B------:R-:W-:Y:S01]  /*13700*/  BPT.TRAP 0x1 ;  /* 0x000000040000795c */ /* 0x000fe20000300000 */
.L_x_1282:
[----:B------:R-:W2:Y:S01]  /*13710*/  LDL.LU R7, [R1+0x4] ;  /* 0x0000040001077983 */ /* 0x000ea20000300800 */
[----:B0-----:R-:W-:Y:S02]  /*13720*/  VIADD R3, R0, 0x2a840 ;  /* 0x0002a84000037836 */ /* 0x001fe40000000000 */
[C---:B------:R-:W-:Y:S02]  /*13730*/  VIADD R2, R18.reuse, 0x1 ;  /* 0x0000000112027836 */ /* 0x040fe40000000000 */
[----:B------:R-:W-:-:S03]  /*13740*/  IMAD R6, R18, 0x8, R3 ;  /* 0x0000000812067824 */ /* 0x000fc600078e0203 */
[----:B------:R-:W-:-:S04]  /*13750*/  ISETP.NE.AND P1, PT, R2, 0x2, PT ;  /* 0x000000020200780c */ /* 0x000fc80003f25270 */
[----:B------:R-:W-:Y:S02]  /*13760*/  SEL R4, RZ, 0x1, P1 ;  /* 0x00000001ff047807 */ /* 0x000fe40000800000 */
[C---:B--2---:R-:W-:Y:S02]  /*13770*/  SHF.L.U32 R5, R7.reuse, 0x1f, RZ ;  /* 0x0000001f07057819 */ /* 0x044fe400000006ff */
[----:B------:R-:W-:Y:S02]  /*13780*/  LOP3.LUT R7, R7, R4, RZ, 0x3c, !PT ;  /* 0x0000000407077212 */ /* 0x000fe400078e3cff */
[----:B------:R-:W0:Y:S01]  /*13790*/  SYNCS.PHASECHK.TRANS64.TRYWAIT P0, [R6+URZ], R5 ;  /* 0x00000005060075a7 */ /* 0x000e22000800017f */
[----:B------:R-:W-:Y:S02]  /*137a0*/  SEL R4, R2, RZ, P1 ;  /* 0x000000ff02047207 */ /* 0x000fe40000800000 */
[----:B------:R-:W-:-:S03]  /*137b0*/  SHF.L.U32 R2, R7, 0x1f, RZ ;  /* 0x0000001f07027819 */ /* 0x000fc600000006ff */
[----:B------:R-:W-:Y:S01]  /*137c0*/  IMAD R3, R4, 0x8, R3 ;  /* 0x0000000804037824 */ /* 0x000fe200078e0203 */
[----:B0-----:R-:W-:Y:S06]  /*137d0*/  @!P0 BRA `(.L_x_1283) ;  /* 0x0000001400988947 */ /* 0x001fec0003800000 */
.L_x_1330:
[----:B------:R-:W1:Y:S02]  /*137e0*/  SYNCS.PHASECHK.TRANS64.TRYWAIT P0, [R3+URZ], R2 ;  /* 0x00000002030075a7 */ /* 0x000e64000800017f */
[----:B-1----:R-:W-:Y:S05]  /*137f0*/  @!P0 BRA `(.L_x_1284) ;  /* 0x0000001400a48947 */ /* 0x002fea0003800000 */
.L_x_1331:
[----:B------:R-:W-:Y:S05]  /*13800*/  @!P2 BRA `(.L_x_1285) ;  /* 0x000000000004a947 */ /* 0x000fea0003800000 */
[----:B------:R-:W-:Y:S01]  /*13810*/  BPT.TRAP 0x1 ;  /* 0x000000040000795c */ /* 0x000fe20000300000 */
.L_x_1285:
[----:B-1----:R-:W-:-:S04]  /*13820*/  VIADD R3, R0, 0x2a860 ;  /* 0x0002a86000037836 */ /* 0x002fc80000000000 */
[----:B------:R-:W-:-:S04]  /*13830*/  IMAD R18, R18, 0x8, R3 ;  /* 0x0000000812127824 */ /* 0x000fc800078e0203 */
[----:B------:R-:W1:Y:S02]  /*13840*/  SYNCS.PHASECHK.TRANS64.TRYWAIT P0, [R18+URZ], R5 ;  /* 0x00000005120075a7 */ /* 0x000e64000800017f */
[----:B-1----:R-:W-:Y:S05]  /*13850*/  @!P0 BRA `(.L_x_1286) ;  /* 0x0000001400a08947 */ /* 0x002fea0003800000 */
.L_x_1332:
[----:B------:R-:W-:-:S07]  /*13860*/  IMAD R3, R4, 0x8, R3 ;  /* 0x0000000804037824 */ /* 0x000fce00078e0203 */
.L_x_1287:
[----:B--2---:R2:W3:Y:S02]  /*13870*/  SYNCS.PHASECHK.TRANS64.TRYWAIT P0, [R3+URZ], R2 ;  /* 0x00000002030075a7 */ /* 0x0044e4000800017f */
[----:B---3--:R-:W-:Y:S05]  /*13880*/  @!P0 NANOSLEEP.SYNCS 0x989680 ;  /* 0x009896800000895d */ /* 0x008fea0003900000 */
[----:B------:R-:W3:Y:S02]  /*13890*/  @!P0 SYNCS.PHASECHK.TRANS64 P0, [R3+URZ], R2 ;  /* 0x00000002030085a7 */ /* 0x000ee4000800007f */
[----:B---3--:R-:W-:Y:S05]  /*138a0*/  @!P0 BRA `(.L_x_1287) ;  /* 0xfffffffc00f08947 */ /* 0x008fea000383ffff */
.L_x_1280:
[----:B------:R-:W-:Y:S05]  /*138b0*/  BSYNC B0 ;  /* 0x0000000000007941 */ /* 0x000fea0003800000 */
.L_x_1279:
[----:B------:R-:W-:Y:S05]  /*138c0*/  EXIT ;  /* 0x000000000000794d */ /* 0x000fea0003800000 */
.L_x_1092:
[----:B0-----:R-:W-:-:S04]  /*138d0*/  IMAD.U32 R3, RZ, RZ, UR37 ;  /* 0x00000025ff037e24 */ /* 0x001fc8000f8e00ff */
[----:B------:R0:W1:Y:S03]  /*138e0*/  SYNCS.PHASECHK.TRANS64.TRYWAIT P1, [R3+URZ+0x2a800], R0 ;  /* 0x02a80000030075a7 */ /* 0x000066000802017f */
[----:B-1----:R-:W-:Y:S05]  /*138f0*/  @!P1 NANOSLEEP.SYNCS 0x989680 ;  /* 0x009896800000995d */ /* 0x002fea0003900000 */
[----:B------:R-:W1:Y:S02]  /*13900*/  @!P1 SYNCS.PHASECHK.TRANS64 P1, [R3+URZ+0x2a800], R0 ;  /* 0x02a80000030095a7 */ /* 0x000e64000802007f */
[----:B-1----:R-:W-:Y:S05]  /*13910*/  @!P1 BRA `(.L_x_1092) ;  /* 0xfffffffc00ec9947 */ /* 0x002fea000383ffff */
[----:B------:R-:W-:Y:S05]  /*13920*/  BRA `(.L_x_1288) ;  /* 0xfffffee0003c7947 */ /* 0x000fea000383ffff */
.L_x_1096:
[----:B-1----:R1:W3:Y:S02]  /*13930*/  SYNCS.PHASECHK.TRANS64.TRYWAIT P1, [R7+URZ+0x2a830], R0 ;  /* 0x02a83000070075a7 */ /* 0x0022e4000802017f */
[----:B---3--:R-:W-:Y:S05]  /*13940*/  @!P1 NANOSLEEP.SYNCS 0x989680 ;  /* 0x009896800000995d */ /* 0x008fea0003900000 */
[----:B------:R-:W3:Y:S02]  /*13950*/  @!P1 SYNCS.PHASECHK.TRANS64 P1, [R7+URZ+0x2a830], R0 ;  /* 0x02a83000070095a7 */ /* 0x000ee4000802007f */
[----:B---3--:R-:W-:Y:S05]  /*13960*/  @!P1 BRA `(.L_x_1096) ;  /* 0xfffffffc00f09947 */ /* 0x008fea000383ffff */
[----:B------:R-:W-:Y:S05]  /*13970*/  BRA `(.L_x_1095) ;  /* 0xfffffee000707947 */ /* 0x000fea000383ffff */
.L_x_1112:
[----:B-1----:R-:W-:-:S04]  /*13980*/  IMAD.U32 R12, RZ, RZ, UR6 ;  /* 0x00000006ff0c7e24 */ /* 0x002fc8000f8e00ff */
[----:B------:R1:W2:Y:S03]  /*13990*/  SYNCS.PHASECHK.TRANS64.TRYWAIT P1, [R12+URZ+0x2a830], R9 ;  /* 0x02a830090c0075a7 */ /* 0x0002a6000802017f */
[----:B--2---:R-:W-:Y:S05]  /*139a0*/  @!P1 NANOSLEEP.SYNCS 0x989680 ;  /* 0x009896800000995d */ /* 0x004fea0003900000 */
[----:B------:R-:W2:Y:S02]  /*139b0*/  @!P1 SYNCS.PHASECHK.TRANS64 P1, [R12+URZ+0x2a830], R9 ;  /* 0x02a830090c0095a7 */ /* 0x000ea4000802007f */
[----:B--2---:R-:W-:Y:S05]  /*139c0*/  @!P1 BRA `(.L_x_1112) ;  /* 0xfffffffc00ec9947 */ /* 0x004fea000383ffff */
[----:B------:R-:W-:Y:S05]  /*139d0*/  BRA `(.L_x_1111) ;  /* 0xffffff0c00287947 */ /* 0x000fea000383ffff */
.L_x_1116:
[----:B01----:R-:W-:-:S04]  /*139e0*/  IMAD.U32 R9, RZ, RZ, UR11 ;  /* 0x0000000bff097e24 */ /* 0x003fc8000f8e00ff */
[----:B------:R0:W1:Y:S03]  /*139f0*/  SYNCS.PHASECHK.TRANS64.TRYWAIT P1, [R9+URZ+0x2a850], R0 ;  /* 0x02a85000090075a7 */ /* 0x000066000802017f */
[----:B-1----:R-:W-:Y:S05]  /*13a00*/  @!P1 NANOSLEEP.SYNCS 0x989680 ;  /* 0x009896800000995d */ /* 0x002fea0003900000 */
[----:B------:R-:W1:Y:S02]  /*13a10*/  @!P1 SYNCS.PHASECHK.TRANS64 P1, [R9+URZ+0x2a850], R0 ;  /* 0x02a85000090095a7 */ /* 0x000e64000802007f */
[----:B-1----:R-:W-:Y:S05]  /*13a20*/  @!P1 BRA `(.L_x_1116) ;  /* 0xfffffffc00ec9947 */ /* 0x002fea000383ffff */
[----:B------:R-:W-:Y:S05]  /*13a30*/  BRA `(.L_x_1115) ;  /* 0xffffff1400407947 */ /* 0x000fea000383ffff */
.L_x_1133:
[----:B-1----:R-:W-:-:S04]  /*13a40*/  IMAD.U32 R8, RZ, RZ, UR5 ;  /* 0x00000005ff087e24 */ /* 0x002fc8000f8e00ff */
[----:B------:R1:W2:Y:S03]  /*13a50*/  SYNCS.PHASECHK.TRANS64.TRYWAIT P1, [R8+URZ+0x2a830], R3 ;  /* 0x02a83003080075a7 */ /* 0x0002a6000802017f */
[----:B--2---:R-:W-:Y:S05]  /*13a60*/  @!P1 NANOSLEEP.SYNCS 0x989680 ;  /* 0x009896800000995d */ /* 0x004fea0003900000 */
[----:B------:R-:W2:Y:S02]  /*13a70*/  @!P1 SYNCS.PHASECHK.TRANS64 P1, [R8+URZ+0x2a830], R3 ;  /* 0x02a83003080095a7 */ /* 0x000ea4000802007f */
[----:B--2---:R-:W-:Y:S05]  /*13a80*/  @!P1 BRA `(.L_x_1133) ;  /* 0xfffffffc00ec9947 */ /* 0x004fea000383ffff */
[----:B------:R-:W-:Y:S05]  /*13a90*/  BRA `(.L_x_1132) ;  /* 0xffffff3800f07947 */ /* 0x000fea000383ffff */
.L_x_1137:
[----:B01----:R-:W-:-:S04]  /*13aa0*/  IMAD.U32 R3, RZ, RZ, UR10 ;  /* 0x0000000aff037e24 */ /* 0x003fc8000f8e00ff */
[----:B------:R0:W1:Y:S03]  /*13ab0*/  SYNCS.PHASECHK.TRANS64.TRYWAIT P1, [R3+URZ+0x2a850], R0 ;  /* 0x02a85000030075a7 */ /* 0x000066000802017f */
[----:B-1----:R-:W-:Y:S05]  /*13ac0*/  @!P1 NANOSLEEP.SYNCS 0x989680 ;  /* 0x009896800000995d */ /* 0x002fea0003900000 */
[----:B------:R-:W1:Y:S02]  /*13ad0*/  @!P1 SYNCS.PHASECHK.TRANS64 P1, [R3+URZ+0x2a850], R0 ;  /* 0x02a85000030095a7 */ /* 0x000e64000802007f */
[----:B-1----:R-:W-:Y:S05]  /*13ae0*/  @!P1 BRA `(.L_x_1137) ;  /* 0xfffffffc00ec9947 */ /* 0x002fea000383ffff */
[----:B------:R-:W-:Y:S05]  /*13af0*/  BRA `(.L_x_1136) ;  /* 0xffffff4400087947 */ /* 0x000fea000383ffff */
.L_x_1143:
[----:B-1----:R-:W-:-:S04]  /*13b00*/  IMAD.U32 R8, RZ, RZ, UR5 ;  /* 0x00000005ff087e24 */ /* 0x002fc8000f8e00ff */
[----:B------:R1:W2:Y:S03]  /*13b10*/  SYNCS.PHASECHK.TRANS64.TRYWAIT P1, [R8+URZ+0x2a830], R3 ;  /* 0x02a83003080075a7 */ /* 0x0002a6000802017f */
[----:B--2---:R-:W-:Y:S05]  /*13b20*/  @!P1 NANOSLEEP.SYNCS 0x989680 ;  /* 0x009896800000995d */ /* 0x004fea0003900000 */
[----:B------:R-:W2:Y:S02]  /*13b30*/  @!P1 SYNCS.PHASECHK.TRANS64 P1, [R8+URZ+0x2a830], R3 ;  /* 0x02a83003080095a7 */ /* 0x000ea4000802007f */
[----:B--2---:R-:W-:Y:S05]  /*13b40*/  @!P1 BRA `(.L_x_1143) ;  /* 0xfffffffc00ec9947 */ /* 0x004fea000383ffff */
[----:B------:R-:W-:Y:S05]  /*13b50*/  BRA `(.L_x_1142) ;  /* 0xffffff5400e87947 */ /* 0x000fea000383ffff */
.L_x_1147:
[----:B01----:R-:W-:-:S04]  /*13b60*/  IMAD.U32 R3, RZ, RZ, UR14 ;  /* 0x0000000eff037e24 */ /* 0x003fc8000f8e00ff */
[----:B------:R0:W1:Y:S03]  /*13b70*/  SYNCS.PHASECHK.TRANS64.TRYWAIT P1, [R3+URZ+0x2a850], R0 ;  /* 0x02a85000030075a7 */ /* 0x000066000802017f */
[----:B-1----:R-:W-:Y:S05]  /*13b80*/  @!P1 NANOSLEEP.SYNCS 0x989680 ;  /* 0x009896800000995d */ /* 0x002fea0003900000 */
[----:B------:R-:W1:Y:S02]  /*13b90*/  @!P1 SYNCS.PHASECHK.TRANS64 P1, [R3+URZ+0x2a850], R0 ;  /* 0x02a85000030095a7 */ /* 0x000e64000802007f */
[----:B-1----:R-:W-:Y:S05]  /*13ba0*/  @!P1 BRA `(.L_x_1147) ;  /* 0xfffffffc00ec9947 */ /* 0x002fea000383ffff */
[----:B------:R-:W-:Y:S05]  /*13bb0*/  BRA `(.L_x_1146) ;  /* 0xffffff6000007947 */ /* 0x000fea000383ffff */
.L_x_1160:
[----:B-1----:R-:W-:-:S04]  /*13bc0*/  IMAD.U32 R5, RZ, RZ, UR5 ;  /* 0x00000005ff057e24 */ /* 0x002fc8000f8e00ff */
[----:B------:R1:W2:Y:S03]  /*13bd0*/  SYNCS.PHASECHK.TRANS64.TRYWAIT P0, [R5+URZ+0x2a850], R0 ;  /* 0x02a85000050075a7 */ /* 0x0002a6000800017f */
[----:B--2---:R-:W-:Y:S05]  /*13be0*/  @!P0 NANOSLEEP.SYNCS 0x989680 ;  /* 0x009896800000895d */ /* 0x004fea0003900000 */
[----:B------:R-:W2:Y:S02]  /*13bf0*/  @!P0 SYNCS.PHASECHK.TRANS64 P0, [R5+URZ+0x2a850], R0 ;  /* 0x02a85000050085a7 */ /* 0x000ea4000800007f */
[----:B--2---:R-:W-:Y:S05]  /*13c00*/  @!P0 BRA `(.L_x_1160) ;  /* 0xfffffffc00ec8947 */ /* 0x004fea000383ffff */
[----:B------:R-:W-:Y:S05]  /*13c10*/  BRA `(.L_x_1159) ;  /* 0xffffff8800007947 */ /* 0x000fea000383ffff */
.L_x_1196:
[----:B------:R-:W-:Y:S02]  /*13c20*/  IMAD.MOV.U32 R13, RZ, RZ, R4 ;  /* 0x000000ffff0d7224 */ /* 0x000fe400078e0004 */
[----:B------:R-:W-:Y:S02]  /*13c30*/  IMAD.MOV.U32 R12, RZ, RZ, RZ ;  /* 0x000000ffff0c7224 */ /* 0x000fe400078e00ff */
[----:B------:R-:W-:Y:S02]  /*13c40*/  IMAD.MOV.U32 R11, RZ, RZ, 0x1f ;  /* 0x0000001fff0b7424 */ /* 0x000fe400078e00ff */
[----:B------:R-:W-:-:S07]  /*13c50*/  IMAD.MOV.U32 R15, RZ, RZ, -0x1 ;  /* 0xffffffffff0f7424 */ /* 0x000fce00078e00ff */
[----:B0-----:R-:W-:Y:S05]  /*13c60*/  WARPSYNC.COLLECTIVE R15, `(.L_x_1289) ;  /* 0x000000000f087348 */ /* 0x001fea0003c00000 */
[----:B------:R1:W2:Y:S02]  /*13c70*/  SHFL.IDX P6, R14, R13, R12, R11 ;  /* 0x0000000c0d0e7389 */ /* 0x0002a400000c000b */
[----:B012---:R-:W-:Y:S01]  /*13c80*/  ENDCOLLECTIVE ;  /* 0x000000000000791b */ /* 0x007fe20003800000 */
.L_x_1289:
[----:B------:R-:W-:Y:S05]  /*13c90*/  BRA `(.L_x_1290) ;  /* 0xffffffbc00a87947 */ /* 0x000fea000383ffff */
.L_x_1198:
[----:B------:R-:W-:Y:S01]  /*13ca0*/  BSSY B0, `(.L_x_1291) ;  /* 0x0000006000007945 */ /* 0x000fe20003800000 */
[----:B------:R-:W-:-:S07]  /*13cb0*/  IMAD.MOV.U32 R15, RZ, RZ, -0x1 ;  /* 0xffffffffff0f7424 */ /* 0x000fce00078e00ff */
[----:B01----:R-:W-:Y:S05]  /*13cc0*/  WARPSYNC.COLLECTIVE R15, `(.L_x_1292) ;  /* 0x000000000f0c7348 */ /* 0x003fea0003c00000 */
[----:B------:R-:W-:Y:S02]  /*13cd0*/  ELECT P6, UR62, PT ;  /* 0x00000000003e782f */ /* 0x000fe400038c0000 */
[----:B------:R-:W-:Y:S01]  /*13ce0*/  MOV R14, UR62 ;  /* 0x0000003e000e7c02 */ /* 0x000fe20008000f00 */
[----:B01----:R-:W-:Y:S10]  /*13cf0*/  ENDCOLLECTIVE ;  /* 0x000000000000791b */ /* 0x003ff40003800000 */
.L_x_1292:
[----:B------:R-:W-:Y:S05]  /*13d00*/  BSYNC B0 ;  /* 0x0000000000007941 */ /* 0x000fea0003800000 */
.L_x_1291:
[----:B------:R-:W-:Y:S05]  /*13d10*/  BRA `(.L_x_1293) ;  /* 0xffffffbc00ac7947 */ /* 0x000fea000383ffff */
.L_x_1200:
[----:B0-----:R0:W2:Y:S02]  /*13d20*/  SYNCS.PHASECHK.TRANS64.TRYWAIT P0, [R0+URZ+0x2a840], R2 ;  /* 0x02a84002000075a7 */ /* 0x0010a4000800017f */
[----:B--2---:R-:W-:Y:S05]  /*13d30*/  @!P0 NANOSLEEP.SYNCS 0x989680 ;  /* 0x009896800000895d */ /* 0x004fea0003900000 */
[----:B------:R-:W2:Y:S02]  /*13d40*/  @!P0 SYNCS.PHASECHK.TRANS64 P0, [R0+URZ+0x2a840], R2 ;  /* 0x02a84002000085a7 */ /* 0x000ea4000800007f */
[----:B--2---:R-:W-:Y:S05]  /*13d50*/  @!P0 BRA `(.L_x_1200) ;  /* 0xfffffffc00f08947 */ /* 0x004fea000383ffff */
[----:B------:R-:W-:Y:S05]  /*13d60*/  BRA `(.L_x_1294) ;  /* 0xffffffc000007947 */ /* 0x000fea000383ffff */
.L_x_1204:
[----:B------:R-:W-:Y:S01]  /*13d70*/  IMAD.MOV.U32 R13, RZ, RZ, R6 ;  /* 0x000000ffff0d7224 */ /* 0x000fe200078e0006 */
[----:B------:R-:W-:Y:S01]  /*13d80*/  LOP3.LUT R8, R8, 0x7f, RZ, 0xc0, !PT ;  /* 0x0000007f08087812 */ /* 0x000fe200078ec0ff */
[----:B------:R-:W-:Y:S02]  /*13d90*/  IMAD.MOV.U32 R12, RZ, RZ, RZ ;  /* 0x000000ffff0c7224 */ /* 0x000fe400078e00ff */
[----:B------:R-:W-:Y:S01]  /*13da0*/  IMAD.MOV.U32 R11, RZ, RZ, 0x181f ;  /* 0x0000181fff0b7424 */ /* 0x000fe200078e00ff */
[----:B------:R-:W-:Y:S01]  /*13db0*/  SHF.R.U32.HI R8, RZ, 0x3, R8 ;  /* 0x00000003ff087819 */ /* 0x000fe20000011608 */
[----:B------:R-:W-:-:S04]  /*13dc0*/  IMAD.MOV.U32 R15, RZ, RZ, -0x1 ;  /* 0xffffffffff0f7424 */ /* 0x000fc800078e00ff */
[----:B------:R-:W-:-:S07]  /*13dd0*/  VIADD R4, R8, UR43 ;  /* 0x0000002b08047c36 */ /* 0x000fce0008000000 */
[----:B-----5:R-:W-:Y:S05]  /*13de0*/  WARPSYNC.COLLECTIVE R15, `(.L_x_1295) ;  /* 0x000000000f087348 */ /* 0x020fea0003c00000 */
[----:B------:R0:W1:Y:S02]  /*13df0*/  SHFL.IDX P6, R14, R13, R12, R11 ;  /* 0x0000000c0d0e7389 */ /* 0x00006400000c000b */
[----:B01---5:R-:W-:Y:S01]  /*13e00*/  ENDCOLLECTIVE ;  /* 0x000000000000791b */ /* 0x023fe20003800000 */
.L_x_1295:
[----:B------:R-:W-:Y:S02]  /*13e10*/  VIADD R8, R4, 0x10 ;  /* 0x0000001004087836 */ /* 0x000fe40000000000 */
[----:B------:R-:W-:Y:S02]  /*13e20*/  IMAD.MOV.U32 R13, RZ, RZ, R0 ;  /* 0x000000ffff0d7224 */ /* 0x000fe400078e0000 */
[----:B------:R-:W-:-:S07]  /*13e30*/  IMAD.MOV.U32 R2, RZ, RZ, R14 ;  /* 0x000000ffff027224 */ /* 0x000fce00078e000e */
[----:B------:R-:W-:Y:S05]  /*13e40*/  WARPSYNC.COLLECTIVE R15, `(.L_x_1296) ;  /* 0x000000000f087348 */ /* 0x000fea0003c00000 */
[----:B------:R0:W1:Y:S02]  /*13e50*/  SHFL.IDX P6, R14, R13, R12, R11 ;  /* 0x0000000c0d0e7389 */ /* 0x00006400000c000b */
[----:B01----:R-:W-:Y:S01]  /*13e60*/  ENDCOLLECTIVE ;  /* 0x000000000000791b */ /* 0x003fe20003800000 */
.L_x_1296:
[----:B------:R-:W-:Y:S01]  /*13e70*/  ULDC UR4, c[0x0][0x288] ;  /* 0x0000a20000047ab9 */ /* 0x000fe20000000800 */
[----:B------:R-:W-:Y:S01]  /*13e80*/  ULDC.64 UR6, c[0x0][0x208] ;  /* 0x0000820000067ab9 */ /* 0x000fe20000000a00 */
[----:B------:R-:W-:-:S05]  /*13e90*/  IMAD R5, R7, UR4, RZ ;  /* 0x0000000407057c24 */ /* 0x000fca000f8e02ff */
[----:B------:R-:W-:Y:S01]  /*13ea0*/  ISETP.GE.AND P4, PT, R4, R5, PT ;  /* 0x000000050400720c */ /* 0x000fe20003f86270 */
[----:B------:R-:W-:Y:S02]  /*13eb0*/  IMAD.MOV.U32 R13, RZ, RZ, R6 ;  /* 0x000000ffff0d7224 */ /* 0x000fe400078e0006 */
[----:B------:R-:W-:Y:S02]  /*13ec0*/  IMAD.MOV.U32 R12, RZ, RZ, 0x1 ;  /* 0x00000001ff0c7424 */ /* 0x000fe400078e00ff */
[----:B------:R-:W-:-:S08]  /*13ed0*/  IMAD.MOV.U32 R3, RZ, RZ, R14 ;  /* 0x000000ffff037224 */ /* 0x000fd000078e000e */
        /* <DEDUP_REMOVED lines=15> */
.L_x_1297:
[----:B------:R-:W-:Y:S02]  /*13fd0*/  IMAD.MOV.U32 R13, RZ, RZ, R0 ;  /* 0x000000ffff0d7224 */ /* 0x000fe400078e0000 */
[----:B------:R-:W-:-:S07]  /*13fe0*/  IMAD.MOV.U32 R2, RZ, RZ, R14 ;  /* 0x000000ffff027224 */ /* 0x000fce00078e000e */
[----:B------:R-:W-:Y:S05]  /*13ff0*/  WARPSYNC.COLLECTIVE R15, `(.L_x_1298) ;  /* 0x000000000f087348 */ /* 0x000fea0003c00000 */
[----:B------:R0:W1:Y:S02]  /*14000*/  SHFL.IDX P6, R14, R13, R12, R11 ;  /* 0x0000000c0d0e7389 */ /* 0x00006400000c000b */
[----:B01----:R-:W-:Y:S01]  /*14010*/  ENDCOLLECTIVE ;  /* 0x000000000000791b */ /* 0x003fe20003800000 */
.L_x_1298:
[----:B------:R-:W-:Y:S01]  /*14020*/  ULDC.64 UR4, c[0x0][0x208] ;  /* 0x0000820000047ab9 */ /* 0x000fe20000000a00 */
[----:B------:R-:W-:Y:S02]  /*14030*/  IMAD.MOV.U32 R13, RZ, RZ, R6 ;  /* 0x000000ffff0d7224 */ /* 0x000fe400078e0006 */
[----:B------:R-:W-:Y:S02]  /*14040*/  IMAD.MOV.U32 R12, RZ, RZ, 0x2 ;  /* 0x00000002ff0c7424 */ /* 0x000fe400078e00ff */
[----:B------:R-:W-:-:S05]  /*14050*/  IMAD.MOV.U32 R3, RZ, RZ, R14 ;  /* 0x000000ffff037224 */ /* 0x000fca00078e000e */
        /* <DEDUP_REMOVED lines=14> */
.L_x_1299:
[----:B------:R-:W-:-:S05]  /*14140*/  VIADD R2, R4, 0x20 ;  /* 0x0000002004027836 */ /* 0x000fca0000000000 */
[----:B------:R-:W-:Y:S01]  /*14150*/  ISETP.GE.AND P4, PT, R2, R5, PT ;  /* 0x000000050200720c */ /* 0x000fe20003f86270 */
[----:B------:R-:W-:Y:S02]  /*14160*/  IMAD.MOV.U32 R13, RZ, RZ, R0 ;  /* 0x000000ffff0d7224 */ /* 0x000fe400078e0000 */
[----:B------:R-:W-:-:S10]  /*14170*/  IMAD.MOV.U32 R2, RZ, RZ, R14 ;  /* 0x000000ffff027224 */ /* 0x000fd400078e000e */
[----:B------:R-:W-:Y:S05]  /*14180*/  WARPSYNC.COLLECTIVE R15, `(.L_x_1300) ;  /* 0x000000000f087348 */ /* 0x000fea0003c00000 */
[----:B------:R0:W1:Y:S02]  /*14190*/  SHFL.IDX P6, R14, R13, R12, R11 ;  /* 0x0000000c0d0e7389 */ /* 0x00006400000c000b */
[----:B01----:R-:W-:Y:S01]  /*141a0*/  ENDCOLLECTIVE ;  /* 0x000000000000791b */ /* 0x003fe20003800000 */
.L_x_1300:
        /* <DEDUP_REMOVED lines=18> */
.L_x_1301:
[----:B------:R-:W-:-:S05]  /*142d0*/  VIADD R2, R4, 0x30 ;  /* 0x0000003004027836 */ /* 0x000fca0000000000 */
[----:B------:R-:W-:Y:S01]  /*142e0*/  ISETP.GE.AND P4, PT, R2, R5, PT ;  /* 0x000000050200720c */ /* 0x000fe20003f86270 */
[----:B------:R-:W-:Y:S02]  /*142f0*/  IMAD.MOV.U32 R13, RZ, RZ, R0 ;  /* 0x000000ffff0d7224 */ /* 0x000fe400078e0000 */
[----:B------:R-:W-:-:S10]  /*14300*/  IMAD.MOV.U32 R2, RZ, RZ, R14 ;  /* 0x000000ffff027224 */ /* 0x000fd400078e000e */
[----:B------:R-:W-:Y:S05]  /*14310*/  WARPSYNC.COLLECTIVE R15, `(.L_x_1302) ;  /* 0x000000000f087348 */ /* 0x000fea0003c00000 */
[----:B------:R0:W1:Y:S02]  /*14320*/  SHFL.IDX P6, R14, R13, R12, R11 ;  /* 0x0000000c0d0e7389 */ /* 0x00006400000c000b */
[----:B01----:R-:W-:Y:S01]  /*14330*/  ENDCOLLECTIVE ;  /* 0x000000000000791b */ /* 0x003fe20003800000 */
.L_x_1302:
        /* <DEDUP_REMOVED lines=18> */
.L_x_1303:
[----:B------:R-:W-:-:S05]  /*14460*/  VIADD R2, R4, 0x40 ;  /* 0x0000004004027836 */ /* 0x000fca0000000000 */
[----:B------:R-:W-:Y:S01]  /*14470*/  ISETP.GE.AND P4, PT, R2, R5, PT ;  /* 0x000000050200720c */ /* 0x000fe20003f86270 */
[----:B------:R-:W-:Y:S02]  /*14480*/  IMAD.MOV.U32 R13, RZ, RZ, R0 ;  /* 0x000000ffff0d7224 */ /* 0x000fe400078e0000 */
[----:B------:R-:W-:-:S10]  /*14490*/  IMAD.MOV.U32 R2, RZ, RZ, R14 ;  /* 0x000000ffff027224 */ /* 0x000fd400078e000e */
[----:B------:R-:W-:Y:S05]  /*144a0*/  WARPSYNC.COLLECTIVE R15, `(.L_x_1304) ;  /* 0x000000000f087348 */ /* 0x000fea0003c00000 */
[----:B------:R0:W1:Y:S02]  /*144b0*/  SHFL.IDX P6, R14, R13, R12, R11 ;  /* 0x0000000c0d0e7389 */ /* 0x00006400000c000b */
[----:B01----:R-:W-:Y:S01]  /*144c0*/  ENDCOLLECTIVE ;  /* 0x000000000000791b */ /* 0x003fe20003800000 */
.L_x_1304:
        /* <DEDUP_REMOVED lines=18> */
.L_x_1305:
[----:B------:R-:W-:-:S05]  /*145f0*/  VIADD R2, R4, 0x50 ;  /* 0x0000005004027836 */ /* 0x000fca0000000000 */
[----:B------:R-:W-:Y:S01]  /*14600*/  ISETP.GE.AND P4, PT, R2, R5, PT ;  /* 0x000000050200720c */ /* 0x000fe20003f86270 */
[----:B------:R-:W-:Y:S02]  /*14610*/  IMAD.MOV.U32 R13, RZ, RZ, R0 ;  /* 0x000000ffff0d7224 */ /* 0x000fe400078e0000 */
[----:B------:R-:W-:-:S10]  /*14620*/  IMAD.MOV.U32 R2, RZ, RZ, R14 ;  /* 0x000000ffff027224 */ /* 0x000fd400078e000e */
[----:B------:R-:W-:Y:S05]  /*14630*/  WARPSYNC.COLLECTIVE R15, `(.L_x_1306) ;  /* 0x000000000f087348 */ /* 0x000fea0003c00000 */
[----:B------:R0:W1:Y:S02]  /*14640*/  SHFL.IDX P6, R14, R13, R12, R11 ;  /* 0x0000000c0d0e7389 */ /* 0x00006400000c000b */
[----:B01----:R-:W-:Y:S01]  /*14650*/  ENDCOLLECTIVE ;  /* 0x000000000000791b */ /* 0x003fe20003800000 */
.L_x_1306:
        /* <DEDUP_REMOVED lines=18> */
.L_x_1307:
[----:B------:R-:W-:-:S05]  /*14780*/  VIADD R2, R4, 0x60 ;  /* 0x0000006004027836 */ /* 0x000fca0000000000 */
[----:B------:R-:W-:Y:S01]  /*14790*/  ISETP.GE.AND P4, PT, R2, R5, PT ;  /* 0x000000050200720c */ /* 0x000fe20003f86270 */
[----:B------:R-:W-:Y:S02]  /*147a0*/  IMAD.MOV.U32 R13, RZ, RZ, R0 ;  /* 0x000000ffff0d7224 */ /* 0x000fe400078e0000 */
[----:B------:R-:W-:-:S10]  /*147b0*/  IMAD.MOV.U32 R2, RZ, RZ, R14 ;  /* 0x000000ffff027224 */ /* 0x000fd400078e000e */
[----:B------:R-:W-:Y:S05]  /*147c0*/  WARPSYNC.COLLECTIVE R15, `(.L_x_1308) ;  /* 0x000000000f087348 */ /* 0x000fea0003c00000 */
[----:B------:R0:W1:Y:S02]  /*147d0*/  SHFL.IDX P6, R14, R13, R12, R11 ;  /* 0x0000000c0d0e7389 */ /* 0x00006400000c000b */
[----:B01----:R-:W-:Y:S01]  /*147e0*/  ENDCOLLECTIVE ;  /* 0x000000000000791b */ /* 0x003fe20003800000 */
.L_x_1308:
        /* <DEDUP_REMOVED lines=18> */
.L_x_1309:
[----:B------:R-:W-:Y:S02]  /*14910*/  IMAD.MOV.U32 R13, RZ, RZ, R0 ;  /* 0x000000ffff0d7224 */ /* 0x000fe400078e0000 */
[----:B------:R-:W-:-:S07]  /*14920*/  IMAD.MOV.U32 R6, RZ, RZ, R14 ;  /* 0x000000ffff067224 */ /* 0x000fce00078e000e */
[----:B------:R-:W-:Y:S05]  /*14930*/  WARPSYNC.COLLECTIVE R15, `(.L_x_1310) ;  /* 0x000000000f087348 */ /* 0x000fea0003c00000 */
[----:B------:R0:W1:Y:S02]  /*14940*/  SHFL.IDX P6, R14, R13, R12, R11 ;  /* 0x0000000c0d0e7389 */ /* 0x00006400000c000b */
[----:B01----:R-:W-:Y:S01]  /*14950*/  ENDCOLLECTIVE ;  /* 0x000000000000791b */ /* 0x003fe20003800000 */
.L_x_1310:
[----:B------:R-:W-:Y:S01]  /*14960*/  IMAD.MOV.U32 R0, RZ, RZ, R14 ;  /* 0x000000ffff007224 */ /* 0x000fe200078e000e */
[----:B------:R-:W-:Y:S06]  /*14970*/  BRA `(.L_x_1311) ;  /* 0xffffffc000747947 */ /* 0x000fec000383ffff */
.L_x_1209:
[----:B0-----:R0:W1:Y:S02]  /*14980*/  SYNCS.PHASECHK.TRANS64.TRYWAIT P0, [R17+URZ+0x2a820], R0 ;  /* 0x02a82000110075a7 */ /* 0x001064000800017f */
[----:B-1----:R-:W-:Y:S05]  /*14990*/  @!P0 NANOSLEEP.SYNCS 0x989680 ;  /* 0x009896800000895d */ /* 0x002fea0003900000 */
[----:B------:R-:W1:Y:S02]  /*149a0*/  @!P0 SYNCS.PHASECHK.TRANS64 P0, [R17+URZ+0x2a820], R0 ;  /* 0x02a82000110085a7 */ /* 0x000e64000800007f */
[----:B-1----:R-:W-:Y:S05]  /*149b0*/  @!P0 BRA `(.L_x_1209) ;  /* 0xfffffffc00f08947 */ /* 0x002fea000383ffff */
[----:B------:R-:W-:Y:S05]  /*149c0*/  BRA `(.L_x_1312) ;  /* 0xffffffc000ec7947 */ /* 0x000fea000383ffff */
.L_x_1216:
[----:B0-----:R0:W1:Y:S02]  /*149d0*/  SYNCS.PHASECHK.TRANS64.TRYWAIT P0, [R3+URZ+0x2a840], R2 ;  /* 0x02a84002030075a7 */ /* 0x001064000800017f */
[----:B-1----:R-:W-:Y:S05]  /*149e0*/  @!P0 NANOSLEEP.SYNCS 0x989680 ;  /* 0x009896800000895d */ /* 0x002fea0003900000 */
[----:B------:R-:W1:Y:S02]  /*149f0*/  @!P0 SYNCS.PHASECHK.TRANS64 P0, [R3+URZ+0x2a840], R2 ;  /* 0x02a84002030085a7 */ /* 0x000e64000800007f */
[----:B-1----:R-:W-:Y:S05]  /*14a00*/  @!P0 BRA `(.L_x_1216) ;  /* 0xfffffffc00f08947 */ /* 0x002fea000383ffff */
[----:B------:R-:W-:Y:S05]  /*14a10*/  BRA `(.L_x_1313) ;  /* 0xffffffc400a87947 */ /* 0x000fea000383ffff */
.L_x_1223:
[----:B0-----:R0:W1:Y:S02]  /*14a20*/  SYNCS.PHASECHK.TRANS64.TRYWAIT P0, [R3+URZ+0x60], R2 ;  /* 0x00006002030075a7 */ /* 0x001064000800017f */
[----:B-1----:R-:W-:Y:S05]  /*14a30*/  @!P0 NANOSLEEP.SYNCS 0x989680 ;  /* 0x009896800000895d */ /* 0x002fea0003900000 */
[----:B------:R-:W1:Y:S02]  /*14a40*/  @!P0 SYNCS.PHASECHK.TRANS64 P0, [R3+URZ+0x60], R2 ;  /* 0x00006002030085a7 */ /* 0x000e64000800007f */
[----:B-1----:R-:W-:Y:S05]  /*14a50*/  @!P0 BRA `(.L_x_1223) ;  /* 0xfffffffc00f08947 */ /* 0x002fea000383ffff */
[----:B------:R-:W-:Y:S05]  /*14a60*/  BRA `(.L_x_1314) ;  /* 0xffffffc800b47947 */ /* 0x000fea000383ffff */
.L_x_1233:
[----:B--2---:R2:W3:Y:S02]  /*14a70*/  SYNCS.PHASECHK.TRANS64.TRYWAIT P0, [R3+URZ+0x2a840], R2 ;  /* 0x02a84002030075a7 */ /* 0x0044e4000800017f */
[----:B---3--:R-:W-:Y:S05]  /*14a80*/  @!P0 NANOSLEEP.SYNCS 0x989680 ;  /* 0x009896800000895d */ /* 0x008fea0003900000 */
[----:B------:R-:W3:Y:S02]  /*14a90*/  @!P0 SYNCS.PHASECHK.TRANS64 P0, [R3+URZ+0x2a840], R2 ;  /* 0x02a84002030085a7 */ /* 0x000ee4000800007f */
[----:B---3--:R-:W-:Y:S05]  /*14aa0*/  @!P0 BRA `(.L_x_1233) ;  /* 0xfffffffc00f08947 */ /* 0x008fea000383ffff */
[----:B------:R-:W-:Y:S05]  /*14ab0*/  BRA `(.L_x_1315) ;  /* 0xffffffd0003c7947 */ /* 0x000fea000383ffff */
.L_x_1240:
[----:B0-----:R0:W1:Y:S02]  /*14ac0*/  SYNCS.PHASECHK.TRANS64.TRYWAIT P0, [R2+URZ+0x60], R3 ;  /* 0x00006003020075a7 */ /* 0x001064000800017f */
[----:B-1----:R-:W-:Y:S05]  /*14ad0*/  @!P0 NANOSLEEP.SYNCS 0x989680 ;  /* 0x009896800000895d */ /* 0x002fea0003900000 */
[----:B------:R-:W1:Y:S02]  /*14ae0*/  @!P0 SYNCS.PHASECHK.TRANS64 P0, [R2+URZ+0x60], R3 ;  /* 0x00006003020085a7 */ /* 0x000e64000800007f */
[----:B-1----:R-:W-:Y:S05]  /*14af0*/  @!P0 BRA `(.L_x_1240) ;  /* 0xfffffffc00f08947 */ /* 0x002fea000383ffff */
[----:B------:R-:W-:Y:S05]  /*14b00*/  BRA `(.L_x_1316) ;  /* 0xffffffd400487947 */ /* 0x000fea000383ffff */
.L_x_1249:
[----:B-1----:R1:W2:Y:S02]  /*14b10*/  SYNCS.PHASECHK.TRANS64.TRYWAIT P0, [R2+URZ+0x2a840], R3 ;  /* 0x02a84003020075a7 */ /* 0x0022a4000800017f */
[----:B--2---:R-:W-:Y:S05]  /*14b20*/  @!P0 NANOSLEEP.SYNCS 0x989680 ;  /* 0x009896800000895d */ /* 0x004fea0003900000 */
[----:B------:R-:W2:Y:S02]  /*14b30*/  @!P0 SYNCS.PHASECHK.TRANS64 P0, [R2+URZ+0x2a840], R3 ;  /* 0x02a84003020085a7 */ /* 0x000ea4000800007f */
[----:B--2---:R-:W-:Y:S05]  /*14b40*/  @!P0 BRA `(.L_x_1249) ;  /* 0xfffffffc00f08947 */ /* 0x004fea000383ffff */
[----:B------:R-:W-:Y:S05]  /*14b50*/  BRA `(.L_x_1317) ;  /* 0xffffffd800a07947 */ /* 0x000fea000383ffff */
.L_x_1256:
[----:B0-----:R0:W1:Y:S02]  /*14b60*/  SYNCS.PHASECHK.TRANS64.TRYWAIT P0, [R2+URZ+0x60], R5 ;  /* 0x00006005020075a7 */ /* 0x001064000800017f */
[----:B-1----:R-:W-:Y:S05]  /*14b70*/  @!P0 NANOSLEEP.SYNCS 0x989680 ;  /* 0x009896800000895d */ /* 0x002fea0003900000 */
[----:B------:R-:W1:Y:S02]  /*14b80*/  @!P0 SYNCS.PHASECHK.TRANS64 P0, [R2+URZ+0x60], R5 ;  /* 0x00006005020085a7 */ /* 0x000e64000800007f */
[----:B-1----:R-:W-:Y:S05]  /*14b90*/  @!P0 BRA `(.L_x_1256) ;  /* 0xfffffffc00f08947 */ /* 0x002fea000383ffff */
[----:B------:R-:W-:Y:S05]  /*14ba0*/  BRA `(.L_x_1318) ;  /* 0xffffffdc00ac7947 */ /* 0x000fea000383ffff */
.L_x_1267:
[----:B0-----:R0:W1:Y:S02]  /*14bb0*/  SYNCS.PHASECHK.TRANS64.TRYWAIT P0, [R2+URZ+0x2a860], R3 ;  /* 0x02a86003020075a7 */ /* 0x001064000800017f */
[----:B-1----:R-:W-:Y:S05]  /*14bc0*/  @!P0 NANOSLEEP.SYNCS 0x989680 ;  /* 0x009896800000895d */ /* 0x002fea0003900000 */
[----:B------:R-:W1:Y:S02]  /*14bd0*/  @!P0 SYNCS.PHASECHK.TRANS64 P0, [R2+URZ+0x2a860], R3 ;  /* 0x02a86003020085a7 */ /* 0x000e64000800007f */
[----:B-1----:R-:W-:Y:S05]  /*14be0*/  @!P0 BRA `(.L_x_1267) ;  /* 0xfffffffc00f08947 */ /* 0x002fea000383ffff */
[----:B------:R-:W-:Y:S05]  /*14bf0*/  BRA `(.L_x_1319) ;  /* 0xffffffe000f07947 */ /* 0x000fea000383ffff */
.L_x_1274:
[----:B------:R-:W-:Y:S01]  /*14c00*/  BSSY B0, `(.L_x_1320) ;  /* 0x0000008000007945 */ /* 0x000fe20003800000 */
[----:B-----5:R-:W-:Y:S02]  /*14c10*/  IMAD.MOV.U32 R13, RZ, RZ, R2 ;  /* 0x000000ffff0d7224 */ /* 0x020fe400078e0002 */
[----:B------:R-:W-:Y:S02]  /*14c20*/  IMAD.MOV.U32 R12, RZ, RZ, RZ ;  /* 0x000000ffff0c7224 */ /* 0x000fe400078e00ff */
[----:B------:R-:W-:Y:S02]  /*14c30*/  IMAD.MOV.U32 R11, RZ, RZ, 0x1f ;  /* 0x0000001fff0b7424 */ /* 0x000fe400078e00ff */
[----:B------:R-:W-:-:S07]  /*14c40*/  IMAD.MOV.U32 R15, RZ, RZ, -0x1 ;  /* 0xffffffffff0f7424 */ /* 0x000fce00078e00ff */
[----:B0-----:R-:W-:Y:S05]  /*14c50*/  WARPSYNC.COLLECTIVE R15, `(.L_x_1321) ;  /* 0x000000000f087348 */ /* 0x001fea0003c00000 */
[----:B------:R1:W2:Y:S02]  /*14c60*/  SHFL.IDX P6, R14, R13, R12, R11 ;  /* 0x0000000c0d0e7389 */ /* 0x0002a400000c000b */
[----:B012---:R-:W-:Y:S01]  /*14c70*/  ENDCOLLECTIVE ;  /* 0x000000000000791b */ /* 0x007fe20003800000 */
.L_x_1321:
[----:B------:R-:W-:Y:S05]  /*14c80*/  BSYNC B0 ;  /* 0x0000000000007941 */ /* 0x000fea0003800000 */
.L_x_1320:
[----:B------:R-:W-:Y:S05]  /*14c90*/  BRA `(.L_x_1322) ;  /* 0xffffffe400e87947 */ /* 0x000fea000383ffff */
.L_x_1277:
[----:B0-----:R0:W1:Y:S02]  /*14ca0*/  SYNCS.PHASECHK.TRANS64.TRYWAIT P0, [R0+URZ+0x2a820], R3 ;  /* 0x02a82003000075a7 */ /* 0x001064000800017f */
[----:B-1----:R-:W-:Y:S05]  /*14cb0*/  @!P0 NANOSLEEP.SYNCS 0x989680 ;  /* 0x009896800000895d */ /* 0x002fea0003900000 */
[----:B------:R-:W1:Y:S02]  /*14cc0*/  @!P0 SYNCS.PHASECHK.TRANS64 P0, [R0+URZ+0x2a820], R3 ;  /* 0x02a82003000085a7 */ /* 0x000e64000800007f */
[----:B-1----:R-:W-:Y:S05]  /*14cd0*/  @!P0 BRA `(.L_x_1277) ;  /* 0xfffffffc00f08947 */ /* 0x002fea000383ffff */
[----:B------:R-:W-:Y:S05]  /*14ce0*/  BRA `(.L_x_1323) ;  /* 0xffffffe800347947 */ /* 0x000fea000383ffff */
.L_x_1278:
        /* <DEDUP_REMOVED lines=8> */
[----:B0-----:R-:W-:Y:S05]  /*14d70*/  WARPSYNC.COLLECTIVE R15, `(.L_x_1325) ;  /* 0x000000000f087348 */ /* 0x001fea0003c00000 */
[----:B------:R1:W2:Y:S02]  /*14d80*/  SHFL.IDX P6, R14, R13, R12, R11 ;  /* 0x0000000c0d0e7389 */ /* 0x0002a400000c000b */
[----:B012---:R-:W-:Y:S01]  /*14d90*/  ENDCOLLECTIVE ;  /* 0x000000000000791b */ /* 0x007fe20003800000 */
.L_x_1325:
[----:B------:R-:W-:Y:S05]  /*14da0*/  BSYNC B0 ;  /* 0x0000000000007941 */ /* 0x000fea0003800000 */
.L_x_1324:
[----:B------:R-:W-:Y:S05]  /*14db0*/  BRA `(.L_x_1326) ;  /* 0xffffffe8001c7947 */ /* 0x000fea000383ffff */
.L_x_1281:
[----:B------:R-:W-:Y:S01]  /*14dc0*/  BSSY B1, `(.L_x_1327) ;  /* 0x0000006000017945 */ /* 0x000fe20003800000 */
[----:B------:R-:W-:-:S07]  /*14dd0*/  IMAD.MOV.U32 R15, RZ, RZ, -0x1 ;  /* 0xffffffffff0f7424 */ /* 0x000fce00078e00ff */
[----:B01----:R-:W-:Y:S05]  /*14de0*/  WARPSYNC.COLLECTIVE R15, `(.L_x_1328) ;  /* 0x000000000f0c7348 */ /* 0x003fea0003c00000 */
[----:B------:R-:W-:Y:S02]  /*14df0*/  ELECT P6, UR62, PT ;  /* 0x00000000003e782f */ /* 0x000fe400038c0000 */
[----:B------:R-:W-:Y:S01]  /*14e00*/  MOV R14, UR62 ;  /* 0x0000003e000e7c02 */ /* 0x000fe20008000f00 */
[----:B01----:R-:W-:Y:S10]  /*14e10*/  ENDCOLLECTIVE ;  /* 0x000000000000791b */ /* 0x003ff40003800000 */
.L_x_1328:
[----:B------:R-:W-:Y:S05]  /*14e20*/  BSYNC B1 ;  /* 0x0000000000017941 */ /* 0x000fea0003800000 */
.L_x_1327:
[----:B------:R-:W-:Y:S05]  /*14e30*/  BRA `(.L_x_1329) ;  /* 0xffffffe800147947 */ /* 0x000fea000383ffff */
.L_x_1283:
[----:B0-----:R0:W1:Y:S02]  /*14e40*/  SYNCS.PHASECHK.TRANS64.TRYWAIT P0, [R6+URZ], R5 ;  /* 0x00000005060075a7 */ /* 0x001064000800017f */
[----:B-1----:R-:W-:Y:S05]  /*14e50*/  @!P0 NANOSLEEP.SYNCS 0x989680 ;  /* 0x009896800000895d */ /* 0x002fea0003900000 */
[----:B------:R-:W1:Y:S02]  /*14e60*/  @!P0 SYNCS.PHASECHK.TRANS64 P0, [R6+URZ], R5 ;  /* 0x00000005060085a7 */ /* 0x000e64000800007f */
[----:B-1----:R-:W-:Y:S05]  /*14e70*/  @!P0 BRA `(.L_x_1283) ;  /* 0xfffffffc00f08947 */ /* 0x002fea000383ffff */
[----:B------:R-:W-:Y:S05]  /*14e80*/  BRA `(.L_x_1330) ;  /* 0xffffffe800547947 */ /* 0x000fea000383ffff */
.L_x_1284:
[----:B-1----:R1:W2:Y:S02]  /*14e90*/  SYNCS.PHASECHK.TRANS64.TRYWAIT P0, [R3+URZ], R2 ;  /* 0x00000002030075a7 */ /* 0x0022a4000800017f */
[----:B--2---:R-:W-:Y:S05]  /*14ea0*/  @!P0 NANOSLEEP.SYNCS 0x989680 ;  /* 0x009896800000895d */ /* 0x004fea0003900000 */
[----:B------:R-:W2:Y:S02]  /*14eb0*/  @!P0 SYNCS.PHASECHK.TRANS64 P0, [R3+URZ], R2 ;  /* 0x00000002030085a7 */ /* 0x000ea4000800007f */
[----:B--2---:R-:W-:Y:S05]  /*14ec0*/  @!P0 BRA `(.L_x_1284) ;  /* 0xfffffffc00f08947 */ /* 0x004fea000383ffff */
[----:B------:R-:W-:Y:S05]  /*14ed0*/  BRA `(.L_x_1331) ;  /* 0xffffffe800487947 */ /* 0x000fea000383ffff */
.L_x_1286:
[----:B-1----:R1:W2:Y:S02]  /*14ee0*/  SYNCS.PHASECHK.TRANS64.TRYWAIT P0, [R18+URZ], R5 ;  /* 0x00000005120075a7 */ /* 0x0022a4000800017f */
[----:B--2---:R-:W-:Y:S05]  /*14ef0*/  @!P0 NANOSLEEP.SYNCS 0x989680 ;  /* 0x009896800000895d */ /* 0x004fea0003900000 */
[----:B------:R-:W2:Y:S02]  /*14f00*/  @!P0 SYNCS.PHASECHK.TRANS64 P0, [R18+URZ], R5 ;  /* 0x00000005120085a7 */ /* 0x000ea4000800007f */
[----:B--2---:R-:W-:Y:S05]  /*14f10*/  @!P0 BRA `(.L_x_1286) ;  /* 0xfffffffc00f08947 */ /* 0x004fea000383ffff */
[----:B------:R-:W-:Y:S05]  /*14f20*/  BRA `(.L_x_1332) ;  /* 0xffffffe8004c7947 */ /* 0x000fea000383ffff */
.L_x_1333:
        /* <DEDUP_REMOVED lines=13> */
.L_x_3197:


//--------------------- .text._ZN7cutlass13device_kernelIN5flash11enable_sm90INS1_16FlashAttnFwdSm90INS1_25CollectiveMainloopFwdSm90ILi2EN4cute5tupleIJNS5_1CILi1EEES8_S8_EEENS6_IJNS7_ILi128EEENS7_ILi96EEENS7_ILi192EEEEEELi128ENS_6half_tEfNS_4arch4Sm90ELb0ELb1ELb0ELb1ELb0ELb0ELb0ELb1ELb1ELb1ELb0ELb0EEENS1_21CollectiveEpilogueFwdINS6_IJSA_SA_SB_EEES9_SE_SG_Li256ELb1ELb1ELb0ELb0EEENS1_36VarlenDynamicPersistentTileSchedulerILi128ELi96ELi256ELi128ELb0ELb1ELb1ELb1ELb0ELb1EEEEEEEEEvNT_6ParamsE --------------------------
	.section	.text._ZN7cutlass13device_kernelIN5flash11enable_sm90INS1_16FlashAttnFwdSm90INS1_25CollectiveMainloopFwdSm90ILi2EN4cute5tupleIJNS5_1CILi1EEES8_S8_EEENS6_IJNS7_ILi128EEENS7_ILi96EEENS7_ILi192EEEEEELi128ENS_6half_tEfNS_4arch4Sm90ELb0ELb1ELb0ELb1ELb0ELb0ELb0ELb1ELb1ELb1ELb0ELb0EEENS1_21CollectiveEpilogueFwdINS6_IJSA_SA_SB_EEES9_SE_SG_Li256ELb1ELb1ELb0ELb0EEENS1_36VarlenDynamicPersistentTileSchedulerILi128ELi96ELi256ELi128ELb0ELb1ELb1ELb1ELb0ELb1EEEEEEEEEvNT_6ParamsE,"ax",@progbits
	.align	128
.text._ZN7cutlass13device_kernelIN5flash11enable_sm90INS1_16FlashAttnFwdSm90INS1_25CollectiveMainloopFwdSm90ILi2EN4cute5tupleIJNS5_1CILi1EEES8_S8_EEENS6_IJNS7_ILi128EEENS7_ILi96EEENS7_ILi192EEEEEELi128ENS_6half_tEfNS_4arch4Sm90ELb0ELb1ELb0ELb1ELb0ELb0ELb0ELb1ELb1ELb1ELb0ELb0EEENS1_21CollectiveEpilogueFwdINS6_IJSA_SA_SB_EEES9_SE_SG_Li256ELb1ELb1ELb0ELb0EEENS1_36VarlenDynamicPersistentTileSchedulerILi128ELi96ELi256ELi128ELb0ELb1ELb1ELb1ELb0ELb1EEEEEEEEEvNT_6ParamsE:
        .type           _ZN7cutlass13device_kernelIN5flash11enable_sm90INS1_16FlashAttnFwdSm90INS1_25CollectiveMainloopFwdSm90ILi2EN4cute5tupleIJNS5_1CILi1EEES8_S8_EEENS6_IJNS7_ILi128EEENS7_ILi96EEENS7_ILi192EEEEEELi128ENS_6half_tEfNS_4arch4Sm90ELb0ELb1ELb0ELb1ELb0ELb0ELb0ELb1ELb1ELb1ELb0ELb0EEENS1_21CollectiveEpilogueFwdINS6_IJSA_SA_SB_EEES9_SE_SG_Li256ELb1ELb1ELb0ELb0EEENS1_36VarlenDynamicPersistentTileSchedulerILi128ELi96ELi256ELi128ELb0ELb1ELb1ELb1ELb0ELb1EEEEEEEEEvNT_6ParamsE,@function
        .size           _ZN7cutlass13device_kernelIN5flash11enable_sm90INS1_16FlashAttnFwdSm90INS1_25CollectiveMainloopFwdSm90ILi2EN4cute5tupleIJNS5_1CILi1EEES8_S8_EEENS6_IJNS7_ILi128EEENS7_ILi96EEENS7_ILi192EEEEEELi128ENS_6half_tEfNS_4arch4Sm90ELb0ELb1ELb0ELb1ELb0ELb0ELb0ELb1ELb1ELb1ELb0ELb0EEENS1_21CollectiveEpilogueFwdINS6_IJSA_SA_SB_EEES9_SE_SG_Li256ELb1ELb1ELb0ELb0EEENS1_36VarlenDynamicPersistentTileSchedulerILi128ELi96ELi256ELi128ELb0ELb1ELb1ELb1ELb0ELb1EEEEEEEEEvNT_6ParamsE,(.L_x_3198 - _ZN7cutlass13device_kernelIN5flash11enable_sm90INS1_16FlashAttnFwdSm90INS1_25CollectiveMainloopFwdSm90ILi2EN4cute5tupleIJNS5_1CILi1EEES8_S8_EEENS6_IJNS7_ILi128EEENS7_ILi96EEENS7_ILi192EEEEEELi128ENS_6half_tEfNS_4arch4Sm90ELb0ELb1ELb0ELb1ELb0ELb0ELb0ELb1ELb1ELb1ELb0ELb0EEENS1_21CollectiveEpilogueFwdINS6_IJSA_SA_SB_EEES9_SE_SG_Li256ELb1ELb1ELb0ELb0EEENS1_36VarlenDynamicPersistentTileSchedulerILi128ELi96ELi256ELi128ELb0ELb1ELb1ELb1ELb0ELb1EEEEEEEEEvNT_6ParamsE)
        .other          _ZN7cutlass13device_kernelIN5flash11enable_sm90INS1_16FlashAttnFwdSm90INS1_25CollectiveMainloopFwdSm90ILi2EN4cute5tupleIJNS5_1CILi1EEES8_S8_EEENS6_IJNS7_ILi128EEENS7_ILi96EEENS7_ILi192EEEEEELi128ENS_6half_tEfNS_4arch4Sm90ELb0ELb1ELb0ELb1ELb0ELb0ELb0ELb1ELb1ELb1ELb0ELb0EEENS1_21CollectiveEpilogueFwdINS6_IJSA_SA_SB_EEES9_SE_SG_Li256ELb1ELb1ELb0ELb0EEENS1_36VarlenDynamicPersistentTileSchedulerILi128ELi96ELi256ELi128ELb0ELb1ELb1ELb1ELb0ELb1EEEEEEEEEvNT_6ParamsE,@"STO_CUDA_ENTRY STV_DEFAULT"
_ZN7cutlass13device_kernelIN5flash11enable_sm90INS1_16FlashAttnFwdSm90INS1_25CollectiveMainloopFwdSm90ILi2EN4cute5tupleIJNS5_1CILi1EEES8_S8_EEENS6_IJNS7_ILi128EEENS7_ILi96EEENS7_ILi192EEEEEELi128ENS_6half_tEfNS_4arch4Sm90ELb0ELb1ELb0ELb1ELb0ELb0ELb0ELb1ELb1ELb1ELb0ELb0EEENS1_21CollectiveEpilogueFwdINS6_IJSA_SA_SB_EEES9_SE_SG_Li256ELb1ELb1ELb0ELb0EEENS1_36VarlenDynamicPersistentTileSchedulerILi128ELi96ELi256ELi128ELb0ELb1ELb1ELb1ELb0ELb1EEEEEEEEEvNT_6ParamsE:
        /* <DEDUP_REMOVED lines=18> */
.L_x_1335:
[----:B------:R-:W-:Y:S05]  /*0120*/  BSYNC B0 ;  /* 0x0000000000007941 */ /* 0x000fea0003800000 */
.L_x_1334:
        /* <DEDUP_REMOVED lines=41> */
.L_x_1336:
        /* <DEDUP_REMOVED lines=22> */
.L_x_1337:
        /* <DEDUP_REMOVED lines=18> */
.L_x_1338:
        /* <DEDUP_REMOVED lines=22> */
.L_x_1339:
        /* <DEDUP_REMOVED lines=22> */
.L_x_1340:
[----:B0-----:R-:W-:Y:S01]  /*0900*/  UMOV UR4, 0x1 ;  /* 0x0000000100047882 */ /* 0x001fe20000000000 */
[----:B------:R-:W-:Y:S01]  /*0910*/  PLOP3.LUT P0, PT, PT, PT, UP0, 0x80, 0x0 ;  /* 0x000000000000781c */ /* 0x000fe20003f0f008 */
[----:B------:R-:W-:Y:S01]  /*0920*/  USEL UR4, UR4, 0x2, !UP0 ;  /* 0x0000000204047887 */ /* 0x000fe2000c000000 */
[----:B------:R-:W-:Y:S01]  /*0930*/  NOP ;  /* 0x0000000000007918 */ /* 0x000fe20000000000 */
[----:B------:R-:W-:-:S04]  /*0940*/  ULDC.64 UR60, c[0x0][0x208] ;  /* 0x00008200003c7ab9 */ /* 0x000fc80000000a00 */
[----:B------:R-:W-:-:S05]  /*0950*/  IMAD.U32 R2, RZ, RZ, UR4 ;  /* 0x00000004ff027e24 */ /* 0x000fca000f8e00ff */
[----:B------:R0:W-:Y:S01]  /*0960*/  STL [R1+0x48], R2 ;  /* 0x0000480201007387 */ /* 0x0001e20000100800 */
[----:B-12-4-:R-:W-:Y:S06]  /*0970*/  BAR.SYNC.DEFER_BLOCKING 0x0 ;  /* 0x0000000000007b1d */ /* 0x016fec0000010000 */
[----:B------:R-:W-:Y:S05]  /*0980*/  @!P0 BRA `(.L_x_1341) ;  /* 0x000000e000b08947 */ /* 0x000fea0003800000 */
.L_x_1342:
        /* <DEDUP_REMOVED lines=15> */
[----:B------:R-:W-:Y:S01]  /*0a80*/  IMAD.MOV.U32 R166, RZ, RZ, RZ ;  /* 0x000000ffffa67224 */ /* 0x000fe200078e00ff */
[----:B------:R-:W-:Y:S01]  /*0a90*/  UMOV UR38, URZ ;  /* 0x0000003f00267c82 */ /* 0x000fe20008000000 */
[----:B------:R-:W-:Y:S01]  /*0aa0*/  UMOV UR36, URZ ;  /* 0x0000003f00247c82 */ /* 0x000fe20008000000 */
[----:B------:R-:W0:Y:S02]  /*0ab0*/  S2R R0, SR_TID.X ;  /* 0x0000000000007919 */ /* 0x000e240000002100 */
        /* <DEDUP_REMOVED lines=9> */
[----:B------:R-:W-:Y:S01]  /*0b50*/  LEA.HI R10, R3, R174, RZ, 0x2 ;  /* 0x000000ae030a7211 */ /* 0x000fe200078f10ff */
[----:B------:R-:W-:Y:S01]  /*0b60*/  IMAD.IADD R7, R174, 0x1, -R7 ;  /* 0x00000001ae077824 */ /* 0x000fe200078e0a07 */
[----:B------:R-:W-:Y:S02]  /*0b70*/  SHF.R.S32.HI R4, RZ, 0x1f, R167 ;  /* 0x0000001fff047819 */ /* 0x000fe400000114a7 */
[----:B------:R-:W-:Y:S02]  /*0b80*/  LOP3.LUT R0, R0, 0x1ffffffe, RZ, 0xc0, !PT ;  /* 0x1ffffffe00007812 */ /* 0x000fe400078ec0ff */
[----:B------:R-:W-:Y:S02]  /*0b90*/  LEA.HI R6, R4, R167, RZ, 0x2 ;  /* 0x000000a704067211 */ /* 0x000fe400078f10ff */
[----:B------:R-:W-:Y:S01]  /*0ba0*/  SHF.R.S32.HI R168, RZ, 0x7, R5 ;  /* 0x00000007ffa87819 */ /* 0x000fe20000011405 */
[----:B------:R-:W-:Y:S01]  /*0bb0*/  IMAD.IADD R0, R9, 0x1, -R0 ;  /* 0x0000000109007824 */ /* 0x000fe200078e0a00 */
[----:B------:R-:W-:-:S02]  /*0bc0*/  SHF.R.S32.HI R8, RZ, 0x2, R6 ;  /* 0x00000002ff087819 */ /* 0x000fc40000011406 */
[----:B------:R-:W-:Y:S02]  /*0bd0*/  SHF.R.S32.HI R11, RZ, 0x1f, R6 ;  /* 0x0000001fff0b7819 */ /* 0x000fe40000011406 */
[----:B------:R-:W-:Y:S02]  /*0be0*/  LOP3.LUT R9, R10, 0xfffffffc, RZ, 0xc0, !PT ;  /* 0xfffffffc0a097812 */ /* 0x000fe400078ec0ff */
[----:B------:R-:W-:Y:S02]  /*0bf0*/  LEA.HI R11, R11, R8, RZ, 0x3 ;  /* 0x000000080b0b7211 */ /* 0x000fe400078f18ff */
[----:B------:R-:W-:Y:S02]  /*0c00*/  LEA.HI R5, R5, R168, RZ, 0x1 ;  /* 0x000000a805057211 */ /* 0x000fe400078f08ff */
[----:B------:R-:W-:Y:S02]  /*0c10*/  LOP3.LUT R11, R11, 0xfffffff8, RZ, 0xc0, !PT ;  /* 0xfffffff80b0b7812 */ /* 0x000fe400078ec0ff */
[----:B------:R-:W-:-:S02]  /*0c20*/  LEA.HI R4, R4, R167, RZ, 0x5 ;  /* 0x000000a704047211 */ /* 0x000fc400078f28ff */
[----:B------:R-:W-:Y:S01]  /*0c30*/  LOP3.LUT R6, R6, 0x7ffffffc, RZ, 0xc0, !PT ;  /* 0x7ffffffc06067812 */ /* 0x000fe200078ec0ff */
[----:B------:R-:W-:Y:S01]  /*0c40*/  IMAD.IADD R11, R8, 0x1, -R11 ;  /* 0x00000001080b7824 */ /* 0x000fe200078e0a0b */
[----:B------:R-:W-:-:S03]  /*0c50*/  SHF.R.S32.HI R4, RZ, 0x5, R4 ;  /* 0x00000005ff047819 */ /* 0x000fc60000011404 */
[----:B------:R-:W-:Y:S02]  /*0c60*/  IMAD.IADD R19, R167, 0x1, -R6 ;  /* 0x00000001a7137824 */ /* 0x000fe400078e0a06 */
[----:B------:R-:W-:Y:S01]  /*0c70*/  IMAD R4, R4, 0x10, R11 ;  /* 0x0000001004047824 */ /* 0x000fe200078e020b */
[----:B--2---:R-:W-:Y:S02]  /*0c80*/  R2UR UR4, R2 ;  /* 0x00000000020472ca */ /* 0x004fe400000e0000 */
[CC--:B------:R-:W-:Y:S02]  /*0c90*/  LEA.HI R2, R3.reuse, R174.reuse, RZ, 0x5 ;  /* 0x000000ae03027211 */ /* 0x0c0fe400078f28ff */
[----:B------:R-:W-:-:S03]  /*0ca0*/  LEA.HI R3, R3, R174, RZ, 0x3 ;  /* 0x000000ae03037211 */ /* 0x000fc600078f18ff */
[----:B------:R-:W-:Y:S01]  /*0cb0*/  IMAD.SHL.U32 R2, R2, 0x20, RZ ;  /* 0x0000002002027824 */ /* 0x000fe200078e00ff */
[----:B------:R-:W-:-:S04]  /*0cc0*/  SHF.R.S32.HI R165, RZ, 0x3, R3 ;  /* 0x00000003ffa57819 */ /* 0x000fc80000011403 */
[----:B------:R-:W-:Y:S01]  /*0cd0*/  LOP3.LUT R2, R2, 0xfffffc00, RZ, 0xc0, !PT ;  /* 0xfffffc0002027812 */ /* 0x000fe200078ec0ff */
[----:B------:R-:W-:-:S04]  /*0ce0*/  ULOP3.LUT UR4, UR4, 0x1, URZ, 0xfc, !UPT ;  /* 0x0000000104047892 */ /* 0x000fc8000f8efc3f */
[----:B------:R-:W-:Y:S02]  /*0cf0*/  IMAD R7, R7, 0x40, R2 ;  /* 0x0000004007077824 */ /* 0x000fe400078e0202 */
[----:B------:R-:W-:Y:S01]  /*0d00*/  IMAD.IADD R2, R174, 0x1, -R9 ;  /* 0x00000001ae027824 */ /* 0x000fe200078e0a09 */
[----:B------:R-:W-:Y:S01]  /*0d10*/  LOP3.LUT R9, R5, 0x3fffffe, RZ, 0xc0, !PT ;  /* 0x03fffffe05097812 */ /* 0x000fe200078ec0ff */
[----:B------:R-:W-:Y:S01]  /*0d20*/  IMAD R170, R0, 0x8, R7 ;  /* 0x0000000800aa7824 */ /* 0x000fe200078e0207 */
[----:B------:R-:W-:Y:S01]  /*0d30*/  LOP3.LUT R5, R3, 0xfffffff8, RZ, 0xc0, !PT ;  /* 0xfffffff803057812 */ /* 0x000fe200078ec0ff */
[----:B------:R-:W-:Y:S01]  /*0d40*/  IMAD.U32 R171, RZ, RZ, UR4 ;  /* 0x00000004ffab7e24 */ /* 0x000fe2000f8e00ff */
[----:B------:R-:W-:Y:S01]  /*0d50*/  LEA.HI R8, R2, R2, RZ, 0x1 ;  /* 0x0000000202087211 */ /* 0x000fe200078f08ff */
[----:B------:R-:W-:Y:S02]  /*0d60*/  IMAD.IADD R9, R168, 0x1, -R9 ;  /* 0x00000001a8097824 */ /* 0x000fe400078e0a09 */
[----:B------:R-:W-:Y:S01]  /*0d70*/  IMAD.IADD R162, R174, 0x1, -R5 ;  /* 0x00000001aea27824 */ /* 0x000fe200078e0a05 */
[----:B------:R-:W-:Y:S01]  /*0d80*/  LOP3.LUT R11, R8, 0x1ffffffe, RZ, 0xc0, !PT ;  /* 0x1ffffffe080b7812 */ /* 0x000fe200078ec0ff */
[----:B------:R-:W-:-:S02]  /*0d90*/  IMAD R169, R9, 0x40, R4 ;  /* 0x0000004009a97824 */ /* 0x000fc400078e0204 */
[----:B------:R-:W-:Y:S02]  /*0da0*/  IMAD.SHL.U32 R160, R162, 0x8, RZ ;  /* 0x00000008a2a07824 */ /* 0x000fe400078e00ff */
[----:B------:R-:W-:Y:S02]  /*0db0*/  IMAD.IADD R22, R2, 0x1, -R11 ;  /* 0x0000000102167824 */ /* 0x000fe400078e0a0b */
[----:B------:R-:W-:Y:S01]  /*0dc0*/  VIADD R161, R160, 0x40 ;  /* 0x00000040a0a17836 */ /* 0x000fe20000000000 */
[----:B------:R-:W-:Y:S01]  /*0dd0*/  SHF.R.S32.HI R173, RZ, 0x1f, R160 ;  /* 0x0000001fffad7819 */ /* 0x000fe200000114a0 */
[----:B------:R-:W-:-:S03]  /*0de0*/  IMAD R22, R22, 0x8, R169 ;  /* 0x0000000816167824 */ /* 0x000fc600078e02a9 */
[----:B------:R-:W-:-:S07]  /*0df0*/  SHF.R.S32.HI R172, RZ, 0x1f, R161 ;  /* 0x0000001fffac7819 */ /* 0x000fce00000114a1 */
.L_x_1442:
[----:B0---4-:R-:W0:Y:S08]  /*0e00*/  LDC.64 R2, c[0x0][0xa28] ;  /* 0x00028a00ff027b82 */ /* 0x011e300000000a00 */
[----:B--2---:R-:W1:Y:S01]  /*0e10*/  LDC.64 R4, c[0x0][0xa18] ;  /* 0x00028600ff047b82 */ /* 0x004e620000000a00 */
[----:B------:R-:W-:Y:S01]  /*0e20*/  ULDC UR4, c[0x0][0x288] ;  /* 0x0000a20000047ab9 */ /* 0x000fe20000000800 */
[----:B------:R-:W-:Y:S01]  /*0e30*/  IMAD.MOV.U32 R7, RZ, RZ, RZ ;  /* 0x000000ffff077224 */ /* 0x000fe200078e00ff */
[----:B------:R-:W-:Y:S01]  /*0e40*/  ULDC.64 UR6, c[0x0][0xa20] ;  /* 0x0002880000067ab9 */ /* 0x000fe20000000a00 */
[----:B0-----:R-:W-:-:S04]  /*0e50*/  ISETP.NE.U32.AND P0, PT, R2, RZ, PT ;  /* 0x000000ff0200720c */ /* 0x001fc80003f05070 */
[----:B------:R-:W-:Y:S02]  /*0e60*/  ISETP.NE.AND.EX P0, PT, R3, RZ, PT, P0 ;  /* 0x000000ff0300720c */ /* 0x000fe40003f05300 */
[----:B-1----:R-:W-:-:S04]  /*0e70*/  ISETP.NE.U32.AND P1, PT, R4, RZ, PT ;  /* 0x000000ff0400720c */ /* 0x002fc80003f25070 */
[----:B------:R-:W-:-:S07]  /*0e80*/  ISETP.NE.AND.EX P1, PT, R5, RZ, PT, P1 ;  /* 0x000000ff0500720c */ /* 0x000fce0003f25310 */
[----:B------:R-:W0:Y:S08]  /*0e90*/  @P0 LDC.64 R2, c[0x0][0xa28] ;  /* 0x00028a00ff020b82 */ /* 0x000e300000000a00 */
[----:B------:R-:W1:Y:S01]  /*0ea0*/  @P1 LDC.64 R4, c[0x0][0xa18] ;  /* 0x00028600ff041b82 */ /* 0x000e620000000a00 */
[----:B------:R-:W-:Y:S01]  /*0eb0*/  IMAD.U32 R17, RZ, RZ, UR4 ;  /* 0x00000004ff117e24 */ /* 0x000fe2000f8e00ff */
[----:B------:R-:W-:Y:S01]  /*0ec0*/  ULDC.64 UR4, c[0x0][0x418] ;  /* 0x0001060000047ab9 */ /* 0x000fe20000000a00 */
[----:B0-----:R-:W-:-:S05]  /*0ed0*/  @P0 IMAD.WIDE R2, R47, 0x4, R2 ;  /* 0x000000042f020825 */ /* 0x001fca00078e0202 */
[----:B------:R0:W5:Y:S01]  /*0ee0*/  @P0 LDG.E R7, desc[UR60][R2.64] ;  /* 0x0000003c02070981 */ /* 0x000162000c1e1900 */
[----:B-1----:R-:W-:-:S05]  /*0ef0*/  @P1 IMAD.WIDE R4, R47, 0x4, R4 ;  /* 0x000000042f041825 */ /* 0x002fca00078e0204 */
[----:B------:R0:W5:Y:S01]  /*0f00*/  @P1 LDG.E R17, desc[UR60][R4.64] ;  /* 0x0000003c04111981 */ /* 0x000162000c1e1900 */
[----:B------:R-:W-:Y:S01]  /*0f10*/  UISETP.NE.U32.AND UP0, UPT, UR4, URZ, UPT ;  /* 0x0000003f0400728c */ /* 0x000fe2000bf05070 */
[----:B------:R-:W-:Y:S01]  /*0f20*/  ISETP.NE.U32.AND P2, PT, RZ, UR6, PT ;  /* 0x00000006ff007c0c */ /* 0x000fe2000bf45070 */
[----:B------:R-:W-:Y:S01]  /*0f30*/  IMAD.MOV.U32 R163, RZ, RZ, R46 ;  /* 0x000000ffffa37224 */ /* 0x000fe200078e002e */
[----:B------:R-:W-:Y:S01]  /*0f40*/  ULDC UR4, c[0x0][0x424] ;  /* 0x0001090000047ab9 */ /* 0x000fe20000000800 */
[----:B------:R-:W-:Y:S01]  /*0f50*/  UISETP.NE.AND.EX UP0, UPT, UR5, URZ, UPT, UP0 ;  /* 0x0000003f0500728c */ /* 0x000fe2000bf05300 */
[----:B------:R-:W-:Y:S02]  /*0f60*/  ISETP.NE.AND.EX P2, PT, RZ, UR7, PT, P2 ;  /* 0x00000007ff007c0c */ /* 0x000fe4000bf45320 */
[----:B------:R-:W-:Y:S01]  /*0f70*/  ULDC UR5, c[0x0][0x2f0] ;  /* 0x0000bc0000057ab9 */ /* 0x000fe20000000800 */
[----:B------:R-:W-:-:S04]  /*0f80*/  USEL UR4, UR4, 0x1, UP0 ;  /* 0x0000000104047887 */ /* 0x000fc80008000000 */
[----:B------:R-:W-:Y:S01]  /*0f90*/  UIMAD UR4, UR4, UR5, URZ ;  /* 0x00000005040472a4 */ /* 0x000fe2000f8e023f */
[----:B0--3--:R-:W-:Y:S11]  /*0fa0*/  @P1 BRA `(.L_x_1343) ;  /* 0x0000000000241947 */ /* 0x009ff60003800000 */
        /* <DEDUP_REMOVED lines=9> */
.L_x_1343:
[----:B------:R-:W-:Y:S02]  /*1040*/  IMAD.U32 R16, RZ, RZ, UR4 ;  /* 0x00000004ff107e24 */ /* 0x000fe4000f8e00ff */
[----:B------:R-:W-:Y:S01]  /*1050*/  IMAD.MOV.U32 R164, RZ, RZ, R47 ;  /* 0x000000ffffa47224 */ /* 0x000fe200078e002f */
[----:B------:R-:W-:Y:S06]  /*1060*/  @!P2 BRA `(.L_x_1344) ;  /* 0x000000000010a947 */ /* 0x000fec0003800000 */
[----:B------:R-:W0:Y:S02]  /*1070*/  LDC.64 R2, c[0x0][0xa20] ;  /* 0x00028800ff027b82 */ /* 0x000e240000000a00 */
[----:B0-----:R-:W-:-:S05]  /*1080*/  IMAD.WIDE R2, R47, 0x4, R2 ;  /* 0x000000042f027825 */ /* 0x001fca00078e0202 */
[----:B------:R0:W5:Y:S01]  /*1090*/  LDG.E R16, desc[UR60][R2.64] ;  /* 0x0000003c02107981 */ /* 0x000162000c1e1900 */
[----:B------:R-:W-:Y:S05]  /*10a0*/  BRA `(.L_x_1345) ;  /* 0x0000000000247947 */ /* 0x000fea0003800000 */
.L_x_1344:
[----:B------:R-:W-:Y:S02]  /*10b0*/  ULDC.64 UR4, c[0x0][0xa08] ;  /* 0x0002820000047ab9 */ /* 0x000fe40000000a00 */
[----:B------:R-:W-:-:S04]  /*10c0*/  ISETP.NE.U32.AND P0, PT, RZ, UR4, PT ;  /* 0x00000004ff007c0c */ /* 0x000fc8000bf05070 */
[----:B------:R-:W-:-:S13]  /*10d0*/  ISETP.NE.AND.EX P0, PT, RZ, UR5, PT, P0 ;  /* 0x00000005ff007c0c */ /* 0x000fda000bf05300 */
[----:B------:R-:W-:Y:S05]  /*10e0*/  @!P0 BRA `(.L_x_1345) ;  /* 0x0000000000148947 */ /* 0x000fea0003800000 */
[----:B------:R-:W0:Y:S02]  /*10f0*/  LDC.64 R2, c[0x0][0xa08] ;  /* 0x00028200ff027b82 */ /* 0x000e240000000a00 */
[----:B0-----:R-:W-:-:S05]  /*1100*/  IMAD.WIDE R2, R47, 0x4, R2 ;  /* 0x000000042f027825 */ /* 0x001fca00078e0202 */
[----:B------:R-:W2:Y:S04]  /*1110*/  LDG.E R16, desc[UR60][R2.64] ;  /* 0x0000003c02107981 */ /* 0x000ea8000c1e1900 */
[----:B------:R-:W2:Y:S02]  /*1120*/  LDG.E R5, desc[UR60][R2.64+0x4] ;  /* 0x0000043c02057981 */ /* 0x000ea4000c1e1900 */
[----:B--2---:R-:W-:-:S07]  /*1130*/  IMAD.IADD R16, R5, 0x1, -R16 ;  /* 0x0000000105107824 */ /* 0x004fce00078e0a10 */
.L_x_1345:
[----:B------:R-:W1:Y:S01]  /*1140*/  LDC R0, c[0x0][0x448] ;  /* 0x00011200ff007b82 */ /* 0x000e620000000800 */
[----:B------:R-:W-:Y:S02]  /*1150*/  IMAD.SHL.U32 R18, R45, 0x80, RZ ;  /* 0x000000802d127824 */ /* 0x000fe400078e00ff */
[----:B-----5:R-:W-:-:S05]  /*1160*/  IMAD.IADD R16, R16, 0x1, -R7 ;  /* 0x0000000110107824 */ /* 0x020fca00078e0a07 */
[----:B------:R-:W2:Y:S01]  /*1170*/  LDC.64 R8, c[0x0][0x9e0] ;  /* 0x00027800ff087b82 */ /* 0x000ea20000000a00 */
[----:B-1----:R-:W-:Y:S01]  /*1180*/  ISETP.NE.AND P1, PT, R0, 0x1, PT ;  /* 0x000000010000780c */ /* 0x002fe20003f25270 */
[----:B------:R-:W-:Y:S01]  /*1190*/  VIADD R0, R18, 0x7f ;  /* 0x0000007f12007836 */ /* 0x000fe20000000000 */
[----:B--2---:R-:W-:-:S11]  /*11a0*/  ISETP.GE.AND P2, PT, R9, 0x1, PT ;  /* 0x000000010900780c */ /* 0x004fd60003f46270 */
[----:B0-----:R-:W0:Y:S08]  /*11b0*/  @P1 LDC R3, c[0x0][0x44c] ;  /* 0x00011300ff031b82 */ /* 0x001e300000000800 */
[----:B------:R-:W1:Y:S01]  /*11c0*/  @P1 LDC R5, c[0x0][0x450] ;  /* 0x00011400ff051b82 */ /* 0x000e620000000800 */
[----:B0-----:R-:W-:Y:S01]  /*11d0*/  @P1 IMAD.HI.U32 R2, R0, R3, RZ ;  /* 0x0000000300021227 */ /* 0x001fe200078e00ff */
[----:B------:R-:W-:-:S04]  /*11e0*/  IADD3 R3, R16, 0x1, -R17 ;  /* 0x0000000110037810 */ /* 0x000fc80007ffe811 */
[----:B-1----:R-:W-:-:S05]  /*11f0*/  @P1 SHF.R.U32.HI R0, RZ, R5, R2 ;  /* 0x00000005ff001219 */ /* 0x002fca0000011602 */
        /* <DEDUP_REMOVED lines=13> */
.L_x_1347:
[----:B------:R-:W-:-:S13]  /*12d0*/  ISETP.NE.AND P0, PT, R9, 0x1, PT ;  /* 0x000000010900780c */ /* 0x000fda0003f05270 */
[----:B------:R-:W0:Y:S02]  /*12e0*/  @P0 LDC.64 R4, c[0x0][0x9e8] ;  /* 0x00027a00ff040b82 */ /* 0x000e240000000a00 */
[----:B0-----:R-:W-:-:S05]  /*12f0*/  @P0 IMAD.HI.U32 R4, R2, R4, RZ ;  /* 0x0000000402040227 */ /* 0x001fca00078e00ff */
[----:B------:R-:W-:-:S07]  /*1300*/  @P0 SHF.R.U32.HI R2, RZ, R5, R4 ;  /* 0x00000005ff020219 */ /* 0x000fce0000011604 */
.L_x_1348:
[----:B------:R-:W-:-:S05]  /*1310*/  IMAD R3, R2, R9, R9 ;  /* 0x0000000902037224 */ /* 0x000fca00078e0209 */
[----:B------:R-:W-:-:S07]  /*1320*/  VIMNMX R0, R0, R3, PT ;  /* 0x0000000300007248 */ /* 0x000fce0003fe0100 */
.L_x_1346:
[----:B------:R-:W0:Y:S01]  /*1330*/  @P1 LDC R3, c[0x0][0x44c] ;  /* 0x00011300ff031b82 */ /* 0x000e220000000800 */
[----:B------:R-:W-:Y:S01]  /*1340*/  VIADD R2, R0, 0x5f ;  /* 0x0000005f00027836 */ /* 0x000fe20000000000 */
[----:B------:R-:W-:Y:S01]  /*1350*/  ULDC UR4, c[0x0][0x9dc] ;  /* 0x0002770000047ab9 */ /* 0x000fe20000000800 */
[----:B------:R-:W-:Y:S02]  /*1360*/  VIADD R0, R16, 0x5f ;  /* 0x0000005f10007836 */ /* 0x000fe40000000000 */
[----:B------:R-:W-:Y:S02]  /*1370*/  IMAD.MOV.U32 R4, RZ, RZ, R18 ;  /* 0x000000ffff047224 */ /* 0x000fe400078e0012 */
[----:B------:R-:W-:Y:S01]  /*1380*/  IMAD.HI R0, R0, 0x2aaaaaab, RZ ;  /* 0x2aaaaaab00007827 */ /* 0x000fe200078e02ff */
[----:B------:R-:W1:Y:S03]  /*1390*/  @P1 LDC R6, c[0x0][0x450] ;  /* 0x00011400ff061b82 */ /* 0x000e660000000800 */
[----:B------:R-:W-:-:S04]  /*13a0*/  IMAD.HI R2, R2, 0x2aaaaaab, RZ ;  /* 0x2aaaaaab02027827 */ /* 0x000fc800078e02ff */
[----:B------:R-:W-:Y:S01]  /*13b0*/  IMAD.IADD R73, R16, 0x1, -R17 ;  /* 0x0000000110497824 */ /* 0x000fe200078e0a11 */
[----:B------:R-:W-:-:S04]  /*13c0*/  SHF.R.U32.HI R5, RZ, 0x1f, R2 ;  /* 0x0000001fff057819 */ /* 0x000fc80000011602 */
[----:B------:R-:W-:Y:S01]  /*13d0*/  LEA.HI.SX32 R72, R2, R5, 0x1c ;  /* 0x0000000502487211 */ /* 0x000fe200078fe2ff */
[----:B0-----:R-:W-:-:S05]  /*13e0*/  @P1 IMAD.HI.U32 R3, R18, R3, RZ ;  /* 0x0000000312031227 */ /* 0x001fca00078e00ff */
[----:B-1----:R-:W-:Y:S02]  /*13f0*/  @P1 SHF.R.U32.HI R4, RZ, R6, R3 ;  /* 0x00000006ff041219 */ /* 0x002fe40000011603 */
[----:B------:R-:W-:-:S04]  /*1400*/  SHF.R.U32.HI R3, RZ, 0x1f, R0 ;  /* 0x0000001fff037819 */ /* 0x000fc80000011600 */
[----:B------:R-:W-:Y:S01]  /*1410*/  LEA.HI.SX32 R3, R0, R3, 0x1c ;  /* 0x0000000300037211 */ /* 0x000fe200078fe2ff */
[----:B------:R-:W-:-:S03]  /*1420*/  IMAD.IADD R0, R73, 0x1, R4 ;  /* 0x0000000149007824 */ /* 0x000fc600078e0204 */
[----:B------:R-:W-:Y:S01]  /*1430*/  VIMNMX R72, R3, R72, PT ;  /* 0x0000004803487248 */ /* 0x000fe20003fe0100 */
        /* <DEDUP_REMOVED lines=11> */
.L_x_1350:
[----:B------:R-:W-:-:S13]  /*14f0*/  ISETP.NE.AND P0, PT, R9, 0x1, PT ;  /* 0x000000010900780c */ /* 0x000fda0003f05270 */
[----:B------:R-:W0:Y:S02]  /*1500*/  @P0 LDC.64 R4, c[0x0][0x9e8] ;  /* 0x00027a00ff040b82 */ /* 0x000e240000000a00 */
[----:B0-----:R-:W-:-:S05]  /*1510*/  @P0 IMAD.HI.U32 R4, R0, R4, RZ ;  /* 0x0000000400040227 */ /* 0x001fca00078e00ff */
[----:B------:R-:W-:-:S07]  /*1520*/  @P0 SHF.R.U32.HI R0, RZ, R5, R4 ;  /* 0x00000005ff000219 */ /* 0x000fce0000011604 */
.L_x_1351:
[----:B------:R-:W-:-:S05]  /*1530*/  IMAD R3, R0, R9, RZ ;  /* 0x0000000900037224 */ /* 0x000fca00078e02ff */
[----:B------:R-:W-:-:S07]  /*1540*/  VIMNMX R2, R2, R3, !PT ;  /* 0x0000000302027248 */ /* 0x000fce0007fe0100 */
.L_x_1349:
[----:B------:R-:W-:Y:S01]  /*1550*/  IMAD.HI R2, R2, 0x2aaaaaab, RZ ;  /* 0x2aaaaaab02027827 */ /* 0x000fe200078e02ff */
[----:B------:R-:W-:Y:S02]  /*1560*/  PLOP3.LUT P0, PT, PT, PT, PT, 0x80, 0x0 ;  /* 0x000000000000781c */ /* 0x000fe40003f0f070 */
[----:B------:R-:W-:Y:S02]  /*1570*/  CS2R R86, SRZ ;  /* 0x0000000000567805 */ /* 0x000fe4000001ff00 */
[----:B------:R-:W-:Y:S01]  /*1580*/  CS2R R84, SRZ ;  /* 0x0000000000547805 */ /* 0x000fe2000001ff00 */
[----:B------:R-:W-:Y:S01]  /*1590*/  IMAD.MOV.U32 R0, RZ, RZ, RZ ;  /* 0x000000ffff007224 */ /* 0x000fe200078e00ff */
[----:B------:R-:W-:Y:S02]  /*15a0*/  SHF.R.U32.HI R3, RZ, 0x1f, R2 ;  /* 0x0000001fff037819 */ /* 0x000fe40000011602 */
[----:B------:R-:W-:Y:S02]  /*15b0*/  CS2R R82, SRZ ;  /* 0x0000000000527805 */ /* 0x000fe4000001ff00 */
[----:B------:R-:W-:-:S02]  /*15c0*/  CS2R R80, SRZ ;  /* 0x0000000000507805 */ /* 0x000fc4000001ff00 */
[----:B------:R-:W-:Y:S02]  /*15d0*/  CS2R R78, SRZ ;  /* 0x00000000004e7805 */ /* 0x000fe4000001ff00 */
[----:B------:R-:W-:Y:S01]  /*15e0*/  LEA.HI.SX32 R3, R2, R3, 0x1c ;  /* 0x0000000302037211 */ /* 0x000fe200078fe2ff */
[----:B------:R-:W-:Y:S01]  /*15f0*/  IMAD.MOV.U32 R2, RZ, RZ, RZ ;  /* 0x000000ffff027224 */ /* 0x000fe200078e00ff */
[----:B------:R-:W-:Y:S02]  /*1600*/  CS2R R76, SRZ ;  /* 0x00000000004c7805 */ /* 0x000fe4000001ff00 */
[----:B------:R-:W-:Y:S02]  /*1610*/  CS2R R74, SRZ ;  /* 0x00000000004a7805 */ /* 0x000fe4000001ff00 */
[----:B------:R-:W-:Y:S02]  /*1620*/  VIMNMX R23, RZ, R3, !PT ;  /* 0x00000003ff177248 */ /* 0x000fe40007fe0100 */
[----:B------:R-:W-:-:S02]  /*1630*/  CS2R R28, SRZ ;  /* 0x00000000001c7805 */ /* 0x000fc4000001ff00 */
[----:B------:R-:W-:Y:S02]  /*1640*/  CS2R R70, SRZ ;  /* 0x0000000000467805 */ /* 0x000fe4000001ff00 */
[----:B------:R-:W-:Y:S02]  /*1650*/  CS2R R68, SRZ ;  /* 0x0000000000447805 */ /* 0x000fe4000001ff00 */
[----:B------:R-:W-:Y:S02]  /*1660*/  ISETP.GT.AND P1, PT, R72, R23, PT ;  /* 0x000000174800720c */ /* 0x000fe40003f24270 */
        /* <DEDUP_REMOVED lines=18> */
[----:B------:R-:W-:Y:S01]  /*1790*/  CS2R R6, SRZ ;  /* 0x0000000000067805 */ /* 0x000fe2000001ff00 */
[----:B------:R-:W-:Y:S02]  /*17a0*/  IMAD.MOV.U32 R8, RZ, RZ, RZ ;  /* 0x000000ffff087224 */ /* 0x000fe400078e00ff */
[----:B------:R-:W-:Y:S02]  /*17b0*/  IMAD.MOV.U32 R91, RZ, RZ, RZ ;  /* 0x000000ffff5b7224 */ /* 0x000fe400078e00ff */
[----:B------:R-:W-:-:S02]  /*17c0*/  IMAD.MOV.U32 R10, RZ, RZ, RZ ;  /* 0x000000ffff0a7224 */ /* 0x000fc400078e00ff */
[----:B------:R-:W-:Y:S02]  /*17d0*/  IMAD.MOV.U32 R93, RZ, RZ, RZ ;  /* 0x000000ffff5d7224 */ /* 0x000fe400078e00ff */
[----:B------:R-:W-:Y:S02]  /*17e0*/  IMAD.MOV.U32 R12, RZ, RZ, RZ ;  /* 0x000000ffff0c7224 */ /* 0x000fe400078e00ff */
        /* <DEDUP_REMOVED lines=33> */
.L_x_1353:
        /* <DEDUP_REMOVED lines=9> */
.L_x_1575:
[----:B------:R-:W-:Y:S05]  /*1a90*/  @!P0 BRA `(.L_x_1355) ;  /* 0x0000000000048947 */ /* 0x000fea0003800000 */
[----:B------:R-:W-:Y:S01]  /*1aa0*/  BPT.TRAP 0x1 ;  /* 0x000000040000795c */ /* 0x000fe20000300000 */
.L_x_1355:
[----:B------:R-:W-:Y:S02]  /*1ab0*/  IMAD.U32 R7, RZ, RZ, UR36 ;  /* 0x00000024ff077e24 */ /* 0x000fe4000f8e00ff */
[----:B0-----:R-:W-:-:S03]  /*1ac0*/  IMAD.U32 R0, RZ, RZ, UR38 ;  /* 0x00000026ff007e24 */ /* 0x001fc6000f8e00ff */
[----:B------:R-:W-:Y:S02]  /*1ad0*/  LEA R7, R7, UR37, 0x3 ;  /* 0x0000002507077c11 */ /* 0x000fe4000f8e18ff */
[----:B------:R-:W-:-:S04]  /*1ae0*/  SHF.L.U32 R0, R0, 0x1f, RZ ;  /* 0x0000001f00007819 */ /* 0x000fc800000006ff */
[----:B------:R0:W1:Y:S01]  /*1af0*/  SYNCS.PHASECHK.TRANS64.TRYWAIT P1, [R7+URZ+0x2a830], R0 ;  /* 0x02a83000070075a7 */ /* 0x000062000802017f */
[----:B------:R-:W-:Y:S05]  /*1b00*/  @!P0 BRA `(.L_x_1356) ;  /* 0x0000000000048947 */ /* 0x000fea0003800000 */
[----:B------:R-:W-:Y:S01]  /*1b10*/  BPT.TRAP 0x1 ;  /* 0x000000040000795c */ /* 0x000fe20000300000 */
.L_x_1356:
[----:B------:R-:W2:Y:S02]  /*1b20*/  S2R R2, SR_TID.X ;  /* 0x0000000000027919 */ /* 0x000ea40000002100 */
[----:B--2---:R-:W-:Y:S01]  /*1b30*/  LOP3.LUT P2, RZ, R2, 0x7f, RZ, 0xc0, !PT ;  /* 0x0000007f02ff7812 */ /* 0x004fe2000784c0ff */
[----:B-1----:R-:W-:-:S12]  /*1b40*/  @P1 BRA `(.L_x_1357) ;  /* 0x0000000000081947 */ /* 0x002fd80003800000 */
[----:B------:R-:W1:Y:S02]  /*1b50*/  SYNCS.PHASECHK.TRANS64.TRYWAIT P1, [R7+URZ+0x2a830], R0 ;  /* 0x02a83000070075a7 */ /* 0x000e64000802017f */
[----:B-1----:R-:W-:Y:S05]  /*1b60*/  @!P1 BRA `(.L_x_1358) ;  /* 0x0000013800689947 */ /* 0x002fea0003800000 */
.L_x_1357:
        /* <DEDUP_REMOVED lines=10> */
[----:B------:R-:W2:Y:S01]  /*1c10*/  LDC R21, c[0x0][0x448] ;  /* 0x00011200ff157b82 */ /* 0x000ea20000000800 */
[----:B------:R-:W-:Y:S01]  /*1c20*/  UMOV UR17, 0x40000040 ;  /* 0x4000004000117882 */ /* 0x000fe20000000000 */
[----:B------:R-:W-:Y:S01]  /*1c30*/  UMOV UR19, 0x40000040 ;  /* 0x4000004000137882 */ /* 0x000fe20000000000 */
[----:B------:R-:W-:Y:S01]  /*1c40*/  ULOP3.LUT UR39, UR4, 0x10000, URZ, 0xfc, !UPT ;  /* 0x0001000004277892 */ /* 0x000fe2000f8efc3f */
[----:B------:R-:W3:Y:S01]  /*1c50*/  S2R R2, SR_TID.X ;  /* 0x0000000000027919 */ /* 0x000ee20000002100 */
[----:B------:R-:W-:Y:S01]  /*1c60*/  ULOP3.LUT UR4, UR40, 0x10000, URZ, 0xfc, !UPT ;  /* 0x0001000028047892 */ /* 0x000fe2000f8efc3f */
[----:B01----:R-:W-:Y:S01]  /*1c70*/  IMAD.IADD R0, R22, 0x1, R18 ;  /* 0x0000000116007824 */ /* 0x003fe200078e0212 */
[----:B------:R-:W-:Y:S01]  /*1c80*/  UIMAD UR5, UR36, 0x900, UR39 ;  /* 0x00000900240578a4 */ /* 0x000fe2000f8e0227 */
[----:B------:R-:W0:Y:S01]  /*1c90*/  LDC.64 R12, c[0x0][0x9e0] ;  /* 0x00027800ff0c7b82 */ /* 0x000e220000000a00 */
[----:B------:R-:W-:-:S02]  /*1ca0*/  UIADD3 UR12, UR4, 0x4, URZ ;  /* 0x00000004040c7890 */ /* 0x000fc4000fffe03f */
[----:B------:R-:W-:Y:S01]  /*1cb0*/  UIADD3 UR14, UR5, 0x4, URZ ;  /* 0x00000004050e7890 */ /* 0x000fe2000fffe03f */
[----:B------:R-:W-:Y:S02]  /*1cc0*/  UMOV UR8, UR4 ;  /* 0x0000000400087c82 */ /* 0x000fe40008000000 */
[----:B------:R-:W-:Y:S01]  /*1cd0*/  UMOV UR10, UR5 ;  /* 0x00000005000a7c82 */ /* 0x000fe20008000000 */
[----:B------:R-:W-:Y:S01]  /*1ce0*/  IMAD.U32 R4, RZ, RZ, UR8 ;  /* 0x00000008ff047e24 */ /* 0x000fe2000f8e00ff */
[----:B------:R-:W-:Y:S01]  /*1cf0*/  HGMMA.64x96x16.F32 R24, gdesc[UR8], RZ, !UPT, gsb0 ;  /* 0x01600000081879f0 */ /* 0x000fe2000c0008ff */
[----:B------:R-:W-:Y:S02]  /*1d00*/  UIADD3 UR8, UR4, 0x2, URZ ;  /* 0x0000000204087890 */ /* 0x000fe4000fffe03f */
[----:B------:R-:W-:Y:S01]  /*1d10*/  UIADD3 UR10, UR5, 0x2, URZ ;  /* 0x00000002050a7890 */ /* 0x000fe2000fffe03f */
[----:B------:R-:W-:Y:S01]  /*1d20*/  UMOV UR9, 0x40000040 ;  /* 0x4000004000097882 */ /* 0x000fe20000000000 */
[----:B------:R-:W-:Y:S01]  /*1d30*/  UMOV UR11, 0x40000040 ;  /* 0x40000040000b7882 */ /* 0x000fe20000000000 */
[----:B------:R-:W-:Y:S01]  /*1d40*/  UIADD3 UR16, UR4, 0x6, URZ ;  /* 0x0000000604107890 */ /* 0x000fe2000fffe03f */
[----:B--2---:R-:W-:Y:S01]  /*1d50*/  ISETP.NE.AND P2, PT, R21, 0x1, PT ;  /* 0x000000011500780c */ /* 0x004fe20003f45270 */
[----:B------:R-:W-:-:S02]  /*1d60*/  UIADD3 UR18, UR5, 0x6, URZ ;  /* 0x0000000605127890 */ /* 0x000fc4000fffe03f */
[----:B------:R-:W-:Y:S02]  /*1d70*/  UIADD3 UR20, UR4, 0x400, URZ ;  /* 0x0000040004147890 */ /* 0x000fe4000fffe03f */
[----:B------:R-:W-:Y:S01]  /*1d80*/  UIADD3 UR22, UR5, 0x300, URZ ;  /* 0x0000030005167890 */ /* 0x000fe2000fffe03f */
[----:B------:R-:W-:Y:S01]  /*1d90*/  UMOV UR21, 0x40000040 ;  /* 0x4000004000157882 */ /* 0x000fe20000000000 */
[----:B------:R-:W-:Y:S01]  /*1da0*/  UMOV UR23, 0x40000040 ;  /* 0x4000004000177882 */ /* 0x000fe20000000000 */
[----:B------:R-:W-:Y:S02]  /*1db0*/  UIADD3 UR24, UR4, 0x402, URZ ;  /* 0x0000040204187890 */ /* 0x000fe4000fffe03f */
[----:B------:R-:W-:Y:S01]  /*1dc0*/  UIADD3 UR26, UR5, 0x302, URZ ;  /* 0x00000302051a7890 */ /* 0x000fe2000fffe03f */
[----:B---3--:R-:W-:Y:S01]  /*1dd0*/  LOP3.LUT P1, RZ, R2, 0x7f, RZ, 0xc0, !PT ;  /* 0x0000007f02ff7812 */ /* 0x008fe2000782c0ff */
[----:B------:R-:W-:Y:S01]  /*1de0*/  UMOV UR25, 0x40000040 ;  /* 0x4000004000197882 */ /* 0x000fe20000000000 */
[----:B------:R-:W-:Y:S01]  /*1df0*/  UMOV UR27, 0x40000040 ;  /* 0x40000040001b7882 */ /* 0x000fe20000000000 */
[----:B------:R-:W-:Y:S01]  /*1e00*/  UIADD3 UR28, UR4, 0x404, URZ ;  /* 0x00000404041c7890 */ /* 0x000fe2000fffe03f */
[----:B------:R-:W1:Y:S01]  /*1e10*/  @P2 LDC R3, c[0x0][0x44c] ;  /* 0x00011300ff032b82 */ /* 0x000e620000000800 */
[----:B------:R-:W-:Y:S01]  /*1e20*/  UIADD3 UR30, UR5, 0x304, URZ ;  /* 0x00000304051e7890 */ /* 0x000fe2000fffe03f */
[----:B------:R-:W-:Y:S01]  /*1e30*/  IMAD.MOV.U32 R2, RZ, RZ, R0 ;  /* 0x000000ffff027224 */ /* 0x000fe200078e0000 */
[----:B------:R-:W-:Y:S01]  /*1e40*/  UMOV UR29, 0x40000040 ;  /* 0x40000040001d7882 */ /* 0x000fe20000000000 */
[----:B------:R-:W-:Y:S01]  /*1e50*/  UMOV UR31, 0x40000040 ;  /* 0x40000040001f7882 */ /* 0x000fe20000000000 */
[----:B------:R-:W-:-:S02]  /*1e60*/  UIADD3 UR32, UR4, 0x406, URZ ;  /* 0x0000040604207890 */ /* 0x000fc4000fffe03f */
[----:B------:R-:W-:Y:S01]  /*1e70*/  UIADD3 UR34, UR5, 0x306, URZ ;  /* 0x0000030605227890 */ /* 0x000fe2000fffe03f */
[----:B------:R-:W2:Y:S01]  /*1e80*/  @P2 LDC R6, c[0x0][0x450] ;  /* 0x00011400ff062b82 */ /* 0x000ea20000000800 */
        /* <DEDUP_REMOVED lines=10> */
[----:B------:R-:W-:Y:S01]  /*1f30*/  UIADD3 UR48, UR4, 0x804, URZ ;  /* 0x0000080404307890 */ /* 0x000fe2000fffe03f */
[----:B-1----:R-:W-:Y:S01]  /*1f40*/  @P2 IMAD.HI.U32 R3, R0, R3, RZ ;  /* 0x0000000300032227 */ /* 0x002fe200078e00ff */
[----:B------:R-:W-:Y:S01]  /*1f50*/  UIADD3 UR50, UR5, 0x604, URZ ;  /* 0x0000060405327890 */ /* 0x000fe2000fffe03f */
[----:B------:R-:W-:Y:S01]  /*1f60*/  UMOV UR49, 0x40000040 ;  /* 0x4000004000317882 */ /* 0x000fe20000000000 */
[----:B------:R-:W-:Y:S01]  /*1f70*/  UMOV UR51, 0x40000040 ;  /* 0x4000004000337882 */ /* 0x000fe20000000000 */
[----:B------:R-:W-:Y:S01]  /*1f80*/  UIADD3 UR56, UR4, 0x806, URZ ;  /* 0x0000080604387890 */ /* 0x000fe2000fffe03f */
[----:B------:R-:W-:Y:S01]  /*1f90*/  @!P1 VIADD R0, R7, 0x2a840 ;  /* 0x0002a84007009836 */ /* 0x000fe20000000000 */
[----:B------:R-:W-:Y:S01]  /*1fa0*/  UIADD3 UR58, UR5, 0x606, URZ ;  /* 0x00000606053a7890 */ /* 0x000fe2000fffe03f */
[----:B--2---:R-:W-:Y:S01]  /*1fb0*/  @P2 SHF.R.U32.HI R2, RZ, R6, R3 ;  /* 0x00000006ff022219 */ /* 0x004fe20000011603 */
[----:B------:R-:W-:Y:S01]  /*1fc0*/  UMOV UR57, 0x40000040 ;  /* 0x4000004000397882 */ /* 0x000fe20000000000 */
[----:B------:R-:W-:Y:S01]  /*1fd0*/  UMOV UR59, 0x40000040 ;  /* 0x40000040003b7882 */ /* 0x000fe20000000000 */
[----:B------:R-:W-:Y:S01]  /*1fe0*/  IMAD.MOV.U32 R3, RZ, RZ, -0x60 ;  /* 0xffffffa0ff037424 */ /* 0x000fe200078e00ff */
[----:B------:R-:W-:Y:S01]  /*1ff0*/  @!P1 PRMT R0, RZ, 0x654, R0 ;  /* 0x00000654ff009816 */ /* 0x000fe20000000000 */
[----:B------:R-:W1:Y:S02]  /*2000*/  SHFL.IDX PT, R8, R2, RZ, 0x1c1f ;  /* 0x001c1fff02087589 */ /* 0x000e6400000e0000 */
[----:B------:R-:W-:-:S04]  /*2010*/  IMAD R6, R72, R3, 0x61 ;  /* 0x0000006148067424 */ /* 0x000fc800078e0203 */
[----:B------:R-:W-:Y:S02]  /*2020*/  IMAD R3, R19, -0x2, R6 ;  /* 0xfffffffe13037824 */ /* 0x000fe400078e0206 */
[----:B------:R-:W-:Y:S02]  /*2030*/  VIADD R74, R6, 0xffffffff ;  /* 0xffffffff064a7836 */ /* 0x000fe40000000000 */
[----:B------:R-:W-:Y:S01]  /*2040*/  VIADD R75, R3, 0xffffffff ;  /* 0xffffffff034b7836 */ /* 0x000fe20000000000 */
[----:B------:R-:W-:-:S05]  /*2050*/  IADD3 R7, -R17, R3, R16 ;  /* 0x0000000311077210 */ /* 0x000fca0007ffe110 */
        /* <DEDUP_REMOVED lines=36> */
[----:B------:R-:W-:-:S04]  /*22a0*/  VIADD R11, R7, UR4 ;  /* 0x00000004070b7c36 */ /* 0x000fc80008000000 */
[----:B-1----:R-:W-:Y:S01]  /*22b0*/  IMAD.IADD R3, R11, 0x1, R8 ;  /* 0x000000010b037824 */ /* 0x002fe200078e0208 */
[----:B------:R-:W-:Y:S02]  /*22c0*/  WARPGROUP.DEPBAR.LE gsb0, 0x0 ;  /* 0x00008000000079c5 */ /* 0x000fe40000010000 */
[----:B------:R0:W-:Y:S01]  /*22d0*/  @!P1 SYNCS.ARRIVE.TRANS64.RED.A1T0 RZ, [R0+URZ], RZ ;  /* 0x000000ff00ff99a7 */ /* 0x0001e2000810043f */
[----:B------:R-:W-:-:S04]  /*22e0*/  ISETP.GE.AND P1, PT, R13, 0x1, PT ;  /* 0x000000010d00780c */ /* 0x000fc80003f26270 */
[----:B------:R-:W-:Y:S01]  /*22f0*/  P2R R15, PR, RZ, 0x2 ;  /* 0x00000002ff0f7803 */ /* 0x000fe20000000000 */
[----:B0-----:R-:W-:-:S04]  /*2300*/  IMAD R0, R72, -0x60, R16 ;  /* 0xffffffa048007824 */ /* 0x001fc800078e0210 */
[----:B------:R-:W-:-:S04]  /*2310*/  VIADD R0, R0, 0x60 ;  /* 0x0000006000007836 */ /* 0x000fc80000000000 */
[----:B------:R-:W-:-:S05]  /*2320*/  IMAD R9, R19, -0x2, R0 ;  /* 0xfffffffe13097824 */ /* 0x000fca00078e0200 */
[----:B------:R-:W-:Y:S01]  /*2330*/  VIADDMNMX R0, R8, R20, R9, PT ;  /* 0x0000001408007246 */ /* 0x000fe20003800109 */
[----:B------:R-:W-:Y:S06]  /*2340*/  @!P1 BRA `(.L_x_1359) ;  /* 0x00000000004c9947 */ /* 0x000fec0003800000 */
[----:B------:R-:W-:Y:S01]  /*2350*/  IADD3 R6, -R17, R16, R8 ;  /* 0x0000001011067210 */ /* 0x000fe20007ffe108 */
        /* <DEDUP_REMOVED lines=10> */
.L_x_1361:
[----:B------:R-:W-:-:S13]  /*2400*/  ISETP.NE.AND P1, PT, R13, 0x1, PT ;  /* 0x000000010d00780c */ /* 0x000fda0003f25270 */
[----:B------:R-:W0:Y:S02]  /*2410*/  @P1 LDC.64 R76, c[0x0][0x9e8] ;  /* 0x00027a00ff4c1b82 */ /* 0x000e240000000a00 */
[----:B0-----:R-:W-:-:S05]  /*2420*/  @P1 IMAD.HI.U32 R8, R6, R76, RZ ;  /* 0x0000004c06081227 */ /* 0x001fca00078e00ff */
[----:B------:R-:W-:-:S07]  /*2430*/  @P1 SHF.R.U32.HI R6, RZ, R77, R8 ;  /* 0x0000004dff061219 */ /* 0x000fce0000011608 */
.L_x_1362:
[----:B------:R-:W-:Y:S05]  /*2440*/  BSYNC B0 ;  /* 0x0000000000007941 */ /* 0x000fea0003800000 */
.L_x_1360:
[----:B------:R-:W-:-:S05]  /*2450*/  IMAD R6, R6, R13, R75 ;  /* 0x0000000d06067224 */ /* 0x000fca00078e024b */
[----:B------:R-:W-:Y:S02]  /*2460*/  VIMNMX R3, R3, R6, !PT ;  /* 0x0000000603037248 */ /* 0x000fe40007fe0100 */
[----:B------:R-:W-:-:S07]  /*2470*/  VIADDMNMX R0, R6, R13, R0, PT ;  /* 0x0000000d06007246 */ /* 0x000fce0003800100 */
.L_x_1359:
[C---:B------:R-:W-:Y:S02]  /*2480*/  ISETP.GE.AND P1, PT, R74.reuse, 0x2, PT ;  /* 0x000000024a00780c */ /* 0x040fe40003f26270 */
[C---:B------:R-:W-:Y:S02]  /*2490*/  ISETP.GE.AND P5, PT, R74.reuse, 0x9, PT ;  /* 0x000000094a00780c */ /* 0x040fe40003fa6270 */
[----:B------:R-:W-:Y:S02]  /*24a0*/  ISETP.GT.AND P2, PT, R3, 0x1, !P1 ;  /* 0x000000010300780c */ /* 0x000fe40004f44270 */
[----:B------:R-:W-:Y:S02]  /*24b0*/  ISETP.GE.AND P3, PT, R74, 0xa, PT ;  /* 0x0000000a4a00780c */ /* 0x000fe40003f66270 */
        /* <DEDUP_REMOVED lines=12> */
[C---:B------:R-:W-:Y:S02]  /*2580*/  ISETP.GT.AND P2, PT, R3.reuse, 0x10, !P3 ;  /* 0x000000100300780c */ /* 0x040fe40005f44270 */
        /* <DEDUP_REMOVED lines=38> */
[C---:B------:R-:W-:Y:S02]  /*27f0*/  ISETP.GT.AND P2, PT, R3.reuse, 0x30, !P3 ;  /* 0x000000300300780c */ /* 0x040fe40005f44270 */
        /* <DEDUP_REMOVED lines=56> */
[----:B------:R-:W-:-:S04]  /*2b80*/  ISETP.GT.AND P4, PT, R3, 0x59, !P4 ;  /* 0x000000590300780c */ /* 0x000fc80006784270 */
[----:B------:R-:W-:Y:S02]  /*2b90*/  ISETP.LT.OR P4, PT, R0, 0x5a, P4 ;  /* 0x0000005a0000780c */ /* 0x000fe40002781670 */
[----:B------:R-:W0:Y:S02]  /*2ba0*/  SHFL.IDX PT, R0, R2, 0x1, 0x1c1f ;  /* 0x003c1f0002007f89 */ /* 0x000e2400000e0000 */
[----:B------:R-:W-:Y:S02]  /*2bb0*/  FSEL R6, R69, -INF , !P4 ;  /* 0xff80000045067808 */ /* 0x000fe40006000000 */
[----:B------:R-:W-:Y:S02]  /*2bc0*/  ISETP.GE.AND P4, PT, R13, 0x1, PT ;  /* 0x000000010d00780c */ /* 0x000fe40003f86270 */
[----:B0-----:R-:W-:Y:S01]  /*2bd0*/  VIADDMNMX R24, R0, R20, R9, PT ;  /* 0x0000001400187246 */ /* 0x001fe20003800109 */
[----:B------:R-:W-:-:S10]  /*2be0*/  IMAD.IADD R7, R11, 0x1, R0 ;  /* 0x000000010b077824 */ /* 0x000fd400078e0200 */
[----:B------:R-:W-:Y:S05]  /*2bf0*/  @!P4 BRA `(.L_x_1363) ;  /* 0x00000000004cc947 */ /* 0x000fea0003800000 */
        /* <DEDUP_REMOVED lines=11> */
.L_x_1365:
[----:B------:R-:W-:-:S13]  /*2cb0*/  ISETP.NE.AND P4, PT, R13, 0x1, PT ;  /* 0x000000010d00780c */ /* 0x000fda0003f85270 */
[----:B------:R-:W0:Y:S02]  /*2cc0*/  @P4 LDC.64 R2, c[0x0][0x9e8] ;  /* 0x00027a00ff024b82 */ /* 0x000e240000000a00 */
[----:B0-----:R-:W-:-:S05]  /*2cd0*/  @P4 IMAD.HI.U32 R2, R0, R2, RZ ;  /* 0x0000000200024227 */ /* 0x001fca00078e00ff */
[----:B------:R-:W-:-:S07]  /*2ce0*/  @P4 SHF.R.U32.HI R0, RZ, R3, R2 ;  /* 0x00000003ff004219 */ /* 0x000fce0000011602 */
.L_x_1366:
[----:B------:R-:W-:Y:S05]  /*2cf0*/  BSYNC B0 ;  /* 0x0000000000007941 */ /* 0x000fea0003800000 */
.L_x_1364:
[----:B------:R-:W-:-:S05]  /*2d00*/  IMAD R0, R0, R13, R75 ;  /* 0x0000000d00007224 */ /* 0x000fca00078e024b */
[----:B------:R-:W-:Y:S02]  /*2d10*/  VIMNMX R7, R7, R0, !PT ;  /* 0x0000000007077248 */ /* 0x000fe40007fe0100 */
[----:B------:R-:W-:-:S07]  /*2d20*/  VIADDMNMX R24, R0, R13, R24, PT ;  /* 0x0000000d00187246 */ /* 0x000fce0003800118 */
.L_x_1363:
        /* <DEDUP_REMOVED lines=173> */
[----:B------:R-:W-:-:S03]  /*3800*/  FFMA.FTZ R68, R68, R9, -R74 ;  /* 0x0000000944447223 */ /* 0x000fc6000001084a */
[----:B------:R0:W4:Y:S02]  /*3810*/  MUFU.EX2 R158, R33 ;  /* 0x00000021009e7308 */ /* 0x0001240000000800 */
[----:B------:R-:W5:Y:S06]  /*3820*/  @P4 LDC R53, c[0x0][0x44c] ;  /* 0x00011300ff354b82 */ /* 0x000f6c0000000800 */
[----:B------:R-:W4:Y:S01]  /*3830*/  MUFU.EX2 R35, R35 ;  /* 0x0000002300237308 */ /* 0x000f220000000800 */
[----:B0-----:R-:W-:Y:S01]  /*3840*/  FFMA.FTZ R33, R89, R9, -R74 ;  /* 0x0000000959217223 */ /* 0x001fe2000001084a */
[----:B--2---:R-:W-:-:S06]  /*3850*/  FMNMX.FTZ R56, R11, R56, !PT ;  /* 0x000000380b387209 */ /* 0x004fcc0007810000 */
[----:B------:R-:W-:Y:S01]  /*3860*/  MUFU.EX2 R144, R43 ;  /* 0x0000002b00907308 */ /* 0x000fe20000000800 */
[----:B------:R-:W0:Y:S07]  /*3870*/  SHFL.BFLY PT, R7, R56, 0x1, 0x1f ;  /* 0x0c201f0038077f89 */ /* 0x000e2e00000e0000 */
[----:B------:R1:W-:Y:S01]  /*3880*/  MUFU.EX2 R43, R6 ;  /* 0x00000006002b7308 */ /* 0x0003e20000000800 */
[----:B-----5:R-:W-:-:S07]  /*3890*/  @P4 IMAD.HI.U32 R53, R18, R53, RZ ;  /* 0x0000003512354227 */ /* 0x020fce00078e00ff */
        /* <DEDUP_REMOVED lines=46> */
[----:B--2---:R-:W-:-:S06]  /*3b80*/  IMAD.MOV.U32 R28, RZ, RZ, R18 ;  /* 0x000000ffff1c7224 */ /* 0x004fcc00078e0012 */
[----:B------:R1:W2:Y:S01]  /*3b90*/  MUFU.EX2 R153, R32 ;  /* 0x0000002000997308 */ /* 0x0002a20000000800 */
[C---:B---3--:R-:W-:Y:S01]  /*3ba0*/  FADD.FTZ R47, R159.reuse, R6 ;  /* 0x000000069f2f7221 */ /* 0x048fe20000010000 */
[----:B------:R-:W-:-:S06]  /*3bb0*/  F2FP.F16.F32.PACK_AB R159, R159, R30 ;  /* 0x0000001e9f9f723e */ /* 0x000fcc00000000ff */
[----:B------:R-:W3:Y:S01]  /*3bc0*/  MUFU.EX2 R38, R38 ;  /* 0x0000002600267308 */ /* 0x000ee20000000800 */
[----:B0-----:R-:W-:Y:S01]  /*3bd0*/  FADD.FTZ R6, R34, R47 ;  /* 0x0000002f22067221 */ /* 0x001fe20000010000 */
[----:B-1----:R-:W0:Y:S06]  /*3be0*/  @P4 LDC R32, c[0x0][0x450] ;  /* 0x00011400ff204b82 */ /* 0x002e2c0000000800 */
[----:B------:R1:W-:Y:S01]  /*3bf0*/  MUFU.EX2 R154, R33 ;  /* 0x00000021009a7308 */ /* 0x0003e20000000800 */
[C---:B--2---:R-:W-:Y:S01]  /*3c00*/  FADD.FTZ R47, R153.reuse, R6 ;  /* 0x00000006992f7221 */ /* 0x044fe20000010000 */
[----:B------:R-:W-:-:S06]  /*3c10*/  F2FP.F16.F32.PACK_AB R153, R153, R34 ;  /* 0x000000229999723e */ /* 0x000fcc00000000ff */
[----:B------:R-:W2:Y:S01]  /*3c20*/  MUFU.EX2 R155, R36 ;  /* 0x00000024009b7308 */ /* 0x000ea20000000800 */
[----:B-1----:R-:W-:Y:S01]  /*3c30*/  FFMA.FTZ R33, R93, R9, -R74 ;  /* 0x000000095d217223 */ /* 0x002fe2000001084a */
[----:B---3--:R-:W-:-:S06]  /*3c40*/  FADD.FTZ R6, R38, R47 ;  /* 0x0000002f26067221 */ /* 0x008fcc0000010000 */
[----:B------:R-:W-:Y:S01]  /*3c50*/  MUFU.EX2 R29, R29 ;  /* 0x0000001d001d7308 */ /* 0x000fe20000000800 */
[----:B0-----:R-:W-:Y:S02]  /*3c60*/  @P4 SHF.R.U32.HI R28, RZ, R32, R53 ;  /* 0x00000020ff1c4219 */ /* 0x001fe40000011635 */
[----:B------:R-:W-:-:S03]  /*3c70*/  ISETP.GE.AND P4, PT, R13, 0x1, PT ;  /* 0x000000010d00780c */ /* 0x000fc60003f86270 */
[----:B------:R-:W-:Y:S02]  /*3c80*/  IMAD.IADD R73, R73, 0x1, R28 ;  /* 0x0000000149497824 */ /* 0x000fe400078e021c */
[----:B------:R-:W0:Y:S01]  /*3c90*/  MUFU.EX2 R42, R42 ;  /* 0x0000002a002a7308 */ /* 0x000e220000000800 */
[C---:B--2---:R-:W-:Y:S01]  /*3ca0*/  FADD.FTZ R47, R155.reuse, R6 ;  /* 0x000000069b2f7221 */ /* 0x044fe20000010000 */
[----:B------:R-:W-:Y:S01]  /*3cb0*/  F2FP.F16.F32.PACK_AB R155, R155, R38 ;  /* 0x000000269b9b723e */ /* 0x000fe200000000ff */
[----:B------:R-:W-:-:S05]  /*3cc0*/  IMAD.IADD R12, R73, 0x1, R12 ;  /* 0x00000001490c7824 */ /* 0x000fca00078e020c */
        /* <DEDUP_REMOVED lines=22> */
[----:B0-----:R-:W-:Y:S01]  /*3e30*/  FADD.FTZ R51, R41, R10 ;  /* 0x0000000a29337221 */ /* 0x001fe20000010000 */
[----:B------:R-:W-:-:S03]  /*3e40*/  VIADD R10, R72, 0xfffffffe ;  /* 0xfffffffe480a7836 */ /* 0x000fc60000000000 */
        /* <DEDUP_REMOVED lines=8> */
[C---:B------:R-:W-:Y:S01]  /*3ed0*/  FADD.FTZ R7, R151.reuse, R2 ;  /* 0x0000000297077221 */ /* 0x040fe20000010000 */
[C---:B------:R-:W-:Y:S01]  /*3ee0*/  FADD.FTZ R6, R146.reuse, R47 ;  /* 0x0000002f92067221 */ /* 0x040fe20000010000 */
[----:B------:R-:W-:Y:S01]  /*3ef0*/  F2FP.F16.F32.PACK_AB R146, R146, R45 ;  /* 0x0000002d9292723e */ /* 0x000fe200000000ff */
[----:B------:R-:W0:Y:S01]  /*3f00*/  MUFU.EX2 R49, R49 ;  /* 0x0000003100317308 */ /* 0x000e220000000800 */
[----:B------:R-:W-:Y:S01]  /*3f10*/  FADD.FTZ R2, R50, R7 ;  /* 0x0000000732027221 */ /* 0x000fe20000010000 */
[----:B------:R-:W-:-:S03]  /*3f20*/  F2FP.F16.F32.PACK_AB R151, R151, R46 ;  /* 0x0000002e9797723e */ /* 0x000fc600000000ff */
        /* <DEDUP_REMOVED lines=52> */
.L_x_1368:
[----:B------:R-:W-:-:S13]  /*4270*/  ISETP.NE.AND P1, PT, R13, 0x1, PT ;  /* 0x000000010d00780c */ /* 0x000fda0003f25270 */
[----:B------:R-:W0:Y:S02]  /*4280*/  @P1 LDC.64 R24, c[0x0][0x9e8] ;  /* 0x00027a00ff181b82 */ /* 0x000e240000000a00 */
[----:B0-----:R-:W-:-:S05]  /*4290*/  @P1 IMAD.HI.U32 R2, R0, R24, RZ ;  /* 0x0000001800021227 */ /* 0x001fca00078e00ff */
[----:B------:R-:W-:-:S07]  /*42a0*/  @P1 SHF.R.U32.HI R0, RZ, R25, R2 ;  /* 0x00000019ff001219 */ /* 0x000fce0000011602 */
.L_x_1369:
[----:B------:R-:W-:-:S05]  /*42b0*/  IMAD R13, R0, R13, R13 ;  /* 0x0000000d000d7224 */ /* 0x000fca00078e020d */
[----:B------:R-:W-:-:S07]  /*42c0*/  VIMNMX R12, R12, R13, PT ;  /* 0x0000000d0c0c7248 */ /* 0x000fce0003fe0100 */
.L_x_1367:
        /* <DEDUP_REMOVED lines=43> */
[----:B------:R-:W-:-:S06]  /*4580*/  ULDC UR59, c[0x0][0x9dc] ;  /* 0x00027700003b7ab9 */ /* 0x000fcc0000000800 */
.L_x_1387:
[----:B------:R-:W-:-:S04]  /*4590*/  UIADD3 UR4, UR36, 0x1, URZ ;  /* 0x0000000124047890 */ /* 0x000fc8000fffe03f */
[----:B------:R-:W-:-:S04]  /*45a0*/  UISETP.NE.AND UP0, UPT, UR4, 0x2, UPT ;  /* 0x000000020400788c */ /* 0x000fc8000bf05270 */
[----:B------:R-:W-:Y:S02]  /*45b0*/  USEL UR7, URZ, 0x1, UP0 ;  /* 0x000000013f077887 */ /* 0x000fe40008000000 */
[----:B------:R-:W-:Y:S02]  /*45c0*/  USEL UR4, UR4, URZ, UP0 ;  /* 0x0000003f04047287 */ /* 0x000fe40008000000 */
[----:B------:R-:W-:Y:S01]  /*45d0*/  ULOP3.LUT UR7, UR38, UR7, URZ, 0x3c, !UPT ;  /* 0x0000000726077292 */ /* 0x000fe2000f8e3c3f */
[----:B------:R-:W-:Y:S11]  /*45e0*/  @!P0 BRA `(.L_x_1371) ;  /* 0x0000000000048947 */ /* 0x000ff60003800000 */
[----:B------:R-:W-:Y:S01]  /*45f0*/  BPT.TRAP 0x1 ;  /* 0x000000040000795c */ /* 0x000fe20000300000 */
.L_x_1371:
[----:B------:R-:W-:Y:S01]  /*4600*/  ULEA UR6, UR4, UR37, 0x3 ;  /* 0x0000002504067291 */ /* 0x000fe2000f8e183f */
[----:B------:R-:W-:-:S05]  /*4610*/  IMAD.U32 R9, RZ, RZ, UR7 ;  /* 0x00000007ff097e24 */ /* 0x000fca000f8e00ff */
[----:B------:R-:W-:-:S04]  /*4620*/  SHF.L.U32 R9, R9, 0x1f, RZ ;  /* 0x0000001f09097819 */ /* 0x000fc800000006ff */
[----:B------:R0:W1:Y:S01]  /*4630*/  SYNCS.PHASECHK.TRANS64.TRYWAIT P1, [UR6+0x2a830], R9 ;  /* 0x02a83009ff0075a7 */ /* 0x0000620008020146 */
[----:B------:R-:W-:Y:S05]  /*4640*/  @!P0 BRA `(.L_x_1372) ;  /* 0x0000000000048947 */ /* 0x000fea0003800000 */
[----:B------:R-:W-:Y:S01]  /*4650*/  BPT.TRAP 0x1 ;  /* 0x000000040000795c */ /* 0x000fe20000300000 */
.L_x_1372:
[----:B-1----:R-:W-:Y:S05]  /*4660*/  @P1 BRA `(.L_x_1373) ;  /* 0x0000000000081947 */ /* 0x002fea0003800000 */
[----:B------:R-:W1:Y:S02]  /*4670*/  SYNCS.PHASECHK.TRANS64.TRYWAIT P1, [UR6+0x2a830], R9 ;  /* 0x02a83009ff0075a7 */ /* 0x000e640008020146 */
[----:B-1----:R-:W-:Y:S05]  /*4680*/  @!P1 BRA `(.L_x_1374) ;  /* 0x0000010c00b49947 */ /* 0x002fea0003800000 */
.L_x_1373:
        /* <DEDUP_REMOVED lines=131> */
.L_x_1375:
[----:B------:R-:W-:Y:S01]  /*4ec0*/  ULEA UR11, UR36, UR37, 0x3 ;  /* 0x00000025240b7291 */ /* 0x000fe2000f8e183f */
[----:B------:R-:W-:-:S05]  /*4ed0*/  IMAD.U32 R0, RZ, RZ, UR38 ;  /* 0x00000026ff007e24 */ /* 0x000fca000f8e00ff */
[----:B------:R-:W-:-:S04]  /*4ee0*/  SHF.L.U32 R0, R0, 0x1f, RZ ;  /* 0x0000001f00007819 */ /* 0x000fc800000006ff */
[----:B------:R2:W3:Y:S01]  /*4ef0*/  SYNCS.PHASECHK.TRANS64.TRYWAIT P1, [UR11+0x2a850], R0 ;  /* 0x02a85000ff0075a7 */ /* 0x0004e2000802014b */
[----:B------:R-:W-:Y:S05]  /*4f00*/  @!P0 BRA `(.L_x_1376) ;  /* 0x0000000000048947 */ /* 0x000fea0003800000 */
[----:B------:R-:W-:Y:S01]  /*4f10*/  BPT.TRAP 0x1 ;  /* 0x000000040000795c */ /* 0x000fe20000300000 */
.L_x_1376:
[----:B---3--:R-:W-:Y:S05]  /*4f20*/  @P1 BRA `(.L_x_1377) ;  /* 0x0000000000081947 */ /* 0x008fea0003800000 */
[----:B------:R-:W3:Y:S02]  /*4f30*/  SYNCS.PHASECHK.TRANS64.TRYWAIT P1, [UR11+0x2a850], R0 ;  /* 0x02a85000ff0075a7 */ /* 0x000ee4000802014b */
[----:B---3--:R-:W-:Y:S05]  /*4f40*/  @!P1 BRA `(.L_x_1378) ;  /* 0x00000104009c9947 */ /* 0x008fea0003800000 */
.L_x_1377:
[----:B------:R-:W-:Y:S01]  /*4f50*/  UIADD3 UR5, UR37, 0x400, URZ ;  /* 0x0000040025057890 */ /* 0x000fe2000fffe03f */
[----:B------:R-:W-:Y:S01]  /*4f60*/  WARPGROUP.ARRIVE ;  /* 0x00000000000079c5 */ /* 0x000fe20000000000 */
[----:B------:R-:W-:Y:S01]  /*4f70*/  UMOV UR15, 0x40000040 ;  /* 0x40000040000f7882 */ /* 0x000fe20000000000 */
[----:B------:R-:W-:Y:S01]  /*4f80*/  ISETP.NE.AND P3, PT, R21, 0x1, PT ;  /* 0x000000011500780c */ /* 0x000fe20003f65270 */
[----:B------:R-:W-:-:S03]  /*4f90*/  USHF.R.U32.HI UR5, URZ, 0x4, UR5 ;  /* 0x000000043f057899 */ /* 0x000fc60008011605 */
[----:B------:R-:W3:Y:S01]  /*4fa0*/  S2R R175, SR_TID.X ;  /* 0x0000000000af7919 */ /* 0x000ee20000002100 */
[----:B01----:R-:W-:Y:S01]  /*4fb0*/  IMAD.IADD R9, R22, 0x1, R18 ;  /* 0x0000000116097824 */ /* 0x003fe200078e0212 */
[----:B------:R-:W-:Y:S01]  /*4fc0*/  ISETP.NE.AND P1, PT, R15, RZ, PT ;  /* 0x000000ff0f00720c */ /* 0x000fe20003f25270 */
[----:B------:R-:W-:Y:S01]  /*4fd0*/  ULOP3.LUT UR5, UR5, 0x3fff, URZ, 0xc0, !UPT ;  /* 0x00003fff05057892 */ /* 0x000fe2000f8ec03f */
[----:B------:R-:W-:Y:S01]  /*4fe0*/  IMAD.U32 R2, RZ, RZ, UR6 ;  /* 0x00000006ff027e24 */ /* 0x000fe2000f8e00ff */
[----:B------:R-:W-:Y:S02]  /*4ff0*/  ULDC UR18, c[0x0][0x9e0] ;  /* 0x0002780000127ab9 */ /* 0x000fe40000000800 */
[----:B------:R-:W-:-:S04]  /*5000*/  ULOP3.LUT UR5, UR5, 0x3000000, URZ, 0xfc, !UPT ;  /* 0x0300000005057892 */ /* 0x000fc8000f8efc3f */
[----:B------:R-:W-:Y:S01]  /*5010*/  UIMAD UR10, UR36, 0x600, UR5 ;  /* 0x00000600240a78a4 */ /* 0x000fe2000f8e0205 */
[----:B--2---:R-:W0:Y:S01]  /*5020*/  @P3 LDC R0, c[0x0][0x44c] ;  /* 0x00011300ff003b82 */ /* 0x004e220000000800 */
[----:B------:R-:W-:-:S05]  /*5030*/  ULOP3.LUT UR5, URZ, UR59, URZ, 0x33, !UPT ;  /* 0x0000003b3f057292 */ /* 0x000fca000f8e333f */
[----:B------:R-:W-:Y:S02]  /*5040*/  UMOV UR14, UR10 ;  /* 0x0000000a000e7c82 */ /* 0x000fe40008000000 */
[----:B------:R-:W-:Y:S01]  /*5050*/  HGMMA.64x128x16.F32 R24, R156, gdesc[UR12].tnspB, R24, gsb0 ;  /* 0x41e0000c9c187df0 */ /* 0x000fe20008000818 */
[----:B------:R-:W-:Y:S01]  /*5060*/  UIADD3 UR14, UR10, 0x80, URZ ;  /* 0x000000800a0e7890 */ /* 0x000fe2000fffe03f */
[----:B------:R-:W1:Y:S01]  /*5070*/  @P3 LDC R13, c[0x0][0x450] ;  /* 0x00011400ff0d3b82 */ /* 0x000e620000000800 */
[----:B------:R-:W-:Y:S01]  /*5080*/  UMOV UR15, 0x40000040 ;  /* 0x40000040000f7882 */ /* 0x000fe20000000000 */
[----:B---3--:R-:W-:Y:S01]  /*5090*/  LOP3.LUT P2, RZ, R175, 0x7f, RZ, 0xc0, !PT ;  /* 0x0000007fafff7812 */ /* 0x008fe2000784c0ff */
[----:B0-----:R-:W-:-:S05]  /*50a0*/  @P3 IMAD.HI.U32 R0, R9, R0, RZ ;  /* 0x0000000009003227 */ /* 0x001fca00078e00ff */
[----:B-1----:R-:W-:-:S07]  /*50b0*/  @P3 SHF.R.U32.HI R9, RZ, R13, R0 ;  /* 0x0000000dff093219 */ /* 0x002fce0000011600 */
        /* <DEDUP_REMOVED lines=29> */
[----:B------:R-:W-:Y:S01]  /*5290*/  VIADD R144, R2, 0xffffffff ;  /* 0xffffffff02907836 */ /* 0x000fe20000000000 */
[----:B------:R-:W-:Y:S02]  /*52a0*/  WARPGROUP.DEPBAR.LE gsb0, 0x0 ;  /* 0x00008000000079c5 */ /* 0x000fe40000010000 */
[----:B------:R-:W0:Y:S01]  /*52b0*/  SHFL.IDX PT, R139, R9, RZ, 0x1c1f ;  /* 0x001c1fff098b7589 */ /* 0x000e2200000e0000 */
[----:B------:R1:W-:Y:S02]  /*52c0*/  @!P2 SYNCS.ARRIVE.TRANS64.RED.A1T0 RZ, [R0+URZ], RZ ;  /* 0x000000ff00ffa9a7 */ /* 0x0003e4000810043f */
[----:B-1----:R-:W-:-:S05]  /*52d0*/  IADD3 R0, -R17, R2, R16 ;  /* 0x0000000211007210 */ /* 0x002fca0007ffe110 */
[C---:B------:R-:W-:Y:S02]  /*52e0*/  VIADD R141, R0.reuse, UR18 ;  /* 0x00000012008d7c36 */ /* 0x040fe40008000000 */
[----:B------:R-:W-:Y:S02]  /*52f0*/  VIADD R142, R0, UR5 ;  /* 0x00000005008e7c36 */ /* 0x000fe40008000000 */
[--C-:B0-----:R-:W-:Y:S02]  /*5300*/  IMAD.IADD R13, R141, 0x1, R139.reuse ;  /* 0x000000018d0d7824 */ /* 0x101fe400078e028b */
[----:B------:R-:W-:Y:S01]  /*5310*/  IMAD.IADD R137, R142, 0x1, R139 ;  /* 0x000000018e897824 */ /* 0x000fe200078e028b */
[----:B------:R-:W-:Y:S06]  /*5320*/  @!P1 BRA `(.L_x_1379) ;  /* 0x0000000000549947 */ /* 0x000fec0003800000 */
[----:B------:R-:W-:Y:S01]  /*5330*/  IADD3 R139, -R17, R16, R139 ;  /* 0x00000010118b7210 */ /* 0x000fe20007ffe18b */
        /* <DEDUP_REMOVED lines=11> */
.L_x_1381:
[----:B------:R-:W-:-:S05]  /*53f0*/  IMAD.U32 R2, RZ, RZ, UR58 ;  /* 0x0000003aff027e24 */ /* 0x000fca000f8e00ff */
[----:B------:R-:W-:-:S13]  /*5400*/  ISETP.NE.AND P1, PT, R2, 0x1, PT ;  /* 0x000000010200780c */ /* 0x000fda0003f25270 */
[----:B------:R-:W0:Y:S02]  /*5410*/  @P1 LDC.64 R146, c[0x0][0x9e8] ;  /* 0x00027a00ff921b82 */ /* 0x000e240000000a00 */
[----:B0-----:R-:W-:-:S05]  /*5420*/  @P1 IMAD.HI.U32 R0, R139, R146, RZ ;  /* 0x000000928b001227 */ /* 0x001fca00078e00ff */
[----:B------:R-:W-:-:S07]  /*5430*/  @P1 SHF.R.U32.HI R139, RZ, R147, R0 ;  /* 0x00000093ff8b1219 */ /* 0x000fce0000011600 */
.L_x_1382:
[----:B------:R-:W-:Y:S05]  /*5440*/  BSYNC B0 ;  /* 0x0000000000007941 */ /* 0x000fea0003800000 */
.L_x_1380:
[----:B------:R-:W-:-:S05]  /*5450*/  IMAD R0, R139, R2, R144 ;  /* 0x000000028b007224 */ /* 0x000fca00078e0290 */
[----:B------:R-:W-:Y:S02]  /*5460*/  VIADDMNMX R13, R0, R2, R13, PT ;  /* 0x00000002000d7246 */ /* 0x000fe4000380010d */
[----:B------:R-:W-:-:S07]  /*5470*/  VIMNMX R137, R137, R0, !PT ;  /* 0x0000000089897248 */ /* 0x000fce0007fe0100 */
.L_x_1379:
        /* <DEDUP_REMOVED lines=132> */
.L_x_1385:
[----:B------:R-:W-:-:S05]  /*5cc0*/  IMAD.U32 R93, RZ, RZ, UR58 ;  /* 0x0000003aff5d7e24 */ /* 0x000fca000f8e00ff */
[----:B------:R-:W-:-:S13]  /*5cd0*/  ISETP.NE.AND P6, PT, R93, 0x1, PT ;  /* 0x000000015d00780c */ /* 0x000fda0003fc5270 */
[----:B------:R-:W0:Y:S02]  /*5ce0*/  @P6 LDC.64 R140, c[0x0][0x9e8] ;  /* 0x00027a00ff8c6b82 */ /* 0x000e240000000a00 */
[----:B0-----:R-:W-:-:S05]  /*5cf0*/  @P6 IMAD.HI.U32 R140, R9, R140, RZ ;  /* 0x0000008c098c6227 */ /* 0x001fca00078e00ff */
[----:B------:R-:W-:-:S07]  /*5d00*/  @P6 SHF.R.U32.HI R9, RZ, R141, R140 ;  /* 0x0000008dff096219 */ /* 0x000fce000001168c */
.L_x_1386:
[----:B------:R-:W-:Y:S05]  /*5d10*/  BSYNC B0 ;  /* 0x0000000000007941 */ /* 0x000fea0003800000 */
.L_x_1384:
[----:B------:R-:W-:-:S05]  /*5d20*/  IMAD R140, R9, R93, R144 ;  /* 0x0000005d098c7224 */ /* 0x000fca00078e0290 */
[----:B------:R-:W-:Y:S02]  /*5d30*/  VIADDMNMX R13, R140, R93, R13, PT ;  /* 0x0000005d8c0d7246 */ /* 0x000fe4000380010d */
[----:B------:R-:W-:-:S07]  /*5d40*/  VIMNMX R89, R89, R140, !PT ;  /* 0x0000008c59597248 */ /* 0x000fce0007fe0100 */
.L_x_1383:
        /* <DEDUP_REMOVED lines=68> */
[----:B------:R-:W-:Y:S02]  /*6190*/  ISETP.GT.AND P1, PT, R89, 0x30, !P1 ;  /* 0x000000305900780c */ /* 0x000fe40004f24270 */
[----:B------:R-:W-:Y:S02]  /*61a0*/  FMNMX.FTZ R91, R88, R9, !PT ;  /* 0x00000009585b7209 */ /* 0x000fe40007810000 */
[----:B------:R-:W-:Y:S01]  /*61b0*/  ISETP.LT.OR P1, PT, R13, 0x31, P1 ;  /* 0x000000310d00780c */ /* 0x000fe20000f21670 */
[----:B------:R-:W0:Y:S01]  /*61c0*/  LDC R9, c[0x0][0x988] ;  /* 0x00026200ff097b82 */ /* 0x000e220000000800 */
[----:B------:R-:W-:Y:S01]  /*61d0*/  ISETP.NE.AND P2, PT, R121, RZ, PT ;  /* 0x000000ff7900720c */ /* 0x000fe20003f45270 */
[----:B------:R-:W1:Y:S01]  /*61e0*/  SHFL.BFLY PT, R178, R91, 0x2, 0x1f ;  /* 0x0c401f005bb27f89 */ /* 0x000e6200000e0000 */
[----:B------:R-:W-:Y:S02]  /*61f0*/  FSEL R114, R114, -INF , !P1 ;  /* 0xff80000072727808 */ /* 0x000fe40004800000 */
[----:B------:R-:W-:-:S02]  /*6200*/  ISETP.NE.AND P1, PT, R153, RZ, PT ;  /* 0x000000ff9900720c */ /* 0x000fc40003f25270 */
[----:B------:R-:W-:Y:S02]  /*6210*/  ISETP.NE.AND P6, PT, R156, RZ, PT ;  /* 0x000000ff9c00720c */ /* 0x000fe40003fc5270 */
[C---:B------:R-:W-:Y:S02]  /*6220*/  ISETP.GT.AND P1, PT, R89.reuse, 0x31, !P1 ;  /* 0x000000315900780c */ /* 0x040fe40004f24270 */
[----:B------:R-:W-:Y:S02]  /*6230*/  ISETP.GT.AND P3, PT, R89, 0x50, !P3 ;  /* 0x000000505900780c */ /* 0x000fe40005f64270 */
[C---:B------:R-:W-:Y:S02]  /*6240*/  ISETP.LT.OR P1, PT, R13.reuse, 0x32, P1 ;  /* 0x000000320d00780c */ /* 0x040fe40000f21670 */
[----:B------:R-:W-:Y:S02]  /*6250*/  ISETP.LT.OR P3, PT, R13, 0x51, P3 ;  /* 0x000000510d00780c */ /* 0x000fe40001f61670 */
[----:B------:R-:W-:-:S02]  /*6260*/  FSEL R110, R115, -INF , !P1 ;  /* 0xff800000736e7808 */ /* 0x000fc40004800000 */
[----:B------:R-:W-:Y:S02]  /*6270*/  ISETP.NE.AND P1, PT, R113, RZ, PT ;  /* 0x000000ff7100720c */ /* 0x000fe40003f25270 */
[C---:B------:R-:W-:Y:S02]  /*6280*/  ISETP.GT.AND P4, PT, R89.reuse, 0x51, !P4 ;  /* 0x000000515900780c */ /* 0x040fe40006784270 */
[----:B------:R-:W-:Y:S02]  /*6290*/  ISETP.GT.AND P1, PT, R89, 0x38, !P1 ;  /* 0x000000385900780c */ /* 0x000fe40004f24270 */
[----:B------:R-:W-:Y:S02]  /*62a0*/  FSEL R130, R130, -INF , !P3 ;  /* 0xff80000082827808 */ /* 0x000fe40005800000 */
[----:B------:R-:W-:Y:S02]  /*62b0*/  ISETP.LT.OR P1, PT, R13, 0x39, P1 ;  /* 0x000000390d00780c */ /* 0x000fe40000f21670 */
[----:B-1----:R-:W-:-:S02]  /*62c0*/  FMNMX.FTZ R93, R91, R178, !PT ;  /* 0x000000b25b5d7209 */ /* 0x002fc40007810000 */
[----:B------:R-:W-:Y:S02]  /*62d0*/  FSEL R118, R118, -INF , !P1 ;  /* 0xff80000076767808 */ /* 0x000fe40004800000 */
[----:B------:R-:W-:Y:S01]  /*62e0*/  ISETP.NE.AND P1, PT, R154, RZ, PT ;  /* 0x000000ff9a00720c */ /* 0x000fe20003f25270 */
[----:B------:R-:W1:Y:S01]  /*62f0*/  SHFL.BFLY PT, R178, R93, 0x1, 0x1f ;  /* 0x0c201f005db27f89 */ /* 0x000e6200000e0000 */
[----:B------:R-:W-:Y:S02]  /*6300*/  ISETP.LT.OR P4, PT, R13, 0x52, P4 ;  /* 0x000000520d00780c */ /* 0x000fe40002781670 */
[C---:B------:R-:W-:Y:S02]  /*6310*/  ISETP.GT.AND P1, PT, R89.reuse, 0x39, !P1 ;  /* 0x000000395900780c */ /* 0x040fe40004f24270 */
[----:B------:R-:W-:Y:S02]  /*6320*/  ISETP.GT.AND P5, PT, R89, 0x58, !P5 ;  /* 0x000000585900780c */ /* 0x000fe40006fa4270 */
[----:B------:R-:W-:-:S02]  /*6330*/  ISETP.LT.OR P1, PT, R13, 0x3a, P1 ;  /* 0x0000003a0d00780c */ /* 0x000fc40000f21670 */
[----:B------:R-:W-:Y:S02]  /*6340*/  FSEL R182, R131, -INF , !P4 ;  /* 0xff80000083b67808 */ /* 0x000fe40006000000 */
[----:B------:R-:W-:Y:S02]  /*6350*/  FSEL R154, R119, -INF , !P1 ;  /* 0xff800000779a7808 */ /* 0x000fe40004800000 */
[----:B------:R-:W-:Y:S02]  /*6360*/  ISETP.NE.AND P1, PT, R117, RZ, PT ;  /* 0x000000ff7500720c */ /* 0x000fe40003f25270 */
[----:B------:R-:W-:Y:S02]  /*6370*/  ISETP.LT.OR P5, PT, R13, 0x59, P5 ;  /* 0x000000590d00780c */ /* 0x000fe40002fa1670 */
[----:B------:R-:W-:Y:S02]  /*6380*/  ISETP.GT.AND P1, PT, R89, 0x40, !P1 ;  /* 0x000000405900780c */ /* 0x000fe40004f24270 */
[----:B------:R-:W-:-:S02]  /*6390*/  FSEL R134, R134, -INF , !P5 ;  /* 0xff80000086867808 */ /* 0x000fc40006800000 */
[----:B------:R-:W-:Y:S02]  /*63a0*/  ISETP.LT.OR P1, PT, R13, 0x41, P1 ;  /* 0x000000410d00780c */ /* 0x000fe40000f21670 */
[----:B-1----:R-:W-:Y:S02]  /*63b0*/  FMNMX.FTZ R178, R93, R178, !PT ;  /* 0x000000b25db27209 */ /* 0x002fe40007810000 */
        /* <DEDUP_REMOVED lines=67> */
[----:B------:R-:W1:Y:S01]  /*67f0*/  MUFU.EX2 R180, R180 ;  /* 0x000000b400b47308 */ /* 0x000e620000000800 */
[----:B0-----:R-:W-:Y:S02]  /*6800*/  FFMA.FTZ R136, R128, R9, -R113 ;  /* 0x0000000980887223 */ /* 0x001fe40000010871 */
[----:B------:R-:W-:-:S04]  /*6810*/  FMNMX.FTZ R101, R126, R101, !PT ;  /* 0x000000657e657209 */ /* 0x000fc80007810000 */
[----:B------:R-:W-:Y:S01]  /*6820*/  FMNMX.FTZ R101, R176, R101, !PT ;  /* 0x00000065b0657209 */ /* 0x000fe20007810000 */
[----:B------:R0:W-:Y:S03]  /*6830*/  MUFU.EX2 R99, R104 ;  /* 0x0000006800637308 */ /* 0x0001e60000000800 */
[----:B------:R-:W-:-:S04]  /*6840*/  FMNMX.FTZ R101, R130, R101, !PT ;  /* 0x0000006582657209 */ /* 0x000fc80007810000 */
[----:B------:R-:W-:Y:S01]  /*6850*/  FMNMX.FTZ R101, R182, R101, !PT ;  /* 0x00000065b6657209 */ /* 0x000fe20007810000 */
[----:B------:R1:W-:Y:S01]  /*6860*/  MUFU.EX2 R95, R158 ;  /* 0x0000009e005f7308 */ /* 0x0003e20000000800 */
[----:B0-----:R-:W-:Y:S02]  /*6870*/  FSEL R104, R135, -INF , !P2 ;  /* 0xff80000087687808 */ /* 0x001fe40005000000 */
[----:B------:R-:W-:-:S04]  /*6880*/  FMNMX.FTZ R101, R134, R101, !PT ;  /* 0x0000006586657209 */ /* 0x000fc80007810000 */
[----:B------:R-:W-:Y:S01]  /*6890*/  FMNMX.FTZ R105, R104, R101, !PT ;  /* 0x0000006568697209 */ /* 0x000fe20007810000 */
[--C-:B------:R-:W-:Y:S01]  /*68a0*/  FFMA.FTZ R101, R116, R9, -R113.reuse ;  /* 0x0000000974657223 */ /* 0x100fe20000010871 */
[----:B------:R-:W-:Y:S01]  /*68b0*/  MUFU.EX2 R138, R138 ;  /* 0x0000008a008a7308 */ /* 0x000fe20000000800 */
[----:B-1----:R-:W-:Y:S02]  /*68c0*/  F2FP.F16.F32.PACK_AB R158, R180, R93 ;  /* 0x0000005db49e723e */ /* 0x002fe400000000ff */
        /* <DEDUP_REMOVED lines=162> */
.L_x_1370:
        /* <DEDUP_REMOVED lines=22> */
.L_x_1389:
[----:B------:R-:W-:-:S13]  /*7450*/  ISETP.NE.AND P1, PT, R11, 0x1, PT ;  /* 0x000000010b00780c */ /* 0x000fda0003f25270 */
[----:B------:R-:W0:Y:S02]  /*7460*/  @P1 LDC.64 R20, c[0x0][0x9e8] ;  /* 0x00027a00ff141b82 */ /* 0x000e240000000a00 */
[----:B0-----:R-:W-:-:S05]  /*7470*/  @P1 IMAD.HI.U32 R20, R12, R20, RZ ;  /* 0x000000140c141227 */ /* 0x001fca00078e00ff */
[----:B------:R-:W-:-:S07]  /*7480*/  @P1 SHF.R.U32.HI R12, RZ, R21, R20 ;  /* 0x00000015ff0c1219 */ /* 0x000fce0000011614 */
.L_x_1390:
[----:B------:R-:W-:-:S05]  /*7490*/  IMAD R12, R12, R11, RZ ;  /* 0x0000000b0c0c7224 */ /* 0x000fca00078e02ff */
[----:B------:R-:W-:-:S07]  /*74a0*/  VIMNMX R13, R13, R12, !PT ;  /* 0x0000000c0d0d7248 */ /* 0x000fce0007fe0100 */
.L_x_1388:
        /* <DEDUP_REMOVED lines=11> */
.L_x_1400:
        /* <DEDUP_REMOVED lines=8> */
.L_x_1392:
[----:B------:R-:W-:Y:S01]  /*75e0*/  ULEA UR5, UR36, UR37, 0x3 ;  /* 0x0000002524057291 */ /* 0x000fe2000f8e183f */
[----:B------:R-:W-:-:S05]  /*75f0*/  IMAD.U32 R3, RZ, RZ, UR38 ;  /* 0x00000026ff037e24 */ /* 0x000fca000f8e00ff */
[----:B------:R-:W-:-:S04]  /*7600*/  SHF.L.U32 R3, R3, 0x1f, RZ ;  /* 0x0000001f03037819 */ /* 0x000fc800000006ff */
[----:B------:R0:W1:Y:S01]  /*7610*/  SYNCS.PHASECHK.TRANS64.TRYWAIT P1, [UR5+0x2a830], R3 ;  /* 0x02a83003ff0075a7 */ /* 0x0000620008020145 */
[----:B------:R-:W-:Y:S05]  /*7620*/  @!P0 BRA `(.L_x_1393) ;  /* 0x0000000000048947 */ /* 0x000fea0003800000 */
[----:B------:R-:W-:Y:S01]  /*7630*/  BPT.TRAP 0x1 ;  /* 0x000000040000795c */ /* 0x000fe20000300000 */
.L_x_1393:
[----:B-1----:R-:W-:Y:S05]  /*7640*/  @P1 BRA `(.L_x_1394) ;  /* 0x0000000000081947 */ /* 0x002fea0003800000 */
[----:B------:R-:W1:Y:S02]  /*7650*/  SYNCS.PHASECHK.TRANS64.TRYWAIT P1, [UR5+0x2a830], R3 ;  /* 0x02a83003ff0075a7 */ /* 0x000e640008020145 */
[----:B-1----:R-:W-:Y:S05]  /*7660*/  @!P1 BRA `(.L_x_1395) ;  /* 0x000000dc00ec9947 */ /* 0x002fea0003800000 */
.L_x_1394:
        /* <DEDUP_REMOVED lines=131> */
.L_x_1396:
[----:B------:R-:W-:Y:S01]  /*7ea0*/  ULEA UR10, UR4, UR37, 0x3 ;  /* 0x00000025040a7291 */ /* 0x000fe2000f8e183f */
[----:B------:R-:W-:-:S05]  /*7eb0*/  IMAD.U32 R0, RZ, RZ, UR6 ;  /* 0x00000006ff007e24 */ /* 0x000fca000f8e00ff */
[----:B------:R-:W-:-:S04]  /*7ec0*/  SHF.L.U32 R0, R0, 0x1f, RZ ;  /* 0x0000001f00007819 */ /* 0x000fc800000006ff */
[----:B------:R2:W3:Y:S01]  /*7ed0*/  SYNCS.PHASECHK.TRANS64.TRYWAIT P1, [UR10+0x2a850], R0 ;  /* 0x02a85000ff0075a7 */ /* 0x0004e2000802014a */
[----:B------:R-:W-:Y:S05]  /*7ee0*/  @!P0 BRA `(.L_x_1397) ;  /* 0x0000000000048947 */ /* 0x000fea0003800000 */
[----:B------:R-:W-:Y:S01]  /*7ef0*/  BPT.TRAP 0x1 ;  /* 0x000000040000795c */ /* 0x000fe20000300000 */
.L_x_1397:
[----:B---3--:R-:W-:Y:S05]  /*7f00*/  @P1 BRA `(.L_x_1398) ;  /* 0x0000000000081947 */ /* 0x008fea0003800000 */
[----:B------:R-:W3:Y:S02]  /*7f10*/  SYNCS.PHASECHK.TRANS64.TRYWAIT P1, [UR10+0x2a850], R0 ;  /* 0x02a85000ff0075a7 */ /* 0x000ee4000802014a */
[----:B---3--:R-:W-:Y:S05]  /*7f20*/  @!P1 BRA `(.L_x_1399) ;  /* 0x000000d400d49947 */ /* 0x008fea0003800000 */
.L_x_1398:
        /* <DEDUP_REMOVED lines=51> */
[-CC-:B------:R-:W-:Y:S01]  /*8260*/  FFMA.FTZ R156, R89, R9.reuse, -R176.reuse ;  /* 0x00000009599c7223 */ /* 0x180fe200000108b0 */
[----:B------:R0:W-:Y:S01]  /*8270*/  MUFU.EX2 R0, R12 ;  /* 0x0000000c00007308 */ /* 0x0001e20000000800 */
[-CC-:B------:R-:W-:Y:S01]  /*8280*/  FFMA.FTZ R158, R92, R9.reuse, -R176.reuse ;  /* 0x000000095c9e7223 */ /* 0x180fe200000108b0 */
[-CC-:B------:R-:W-:Y:S01]  /*8290*/  FFMA.FTZ R20, R124, R9.reuse, -R176.reuse ;  /* 0x000000097c147223 */ /* 0x180fe200000108b0 */
[-CC-:B------:R-:W-:Y:S01]  /*82a0*/  FFMA.FTZ R88, R128, R9.reuse, -R176.reuse ;  /* 0x0000000980587223 */ /* 0x180fe200000108b0 */
[----:B------:R-:W-:Y:S01]  /*82b0*/  HGMMA.64x128x16.F32 R24, R152, gdesc[UR12].tnspB, R24, gsb0 ;  /* 0x41e0000c98187df0 */ /* 0x000fe20008000818 */
[----:B------:R-:W-:Y:S01]  /*82c0*/  UMOV UR14, UR6 ;  /* 0x00000006000e7c82 */ /* 0x000fe20008000000 */
[----:B------:R-:W-:Y:S01]  /*82d0*/  UMOV UR15, 0x40000040 ;  /* 0x40000040000f7882 */ /* 0x000fe20000000000 */
[----:B------:R-:W-:Y:S01]  /*82e0*/  UIADD3 UR6, UR4, 0x180, URZ ;  /* 0x0000018004067890 */ /* 0x000fe2000fffe03f */
[----:B------:R-:W1:Y:S01]  /*82f0*/  MUFU.EX2 R21, R21 ;  /* 0x0000001500157308 */ /* 0x000e620000000800 */
[-CC-:B0-----:R-:W-:Y:S01]  /*8300*/  FFMA.FTZ R12, R120, R9.reuse, -R176.reuse ;  /* 0x00000009780c7223 */ /* 0x181fe200000108b0 */
[-CC-:B------:R-:W-:Y:S01]  /*8310*/  FFMA.FTZ R92, R132, R9.reuse, -R176.reuse ;  /* 0x00000009845c7223 */ /* 0x180fe200000108b0 */
[----:B------:R-:W-:-:S05]  /*8320*/  FFMA.FTZ R133, R133, R9, -R176 ;  /* 0x0000000985857223 */ /* 0x000fca00000108b0 */
[----:B------:R-:W0:Y:S08]  /*8330*/  MUFU.EX2 R156, R156 ;  /* 0x0000009c009c7308 */ /* 0x000e300000000800 */
[----:B------:R-:W-:Y:S01]  /*8340*/  MUFU.EX2 R158, R158 ;  /* 0x0000009e009e7308 */ /* 0x000fe20000000800 */
[----:B-1----:R-:W-:-:S07]  /*8350*/  FFMA.FTZ R7, R0, R7, R21 ;  /* 0x0000000700077223 */ /* 0x002fce0000010015 */
[----:B------:R-:W-:Y:S01]  /*8360*/  MUFU.EX2 R12, R12 ;  /* 0x0000000c000c7308 */ /* 0x000fe20000000800 */
[C---:B0-----:R-:W-:Y:S01]  /*8370*/  FADD.FTZ R7, R156.reuse, R7 ;  /* 0x000000079c077221 */ /* 0x041fe20000010000 */
[----:B------:R-:W-:-:S06]  /*8380*/  F2FP.F16.F32.PACK_AB R156, R156, R21 ;  /* 0x000000159c9c723e */ /* 0x000fcc00000000ff */
        /* <DEDUP_REMOVED lines=11> */
[----:B------:R-:W-:Y:S01]  /*8440*/  MUFU.EX2 R152, R152 ;  /* 0x0000009800987308 */ /* 0x000fe20000000800 */
[----:B------:R-:W-:-:S07]  /*8450*/  UIADD3 UR4, UR4, 0x280, URZ ;  /* 0x0000028004047890 */ /* 0x000fce000fffe03f */
[----:B------:R-:W-:Y:S01]  /*8460*/  MUFU.EX2 R154, R154 ;  /* 0x0000009a009a7308 */ /* 0x000fe20000000800 */
[----:B------:R-:W-:Y:S02]  /*8470*/  WARPGROUP.DEPBAR.LE gsb0, 0x0 ;  /* 0x00008000000079c5 */ /* 0x000fe40000010000 */
[----:B------:R-:W-:Y:S01]  /*8480*/  WARPGROUP.ARRIVE ;  /* 0x00000000000079c5 */ /* 0x000fe20000000000 */
[----:B------:R-:W-:Y:S01]  /*8490*/  FMNMX.FTZ R149, R91, R2, !PT ;  /* 0x000000025b957209 */ /* 0x000fe20007810000 */
[-CC-:B------:R-:W-:Y:S01]  /*84a0*/  FFMA.FTZ R148, R104, R9.reuse, -R176.reuse ;  /* 0x0000000968947223 */ /* 0x180fe200000108b0 */
[----:B------:R-:W-:Y:S02]  /*84b0*/  FFMA.FTZ R150, R108, R9, -R176 ;  /* 0x000000096c967223 */ /* 0x000fe400000108b0 */
[----:B------:R-:W-:Y:S01]  /*84c0*/  FMNMX.FTZ R2, R94, R149, !PT ;  /* 0x000000955e027209 */ /* 0x000fe20007810000 */
[----:B------:R-:W-:Y:S01]  /*84d0*/  HGMMA.64x128x16.F32 R24, R144, gdesc[UR12].tnspB, R24, gsb0 ;  /* 0x41e0000c90187df0 */ /* 0x000fe20008000818 */
[----:B------:R-:W-:Y:S01]  /*84e0*/  UMOV UR14, UR6 ;  /* 0x00000006000e7c82 */ /* 0x000fe20008000000 */
[----:B------:R-:W-:Y:S01]  /*84f0*/  UMOV UR15, 0x40000040 ;  /* 0x40000040000f7882 */ /* 0x000fe20000000000 */
[----:B------:R-:W-:Y:S01]  /*8500*/  FMNMX.FTZ R89, R95, R2, !PT ;  /* 0x000000025f597209 */ /* 0x000fe20007810000 */
[----:B------:R-:W-:Y:S01]  /*8510*/  UMOV UR6, UR4 ;  /* 0x0000000400067c82 */ /* 0x000fe20008000000 */
[----:B------:R-:W-:Y:S01]  /*8520*/  MUFU.EX2 R148, R148 ;  /* 0x0000009400947308 */ /* 0x000fe20000000800 */
[----:B------:R-:W-:Y:S01]  /*8530*/  UMOV UR4, UR36 ;  /* 0x0000002400047c82 */ /* 0x000fe20008000000 */
[----:B------:R-:W-:-:S04]  /*8540*/  FMNMX.FTZ R2, R98, R89, !PT ;  /* 0x0000005962027209 */ /* 0x000fc80007810000 */
[----:B------:R-:W-:Y:S02]  /*8550*/  FMNMX.FTZ R89, R99, R2, !PT ;  /* 0x0000000263597209 */ /* 0x000fe40007810000 */
[----:B------:R-:W-:Y:S02]  /*8560*/  MUFU.EX2 R150, R150 ;  /* 0x0000009600967308 */ /* 0x000fe40000000800 */
[----:B------:R-:W-:Y:S01]  /*8570*/  FMNMX.FTZ R2, R102, R89, !PT ;  /* 0x0000005966027209 */ /* 0x000fe20007810000 */
[----:B------:R-:W-:-:S03]  /*8580*/  FFMA.FTZ R89, R93, R9, -R176 ;  /* 0x000000095d597223 */ /* 0x000fc600000108b0 */
[----:B------:R-:W-:-:S03]  /*8590*/  FMNMX.FTZ R93, R103, R2, !PT ;  /* 0x00000002675d7209 */ /* 0x000fc60007810000 */
[----:B------:R-:W-:Y:S01]  /*85a0*/  MUFU.EX2 R89, R89 ;  /* 0x0000005900597308 */ /* 0x000fe20000000800 */
[----:B------:R-:W-:-:S04]  /*85b0*/  FMNMX.FTZ R2, R106, R93, !PT ;  /* 0x0000005d6a027209 */ /* 0x000fc80007810000 */
[----:B------:R-:W-:-:S04]  /*85c0*/  FMNMX.FTZ R93, R107, R2, !PT ;  /* 0x000000026b5d7209 */ /* 0x000fc80007810000 */
        /* <DEDUP_REMOVED lines=19> */
[-CC-:B------:R-:W-:Y:S01]  /*8700*/  FFMA.FTZ R105, R109, R9.reuse, -R176.reuse ;  /* 0x000000096d697223 */ /* 0x180fe200000108b0 */
[-CC-:B------:R-:W-:Y:S01]  /*8710*/  FFMA.FTZ R109, R113, R9.reuse, -R176.reuse ;  /* 0x00000009716d7223 */ /* 0x180fe200000108b0 */
[-CC-:B------:R-:W-:Y:S01]  /*8720*/  FFMA.FTZ R113, R117, R9.reuse, -R176.reuse ;  /* 0x0000000975717223 */ /* 0x180fe200000108b0 */
[----:B------:R-:W-:Y:S01]  /*8730*/  FMNMX.FTZ R2, R135, R2, !PT ;  /* 0x0000000287027209 */ /* 0x000fe20007810000 */
[-CC-:B------:R-:W-:Y:S01]  /*8740*/  FFMA.FTZ R117, R121, R9.reuse, -R176.reuse ;  /* 0x0000000979757223 */ /* 0x180fe200000108b0 */
[-CC-:B------:R-:W-:Y:S01]  /*8750*/  FFMA.FTZ R121, R125, R9.reuse, -R176.reuse ;  /* 0x000000097d797223 */ /* 0x180fe200000108b0 */
[----:B------:R-:W-:Y:S01]  /*8760*/  MUFU.EX2 R105, R105 ;  /* 0x0000006900697308 */ /* 0x000fe20000000800 */
[----:B------:R-:W-:-:S07]  /*8770*/  FFMA.FTZ R125, R129, R9, -R176 ;  /* 0x00000009817d7223 */ /* 0x000fce00000108b0 */
[----:B------:R-:W-:Y:S08]  /*8780*/  MUFU.EX2 R109, R109 ;  /* 0x0000006d006d7308 */ /* 0x000ff00000000800 */
[----:B------:R-:W-:Y:S08]  /*8790*/  MUFU.EX2 R113, R113 ;  /* 0x0000007100717308 */ /* 0x000ff00000000800 */
[----:B------:R-:W-:Y:S08]  /*87a0*/  MUFU.EX2 R117, R117 ;  /* 0x0000007500757308 */ /* 0x000ff00000000800 */
[----:B------:R-:W-:Y:S08]  /*87b0*/  MUFU.EX2 R121, R121 ;  /* 0x0000007900797308 */ /* 0x000ff00000000800 */
[----:B------:R-:W-:Y:S01]  /*87c0*/  MUFU.EX2 R125, R125 ;  /* 0x0000007d007d7308 */ /* 0x000fe20000000800 */
[----:B------:R-:W-:-:S02]  /*87d0*/  WARPGROUP.DEPBAR.LE gsb0, 0x0 ;  /* 0x00008000000079c5 */ /* 0x000fc40000010000 */
        /* <DEDUP_REMOVED lines=112> */
[C---:B------:R-:W-:Y:S01]  /*8ee0*/  ISETP.GT.AND P1, PT, R10.reuse, R13, PT ;  /* 0x0000000d0a00720c */ /* 0x040fe20003f24270 */
[----:B-1----:R-:W-:Y:S01]  /*8ef0*/  FADD.FTZ R6, R137, R6 ;  /* 0x0000000689067221 */ /* 0x002fe20000010000 */
[C---:B------:R-:W-:Y:S01]  /*8f00*/  F2FP.F16.F32.PACK_AB R137, R131.reuse, R137 ;  /* 0x000000898389723e */ /* 0x040fe200000000ff */
        /* <DEDUP_REMOVED lines=34> */
[----:B------:R-:W-:Y:S02]  /*9130*/  IMAD.MOV.U32 R15, RZ, RZ, R8 ;  /* 0x000000ffff0f7224 */ /* 0x000fe400078e0008 */
[----:B------:R-:W-:Y:S01]  /*9140*/  IMAD.MOV.U32 R12, RZ, RZ, R3 ;  /* 0x000000ffff0c7224 */ /* 0x000fe200078e0003 */
[----:B------:R-:W-:Y:S06]  /*9150*/  @P1 BRA `(.L_x_1400) ;  /* 0xffffffe400001947 */ /* 0x000fec000383ffff */
.L_x_1391:
[----:B------:R-:W-:-:S13]  /*9160*/  ISETP.GE.AND P1, PT, R10, R23, PT ;  /* 0x000000170a00720c */ /* 0x000fda0003f26270 */
[----:B------:R-:W-:Y:S05]  /*9170*/  @!P1 BRA `(.L_x_1401) ;  /* 0x0000002c00789947 */ /* 0x000fea0003800000 */
[----:B------:R-:W-:Y:S01]  /*9180*/  IMAD.MOV.U32 R12, RZ, RZ, R8 ;  /* 0x000000ffff0c7224 */ /* 0x000fe200078e0008 */
[----:B------:R-:W-:Y:S01]  /*9190*/  UMOV UR6, UR38 ;  /* 0x0000002600067c82 */ /* 0x000fe20008000000 */
[----:B------:R-:W-:Y:S01]  /*91a0*/  IMAD.MOV.U32 R13, RZ, RZ, R3 ;  /* 0x000000ffff0d7224 */ /* 0x000fe200078e0003 */
[----:B------:R-:W-:Y:S01]  /*91b0*/  UMOV UR4, UR36 ;  /* 0x0000002400047c82 */ /* 0x000fe20008000000 */
[----:B------:R-:W-:Y:S01]  /*91c0*/  ULDC UR58, c[0x0][0x9e4] ;  /* 0x00027900003a7ab9 */ /* 0x000fe20000000800 */
[----:B------:R-:W-:-:S05]  /*91d0*/  ULDC UR59, c[0x0][0x9dc] ;  /* 0x00027700003b7ab9 */ /* 0x000fca0000000800 */
.L_x_1418:
        /* <DEDUP_REMOVED lines=8> */
.L_x_1402:
[----:B------:R-:W-:Y:S01]  /*9260*/  ULEA UR5, UR36, UR37, 0x3 ;  /* 0x0000002524057291 */ /* 0x000fe2000f8e183f */
[----:B------:R-:W-:-:S05]  /*9270*/  IMAD.U32 R3, RZ, RZ, UR38 ;  /* 0x00000026ff037e24 */ /* 0x000fca000f8e00ff */
[----:B------:R-:W-:-:S04]  /*9280*/  SHF.L.U32 R3, R3, 0x1f, RZ ;  /* 0x0000001f03037819 */ /* 0x000fc800000006ff */
[----:B------:R0:W1:Y:S01]  /*9290*/  SYNCS.PHASECHK.TRANS64.TRYWAIT P1, [UR5+0x2a830], R3 ;  /* 0x02a83003ff0075a7 */ /* 0x0000620008020145 */
[----:B------:R-:W-:Y:S05]  /*92a0*/  @!P0 BRA `(.L_x_1403) ;  /* 0x0000000000048947 */ /* 0x000fea0003800000 */
[----:B------:R-:W-:Y:S01]  /*92b0*/  BPT.TRAP 0x1 ;  /* 0x000000040000795c */ /* 0x000fe20000300000 */
.L_x_1403:
[----:B-1----:R-:W-:Y:S05]  /*92c0*/  @P1 BRA `(.L_x_1404) ;  /* 0x0000000000081947 */ /* 0x002fea0003800000 */
[----:B------:R-:W1:Y:S02]  /*92d0*/  SYNCS.PHASECHK.TRANS64.TRYWAIT P1, [UR5+0x2a830], R3 ;  /* 0x02a83003ff0075a7 */ /* 0x000e640008020145 */
[----:B-1----:R-:W-:Y:S05]  /*92e0*/  @!P1 BRA `(.L_x_1405) ;  /* 0x000000c000fc9947 */ /* 0x002fea0003800000 */
.L_x_1404:
        /* <DEDUP_REMOVED lines=131> */
.L_x_1406:
[----:B------:R-:W-:Y:S01]  /*9b20*/  ULEA UR10, UR4, UR37, 0x3 ;  /* 0x00000025040a7291 */ /* 0x000fe2000f8e183f */
[----:B------:R-:W-:-:S05]  /*9b30*/  IMAD.U32 R0, RZ, RZ, UR6 ;  /* 0x00000006ff007e24 */ /* 0x000fca000f8e00ff */
[----:B------:R-:W-:-:S04]  /*9b40*/  SHF.L.U32 R0, R0, 0x1f, RZ ;  /* 0x0000001f00007819 */ /* 0x000fc800000006ff */
[----:B------:R2:W3:Y:S01]  /*9b50*/  SYNCS.PHASECHK.TRANS64.TRYWAIT P1, [UR10+0x2a850], R0 ;  /* 0x02a85000ff0075a7 */ /* 0x0004e2000802014a */
[----:B------:R-:W-:Y:S05]  /*9b60*/  @!P0 BRA `(.L_x_1407) ;  /* 0x0000000000048947 */ /* 0x000fea0003800000 */
[----:B------:R-:W-:Y:S01]  /*9b70*/  BPT.TRAP 0x1 ;  /* 0x000000040000795c */ /* 0x000fe20000300000 */
.L_x_1407:
[----:B---3--:R-:W-:Y:S05]  /*9b80*/  @P1 BRA `(.L_x_1408) ;  /* 0x0000000000081947 */ /* 0x008fea0003800000 */
[----:B------:R-:W3:Y:S02]  /*9b90*/  SYNCS.PHASECHK.TRANS64.TRYWAIT P1, [UR10+0x2a850], R0 ;  /* 0x02a85000ff0075a7 */ /* 0x000ee4000802014a */
[----:B---3--:R-:W-:Y:S05]  /*9ba0*/  @!P1 BRA `(.L_x_1409) ;  /* 0x000000b800e49947 */ /* 0x008fea0003800000 */
.L_x_1408:
[----:B------:R-:W-:Y:S01]  /*9bb0*/  UIADD3 UR5, UR37, 0x400, URZ ;  /* 0x0000040025057890 */ /* 0x000fe2000fffe03f */
[----:B------:R-:W-:Y:S01]  /*9bc0*/  WARPGROUP.ARRIVE ;  /* 0x00000000000079c5 */ /* 0x000fe20000000000 */
[----:B------:R-:W-:-:S05]  /*9bd0*/  UMOV UR15, 0x40000040 ;  /* 0x40000040000f7882 */ /* 0x000fca0000000000 */
[----:B------:R-:W3:Y:S01]  /*9be0*/  S2R R175, SR_TID.X ;  /* 0x0000000000af7919 */ /* 0x000ee20000002100 */
[----:B------:R-:W-:Y:S01]  /*9bf0*/  USHF.R.U32.HI UR5, URZ, 0x4, UR5 ;  /* 0x000000043f057899 */ /* 0x000fe20008011605 */
[----:B------:R-:W-:Y:S01]  /*9c00*/  ISETP.NE.AND P2, PT, R14, 0x1, PT ;  /* 0x000000010e00780c */ /* 0x000fe20003f45270 */
[----:B01----:R-:W-:Y:S01]  /*9c10*/  IMAD.IADD R3, R22, 0x1, R18 ;  /* 0x0000000116037824 */ /* 0x003fe200078e0212 */
[----:B------:R-:W-:Y:S01]  /*9c20*/  ULDC UR11, c[0x0][0x9e0] ;  /* 0x00027800000b7ab9 */ /* 0x000fe20000000800 */
        /* <DEDUP_REMOVED lines=52> */
[----:B------:R-:W-:Y:S01]  /*9f70*/  VIADD R142, R2, 0xffffffff ;  /* 0xffffffff028e7836 */ /* 0x000fe20000000000 */
        /* <DEDUP_REMOVED lines=18> */
.L_x_1412:
[----:B------:R-:W-:-:S05]  /*a0a0*/  IMAD.U32 R2, RZ, RZ, UR58 ;  /* 0x0000003aff027e24 */ /* 0x000fca000f8e00ff */
[----:B------:R-:W-:-:S13]  /*a0b0*/  ISETP.NE.AND P1, PT, R2, 0x1, PT ;  /* 0x000000010200780c */ /* 0x000fda0003f25270 */
[----:B------:R-:W0:Y:S02]  /*a0c0*/  @P1 LDC.64 R144, c[0x0][0x9e8] ;  /* 0x00027a00ff901b82 */ /* 0x000e240000000a00 */
[----:B0-----:R-:W-:-:S05]  /*a0d0*/  @P1 IMAD.HI.U32 R0, R21, R144, RZ ;  /* 0x0000009015001227 */ /* 0x001fca00078e00ff */
[----:B------:R-:W-:-:S07]  /*a0e0*/  @P1 SHF.R.U32.HI R21, RZ, R145, R0 ;  /* 0x00000091ff151219 */ /* 0x000fce0000011600 */
.L_x_1413:
[----:B------:R-:W-:Y:S05]  /*a0f0*/  BSYNC B0 ;  /* 0x0000000000007941 */ /* 0x000fea0003800000 */
.L_x_1411:
[----:B------:R-:W-:-:S05]  /*a100*/  IMAD R0, R21, R2, R142 ;  /* 0x0000000215007224 */ /* 0x000fca00078e028e */
[----:B------:R-:W-:Y:S02]  /*a110*/  VIADDMNMX R9, R0, R2, R9, PT ;  /* 0x0000000200097246 */ /* 0x000fe40003800109 */
[----:B------:R-:W-:-:S07]  /*a120*/  VIMNMX R15, R15, R0, !PT ;  /* 0x000000000f0f7248 */ /* 0x000fce0007fe0100 */
.L_x_1410:
        /* <DEDUP_REMOVED lines=132> */
.L_x_1416:
[----:B------:R-:W-:-:S05]  /*a970*/  IMAD.U32 R9, RZ, RZ, UR58 ;  /* 0x0000003aff097e24 */ /* 0x000fca000f8e00ff */
[----:B------:R-:W-:-:S13]  /*a980*/  ISETP.NE.AND P6, PT, R9, 0x1, PT ;  /* 0x000000010900780c */ /* 0x000fda0003fc5270 */
[----:B------:R-:W0:Y:S02]  /*a990*/  @P6 LDC.64 R140, c[0x0][0x9e8] ;  /* 0x00027a00ff8c6b82 */ /* 0x000e240000000a00 */
[----:B0-----:R-:W-:-:S05]  /*a9a0*/  @P6 IMAD.HI.U32 R140, R3, R140, RZ ;  /* 0x0000008c038c6227 */ /* 0x001fca00078e00ff */
[----:B------:R-:W-:-:S07]  /*a9b0*/  @P6 SHF.R.U32.HI R3, RZ, R141, R140 ;  /* 0x0000008dff036219 */ /* 0x000fce000001168c */
.L_x_1417:
[----:B------:R-:W-:Y:S05]  /*a9c0*/  BSYNC B0 ;  /* 0x0000000000007941 */ /* 0x000fea0003800000 */
.L_x_1415:
[----:B------:R-:W-:-:S05]  /*a9d0*/  IMAD R140, R3, R9, R142 ;  /* 0x00000009038c7224 */ /* 0x000fca00078e028e */
[----:B------:R-:W-:Y:S02]  /*a9e0*/  VIADDMNMX R15, R140, R9, R15, PT ;  /* 0x000000098c0f7246 */ /* 0x000fe4000380010f */
[----:B------:R-:W-:-:S07]  /*a9f0*/  VIMNMX R21, R21, R140, !PT ;  /* 0x0000008c15157248 */ /* 0x000fce0007fe0100 */
.L_x_1414:
        /* <DEDUP_REMOVED lines=49> */
[----:B------:R-:W-:Y:S02]  /*ad10*/  ISETP.NE.AND P6, PT, R156, RZ, PT ;  /* 0x000000ff9c00720c */ /* 0x000fe40003fc5270 */
        /* <DEDUP_REMOVED lines=24> */
[----:B------:R-:W-:-:S02]  /*aea0*/  ISETP.NE.AND P1, PT, R151, RZ, PT ;  /* 0x000000ff9700720c */ /* 0x000fc40003f25270 */
[C---:B------:R-:W-:Y:S02]  /*aeb0*/  ISETP.GT.AND P3, PT, R21.reuse, 0x50, !P3 ;  /* 0x000000501500780c */ /* 0x040fe40005f64270 */
[----:B------:R-:W-:Y:S02]  /*aec0*/  ISETP.GT.AND P1, PT, R21, 0x31, !P1 ;  /* 0x000000311500780c */ /* 0x000fe40004f24270 */
[C---:B------:R-:W-:Y:S02]  /*aed0*/  ISETP.LT.OR P3, PT, R15.reuse, 0x51, P3 ;  /* 0x000000510f00780c */ /* 0x040fe40001f61670 */
[----:B------:R-:W-:Y:S02]  /*aee0*/  ISETP.LT.OR P1, PT, R15, 0x32, P1 ;  /* 0x000000320f00780c */ /* 0x000fe40000f21670 */
[----:B------:R-:W-:Y:S02]  /*aef0*/  ISETP.GT.AND P4, PT, R21, 0x51, !P4 ;  /* 0x000000511500780c */ /* 0x000fe40006784270 */
[----:B------:R-:W-:-:S02]  /*af00*/  FSEL R110, R115, -INF , !P1 ;  /* 0xff800000736e7808 */ /* 0x000fc40004800000 */
[----:B------:R-:W-:Y:S02]  /*af10*/  ISETP.NE.AND P1, PT, R113, RZ, PT ;  /* 0x000000ff7100720c */ /* 0x000fe40003f25270 */
[----:B------:R-:W-:Y:S02]  /*af20*/  FSEL R130, R130, -INF , !P3 ;  /* 0xff80000082827808 */ /* 0x000fe40005800000 */
[----:B------:R-:W-:Y:S02]  /*af30*/  ISETP.GT.AND P1, PT, R21, 0x38, !P1 ;  /* 0x000000381500780c */ /* 0x000fe40004f24270 */
[C---:B------:R-:W-:Y:S02]  /*af40*/  ISETP.LT.OR P4, PT, R15.reuse, 0x52, P4 ;  /* 0x000000520f00780c */ /* 0x040fe40002781670 */
[----:B------:R-:W-:Y:S02]  /*af50*/  ISETP.LT.OR P1, PT, R15, 0x39, P1 ;  /* 0x000000390f00780c */ /* 0x000fe40000f21670 */
[----:B------:R-:W-:-:S02]  /*af60*/  ISETP.GT.AND P5, PT, R21, 0x58, !P5 ;  /* 0x000000581500780c */ /* 0x000fc40006fa4270 */
[----:B------:R-:W-:Y:S02]  /*af70*/  FSEL R118, R118, -INF , !P1 ;  /* 0xff80000076767808 */ /* 0x000fe40004800000 */
[----:B------:R-:W-:Y:S02]  /*af80*/  ISETP.NE.AND P1, PT, R153, RZ, PT ;  /* 0x000000ff9900720c */ /* 0x000fe40003f25270 */
[----:B------:R-:W-:Y:S02]  /*af90*/  FSEL R180, R131, -INF , !P4 ;  /* 0xff80000083b47808 */ /* 0x000fe40006000000 */
[----:B------:R-:W-:Y:S02]  /*afa0*/  ISETP.GT.AND P1, PT, R21, 0x39, !P1 ;  /* 0x000000391500780c */ /* 0x000fe40004f24270 */
[C---:B------:R-:W-:Y:S02]  /*afb0*/  ISETP.LT.OR P5, PT, R15.reuse, 0x59, P5 ;  /* 0x000000590f00780c */ /* 0x040fe40002fa1670 */
[----:B------:R-:W-:-:S02]  /*afc0*/  ISETP.LT.OR P1, PT, R15, 0x3a, P1 ;  /* 0x0000003a0f00780c */ /* 0x000fc40000f21670 */
[----:B------:R-:W-:Y:S02]  /*afd0*/  FSEL R134, R134, -INF , !P5 ;  /* 0xff80000086867808 */ /* 0x000fe40006800000 */
[----:B------:R-:W-:Y:S02]  /*afe0*/  FSEL R156, R119, -INF , !P1 ;  /* 0xff800000779c7808 */ /* 0x000fe40004800000 */
[----:B------:R-:W-:-:S04]  /*aff0*/  ISETP.NE.AND P1, PT, R117, RZ, PT ;  /* 0x000000ff7500720c */ /* 0x000fc80003f25270 */
        /* <DEDUP_REMOVED lines=12> */
[----:B------:R-:W-:Y:S02]  /*b0c0*/  FMNMX.FTZ R89, R88, R3, !PT ;  /* 0x0000000358597209 */ /* 0x000fe40007810000 */
[----:B------:R-:W-:-:S03]  /*b0d0*/  ISETP.LT.OR P1, PT, R15, 0x4a, P1 ;  /* 0x0000004a0f00780c */ /* 0x000fc60000f21670 */
[----:B------:R-:W1:Y:S01]  /*b0e0*/  SHFL.BFLY PT, R190, R89, 0x2, 0x1f ;  /* 0x0c401f0059be7f89 */ /* 0x000e6200000e0000 */
[----:B------:R-:W-:Y:S02]  /*b0f0*/  FSEL R178, R127, -INF , !P1 ;  /* 0xff8000007fb27808 */ /* 0x000fe40004800000 */
[----:B------:R-:W-:Y:S02]  /*b100*/  ISETP.GT.AND P1, PT, R21, RZ, !P6 ;  /* 0x000000ff1500720c */ /* 0x000fe40007724270 */
[----:B------:R-:W-:Y:S02]  /*b110*/  ISETP.NE.AND P6, PT, R125, RZ, PT ;  /* 0x000000ff7d00720c */ /* 0x000fe40003fc5270 */
[----:B------:R-:W-:Y:S02]  /*b120*/  ISETP.LT.OR P1, PT, R15, 0x1, P1 ;  /* 0x000000010f00780c */ /* 0x000fe40000f21670 */
[----:B------:R-:W-:Y:S02]  /*b130*/  ISETP.GT.AND P2, PT, R21, 0x59, !P6 ;  /* 0x000000591500780c */ /* 0x000fe40007744270 */
[----:B------:R-:W-:-:S02]  /*b140*/  FSEL R107, R90, -INF , !P1 ;  /* 0xff8000005a6b7808 */ /* 0x000fc40004800000 */
[----:B------:R-:W-:Y:S02]  /*b150*/  ISETP.LT.OR P2, PT, R15, 0x5a, P2 ;  /* 0x0000005a0f00780c */ /* 0x000fe40001741670 */
[----:B------:R-:W-:Y:S02]  /*b160*/  LOP3.LUT P6, RZ, R175, 0x7f, RZ, 0xc0, !PT ;  /* 0x0000007fafff7812 */ /* 0x000fe400078cc0ff */
[----:B-1----:R-:W-:Y:S02]  /*b170*/  FMNMX.FTZ R190, R89, R190, !PT ;  /* 0x000000be59be7209 */ /* 0x002fe40007810000 */
[----:B------:R-:W-:-:S03]  /*b180*/  FMNMX.FTZ R89, R107, R12, !PT ;  /* 0x0000000c6b597209 */ /* 0x000fc60007810000 */
[----:B------:R-:W1:Y:S01]  /*b190*/  SHFL.BFLY PT, R3, R190, 0x1, 0x1f ;  /* 0x0c201f00be037f89 */ /* 0x000e6200000e0000 */
[----:B------:R-:W-:-:S04]  /*b1a0*/  FMNMX.FTZ R91, R152, R89, !PT ;  /* 0x00000059985b7209 */ /* 0x000fc80007810000 */
[----:B------:R-:W-:-:S04]  /*b1b0*/  FMNMX.FTZ R91, R94, R91, !PT ;  /* 0x0000005b5e5b7209 */ /* 0x000fc80007810000 */
[----:B------:R-:W-:-:S04]  /*b1c0*/  FMNMX.FTZ R91, R150, R91, !PT ;  /* 0x0000005b965b7209 */ /* 0x000fc80007810000 */
[----:B------:R-:W-:-:S04]  /*b1d0*/  FMNMX.FTZ R91, R98, R91, !PT ;  /* 0x0000005b625b7209 */ /* 0x000fc80007810000 */
[----:B------:R-:W-:-:S04]  /*b1e0*/  FMNMX.FTZ R93, R148, R91, !PT ;  /* 0x0000005b945d7209 */ /* 0x000fc80007810000 */
[----:B------:R-:W-:Y:S02]  /*b1f0*/  FMNMX.FTZ R93, R102, R93, !PT ;  /* 0x0000005d665d7209 */ /* 0x000fe40007810000 */
[----:B-1----:R-:W-:Y:S02]  /*b200*/  FMNMX.FTZ R3, R190, R3, !PT ;  /* 0x00000003be037209 */ /* 0x002fe40007810000 */
[----:B------:R-:W-:Y:S02]  /*b210*/  FMNMX.FTZ R93, R146, R93, !PT ;  /* 0x0000005d925d7209 */ /* 0x000fe40007810000 */
[C---:B------:R-:W-:Y:S01]  /*b220*/  FSETP.NEU.FTZ.AND P1, PT, R3.reuse, -INF , PT ;  /* 0xff8000000300780b */ /* 0x040fe20003f3d000 */
[----:B0-----:R-:W-:Y:S01]  /*b230*/  FMUL.FTZ R90, R3, R9 ;  /* 0x00000009035a7220 */ /* 0x001fe20000410000 */
[----:B------:R-:W-:-:S04]  /*b240*/  FMNMX.FTZ R93, R106, R93, !PT ;  /* 0x0000005d6a5d7209 */ /* 0x000fc80007810000 */
        /* <DEDUP_REMOVED lines=30> */
[----:B------:R-:W-:-:S02]  /*b430*/  FFMA.FTZ R105, R128, R9, -R111 ;  /* 0x0000000980697223 */ /* 0x000fc4000001086f */
[----:B------:R-:W-:-:S04]  /*b440*/  FMNMX.FTZ R99, R126, R99, !PT ;  /* 0x000000637e637209 */ /* 0x000fc80007810000 */
[----:B------:R-:W-:Y:S01]  /*b450*/  FMNMX.FTZ R99, R178, R99, !PT ;  /* 0x00000063b2637209 */ /* 0x000fe20007810000 */
[----:B------:R0:W-:Y:S03]  /*b460*/  MUFU.EX2 R97, R104 ;  /* 0x0000006800617308 */ /* 0x0001e60000000800 */
[----:B------:R-:W-:-:S04]  /*b470*/  FMNMX.FTZ R99, R130, R99, !PT ;  /* 0x0000006382637209 */ /* 0x000fc80007810000 */
[----:B------:R-:W-:Y:S01]  /*b480*/  FMNMX.FTZ R99, R180, R99, !PT ;  /* 0x00000063b4637209 */ /* 0x000fe20007810000 */
[----:B------:R-:W-:Y:S01]  /*b490*/  MUFU.EX2 R182, R182 ;  /* 0x000000b600b67308 */ /* 0x000fe20000000800 */
[----:B0-----:R-:W-:Y:S02]  /*b4a0*/  FSEL R104, R135, -INF , !P2 ;  /* 0xff80000087687808 */ /* 0x001fe40005000000 */
[----:B------:R-:W-:-:S04]  /*b4b0*/  FMNMX.FTZ R99, R134, R99, !PT ;  /* 0x0000006386637209 */ /* 0x000fc80007810000 */
[----:B------:R-:W-:Y:S01]  /*b4c0*/  FMNMX.FTZ R103, R104, R99, !PT ;  /* 0x0000006368677209 */ /* 0x000fe20007810000 */
[-CC-:B------:R-:W-:Y:S01]  /*b4d0*/  FFMA.FTZ R99, R116, R9.reuse, -R111.reuse ;  /* 0x0000000974637223 */ /* 0x180fe2000001086f */
[-C--:B------:R-:W-:Y:S01]  /*b4e0*/  FFMA.FTZ R116, R2, R9.reuse, -R111 ;  /* 0x0000000902747223 */ /* 0x080fe2000001086f */
[----:B------:R-:W-:Y:S01]  /*b4f0*/  FSEL R2, R3, RZ, P1 ;  /* 0x000000ff03027208 */ /* 0x000fe20000800000 */
[----:B------:R-:W-:Y:S01]  /*b500*/  MUFU.EX2 R93, R176 ;  /* 0x000000b0005d7308 */ /* 0x000fe20000000800 */
[----:B------:R-:W0:Y:S03]  /*b510*/  SHFL.BFLY PT, R108, R103, 0x2, 0x1f ;  /* 0x0c401f00676c7f89 */ /* 0x000e2600000e0000 */
[----:B------:R-:W-:Y:S01]  /*b520*/  FADD.FTZ R2, -R2, R13 ;  /* 0x0000000d02027221 */ /* 0x000fe20000010100 */
[----:B------:R-:W-:-:S03]  /*b530*/  FFMA.FTZ R13, R88, R9, -R111 ;  /* 0x00000009580d7223 */ /* 0x000fc6000001086f */
[-C--:B------:R-:W-:Y:S01]  /*b540*/  FMUL.FTZ R2, R2, R9.reuse ;  /* 0x0000000902027220 */ /* 0x080fe20000410000 */
[----:B------:R-:W-:Y:S08]  /*b550*/  MUFU.EX2 R154, R154 ;  /* 0x0000009a009a7308 */ /* 0x000ff00000000800 */
[----:B------:R1:W-:Y:S01]  /*b560*/  MUFU.EX2 R95, R138 ;  /* 0x0000008a005f7308 */ /* 0x0003e20000000800 */
[----:B0-----:R-:W-:Y:S01]  /*b570*/  FMNMX.FTZ R109, R103, R108, !PT ;  /* 0x0000006c676d7209 */ /* 0x001fe20007810000 */
[----:B------:R-:W-:-:S06]  /*b580*/  FFMA.FTZ R108, R0, R9, -R111 ;  /* 0x00000009006c7223 */ /* 0x000fcc000001086f */
[----:B------:R-:W-:Y:S01]  /*b590*/  MUFU.EX2 R136, R136 ;  /* 0x0000008800887308 */ /* 0x000fe20000000800 */
[-CC-:B------:R-:W-:Y:S01]  /*b5a0*/  FFMA.FTZ R103, R124, R9.reuse, -R111.reuse ;  /* 0x000000097c677223 */ /* 0x180fe2000001086f */
[----:B-1----:R-:W-:Y:S01]  /*b5b0*/  FFMA.FTZ R138, R132, R9, -R111 ;  /* 0x00000009848a7223 */ /* 0x002fe2000001086f */
[----:B------:R-:W0:Y:S01]  /*b5c0*/  SHFL.BFLY PT, R0, R109, 0x1, 0x1f ;  /* 0x0c201f006d007f89 */ /* 0x000e2200000e0000 */
[----:B------:R-:W-:-:S04]  /*b5d0*/  IMAD.U32 R111, RZ, RZ, UR10 ;  /* 0x0000000aff6f7e24 */ /* 0x000fc8000f8e00ff */
[----:B------:R-:W-:Y:S01]  /*b5e0*/  MUFU.EX2 R100, R100 ;  /* 0x0000006400647308 */ /* 0x000fe20000000800 */
[----:B------:R-:W-:-:S05]  /*b5f0*/  @!P6 VIADD R111, R111, 0x2a860 ;  /* 0x0002a8606f6fe836 */ /* 0x000fca0000000000 */
[----:B------:R-:W-:Y:S02]  /*b600*/  @!P6 PRMT R111, RZ, 0x654, R111 ;  /* 0x00000654ff6fe816 */ /* 0x000fe4000000006f */
[----:B------:R-:W-:Y:S02]  /*b610*/  MUFU.EX2 R15, R15 ;  /* 0x0000000f000f7308 */ /* 0x000fe40000000800 */
[----:B------:R1:W-:Y:S06]  /*b620*/  @!P6 SYNCS.ARRIVE.TRANS64.RED.A1T0 RZ, [R111+URZ], RZ ;  /* 0x000000ff6fffe9a7 */ /* 0x0003ec000810043f */
[----:B------:R-:W-:Y:S01]  /*b630*/  MUFU.EX2 R20, R20 ;  /* 0x0000001400147308 */ /* 0x000fe20000000800 */
[----:B0-----:R-:W-:-:S04]  /*b640*/  FMNMX.FTZ R8, R109, R0, !PT ;  /* 0x000000006d087209 */ /* 0x001fc80007810000 */
[C---:B------:R-:W-:Y:S01]  /*b650*/  FSETP.NEU.FTZ.AND P1, PT, R8.reuse, -INF , PT ;  /* 0xff8000000800780b */ /* 0x040fe20003f3d000 */
[----:B------:R-:W-:Y:S02]  /*b660*/  FMUL.FTZ R0, R8, R9 ;  /* 0x0000000908007220 */ /* 0x000fe40000410000 */
[----:B------:R-:W-:Y:S03]  /*b670*/  MUFU.EX2 R21, R21 ;  /* 0x0000001500157308 */ /* 0x000fe60000000800 */
[----:B------:R-:W-:-:S05]  /*b680*/  FSEL R109, R0, RZ, P1 ;  /* 0x000000ff006d7208 */ /* 0x000fca0000800000 */
[----:B------:R0:W2:Y:S01]  /*b690*/  MUFU.EX2 R0, R2 ;  /* 0x0000000200007308 */ /* 0x0000a20000000800 */
[-CC-:B------:R-:W-:Y:S01]  /*b6a0*/  FFMA.FTZ R157, R107, R9.reuse, -R109.reuse ;  /* 0x000000096b9d7223 */ /* 0x180fe2000001086d */
[----:B------:R-:W-:Y:S01]  /*b6b0*/  FSEL R107, R8, RZ, P1 ;  /* 0x000000ff086b7208 */ /* 0x000fe20000800000 */
        /* <DEDUP_REMOVED lines=14> */
[----:B--2---:R-:W-:Y:S01]  /*b7a0*/  FFMA.FTZ R7, R0, R7, R89 ;  /* 0x0000000700077223 */ /* 0x004fe20000010059 */
        /* <DEDUP_REMOVED lines=13> */
[-CC-:B------:R-:W-:Y:S01]  /*b880*/  FFMA.FTZ R130, R130, R9.reuse, -R109.reuse ;  /* 0x0000000982827223 */ /* 0x180fe2000001086d */
[----:B------:R-:W2:Y:S01]  /*b890*/  MUFU.EX2 R159, R159 ;  /* 0x0000009f009f7308 */ /* 0x000ea20000000800 */
[----:B------:R-:W-:Y:S01]  /*b8a0*/  FADD.FTZ R107, R93, R120 ;  /* 0x000000785d6b7221 */ /* 0x000fe20000010000 */
[-CC-:B------:R-:W-:Y:S01]  /*b8b0*/  FFMA.FTZ R180, R180, R9.reuse, -R109.reuse ;  /* 0x00000009b4b47223 */ /* 0x180fe2000001086d */
[-CC-:B------:R-:W-:Y:S01]  /*b8c0*/  FFMA.FTZ R134, R134, R9.reuse, -R109.reuse ;  /* 0x0000000986867223 */ /* 0x180fe2000001086d */
[----:B------:R-:W-:Y:S01]  /*b8d0*/  FFMA.FTZ R104, R104, R9, -R109 ;  /* 0x0000000968687223 */ /* 0x000fe2000001086d */
[----:B------:R-:W-:Y:S01]  /*b8e0*/  FADD.FTZ R120, R154, R107 ;  /* 0x0000006b9a787221 */ /* 0x000fe20000010000 */
[----:B------:R-:W-:-:S02]  /*b8f0*/  F2FP.F16.F32.PACK_AB R150, R20, R15 ;  /* 0x0000000f1496723e */ /* 0x000fc400000000ff */
[----:B------:R-:W3:Y:S01]  /*b900*/  MUFU.EX2 R94, R94 ;  /* 0x0000005e005e7308 */ /* 0x000ee20000000800 */
[----:B0-----:R-:W-:Y:S01]  /*b910*/  FFMA.FTZ R7, R2, R6, R157 ;  /* 0x0000000602077223 */ /* 0x001fe2000001009d */
[----:B------:R-:W-:Y:S01]  /*b920*/  FADD.FTZ R107, R95, R120 ;  /* 0x000000785f6b7221 */ /* 0x000fe20000010000 */
[C---:B------:R-:W-:Y:S01]  /*b930*/  ISETP.GT.AND P1, PT, R10.reuse, R23, PT ;  /* 0x000000170a00720c */ /* 0x040fe20003f24270 */
[----:B------:R-:W-:Y:S02]  /*b940*/  VIADD R10, R10, 0xffffffff ;  /* 0xffffffff0a0a7836 */ /* 0x000fe40000000000 */
[----:B------:R-:W-:Y:S01]  /*b950*/  FADD.FTZ R6, R88, R7 ;  /* 0x0000000758067221 */ /* 0x000fe20000010000 */
[----:B------:R-:W-:Y:S01]  /*b960*/  F2FP.F16.F32.PACK_AB R152, R154, R93 ;  /* 0x0000005d9a98723e */ /* 0x000fe200000000ff */
[----:B------:R-:W0:Y:S02]  /*b970*/  MUFU.EX2 R153, R153 ;  /* 0x0000009900997308 */ /* 0x000e240000000800 */
[----:B--2---:R-:W-:Y:S01]  /*b980*/  FADD.FTZ R7, R159, R6 ;  /* 0x000000069f077221 */ /* 0x004fe20000010000 */
[----:B------:R-:W-:-:S02]  /*b990*/  F2FP.F16.F32.PACK_AB R154, R136, R95 ;  /* 0x0000005f889a723e */ /* 0x000fc400000000ff */
[----:B------:R-:W-:Y:S02]  /*b9a0*/  F2FP.F16.F32.PACK_AB R148, R100, R97 ;  /* 0x000000616494723e */ /* 0x000fe400000000ff */
[----:B------:R-:W-:Y:S01]  /*b9b0*/  F2FP.F16.F32.PACK_AB R157, R88, R157 ;  /* 0x0000009d589d723e */ /* 0x000fe200000000ff */
        /* <DEDUP_REMOVED lines=18> */
[----:B------:R-:W3:Y:S01]  /*bae0*/  MUFU.EX2 R96, R96 ;  /* 0x0000006000607308 */ /* 0x000ee20000000800 */
[C---:B0-----:R-:W-:Y:S01]  /*baf0*/  FADD.FTZ R6, R106.reuse, R7 ;  /* 0x000000076a067221 */ /* 0x041fe20000010000 */
[----:B------:R-:W-:-:S06]  /*bb00*/  F2FP.F16.F32.PACK_AB R149, R106, R149 ;  /* 0x000000956a95723e */ /* 0x000fcc00000000ff */
[----:B------:R0:W-:Y:S01]  /*bb10*/  MUFU.EX2 R145, R110 ;  /* 0x0000006e00917308 */ /* 0x0001e20000000800 */
[----:B--2---:R-:W-:-:S07]  /*bb20*/  FADD.FTZ R7, R151, R6 ;  /* 0x0000000697077221 */ /* 0x004fce0000010000 */
[----:B------:R-:W2:Y:S01]  /*bb30*/  MUFU.EX2 R12, R142 ;  /* 0x0000008e000c7308 */ /* 0x000ea20000000800 */
[----:B0-----:R-:W-:Y:S01]  /*bb40*/  FADD.FTZ R110, R100, R107 ;  /* 0x0000006b646e7221 */ /* 0x001fe20000010000 */
[----:B---3--:R-:W-:-:S03]  /*bb50*/  F2FP.F16.F32.PACK_AB R144, R96, R21 ;  /* 0x000000156090723e */ /* 0x008fc600000000ff */
[----:B------:R-:W-:-:S03]  /*bb60*/  FADD.FTZ R107, R15, R110 ;  /* 0x0000006e0f6b7221 */ /* 0x000fc60000010000 */
[----:B------:R-:W0:Y:S01]  /*bb70*/  MUFU.EX2 R99, R99 ;  /* 0x0000006300637308 */ /* 0x000e220000000800 */
[----:B------:R-:W-:-:S04]  /*bb80*/  FADD.FTZ R110, R20, R107 ;  /* 0x0000006b146e7221 */ /* 0x000fc80000010000 */
[----:B------:R-:W-:-:S03]  /*bb90*/  FADD.FTZ R107, R21, R110 ;  /* 0x0000006e156b7221 */ /* 0x000fc60000010000 */
[----:B------:R-:W3:Y:S01]  /*bba0*/  MUFU.EX2 R92, R92 ;  /* 0x0000005c005c7308 */ /* 0x000ee20000000800 */
[----:B------:R-:W-:Y:S01]  /*bbb0*/  FADD.FTZ R110, R96, R107 ;  /* 0x0000006b606e7221 */ /* 0x000fe20000010000 */
[C---:B--2---:R-:W-:Y:S01]  /*bbc0*/  FADD.FTZ R7, R12.reuse, R7 ;  /* 0x000000070c077221 */ /* 0x044fe20000010000 */
[----:B------:R-:W-:Y:S01]  /*bbd0*/  F2FP.F16.F32.PACK_AB R151, R12, R151 ;  /* 0x000000970c97723e */ /* 0x000fe200000000ff */
[----:B------:R-:W-:Y:S02]  /*bbe0*/  IMAD.MOV.U32 R12, RZ, RZ, R8 ;  /* 0x000000ffff0c7224 */ /* 0x000fe400078e0008 */
[----:B------:R-:W-:Y:S02]  /*bbf0*/  FADD.FTZ R7, R124, R7 ;  /* 0x000000077c077221 */ /* 0x000fe40000010000 */
[----:B------:R-:W2:Y:S01]  /*bc00*/  MUFU.EX2 R101, R101 ;  /* 0x0000006500657308 */ /* 0x000ea20000000800 */
[----:B0-----:R-:W-:Y:S01]  /*bc10*/  FADD.FTZ R107, R99, R110 ;  /* 0x0000006e636b7221 */ /* 0x001fe20000010000 */
[C---:B------:R-:W-:Y:S01]  /*bc20*/  FADD.FTZ R7, R145.reuse, R7 ;  /* 0x0000000791077221 */ /* 0x040fe20000010000 */
[----:B------:R-:W-:-:S05]  /*bc30*/  F2FP.F16.F32.PACK_AB R145, R145, R124 ;  /* 0x0000007c9191723e */ /* 0x000fca00000000ff */
[----:B------:R-:W0:Y:S01]  /*bc40*/  MUFU.EX2 R118, R118 ;  /* 0x0000007600767308 */ /* 0x000e220000000800 */
[C---:B---3--:R-:W-:Y:S01]  /*bc50*/  FADD.FTZ R6, R92.reuse, R107 ;  /* 0x0000006b5c067221 */ /* 0x048fe20000010000 */
[----:B------:R-:W-:-:S06]  /*bc60*/  F2FP.F16.F32.PACK_AB R146, R92, R99 ;  /* 0x000000635c92723e */ /* 0x000fcc00000000ff */
[----:B------:R-:W3:Y:S01]  /*bc70*/  MUFU.EX2 R108, R108 ;  /* 0x0000006c006c7308 */ /* 0x000ee20000000800 */
[----:B--2---:R-:W-:-:S07]  /*bc80*/  FADD.FTZ R107, R101, R6 ;  /* 0x00000006656b7221 */ /* 0x004fce0000010000 */
[----:B------:R2:W4:Y:S01]  /*bc90*/  MUFU.EX2 R147, R156 ;  /* 0x0000009c00937308 */ /* 0x0005220000000800 */
[----:B0-----:R-:W-:-:S07]  /*bca0*/  FADD.FTZ R7, R118, R7 ;  /* 0x0000000776077221 */ /* 0x001fce0000010000 */
[----:B------:R-:W0:Y:S01]  /*bcb0*/  MUFU.EX2 R103, R103 ;  /* 0x0000006700677308 */ /* 0x000e220000000800 */
[----:B---3--:R-:W-:Y:S01]  /*bcc0*/  FADD.FTZ R6, R108, R107 ;  /* 0x0000006b6c067221 */ /* 0x008fe20000010000 */
[----:B--2---:R-:W-:Y:S02]  /*bcd0*/  F2FP.F16.F32.PACK_AB R156, R90, R89 ;  /* 0x000000595a9c723e */ /* 0x004fe400000000ff */
[----:B------:R-:W-:-:S04]  /*bce0*/  F2FP.F16.F32.PACK_AB R140, R108, R101 ;  /* 0x000000656c8c723e */ /* 0x000fc800000000ff */
[----:B------:R-:W2:Y:S01]  /*bcf0*/  MUFU.EX2 R122, R122 ;  /* 0x0000007a007a7308 */ /* 0x000ea20000000800 */
[C---:B----4-:R-:W-:Y:S01]  /*bd00*/  FADD.FTZ R7, R147.reuse, R7 ;  /* 0x0000000793077221 */ /* 0x050fe20000010000 */
[----:B------:R-:W-:-:S06]  /*bd10*/  F2FP.F16.F32.PACK_AB R147, R147, R118 ;  /* 0x000000769393723e */ /* 0x000fcc00000000ff */
        /* <DEDUP_REMOVED lines=27> */
[----:B--2---:R-:W-:-:S07]  /*bed0*/  FADD.FTZ R20, R138, R15 ;  /* 0x0000000f8a147221 */ /* 0x004fce0000010000 */
[----:B------:R-:W2:Y:S01]  /*bee0*/  MUFU.EX2 R104, R104 ;  /* 0x0000006800687308 */ /* 0x000ea20000000800 */
[----:B0-----:R-:W-:Y:S01]  /*bef0*/  FADD.FTZ R6, R139, R6 ;  /* 0x000000068b067221 */ /* 0x001fe20000010000 */
[C---:B---3--:R-:W-:Y:S01]  /*bf00*/  FADD.FTZ R7, R13.reuse, R20 ;  /* 0x000000140d077221 */ /* 0x048fe20000010000 */
[----:B------:R-:W-:Y:S01]  /*bf10*/  F2FP.F16.F32.PACK_AB R138, R13, R138 ;  /* 0x0000008a0d8a723e */ /* 0x000fe200000000ff */
[----:B------:R-:W-:Y:S02]  /*bf20*/  IMAD.MOV.U32 R13, RZ, RZ, R3 ;  /* 0x000000ffff0d7224 */ /* 0x000fe400078e0003 */
[C---:B--2---:R-:W-:Y:S01]  /*bf30*/  FADD.FTZ R6, R104.reuse, R6 ;  /* 0x0000000668067221 */ /* 0x044fe20000010000 */
[----:B------:R-:W-:Y:S01]  /*bf40*/  F2FP.F16.F32.PACK_AB R139, R104, R139 ;  /* 0x0000008b688b723e */ /* 0x000fe200000000ff */
[----:B-1----:R-:W-:Y:S06]  /*bf50*/  @P1 BRA `(.L_x_1418) ;  /* 0xffffffd000a01947 */ /* 0x002fec000383ffff */
.L_x_1401:
        /* <DEDUP_REMOVED lines=67> */
.L_x_1419:
[----:B------:R-:W-:Y:S01]  /*c390*/  ULEA UR5, UR36, UR37, 0x3 ;  /* 0x0000002524057291 */ /* 0x000fe2000f8e183f */
[----:B------:R-:W-:-:S05]  /*c3a0*/  IMAD.U32 R0, RZ, RZ, UR38 ;  /* 0x00000026ff007e24 */ /* 0x000fca000f8e00ff */
[----:B------:R-:W-:-:S04]  /*c3b0*/  SHF.L.U32 R0, R0, 0x1f, RZ ;  /* 0x0000001f00007819 */ /* 0x000fc800000006ff */
[----:B------:R0:W1:Y:S01]  /*c3c0*/  SYNCS.PHASECHK.TRANS64.TRYWAIT P1, [UR5+0x2a850], R0 ;  /* 0x02a85000ff0075a7 */ /* 0x0000620008020145 */
[----:B------:R-:W-:Y:S05]  /*c3d0*/  @!P0 BRA `(.L_x_1420) ;  /* 0x0000000000048947 */ /* 0x000fea0003800000 */
[----:B------:R-:W-:Y:S01]  /*c3e0*/  BPT.TRAP 0x1 ;  /* 0x000000040000795c */ /* 0x000fe20000300000 */
.L_x_1420:
[----:B-1----:R-:W-:Y:S05]  /*c3f0*/  @P1 BRA `(.L_x_1421) ;  /* 0x0000000000081947 */ /* 0x002fea0003800000 */
[----:B------:R-:W1:Y:S02]  /*c400*/  SYNCS.PHASECHK.TRANS64.TRYWAIT P0, [UR5+0x2a850], R0 ;  /* 0x02a85000ff0075a7 */ /* 0x000e640008000145 */
[----:B-1----:R-:W-:Y:S05]  /*c410*/  @!P0 BRA `(.L_x_1422) ;  /* 0x0000009000e08947 */ /* 0x002fea0003800000 */
.L_x_1421:
[----:B------:R-:W-:Y:S01]  /*c420*/  UIADD3 UR37, UR37, 0x400, URZ ;  /* 0x0000040025257890 */ /* 0x000fe2000fffe03f */
[----:B------:R-:W-:Y:S01]  /*c430*/  WARPGROUP.ARRIVE ;  /* 0x00000000000079c5 */ /* 0x000fe20000000000 */
[----:B------:R-:W-:Y:S01]  /*c440*/  UMOV UR7, 0x40000040 ;  /* 0x4000004000077882 */ /* 0x000fe20000000000 */
[----:B01----:R-:W0:Y:S01]  /*c450*/  SHFL.BFLY PT, R0, R7, 0x2, 0x1f ;  /* 0x0c401f0007007f89 */ /* 0x003e2200000e0000 */
[----:B------:R-:W-:Y:S01]  /*c460*/  USHF.R.U32.HI UR37, URZ, 0x4, UR37 ;  /* 0x000000043f257899 */ /* 0x000fe20008011625 */
[----:B------:R-:W-:Y:S02]  /*c470*/  IMAD.U32 R13, RZ, RZ, UR5 ;  /* 0x00000005ff0d7e24 */ /* 0x000fe4000f8e00ff */
[----:B------:R-:W1:Y:S01]  /*c480*/  SHFL.BFLY PT, R5, R6, 0x2, 0x1f ;  /* 0x0c401f0006057f89 */ /* 0x000e6200000e0000 */
[----:B------:R-:W-:Y:S01]  /*c490*/  ULOP3.LUT UR37, UR37, 0x3fff, URZ, 0xc0, !UPT ;  /* 0x00003fff25257892 */ /* 0x000fe2000f8ec03f */
[----:B------:R-:W-:Y:S01]  /*c4a0*/  IMAD.MOV.U32 R4, RZ, RZ, RZ ;  /* 0x000000ffff047224 */ /* 0x000fe200078e00ff */
[----:B------:R-:W2:Y:S02]  /*c4b0*/  S2R R14, SR_TID.X ;  /* 0x00000000000e7919 */ /* 0x000ea40000002100 */
[----:B------:R-:W-:Y:S01]  /*c4c0*/  ULOP3.LUT UR4, UR37, 0x3000000, URZ, 0xfc, !UPT ;  /* 0x0300000025047892 */ /* 0x000fe2000f8efc3f */
[----:B------:R-:W-:-:S03]  /*c4d0*/  VIADD R166, R166, 0x1 ;  /* 0x00000001a6a67836 */ /* 0x000fc60000000000 */
[----:B------:R-:W-:Y:S02]  /*c4e0*/  UIMAD UR4, UR36, 0x600, UR4 ;  /* 0x00000600240478a4 */ /* 0x000fe4000f8e0204 */
[----:B------:R-:W-:-:S04]  /*c4f0*/  UIADD3 UR36, UR36, 0x1, URZ ;  /* 0x0000000124247890 */ /* 0x000fc8000fffe03f */
[----:B------:R-:W-:Y:S01]  /*c500*/  UISETP.NE.AND UP0, UPT, UR36, 0x2, UPT ;  /* 0x000000022400788c */ /* 0x000fe2000bf05270 */
[----:B------:R-:W-:Y:S02]  /*c510*/  UMOV UR6, UR4 ;  /* 0x0000000400067c82 */ /* 0x000fe40008000000 */
[----:B------:R-:W-:Y:S01]  /*c520*/  HGMMA.64x128x16.F32 R24, R156, gdesc[UR4].tnspB, R24, gsb0 ;  /* 0x41e000049c187df0 */ /* 0x000fe20008000818 */
[----:B------:R-:W-:Y:S01]  /*c530*/  UIADD3 UR6, UR4, 0x80, URZ ;  /* 0x0000008004067890 */ /* 0x000fe2000fffe03f */
[----:B0-----:R-:W-:Y:S01]  /*c540*/  FADD.FTZ R0, R0, R7 ;  /* 0x0000000700007221 */ /* 0x001fe20000010000 */
[----:B------:R-:W-:Y:S01]  /*c550*/  UMOV UR7, 0x40000040 ;  /* 0x4000004000077882 */ /* 0x000fe20000000000 */
[----:B------:R-:W-:Y:S01]  /*c560*/  USEL UR36, UR36, URZ, UP0 ;  /* 0x0000003f24247287 */ /* 0x000fe20008000000 */
[----:B-1----:R-:W-:Y:S02]  /*c570*/  FADD.FTZ R2, R5, R6 ;  /* 0x0000000605027221 */ /* 0x002fe40000010000 */
[----:B------:R-:W0:Y:S04]  /*c580*/  SHFL.BFLY PT, R5, R0, 0x1, 0x1f ;  /* 0x0c201f0000057f89 */ /* 0x000e2800000e0000 */
[----:B------:R-:W1:Y:S01]  /*c590*/  SHFL.BFLY PT, R11, R2, 0x1, 0x1f ;  /* 0x0c201f00020b7f89 */ /* 0x000e6200000e0000 */
[----:B--2---:R-:W-:Y:S01]  /*c5a0*/  LOP3.LUT P2, RZ, R14, 0x7f, RZ, 0xc0, !PT ;  /* 0x0000007f0eff7812 */ /* 0x004fe2000784c0ff */
[----:B0-----:R-:W-:Y:S01]  /*c5b0*/  FADD.FTZ R10, R0, R5 ;  /* 0x00000005000a7221 */ /* 0x001fe20000010000 */
[----:B------:R-:W-:-:S02]  /*c5c0*/  IMAD.MOV.U32 R0, RZ, RZ, -0x800000 ;  /* 0xff800000ff007424 */ /* 0x000fc400078e00ff */
[----:B-1----:R-:W-:Y:S02]  /*c5d0*/  FADD.FTZ R12, R2, R11 ;  /* 0x0000000b020c7221 */ /* 0x002fe40000010000 */
[----:B------:R-:W-:Y:S01]  /*c5e0*/  FSETP.NE.FTZ.AND P0, PT, R10, RZ, PT ;  /* 0x000000ff0a00720b */ /* 0x000fe20003f15000 */
[----:B------:R-:W-:Y:S02]  /*c5f0*/  IMAD.MOV.U32 R11, RZ, RZ, RZ ;  /* 0x000000ffff0b7224 */ /* 0x000fe400078e00ff */
[----:B------:R-:W-:Y:S01]  /*c600*/  IMAD.MOV.U32 R2, RZ, RZ, -0x800000 ;  /* 0xff800000ff027424 */ /* 0x000fe200078e00ff */
[----:B------:R-:W-:-:S09]  /*c610*/  FSETP.NE.FTZ.AND P1, PT, R12, RZ, PT ;  /* 0x000000ff0c00720b */ /* 0x000fd20003f35000 */
[C---:B------:R-:W-:Y:S01]  /*c620*/  @P0 FMUL.FTZ R6, R9.reuse, 0.69314718246459960938 ;  /* 0x3f31721809060820 */ /* 0x040fe20000410000 */
[----:B------:R-:W0:Y:S03]  /*c630*/  @P0 MUFU.LG2 R5, R10 ;  /* 0x0000000a00050308 */ /* 0x000e260000000c00 */
[----:B------:R-:W-:Y:S01]  /*c640*/  @P1 FMUL.FTZ R14, R9, 0.69314718246459960938 ;  /* 0x3f317218090e1820 */ /* 0x000fe20000410000 */
[----:B------:R-:W-:-:S04]  /*c650*/  @!P2 VIADD R9, R13, 0x2a860 ;  /* 0x0002a8600d09a836 */ /* 0x000fc80000000000 */
[----:B------:R-:W1:Y:S01]  /*c660*/  @P1 MUFU.LG2 R7, R12 ;  /* 0x0000000c00071308 */ /* 0x000e620000000c00 */
[----:B------:R-:W-:-:S07]  /*c670*/  @!P2 PRMT R9, RZ, 0x654, R9 ;  /* 0x00000654ff09a816 */ /* 0x000fce0000000009 */
[----:B------:R-:W2:Y:S01]  /*c680*/  @P0 MUFU.RCP R4, R10 ;  /* 0x0000000a00040308 */ /* 0x000ea20000001000 */
[----:B0-----:R-:W-:-:S04]  /*c690*/  @P0 FMUL.FTZ R5, R5, 0.69314718246459960938 ;  /* 0x3f31721805050820 */ /* 0x001fc80000410000 */
[----:B------:R-:W-:Y:S01]  /*c6a0*/  @P0 FFMA.FTZ R2, R6, R3, R5 ;  /* 0x0000000306020223 */ /* 0x000fe20000010005 */
[----:B------:R-:W-:Y:S02]  /*c6b0*/  PLOP3.LUT P0, PT, PT, PT, PT, 0x8, 0x0 ;  /* 0x000000000000781c */ /* 0x000fe40003f0e170 */
[----:B------:R-:W0:Y:S01]  /*c6c0*/  @P1 MUFU.RCP R11, R12 ;  /* 0x0000000c000b1308 */ /* 0x000e220000001000 */
        /* <DEDUP_REMOVED lines=94> */
.L_x_1352:
[----:B------:R-:W0:Y:S01]  /*ccb0*/  S2R R4, SR_CgaCtaId ;  /* 0x0000000000047919 */ /* 0x000e220000008800 */
[----:B------:R-:W-:Y:S01]  /*ccc0*/  MOV R3, 0x400 ;  /* 0x0000040000037802 */ /* 0x000fe20000000f00 */
[----:B------:R-:W-:Y:S01]  /*ccd0*/  BSSY B0, `(.L_x_1423) ;  /* 0x00001f3000007945 */ /* 0x000fe20003800000 */
[----:B------:R-:W-:Y:S02]  /*cce0*/  BAR.SYNC.DEFER_BLOCKING 0x5, 0x180 ;  /* 0x0146000000007b1d */ /* 0x000fe40000010000 */
[----:B0-----:R-:W-:-:S05]  /*ccf0*/  LEA R3, R4, R3, 0x18 ;  /* 0x0000000304037211 */ /* 0x001fca00078ec0ff */
[----:B------:R0:W1:Y:S01]  /*cd00*/  LDS.128 R44, [R3+0x2a8d0] ;  /* 0x02a8d000032c7984 */ /* 0x0000620000000c00 */
[----:B------:R-:W-:Y:S06]  /*cd10*/  BAR.ARV 0x4, 0x180 ;  /* 0x0106000000007b1d */ /* 0x000fec0000002000 */
[----:B------:R-:W-:Y:S05]  /*cd20*/  @P0 BRA `(.L_x_1424) ;  /* 0x0000001400040947 */ /* 0x000fea0003800000 */
[----:B------:R-:W2:Y:S01]  /*cd30*/  S2R R4, SR_SWINHI ;  /* 0x0000000000047919 */ /* 0x000ea20000002f00 */
[----:B------:R-:W-:Y:S02]  /*cd40*/  F2FP.F16.F32.PACK_AB R7, R7, R8 ;  /* 0x000000080707723e */ /* 0x000fe400000000ff */
[----:B------:R-:W-:Y:S01]  /*cd50*/  F2FP.F16.F32.PACK_AB R6, R6, R91 ;  /* 0x0000005b0606723e */ /* 0x000fe200000000ff */
[----:B------:R-:W-:Y:S01]  /*cd60*/  BAR.SYNC.DEFER_BLOCKING 0x1, 0x100 ;  /* 0x0044000000007b1d */ /* 0x000fe20000010000 */
        /* <DEDUP_REMOVED lines=10> */
[----:B------:R-:W-:Y:S02]  /*ce10*/  MOV R16, R3 ;  /* 0x0000000300107202 */ /* 0x000fe40000000f00 */
[----:B--2---:R-:W-:-:S03]  /*ce20*/  MOV R17, R4 ;  /* 0x0000000400117202 */ /* 0x004fc60000000f00 */
[----:B------:R-:W-:-:S03]  /*ce30*/  IMAD.WIDE R4, R170, 0x2, R16 ;  /* 0x00000002aa047825 */ /* 0x000fc600078e0210 */
[C---:B------:R-:W-:Y:S02]  /*ce40*/  LOP3.LUT R9, R4.reuse, 0x380, RZ, 0xc0, !PT ;  /* 0x0000038004097812 */ /* 0x040fe400078ec0ff */
[C---:B------:R-:W-:Y:S02]  /*ce50*/  IADD3 R73, P5, R4.reuse, 0x40, RZ ;  /* 0x0000004004497810 */ /* 0x040fe40007fbe0ff */
[C---:B------:R-:W-:Y:S02]  /*ce60*/  IADD3 R23, P6, R4.reuse, 0x20, RZ ;  /* 0x0000002004177810 */ /* 0x040fe40007fde0ff */
[----:B------:R-:W-:Y:S01]  /*ce70*/  IADD3 R97, P4, R4, 0x60, RZ ;  /* 0x0000006004617810 */ /* 0x000fe20007f9e0ff */
[--C-:B------:R-:W-:Y:S01]  /*ce80*/  IMAD.X R25, RZ, RZ, R5.reuse, P5 ;  /* 0x000000ffff197224 */ /* 0x100fe200028e0605 */
[----:B------:R-:W-:Y:S01]  /*ce90*/  SHF.R.U64 R9, R9, 0x3, RZ ;  /* 0x0000000309097819 */ /* 0x000fe200000012ff */
[--C-:B------:R-:W-:Y:S01]  /*cea0*/  IMAD.X R27, RZ, RZ, R5.reuse, P6 ;  /* 0x000000ffff1b7224 */ /* 0x100fe200030e0605 */
[----:B------:R-:W-:Y:S01]  /*ceb0*/  LOP3.LUT R20, R73, 0x380, RZ, 0xc0, !PT ;  /* 0x0000038049147812 */ /* 0x000fe200078ec0ff */
[----:B------:R-:W-:Y:S01]  /*cec0*/  IMAD.X R21, RZ, RZ, R5, P4 ;  /* 0x000000ffff157224 */ /* 0x000fe200020e0605 */
[----:B------:R-:W-:-:S02]  /*ced0*/  LOP3.LUT R14, R23, 0x380, RZ, 0xc0, !PT ;  /* 0x00000380170e7812 */ /* 0x000fc400078ec0ff */
[----:B-1----:R-:W-:Y:S02]  /*cee0*/  LOP3.LUT R44, R97, 0x380, RZ, 0xc0, !PT ;  /* 0x00000380612c7812 */ /* 0x002fe400078ec0ff */
        /* <DEDUP_REMOVED lines=17> */
[----:B------:R-:W-:Y:S01]  /*d000*/  LOP3.LUT R10, R101, 0x380, RZ, 0xc0, !PT ;  /* 0x00000380650a7812 */ /* 0x000fe200078ec0ff */
[----:B------:R-:W1:Y:S01]  /*d010*/  LDC.64 R96, c[0x0][0xc00] ;  /* 0x00030000ff607b82 */ /* 0x000e620000000a00 */
[----:B------:R-:W-:Y:S02]  /*d020*/  LOP3.LUT R23, R90, 0x380, RZ, 0xc0, !PT ;  /* 0x000003805a177812 */ /* 0x000fe400078ec0ff */
[----:B------:R-:W-:Y:S02]  /*d030*/  LOP3.LUT R44, R103, 0x380, RZ, 0xc0, !PT ;  /* 0x00000380672c7812 */ /* 0x000fe400078ec0ff */
[----:B------:R-:W-:Y:S02]  /*d040*/  LOP3.LUT R72, R99, 0x380, RZ, 0xc0, !PT ;  /* 0x0000038063487812 */ /* 0x000fe400078ec0ff */
[----:B------:R-:W-:Y:S02]  /*d050*/  SHF.R.U64 R10, R10, 0x3, RZ ;  /* 0x000000030a0a7819 */ /* 0x000fe400000012ff */
[----:B------:R-:W-:-:S02]  /*d060*/  SHF.R.U64 R23, R23, 0x3, RZ ;  /* 0x0000000317177819 */ /* 0x000fc400000012ff */
[----:B------:R-:W-:Y:S02]  /*d070*/  SHF.R.U64 R44, R44, 0x3, RZ ;  /* 0x000000032c2c7819 */ /* 0x000fe400000012ff */
[----:B------:R-:W-:Y:S02]  /*d080*/  F2FP.F16.F32.PACK_AB R4, R12, R95 ;  /* 0x0000005f0c04723e */ /* 0x000fe400000000ff */
[----:B------:R-:W-:Y:S02]  /*d090*/  SHF.R.U64 R72, R72, 0x3, RZ ;  /* 0x0000000348487819 */ /* 0x000fe400000012ff */
[----:B------:R-:W-:Y:S01]  /*d0a0*/  LOP3.LUT R12, R10, R101, RZ, 0x3c, !PT ;  /* 0x000000650a0c7212 */ /* 0x000fe200078e3cff */
[----:B------:R2:W-:Y:S01]  /*d0b0*/  STSM.16.M88.4 [R94], R4 ;  /* 0x000000045e007844 */ /* 0x0005e20000000200 */
        /* <DEDUP_REMOVED lines=10> */
[----:B------:R-:W-:Y:S02]  /*d160*/  MOV R91, R24 ;  /* 0x00000018005b7202 */ /* 0x000fe40000000f00 */
[----:B--2---:R-:W-:Y:S01]  /*d170*/  F2FP.F16.F32.PACK_AB R4, R41, R40 ;  /* 0x000000282904723e */ /* 0x004fe200000000ff */
[----:B------:R-:W-:Y:S01]  /*d180*/  STSM.16.M88.4 [R92], R8 ;  /* 0x000000085c007844 */ /* 0x000fe20000000200 */
[----:B------:R-:W-:Y:S02]  /*d190*/  F2FP.F16.F32.PACK_AB R5, R43, R42 ;  /* 0x0000002a2b05723e */ /* 0x000fe400000000ff */
[----:B------:R-:W-:-:S02]  /*d1a0*/  F2FP.F16.F32.PACK_AB R6, R32, R33 ;  /* 0x000000212006723e */ /* 0x000fc400000000ff */
[----:B------:R-:W-:Y:S02]  /*d1b0*/  F2FP.F16.F32.PACK_AB R7, R30, R31 ;  /* 0x0000001f1e07723e */ /* 0x000fe400000000ff */
[----:B------:R-:W-:Y:S02]  /*d1c0*/  MOV R23, R14 ;  /* 0x0000000e00177202 */ /* 0x000fe40000000f00 */
[----:B------:R-:W-:Y:S01]  /*d1d0*/  MOV R73, R12 ;  /* 0x0000000c00497202 */ /* 0x000fe20000000f00 */
[----:B------:R2:W-:Y:S01]  /*d1e0*/  STSM.16.M88.4 [R91], R4 ;  /* 0x000000045b007844 */ /* 0x0005e20000000200 */
[----:B------:R-:W-:Y:S02]  /*d1f0*/  MOV R90, R20 ;  /* 0x00000014005a7202 */ /* 0x000fe40000000f00 */
[----:B------:R-:W-:Y:S01]  /*d200*/  F2FP.F16.F32.PACK_AB R12, R49, R48 ;  /* 0x00000030310c723e */ /* 0x000fe200000000ff */
[----:B------:R-:W3:Y:S01]  /*d210*/  LDC.64 R20, c[0x0][0xc00] ;  /* 0x00030000ff147b82 */ /* 0x000ee20000000a00 */
[----:B------:R-:W-:-:S02]  /*d220*/  F2FP.F16.F32.PACK_AB R13, R51, R50 ;  /* 0x00000032330d723e */ /* 0x000fc400000000ff */
[----:B------:R-:W-:Y:S02]  /*d230*/  F2FP.F16.F32.PACK_AB R14, R53, R52 ;  /* 0x00000034350e723e */ /* 0x000fe400000000ff */
[----:B------:R-:W-:Y:S02]  /*d240*/  F2FP.F16.F32.PACK_AB R15, R55, R54 ;  /* 0x00000036370f723e */ /* 0x000fe400000000ff */
[----:B------:R-:W-:Y:S01]  /*d250*/  F2FP.F16.F32.PACK_AB R24, R57, R56 ;  /* 0x000000383918723e */ /* 0x000fe200000000ff */
[----:B------:R-:W-:Y:S01]  /*d260*/  ULDC UR4, c[0x0][0xa88] ;  /* 0x0002a20000047ab9 */ /* 0x000fe20000000800 */
[----:B------:R-:W-:Y:S01]  /*d270*/  F2FP.F16.F32.PACK_AB R25, R59, R58 ;  /* 0x0000003a3b19723e */ /* 0x000fe200000000ff */
[----:B------:R-:W-:Y:S01]  /*d280*/  STSM.16.M88.4 [R90], R12 ;  /* 0x0000000c5a007844 */ /* 0x000fe20000000200 */
[----:B------:R-:W-:Y:S01]  /*d290*/  F2FP.F16.F32.PACK_AB R26, R61, R60 ;  /* 0x0000003c3d1a723e */ /* 0x000fe200000000ff */
[----:B--2---:R-:W2:Y:S01]  /*d2a0*/  LDC.64 R4, c[0x0][0xc08] ;  /* 0x00030200ff047b82 */ /* 0x004ea20000000a00 */
[----:B------:R-:W-:-:S02]  /*d2b0*/  F2FP.F16.F32.PACK_AB R27, R63, R62 ;  /* 0x0000003e3f1b723e */ /* 0x000fc400000000ff */
[----:B------:R-:W-:Y:S02]  /*d2c0*/  F2FP.F16.F32.PACK_AB R30, R77, R76 ;  /* 0x0000004c4d1e723e */ /* 0x000fe400000000ff */
[----:B------:R-:W-:Y:S01]  /*d2d0*/  F2FP.F16.F32.PACK_AB R31, R79, R78 ;  /* 0x0000004e4f1f723e */ /* 0x000fe200000000ff */
[----:B------:R4:W-:Y:S01]  /*d2e0*/  STSM.16.M88.4 [R23], R24 ;  /* 0x0000001817007844 */ /* 0x0009e20000000200 */
[----:B-1----:R-:W-:Y:S01]  /*d2f0*/  ISETP.NE.U32.AND P0, PT, R96, RZ, PT ;  /* 0x000000ff6000720c */ /* 0x002fe20003f05070 */
[----:B------:R-:W1:Y:S02]  /*d300*/  LDC R52, c[0x0][0xbe8] ;  /* 0x0002fa00ff347b82 */ /* 0x000e640000000800 */
[----:B------:R0:W-:Y:S01]  /*d310*/  STSM.16.M88.4 [R73], R64 ;  /* 0x0000004049007844 */ /* 0x0001e20000000200 */
[----:B------:R-:W-:Y:S01]  /*d320*/  ISETP.NE.AND.EX P0, PT, R97, RZ, PT, P0 ;  /* 0x000000ff6100720c */ /* 0x000fe20003f05300 */
[----:B---3--:R-:W-:Y:S02]  /*d330*/  IMAD.WIDE R20, R164, 0x4, R20 ;  /* 0x00000004a4147825 */ /* 0x008fe400078e0214 */
[----:B------:R0:W-:Y:S04]  /*d340*/  STSM.16.M88.4 [R72], R28 ;  /* 0x0000001c48007844 */ /* 0x0001e80000000200 */
[----:B------:R0:W-:Y:S01]  /*d350*/  STSM.16.M88.4 [R44], R80 ;  /* 0x000000502c007844 */ /* 0x0001e20000000200 */
[----:B------:R-:W-:-:S02]  /*d360*/  IMAD.U32 R7, RZ, RZ, UR4 ;  /* 0x00000004ff077e24 */ /* 0x000fc4000f8e00ff */
[----:B----4-:R-:W-:Y:S01]  /*d370*/  IMAD.MOV.U32 R23, RZ, RZ, RZ ;  /* 0x000000ffff177224 */ /* 0x010fe200078e00ff */
[----:B------:R-:W-:Y:S01]  /*d380*/  BAR.SYNC.DEFER_BLOCKING 0x1, 0x100 ;  /* 0x0044000000007b1d */ /* 0x000fe20000010000 */
[----:B--2---:R-:W-:-:S04]  /*d390*/  ISETP.NE.U32.AND P2, PT, R4, RZ, PT ;  /* 0x000000ff0400720c */ /* 0x004fc80003f45070 */
[----:B------:R-:W-:-:S13]  /*d3a0*/  ISETP.NE.AND.EX P2, PT, R5, RZ, PT, P2 ;  /* 0x000000ff0500720c */ /* 0x000fda0003f45320 */
[----:B------:R-:W2:Y:S01]  /*d3b0*/  @P2 LDC.64 R4, c[0x0][0xc08] ;  /* 0x00030200ff042b82 */ /* 0x000ea20000000a00 */
[----:B------:R0:W5:Y:S01]  /*d3c0*/  @P0 LDG.E R23, desc[UR60][R20.64] ;  /* 0x0000003c14170981 */ /* 0x000162000c1e1900 */
[----:B-1----:R-:W-:-:S13]  /*d3d0*/  ISETP.NE.AND P1, PT, R52, 0x1, PT ;  /* 0x000000013400780c */ /* 0x002fda0003f25270 */
[----:B------:R-:W1:Y:S01]  /*d3e0*/  @P1 LDC R6, c[0x0][0xbec] ;  /* 0x0002fb00ff061b82 */ /* 0x000e620000000800 */
[----:B--2---:R-:W-:-:S07]  /*d3f0*/  @P2 IMAD.WIDE R4, R164, 0x4, R4 ;  /* 0x00000004a4042825 */ /* 0x004fce00078e0204 */
[----:B------:R-:W2:Y:S01]  /*d400*/  @P1 LDC R11, c[0x0][0xbf0] ;  /* 0x0002fc00ff0b1b82 */ /* 0x000ea20000000800 */
[----:B------:R0:W5:Y:S01]  /*d410*/  @P2 LDG.E R7, desc[UR60][R4.64] ;  /* 0x0000003c04072981 */ /* 0x000162000c1e1900 */
[----:B------:R-:W-:Y:S05]  /*d420*/  @P2 BRA `(.L_x_1425) ;  /* 0x0000000000102947 */ /* 0x000fea0003800000 */
[----:B------:R-:W-:Y:S05]  /*d430*/  @!P0 BRA `(.L_x_1425) ;  /* 0x00000000000c8947 */ /* 0x000fea0003800000 */
[----:B0-----:R-:W3:Y:S04]  /*d440*/  LDG.E R4, desc[UR60][R20.64] ;  /* 0x0000003c14047981 */ /* 0x001ee8000c1e1900 */
[----:B-----5:R-:W3:Y:S02]  /*d450*/  LDG.E R7, desc[UR60][R20.64+0x4] ;  /* 0x0000043c14077981 */ /* 0x020ee4000c1e1900 */
[----:B---3--:R-:W-:-:S07]  /*d460*/  IMAD.IADD R7, R7, 0x1, -R4 ;  /* 0x0000000107077824 */ /* 0x008fce00078e0a04 */
.L_x_1425:
[----:B0-----:R-:W-:Y:S01]  /*d470*/  SHF.R.S32.HI R44, RZ, 0x1f, R163 ;  /* 0x0000001fff2c7819 */ /* 0x001fe200000114a3 */
[----:B------:R-:W-:Y:S01]  /*d480*/  IMAD.IADD R15, R22, 0x1, R18 ;  /* 0x00000001160f7824 */ /* 0x000fe200078e0212 */
[----:B------:R-:W-:Y:S01]  /*d490*/  ULDC.64 UR4, c[0x0][0xb90] ;  /* 0x0002e40000047ab9 */ /* 0x000fe20000000a00 */
[--C-:B-----5:R-:W-:Y:S01]  /*d4a0*/  SHF.R.S32.HI R21, RZ, 0x1f, R23.reuse ;  /* 0x0000001fff157819 */ /* 0x120fe20000011417 */
[----:B------:R-:W-:Y:S01]  /*d4b0*/  IMAD.MOV.U32 R20, RZ, RZ, R23 ;  /* 0x000000ffff147224 */ /* 0x000fe200078e0017 */
[----:B------:R-:W-:Y:S01]  /*d4c0*/  SHF.R.S32.HI R8, RZ, 0x1f, R164 ;  /* 0x0000001fff087819 */ /* 0x000fe200000114a4 */
[----:B------:R-:W-:Y:S01]  /*d4d0*/  IMAD R4, R44, UR4, RZ ;  /* 0x000000042c047c24 */ /* 0x000fe2000f8e02ff */
[----:B------:R-:W-:Y:S01]  /*d4e0*/  SEL R53, R164, RZ, !P0 ;  /* 0x000000ffa4357207 */ /* 0x000fe20004000000 */
[----:B-1----:R-:W-:-:S04]  /*d4f0*/  @P1 IMAD.HI.U32 R6, R15, R6, RZ ;  /* 0x000000060f061227 */ /* 0x002fc800078e00ff */
[----:B------:R-:W-:Y:S01]  /*d500*/  IMAD.MOV.U32 R9, RZ, RZ, R15 ;  /* 0x000000ffff097224 */ /* 0x000fe200078e000f */
[----:B--2---:R-:W-:Y:S01]  /*d510*/  @P1 SHF.R.U32.HI R9, RZ, R11, R6 ;  /* 0x0000000bff091219 */ /* 0x004fe20000011606 */
[C---:B------:R-:W-:Y:S02]  /*d520*/  IMAD R13, R163.reuse, UR5, R4 ;  /* 0x00000005a30d7c24 */ /* 0x040fe4000f8e0204 */
[----:B------:R-:W-:Y:S01]  /*d530*/  IMAD.WIDE.U32 R4, R163, UR4, R20 ;  /* 0x00000004a3047c25 */ /* 0x000fe2000f8e0014 */
[----:B------:R-:W-:Y:S01]  /*d540*/  SEL R20, R8, RZ, !P0 ;  /* 0x000000ff08147207 */ /* 0x000fe20004000000 */
[----:B------:R-:W-:Y:S02]  /*d550*/  ULDC.64 UR4, c[0x0][0xb98] ;  /* 0x0002e60000047ab9 */ /* 0x000fe40000000a00 */
[----:B------:R-:W-:Y:S02]  /*d560*/  IMAD R11, R165, 0x40, R160 ;  /* 0x00000040a50b7824 */ /* 0x000fe400078e02a0 */
[----:B------:R-:W-:-:S02]  /*d570*/  IMAD.IADD R5, R5, 0x1, R13 ;  /* 0x0000000105057824 */ /* 0x000fc400078e020d */
[----:B------:R-:W-:Y:S02]  /*d580*/  IMAD.MOV R13, RZ, RZ, -R9 ;  /* 0x000000ffff0d7224 */ /* 0x000fe400078e0a09 */
[----:B------:R-:W-:-:S04]  /*d590*/  IMAD.WIDE R16, R11, 0x2, R16 ;  /* 0x000000020b107825 */ /* 0x000fc800078e0210 */
[----:B------:R-:W-:Y:S01]  /*d5a0*/  IMAD R6, R20, UR4, RZ ;  /* 0x0000000414067c24 */ /* 0x000fe2000f8e02ff */
[C---:B------:R-:W-:Y:S01]  /*d5b0*/  IADD3 R41, P6, R16.reuse, 0x4000, RZ ;  /* 0x0000400010297810 */ /* 0x040fe20007fde0ff */
[----:B------:R-:W-:Y:S01]  /*d5c0*/  IMAD.WIDE.U32 R4, R53, UR4, R4 ;  /* 0x0000000435047c25 */ /* 0x000fe2000f8e0004 */
[----:B------:R-:W-:Y:S02]  /*d5d0*/  IADD3 R37, P5, R16, 0x5000, RZ ;  /* 0x0000500010257810 */ /* 0x000fe40007fbe0ff */
[----:B------:R-:W-:Y:S01]  /*d5e0*/  LOP3.LUT R40, R41, 0x380, RZ, 0xc0, !PT ;  /* 0x0000038029287812 */ /* 0x000fe200078ec0ff */
[----:B------:R-:W-:Y:S01]  /*d5f0*/  IMAD R11, R52, R13, R15 ;  /* 0x0000000d340b7224 */ /* 0x000fe200078e020f */
[----:B------:R-:W-:Y:S01]  /*d600*/  SHF.R.S32.HI R13, RZ, 0x1f, R9 ;  /* 0x0000001fff0d7819 */ /* 0x000fe20000011409 */
[----:B------:R-:W-:Y:S01]  /*d610*/  IMAD R8, R53, UR5, R6 ;  /* 0x0000000535087c24 */ /* 0x000fe2000f8e0206 */
[----:B------:R-:W-:Y:S01]  /*d620*/  IADD3 R4, P2, R9, R4, RZ ;  /* 0x0000000409047210 */ /* 0x000fe20007f5e0ff */
[----:B------:R-:W-:Y:S01]  /*d630*/  ULDC.64 UR4, c[0x0][0xb88] ;  /* 0x0002e20000047ab9 */ /* 0x000fe20000000a00 */
[----:B------:R-:W-:Y:S01]  /*d640*/  SHF.R.S32.HI R6, RZ, 0x1f, R11 ;  /* 0x0000001fff067819 */ /* 0x000fe2000001140b */
[----:B------:R-:W-:Y:S01]  /*d650*/  IMAD.IADD R24, R169, 0x1, R18 ;  /* 0x00000001a9187824 */ /* 0x000fe200078e0212 */
[----:B------:R-:W-:Y:S01]  /*d660*/  IADD3.X R5, R13, R5, R8, P2, !PT ;  /* 0x000000050d057210 */ /* 0x000fe200017fe408 */
[----:B------:R-:W-:Y:S01]  /*d670*/  IMAD R55, R7, R52, RZ ;  /* 0x0000003407377224 */ /* 0x000fe200078e02ff */
[----:B------:R-:W-:Y:S01]  /*d680*/  IADD3 R9, P3, R16, 0x2000, RZ ;  /* 0x0000200010097810 */ /* 0x000fe20007f7e0ff */
[----:B------:R-:W-:Y:S01]  /*d690*/  IMAD R10, R6, UR4, RZ ;  /* 0x00000004060a7c24 */ /* 0x000fe2000f8e02ff */
[----:B------:R-:W-:Y:S01]  /*d6a0*/  IADD3 R15, P0, R16, 0x1000, RZ ;  /* 0x00001000100f7810 */ /* 0x000fe20007f1e0ff */
[----:B------:R-:W-:Y:S01]  /*d6b0*/  IMAD.WIDE.U32 R4, R11, UR4, R4 ;  /* 0x000000040b047c25 */ /* 0x000fe2000f8e0004 */
[----:B------:R-:W-:-:S02]  /*d6c0*/  LOP3.LUT R8, R9, 0x380, RZ, 0xc0, !PT ;  /* 0x0000038009087812 */ /* 0x000fc400078ec0ff */
[----:B------:R-:W-:Y:S01]  /*d6d0*/  LOP3.LUT R36, R37, 0x380, RZ, 0xc0, !PT ;  /* 0x0000038025247812 */ /* 0x000fe200078ec0ff */
[----:B------:R-:W-:Y:S01]  /*d6e0*/  IMAD R13, R11, UR5, R10 ;  /* 0x000000050b0d7c24 */ /* 0x000fe2000f8e020a */
[----:B------:R-:W-:Y:S01]  /*d6f0*/  ULDC.64 UR4, c[0x0][0xb50] ;  /* 0x0002d40000047ab9 */ /* 0x000fe20000000a00 */
[----:B------:R-:W-:Y:S01]  /*d700*/  SHF.R.U64 R6, R8, 0x3, RZ ;  /* 0x0000000308067819 */ /* 0x000fe200000012ff */
[----:B------:R-:W-:Y:S01]  /*d710*/  IMAD.X R7, RZ, RZ, R17, P3 ;  /* 0x000000ffff077224 */ /* 0x000fe200018e0611 */
[----:B------:R-:W-:Y:S01]  /*d720*/  LEA R10, P4, R4, UR4, 0x2 ;  /* 0x00000004040a7c11 */ /* 0x000fe2000f8810ff */
[----:B------:R-:W-:Y:S01]  /*d730*/  IMAD.IADD R5, R5, 0x1, R13 ;  /* 0x0000000105057824 */ /* 0x000fe200078e020d */
[----:B------:R-:W-:Y:S01]  /*d740*/  LOP3.LUT R6, R6, R9, RZ, 0x3c, !PT ;  /* 0x0000000906067212 */ /* 0x000fe200078e3cff */
[----:B------:R-:W-:Y:S01]  /*d750*/  IMAD.X R13, RZ, RZ, R17, P0 ;  /* 0x000000ffff0d7224 */ /* 0x000fe200000e0611 */
[----:B------:R-:W-:Y:S01]  /*d760*/  IADD3 R9, P2, R16, 0x3000, RZ ;  /* 0x0000300010097810 */ /* 0x000fe20007f5e0ff */
[----:B------:R-:W-:Y:S01]  /*d770*/  SHFL.IDX PT, R48, R10, RZ, 0x1c1f ;  /* 0x001c1fff0a307589 */ /* 0x000fe200000e0000 */
[----:B------:R-:W-:Y:S01]  /*d780*/  LEA.HI.X R14, R4, UR5, R5, 0x2, P4 ;  /* 0x00000005040e7c11 */ /* 0x000fe2000a0f1405 */
[----:B------:R-:W-:Y:S01]  /*d790*/  VIADD R4, R24, 0x8 ;  /* 0x0000000818047836 */ /* 0x000fe20000000000 */
[----:B------:R-:W-:Y:S01]  /*d7a0*/  LOP3.LUT R8, R9, 0x380, RZ, 0xc0, !PT ;  /* 0x0000038009087812 */ /* 0x000fe200078ec0ff */
[----:B------:R-:W-:Y:S01]  /*d7b0*/  SHFL.IDX PT, R50, R10, 0x1, 0x1c1f ;  /* 0x003c1f000a327f89 */ /* 0x000fe200000e0000 */
[----:B------:R-:W-:Y:S01]  /*d7c0*/  LOP3.LUT P0, RZ, R167, 0x3, RZ, 0xc0, !PT ;  /* 0x00000003a7ff7812 */ /* 0x000fe2000780c0ff */
[----:B------:R-:W-:Y:S01]  /*d7d0*/  ULDC.64 UR4, c[0x0][0xaa0] ;  /* 0x0002a80000047ab9 */ /* 0x000fe20000000a00 */
[----:B------:R-:W-:Y:S01]  /*d7e0*/  SHF.R.U64 R8, R8, 0x3, RZ ;  /* 0x0000000308087819 */ /* 0x000fe200000012ff */
[----:B------:R-:W0:Y:S01]  /*d7f0*/  SHFL.IDX PT, R49, R14, RZ, 0x1c1f ;  /* 0x001c1fff0e317589 */ /* 0x000e2200000e0000 */
[----:B------:R-:W-:-:S02]  /*d800*/  IADD3 R33, P4, R16, 0x6000, RZ ;  /* 0x0000600010217810 */ /* 0x000fc40007f9e0ff */
[----:B------:R-:W-:Y:S01]  /*d810*/  LOP3.LUT R8, R8, R9, RZ, 0x3c, !PT ;  /* 0x0000000908087212 */ /* 0x000fe200078e3cff */
[----:B------:R-:W1:Y:S01]  /*d820*/  SHFL.IDX PT, R51, R14, 0x1, 0x1c1f ;  /* 0x003c1f000e337f89 */ /* 0x000e6200000e0000 */
[----:B------:R-:W-:Y:S01]  /*d830*/  IMAD.X R9, RZ, RZ, R17, P2 ;  /* 0x000000ffff097224 */ /* 0x000fe200010e0611 */
[-C--:B------:R-:W-:Y:S02]  /*d840*/  ISETP.GE.OR P2, PT, R24, R55.reuse, P0 ;  /* 0x000000371800720c */ /* 0x080fe40000746670 */
[----:B------:R-:W-:Y:S02]  /*d850*/  ISETP.GE.OR P0, PT, R4, R55, P0 ;  /* 0x000000370400720c */ /* 0x000fe40000706670 */
[----:B------:R-:W-:Y:S02]  /*d860*/  LOP3.LUT R11, R16, 0x380, RZ, 0xc0, !PT ;  /* 0x00000380100b7812 */ /* 0x000fe400078ec0ff */
[----:B------:R-:W-:Y:S02]  /*d870*/  LOP3.LUT R32, R33, 0x380, RZ, 0xc0, !PT ;  /* 0x0000038021207812 */ /* 0x000fe400078ec0ff */
[----:B------:R-:W-:-:S02]  /*d880*/  SHF.R.U64 R11, R11, 0x3, RZ ;  /* 0x000000030b0b7819 */ /* 0x000fc400000012ff */
[----:B------:R-:W-:Y:S02]  /*d890*/  IADD3 R5, P3, R16, 0x7000, RZ ;  /* 0x0000700010057810 */ /* 0x000fe40007f7e0ff */
[----:B------:R-:W-:Y:S02]  /*d8a0*/  SHF.R.U64 R40, R40, 0x3, RZ ;  /* 0x0000000328287819 */ /* 0x000fe400000012ff */
[----:B------:R-:W-:Y:S01]  /*d8b0*/  SHF.R.U64 R36, R36, 0x3, RZ ;  /* 0x0000000324247819 */ /* 0x000fe200000012ff */
[--C-:B------:R-:W-:Y:S01]  /*d8c0*/  IMAD.X R29, RZ, RZ, R17.reuse, P3 ;  /* 0x000000ffff1d7224 */ /* 0x100fe200018e0611 */
[----:B------:R-:W-:Y:S02]  /*d8d0*/  SHF.R.U64 R32, R32, 0x3, RZ ;  /* 0x0000000320207819 */ /* 0x000fe400000012ff */
[----:B------:R-:W-:Y:S01]  /*d8e0*/  LOP3.LUT R16, R11, R16, RZ, 0x3c, !PT ;  /* 0x000000100b107212 */ /* 0x000fe200078e3cff */
[----:B0-----:R0:W-:Y:S01]  /*d8f0*/  @!P2 ST.E desc[UR60][R48.64], R2 ;  /* 0x000000023000a985 */ /* 0x0011e2000c10193c */
[----:B------:R-:W-:Y:S01]  /*d900*/  LOP3.LUT R40, R40, R41, RZ, 0x3c, !PT ;  /* 0x0000002928287212 */ /* 0x000fe200078e3cff */
[--C-:B------:R-:W-:Y:S01]  /*d910*/  IMAD.X R41, RZ, RZ, R17.reuse, P6 ;  /* 0x000000ffff297224 */ /* 0x100fe200030e0611 */
[----:B------:R-:W-:Y:S01]  /*d920*/  LOP3.LUT R36, R36, R37, RZ, 0x3c, !PT ;  /* 0x0000002524247212 */ /* 0x000fe200078e3cff */
[----:B-1----:R1:W-:Y:S01]  /*d930*/  @!P0 ST.E desc[UR60][R50.64], R0 ;  /* 0x0000000032008985 */ /* 0x0023e2000c10193c */
[----:B------:R-:W-:Y:S01]  /*d940*/  LOP3.LUT R32, R32, R33, RZ, 0x3c, !PT ;  /* 0x0000002120207212 */ /* 0x000fe200078e3cff */
[--C-:B------:R-:W-:Y:S01]  /*d950*/  IMAD.X R37, RZ, RZ, R17.reuse, P5 ;  /* 0x000000ffff257224 */ /* 0x100fe200028e0611 */
[----:B------:R-:W-:Y:S01]  /*d960*/  LOP3.LUT R12, R15, 0x380, RZ, 0xc0, !PT ;  /* 0x000003800f0c7812 */ /* 0x000fe200078ec0ff */
[----:B------:R-:W-:Y:S01]  /*d970*/  IMAD.X R33, RZ, RZ, R17, P4 ;  /* 0x000000ffff217224 */ /* 0x000fe200020e0611 */
[----:B------:R2:W5:Y:S01]  /*d980*/  LD.E.128 R24, desc[UR60][R16.64] ;  /* 0x0000003c10187980 */ /* 0x000562000c101d00 */
[----:B------:R-:W-:Y:S01]  /*d990*/  LOP3.LUT R4, R5, 0x380, RZ, 0xc0, !PT ;  /* 0x0000038005047812 */ /* 0x000fe200078ec0ff */
[----:B0-----:R-:W0:Y:S01]  /*d9a0*/  @P1 LDC R49, c[0x0][0xbec] ;  /* 0x0002fb00ff311b82 */ /* 0x001e220000000800 */
[----:B------:R-:W-:Y:S01]  /*d9b0*/  SHF.R.U64 R12, R12, 0x3, RZ ;  /* 0x000000030c0c7819 */ /* 0x000fe200000012ff */
[----:B------:R-:W5:Y:S01]  /*d9c0*/  LD.E.128 R8, desc[UR60][R8.64] ;  /* 0x0000003c08087980 */ /* 0x000f62000c101d00 */
[----:B------:R-:W-:Y:S01]  /*d9d0*/  SHF.R.U64 R4, R4, 0x3, RZ ;  /* 0x0000000304047819 */ /* 0x000fe200000012ff */
[----:B-1----:R-:W-:Y:S01]  /*d9e0*/  IMAD R0, R21, UR4, RZ ;  /* 0x0000000415007c24 */ /* 0x002fe2000f8e02ff */
[----:B------:R-:W-:Y:S01]  /*d9f0*/  LOP3.LUT R12, R12, R15, RZ, 0x3c, !PT ;  /* 0x0000000f0c0c7212 */ /* 0x000fe200078e3cff */
[----:B------:R-:W5:Y:S01]  /*da00*/  LD.E.128 R40, desc[UR60][R40.64] ;  /* 0x0000003c28287980 */ /* 0x000f62000c101d00 */
[----:B--2---:R-:W-:Y:S01]  /*da10*/  IMAD.WIDE.U32 R16, R23, UR4, RZ ;  /* 0x0000000417107c25 */ /* 0x004fe2000f8e00ff */
[----:B------:R-:W-:-:S02]  /*da20*/  LOP3.LUT R28, R4, R5, RZ, 0x3c, !PT ;  /* 0x00000005041c7212 */ /* 0x000fc400078e3cff */
[----:B------:R-:W5:Y:S01]  /*da30*/  LD.E.128 R4, desc[UR60][R6.64] ;  /* 0x0000003c06047980 */ /* 0x000f62000c101d00 */
[----:B------:R-:W-:Y:S01]  /*da40*/  IMAD R21, R23, UR5, R0 ;  /* 0x0000000517157c24 */ /* 0x000fe2000f8e0200 */
[----:B------:R-:W-:Y:S01]  /*da50*/  ULDC.64 UR4, c[0x0][0xae8] ;  /* 0x0002ba0000047ab9 */ /* 0x000fe20000000a00 */
[----:B------:R-:W1:Y:S01]  /*da60*/  @P1 LDC R23, c[0x0][0xbf0] ;  /* 0x0002fc00ff171b82 */ /* 0x000e620000000800 */
[----:B------:R-:W5:Y:S01]  /*da70*/  LD.E.128 R12, desc[UR60][R12.64] ;  /* 0x0000003c0c0c7980 */ /* 0x000f62000c101d00 */
[----:B------:R-:W-:Y:S02]  /*da80*/  IMAD.IADD R17, R17, 0x1, R21 ;  /* 0x0000000111117824 */ /* 0x000fe400078e0215 */
[----:B------:R-:W-:Y:S01]  /*da90*/  IMAD R21, R162, 0x20, R165 ;  /* 0x00000020a2157824 */ /* 0x000fe200078e02a5 */
[----:B------:R-:W5:Y:S01]  /*daa0*/  LD.E.128 R36, desc[UR60][R36.64] ;  /* 0x0000003c24247980 */ /* 0x000f62000c101d00 */
[----:B------:R-:W-:Y:S02]  /*dab0*/  IMAD R0, R44, UR4, RZ ;  /* 0x000000042c007c24 */ /* 0x000fe4000f8e02ff */
[----:B------:R-:W-:Y:S01]  /*dac0*/  IMAD.IADD R44, R18, 0x1, R21 ;  /* 0x00000001122c7824 */ /* 0x000fe200078e0215 */
[----:B------:R-:W5:Y:S01]  /*dad0*/  LD.E.128 R32, desc[UR60][R32.64] ;  /* 0x0000003c20207980 */ /* 0x000f62000c101d00 */
[----:B------:R-:W-:-:S02]  /*dae0*/  IMAD R21, R163, UR5, R0 ;  /* 0x00000005a3157c24 */ /* 0x000fc4000f8e0200 */
[----:B------:R-:W-:Y:S01]  /*daf0*/  IMAD.WIDE.U32 R16, R163, UR4, R16 ;  /* 0x00000004a3107c25 */ /* 0x000fe2000f8e0010 */
[----:B------:R-:W-:Y:S01]  /*db00*/  ULDC.64 UR4, c[0x0][0xaf0] ;  /* 0x0002bc0000047ab9 */ /* 0x000fe20000000a00 */
[----:B------:R-:W5:Y:S02]  /*db10*/  LD.E.128 R28, desc[UR60][R28.64] ;  /* 0x0000003c1c1c7980 */ /* 0x000f64000c101d00 */
[----:B0-----:R-:W-:Y:S01]  /*db20*/  @P1 IMAD.HI.U32 R0, R44, R49, RZ ;  /* 0x000000312c001227 */ /* 0x001fe200078e00ff */
[----:B------:R-:W-:Y:S01]  /*db30*/  @!PT LDS RZ, [RZ] ;  /* 0x00000000fffff984 */ /* 0x000fe20000000800 */
[----:B------:R-:W-:Y:S01]  /*db40*/  @!PT LDS RZ, [RZ] ;  /* 0x00000000fffff984 */ /* 0x000fe20000000800 */
[----:B------:R-:W-:Y:S01]  /*db50*/  @!PT LDS RZ, [RZ] ;  /* 0x00000000fffff984 */ /* 0x000fe20000000800 */
[----:B------:R-:W-:Y:S01]  /*db60*/  @!PT LDS RZ, [RZ] ;  /* 0x00000000fffff984 */ /* 0x000fe20000000800 */
[----:B------:R0:W-:Y:S06]  /*db70*/  MEMBAR.ALL.CTA ;  /* 0x0000000000007992 */ /* 0x0001ec0000008000 */
[----:B0-----:R-:W0:Y:S01]  /*db80*/  FENCE.VIEW.ASYNC.S ;  /* 0x00000000000073c6 */ /* 0x001e220000000000 */
[----:B------:R-:W-:-:S02]  /*db90*/  IMAD.IADD R17, R17, 0x1, R21 ;  /* 0x0000000111117824 */ /* 0x000fc400078e0215 */
[----:B------:R-:W-:Y:S02]  /*dba0*/  IMAD.MOV.U32 R21, RZ, RZ, R44 ;  /* 0x000000ffff157224 */ /* 0x000fe400078e002c */
[----:B------:R-:W-:Y:S01]  /*dbb0*/  IMAD R2, R20, UR4, RZ ;  /* 0x0000000414027c24 */ /* 0x000fe2000f8e02ff */
[----:B-1----:R-:W-:Y:S01]  /*dbc0*/  @P1 SHF.R.U32.HI R21, RZ, R23, R0 ;  /* 0x00000017ff151219 */ /* 0x002fe20000011600 */
[----:B------:R-:W-:-:S03]  /*dbd0*/  IMAD.WIDE.U32 R16, R53, UR4, R16 ;  /* 0x0000000435107c25 */ /* 0x000fc6000f8e0010 */
[--C-:B------:R-:W-:Y:S01]  /*dbe0*/  SHF.R.S32.HI R0, RZ, 0x1f, R21.reuse ;  /* 0x0000001fff007819 */ /* 0x100fe20000011415 */
        /* <DEDUP_REMOVED lines=10> */
[----:B------:R-:W-:Y:S02]  /*dc90*/  IMAD.IADD R17, R17, 0x1, R49 ;  /* 0x0000000111117824 */ /* 0x000fe400078e0231 */
[----:B------:R-:W-:Y:S02]  /*dca0*/  IMAD R2, R0, UR4, RZ ;  /* 0x0000000400027c24 */ /* 0x000fe4000f8e02ff */
[----:B------:R-:W-:Y:S02]  /*dcb0*/  IMAD.IADD R44, R165, 0x1, R18 ;  /* 0x00000001a52c7824 */ /* 0x000fe400078e0212 */
[----:B------:R-:W-:-:S02]  /*dcc0*/  IMAD R21, R23, UR5, R2 ;  /* 0x0000000517157c24 */ /* 0x000fc4000f8e0202 */
[----:B------:R-:W-:Y:S01]  /*dcd0*/  IMAD.WIDE.U32 R16, R23, UR4, R16 ;  /* 0x0000000417107c25 */ /* 0x000fe2000f8e0010 */
[CC--:B------:R-:W-:Y:S01]  /*dce0*/  ISETP.GE.AND P2, PT, R44.reuse, R55.reuse, PT ;  /* 0x000000372c00720c */ /* 0x0c0fe20003f46270 */
[----:B------:R-:W-:Y:S02]  /*dcf0*/  ULDC.64 UR4, c[0x0][0xa80] ;  /* 0x0002a00000047ab9 */ /* 0x000fe40000000a00 */
[----:B------:R-:W-:Y:S01]  /*dd00*/  VIADD R0, R44, 0x20 ;  /* 0x000000202c007836 */ /* 0x000fe20000000000 */
[----:B------:R-:W-:Y:S01]  /*dd10*/  LEA R18, P3, R16, UR4, 0x1 ;  /* 0x0000000410127c11 */ /* 0x000fe2000f8608ff */
[----:B------:R-:W-:Y:S02]  /*dd20*/  IMAD.IADD R17, R17, 0x1, R21 ;  /* 0x0000000111117824 */ /* 0x000fe400078e0215 */
[----:B------:R-:W-:Y:S01]  /*dd30*/  VIADD R3, R3, 0x2a820 ;  /* 0x0002a82003037836 */ /* 0x000fe20000000000 */
[----:B------:R-:W-:Y:S01]  /*dd40*/  ISETP.GE.AND P0, PT, R0, R55, PT ;  /* 0x000000370000720c */ /* 0x000fe20003f06270 */
[----:B------:R-:W-:Y:S01]  /*dd50*/  VIADD R0, R44, 0x40 ;  /* 0x000000402c007836 */ /* 0x000fe20000000000 */
[----:B------:R-:W-:-:S02]  /*dd60*/  LEA.HI.X R20, R16, UR5, R17, 0x1, P3 ;  /* 0x0000000510147c11 */ /* 0x000fc400098f0c11 */
[----:B------:R-:W-:Y:S01]  /*dd70*/  PRMT R3, RZ, 0x654, R3 ;  /* 0x00000654ff037816 */ /* 0x000fe20000000003 */
[----:B0-----:R0:W1:Y:S01]  /*dd80*/  SHFL.IDX PT, R16, R18, RZ, 0x181f ;  /* 0x00181fff12107589 */ /* 0x00106200000e0000 */
[----:B------:R-:W-:Y:S01]  /*dd90*/  ISETP.GE.AND P1, PT, R0, R55, PT ;  /* 0x000000370000720c */ /* 0x000fe20003f26270 */
[----:B------:R-:W-:Y:S01]  /*dda0*/  BSSY B1, `(.L_x_1426) ;  /* 0x000000d000017945 */ /* 0x000fe20003800000 */
[----:B------:R0:W-:Y:S01]  /*ddb0*/  SYNCS.ARRIVE.TRANS64.RED.A1T0 RZ, [R3+URZ], RZ ;  /* 0x000000ff03ff79a7 */ /* 0x0001e2000810043f */
[----:B------:R0:W2:Y:S02]  /*ddc0*/  SHFL.IDX PT, R0, R20, RZ, 0x181f ;  /* 0x00181fff14007589 */ /* 0x0000a400000e0000 */
[----:B------:R-:W-:Y:S08]  /*ddd0*/  @P2 BRA `(.L_x_1427) ;  /* 0x0000000000242947 */ /* 0x000ff00003800000 */
[----:B------:R-:W-:Y:S02]  /*dde0*/  ULDC UR4, c[0x0][0xac8] ;  /* 0x0002b20000047ab9 */ /* 0x000fe40000000800 */
[----:B------:R-:W-:Y:S02]  /*ddf0*/  ISETP.GE.AND P2, PT, R160, UR4, PT ;  /* 0x00000004a0007c0c */ /* 0x000fe4000bf46270 */
[----:B------:R-:W-:-:S11]  /*de00*/  ISETP.GE.AND P3, PT, R161, UR4, PT ;  /* 0x00000004a1007c0c */ /* 0x000fd6000bf66270 */
[CC--:B-1----:R-:W-:Y:S02]  /*de10*/  @!P2 LEA R2, P4, R160.reuse, R16.reuse, 0x1 ;  /* 0x00000010a002a211 */ /* 0x0c2fe400078808ff */
[C---:B------:R-:W-:Y:S02]  /*de20*/  @!P3 LEA R16, P5, R161.reuse, R16, 0x1 ;  /* 0x00000010a110b211 */ /* 0x040fe400078a08ff */
[-C--:B0-2---:R-:W-:Y:S02]  /*de30*/  @!P2 LEA.HI.X R3, R160, R0.reuse, R173, 0x1, P4 ;  /* 0x00000000a003a211 */ /* 0x085fe400020f0cad */
[----:B------:R-:W-:-:S03]  /*de40*/  @!P3 LEA.HI.X R17, R161, R0, R172, 0x1, P5 ;  /* 0x00000000a111b211 */ /* 0x000fc600028f0cac */
[----:B-----5:R3:W-:Y:S04]  /*de50*/  @!P2 ST.E.128 desc[UR60][R2.64], R24 ;  /* 0x000000180200a985 */ /* 0x0207e8000c101d3c */
[----:B------:R3:W-:Y:S02]  /*de60*/  @!P3 ST.E.128 desc[UR60][R16.64], R40 ;  /* 0x000000281000b985 */ /* 0x0007e4000c101d3c */
.L_x_1427:
[----:B------:R-:W-:Y:S05]  /*de70*/  BSYNC B1 ;  /* 0x0000000000017941 */ /* 0x000fea0003800000 */
.L_x_1426:
[----:B--2---:R2:W4:Y:S01]  /*de80*/  SHFL.IDX PT, R0, R20, 0x1, 0x181f ;  /* 0x00381f0014007f89 */ /* 0x00452200000e0000 */
[----:B------:R-:W-:Y:S03]  /*de90*/  BSSY B1, `(.L_x_1428) ;  /* 0x000000c000017945 */ /* 0x000fe60003800000 */
[----:B-1-3--:R2:W1:Y:S01]  /*dea0*/  SHFL.IDX PT, R16, R18, 0x1, 0x181f ;  /* 0x00381f0012107f89 */ /* 0x00a46200000e0000 */
[----:B------:R-:W-:Y:S05]  /*deb0*/  @P0 BRA `(.L_x_1429) ;  /* 0x0000000000240947 */ /* 0x000fea0003800000 */
[----:B------:R-:W-:Y:S02]  /*dec0*/  ULDC UR4, c[0x0][0xac8] ;  /* 0x0002b20000047ab9 */ /* 0x000fe40000000800 */
[----:B------:R-:W-:Y:S02]  /*ded0*/  ISETP.GE.AND P3, PT, R160, UR4, PT ;  /* 0x00000004a0007c0c */ /* 0x000fe4000bf66270 */
[----:B------:R-:W-:-:S11]  /*dee0*/  ISETP.GE.AND P4, PT, R161, UR4, PT ;  /* 0x00000004a1007c0c */ /* 0x000fd6000bf86270 */
[CC--:B-1----:R-:W-:Y:S02]  /*def0*/  @!P3 LEA R2, P0, R160.reuse, R16.reuse, 0x1 ;  /* 0x00000010a002b211 */ /* 0x0c2fe400078008ff */
[C---:B------:R-:W-:Y:S02]  /*df00*/  @!P4 LEA R16, P2, R161.reuse, R16, 0x1 ;  /* 0x00000010a110c211 */ /* 0x040fe400078408ff */
[-C--:B0---4-:R-:W-:Y:S02]  /*df10*/  @!P3 LEA.HI.X R3, R160, R0.reuse, R173, 0x1, P0 ;  /* 0x00000000a003b211 */ /* 0x091fe400000f0cad */
[----:B------:R-:W-:-:S03]  /*df20*/  @!P4 LEA.HI.X R17, R161, R0, R172, 0x1, P2 ;  /* 0x00000000a111c211 */ /* 0x000fc600010f0cac */
[----:B-----5:R3:W-:Y:S04]  /*df30*/  @!P3 ST.E.128 desc[UR60][R2.64], R12 ;  /* 0x0000000c0200b985 */ /* 0x0207e8000c101d3c */
[----:B------:R3:W-:Y:S02]  /*df40*/  @!P4 ST.E.128 desc[UR60][R16.64], R36 ;  /* 0x000000241000c985 */ /* 0x0007e4000c101d3c */
.L_x_1429:
[----:B------:R-:W-:Y:S05]  /*df50*/  BSYNC B1 ;  /* 0x0000000000017941 */ /* 0x000fea0003800000 */
.L_x_1428:
        /* <DEDUP_REMOVED lines=13> */
.L_x_1431:
[----:B------:R-:W-:Y:S05]  /*e030*/  BSYNC B1 ;  /* 0x0000000000017941 */ /* 0x000fea0003800000 */
.L_x_1430:
[----:B0-----:R-:W-:Y:S01]  /*e040*/  VIADD R0, R44, 0x60 ;  /* 0x000000602c007836 */ /* 0x001fe20000000000 */
[----:B--2-4-:R-:W0:Y:S04]  /*e050*/  SHFL.IDX PT, R20, R20, 0x3, 0x181f ;  /* 0x00781f0014147f89 */ /* 0x014e2800000e0000 */
[----:B------:R-:W-:Y:S01]  /*e060*/  ISETP.GE.AND P0, PT, R0, R55, PT ;  /* 0x000000370000720c */ /* 0x000fe20003f06270 */
[----:B------:R-:W2:-:S12]  /*e070*/  SHFL.IDX PT, R18, R18, 0x3, 0x181f ;  /* 0x00781f0012127f89 */ /* 0x000e9800000e0000 */
        /* <DEDUP_REMOVED lines=8> */
[----:B----4-:R-:W-:-:S04]  /*e100*/  LEA R2, P0, R161, R18, 0x1 ;  /* 0x00000012a1027211 */ /* 0x010fc800078008ff */
[----:B------:R-:W-:-:S05]  /*e110*/  LEA.HI.X R3, R161, R20, R172, 0x1, P0 ;  /* 0x00000014a1037211 */ /* 0x000fca00000f0cac */
[----:B------:R0:W-:Y:S01]  /*e120*/  ST.E.128 desc[UR60][R2.64], R28 ;  /* 0x0000001c02007985 */ /* 0x0001e2000c101d3c */
[----:B------:R-:W-:Y:S05]  /*e130*/  BRA `(.L_x_1432) ;  /* 0x0000000800b07947 */ /* 0x000fea0003800000 */
.L_x_1424:
[----:B------:R-:W2:Y:S08]  /*e140*/  LDC.64 R4, c[0x0][0xc00] ;  /* 0x00030000ff047b82 */ /* 0x000eb00000000a00 */
[----:B0-----:R-:W0:Y:S01]  /*e150*/  LDC.64 R2, c[0x0][0xc00] ;  /* 0x00030000ff027b82 */ /* 0x001e220000000a00 */
[----:B------:R-:W-:Y:S01]  /*e160*/  ULDC UR4, c[0x0][0xa88] ;  /* 0x0002a20000047ab9 */ /* 0x000fe20000000800 */
[----:B------:R-:W-:-:S06]  /*e170*/  IMAD.MOV.U32 R6, RZ, RZ, RZ ;  /* 0x000000ffff067224 */ /* 0x000fcc00078e00ff */
[----:B------:R-:W3:Y:S01]  /*e180*/  LDC R17, c[0x0][0xbe8] ;  /* 0x0002fa00ff117b82 */ /* 0x000ee20000000800 */
[----:B--2---:R-:W-:-:S04]  /*e190*/  ISETP.NE.U32.AND P0, PT, R4, RZ, PT ;  /* 0x000000ff0400720c */ /* 0x004fc80003f05070 */
[----:B------:R-:W-:-:S03]  /*e1a0*/  ISETP.NE.AND.EX P0, PT, R5, RZ, PT, P0 ;  /* 0x000000ff0500720c */ /* 0x000fc60003f05300 */
[----:B------:R-:W2:Y:S01]  /*e1b0*/  LDC.64 R4, c[0x0][0xc08] ;  /* 0x00030200ff047b82 */ /* 0x000ea20000000a00 */
[----:B0-----:R-:W-:-:S04]  /*e1c0*/  IMAD.WIDE R2, R164, 0x4, R2 ;  /* 0x00000004a4027825 */ /* 0x001fc800078e0202 */
[----:B------:R-:W-:-:S05]  /*e1d0*/  IMAD.U32 R0, RZ, RZ, UR4 ;  /* 0x00000004ff007e24 */ /* 0x000fca000f8e00ff */
[----:B------:R0:W5:Y:S01]  /*e1e0*/  @P0 LDG.E R6, desc[UR60][R2.64] ;  /* 0x0000003c02060981 */ /* 0x000162000c1e1900 */
[----:B--2---:R-:W-:-:S04]  /*e1f0*/  ISETP.NE.U32.AND P1, PT, R4, RZ, PT ;  /* 0x000000ff0400720c */ /* 0x004fc80003f25070 */
[----:B------:R-:W-:-:S13]  /*e200*/  ISETP.NE.AND.EX P1, PT, R5, RZ, PT, P1 ;  /* 0x000000ff0500720c */ /* 0x000fda0003f25310 */
[----:B------:R-:W2:Y:S02]  /*e210*/  @P1 LDC.64 R4, c[0x0][0xc08] ;  /* 0x00030200ff041b82 */ /* 0x000ea40000000a00 */
[----:B--2---:R-:W-:-:S05]  /*e220*/  @P1 IMAD.WIDE R4, R164, 0x4, R4 ;  /* 0x00000004a4041825 */ /* 0x004fca00078e0204 */
[----:B------:R0:W5:Y:S01]  /*e230*/  @P1 LDG.E R0, desc[UR60][R4.64] ;  /* 0x0000003c04001981 */ /* 0x000162000c1e1900 */
[----:B---3--:R-:W-:Y:S02]  /*e240*/  ISETP.NE.AND P2, PT, R17, 0x1, PT ;  /* 0x000000011100780c */ /* 0x008fe40003f45270 */
[----:B------:R-:W-:Y:S02]  /*e250*/  ISETP.GE.AND P3, PT, R174, 0x80, PT ;  /* 0x00000080ae00780c */ /* 0x000fe40003f66270 */
[----:B------:R-:W-:-:S09]  /*e260*/  SHF.R.S32.HI R7, RZ, 0x1f, R164 ;  /* 0x0000001fff077819 */ /* 0x000fd200000114a4 */
[----:B------:R-:W2:Y:S08]  /*e270*/  @P2 LDC R16, c[0x0][0xbec] ;  /* 0x0002fb00ff102b82 */ /* 0x000eb00000000800 */
[----:B------:R-:W3:Y:S01]  /*e280*/  @P2 LDC R21, c[0x0][0xbf0] ;  /* 0x0002fc00ff152b82 */ /* 0x000ee20000000800 */
[----:B0-----:R-:W-:Y:S05]  /*e290*/  @P1 BRA `(.L_x_1433) ;  /* 0x0000000000101947 */ /* 0x001fea0003800000 */
[----:B------:R-:W-:Y:S05]  /*e2a0*/  @!P0 BRA `(.L_x_1433) ;  /* 0x00000000000c8947 */ /* 0x000fea0003800000 */
[----:B------:R-:W4:Y:S04]  /*e2b0*/  LDG.E R5, desc[UR60][R2.64] ;  /* 0x0000003c02057981 */ /* 0x000f28000c1e1900 */
[----:B-----5:R-:W4:Y:S02]  /*e2c0*/  LDG.E R0, desc[UR60][R2.64+0x4] ;  /* 0x0000043c02007981 */ /* 0x020f24000c1e1900 */
[----:B----4-:R-:W-:-:S07]  /*e2d0*/  IMAD.IADD R0, R0, 0x1, -R5 ;  /* 0x0000000100007824 */ /* 0x010fce00078e0a05 */
.L_x_1433:
[----:B------:R-:W-:Y:S01]  /*e2e0*/  BSSY B1, `(.L_x_1434) ;  /* 0x000002d000017945 */ /* 0x000fe20003800000 */
[----:B------:R-:W-:Y:S02]  /*e2f0*/  SHF.R.S32.HI R10, RZ, 0x1f, R163 ;  /* 0x0000001fff0a7819 */ /* 0x000fe400000114a3 */
[----:B------:R-:W-:Y:S02]  /*e300*/  SEL R13, R164, RZ, !P0 ;  /* 0x000000ffa40d7207 */ /* 0x000fe40004000000 */
[----:B------:R-:W-:Y:S02]  /*e310*/  SEL R12, R7, RZ, !P0 ;  /* 0x000000ff070c7207 */ /* 0x000fe40004000000 */
[----:B-----5:R-:W-:Y:S01]  /*e320*/  SHF.R.S32.HI R11, RZ, 0x1f, R6 ;  /* 0x0000001fff0b7819 */ /* 0x020fe20000011406 */
[----:B------:R-:W-:Y:S06]  /*e330*/  @P3 BRA `(.L_x_1435) ;  /* 0x00000000009c3947 */ /* 0x000fec0003800000 */
[----:B------:R-:W0:Y:S01]  /*e340*/  S2R R3, SR_TID.X ;  /* 0x0000000000037919 */ /* 0x000e220000002100 */
[----:B------:R-:W4:Y:S02]  /*e350*/  LDC R14, c[0x0][0xbe8] ;  /* 0x0002fa00ff0e7b82 */ /* 0x000f240000000800 */
[----:B----4-:R-:W-:Y:S01]  /*e360*/  IMAD R2, R0, R14, RZ ;  /* 0x0000000e00027224 */ /* 0x010fe200078e02ff */
[----:B0-----:R-:W-:-:S04]  /*e370*/  IADD3 R9, R18, -0x80, R3 ;  /* 0xffffff8012097810 */ /* 0x001fc80007ffe003 */
[----:B------:R-:W-:-:S13]  /*e380*/  ISETP.GE.AND P0, PT, R9, R2, PT ;  /* 0x000000020900720c */ /* 0x000fda0003f06270 */
[----:B------:R-:W-:Y:S05]  /*e390*/  @P0 BRA `(.L_x_1435) ;  /* 0x0000000000840947 */ /* 0x000fea0003800000 */
[----:B------:R-:W-:Y:S01]  /*e3a0*/  ISETP.NE.AND P0, PT, R14, 0x1, PT ;  /* 0x000000010e00780c */ /* 0x000fe20003f05270 */
[----:B------:R-:W-:Y:S01]  /*e3b0*/  ULDC.64 UR4, c[0x0][0xb90] ;  /* 0x0002e40000047ab9 */ /* 0x000fe20000000a00 */
[----:B------:R-:W-:Y:S02]  /*e3c0*/  IMAD.MOV.U32 R2, RZ, RZ, R6 ;  /* 0x000000ffff027224 */ /* 0x000fe400078e0006 */
[----:B------:R-:W-:Y:S02]  /*e3d0*/  IMAD R8, R10, UR4, RZ ;  /* 0x000000040a087c24 */ /* 0x000fe4000f8e02ff */
[----:B------:R-:W-:Y:S02]  /*e3e0*/  IMAD.MOV.U32 R3, RZ, RZ, R11 ;  /* 0x000000ffff037224 */ /* 0x000fe400078e000b */
[----:B------:R-:W-:Y:S02]  /*e3f0*/  IMAD.MOV.U32 R5, RZ, RZ, R9 ;  /* 0x000000ffff057224 */ /* 0x000fe400078e0009 */
[----:B------:R-:W-:-:S03]  /*e400*/  IMAD.WIDE.U32 R2, R163, UR4, R2 ;  /* 0x00000004a3027c25 */ /* 0x000fc6000f8e0002 */
[----:B------:R-:W0:Y:S01]  /*e410*/  @P0 LDC R4, c[0x0][0xbec] ;  /* 0x0002fb00ff040b82 */ /* 0x000e220000000800 */
[----:B------:R-:W-:Y:S01]  /*e420*/  IMAD R7, R163, UR5, R8 ;  /* 0x00000005a3077c24 */ /* 0x000fe2000f8e0208 */
[----:B------:R-:W-:-:S03]  /*e430*/  ULDC.64 UR4, c[0x0][0xb98] ;  /* 0x0002e60000047ab9 */ /* 0x000fc60000000a00 */
[----:B------:R-:W-:-:S03]  /*e440*/  IMAD.IADD R3, R3, 0x1, R7 ;  /* 0x0000000103037824 */ /* 0x000fc600078e0207 */
[----:B------:R-:W4:Y:S01]  /*e450*/  @P0 LDC R15, c[0x0][0xbf0] ;  /* 0x0002fc00ff0f0b82 */ /* 0x000f220000000800 */
[----:B------:R-:W-:-:S04]  /*e460*/  IMAD.WIDE.U32 R2, R13, UR4, R2 ;  /* 0x000000040d027c25 */ /* 0x000fc8000f8e0002 */
[----:B0-----:R-:W-:-:S05]  /*e470*/  @P0 IMAD.HI.U32 R4, R9, R4, RZ ;  /* 0x0000000409040227 */ /* 0x001fca00078e00ff */
[----:B----4-:R-:W-:Y:S01]  /*e480*/  @P0 SHF.R.U32.HI R5, RZ, R15, R4 ;  /* 0x0000000fff050219 */ /* 0x010fe20000011604 */
[----:B------:R-:W-:-:S03]  /*e490*/  IMAD R4, R12, UR4, RZ ;  /* 0x000000040c047c24 */ /* 0x000fc6000f8e02ff */
[----:B------:R-:W-:Y:S01]  /*e4a0*/  IADD3 R2, P0, R5, R2, RZ ;  /* 0x0000000205027210 */ /* 0x000fe20007f1e0ff */
[----:B------:R-:W-:Y:S02]  /*e4b0*/  IMAD.MOV R7, RZ, RZ, -R5 ;  /* 0x000000ffff077224 */ /* 0x000fe400078e0a05 */
[----:B------:R-:W-:Y:S01]  /*e4c0*/  IMAD R8, R13, UR5, R4 ;  /* 0x000000050d087c24 */ /* 0x000fe2000f8e0204 */
[----:B------:R-:W-:Y:S01]  /*e4d0*/  ULDC.64 UR4, c[0x0][0xb88] ;  /* 0x0002e20000047ab9 */ /* 0x000fe20000000a00 */
[----:B------:R-:W-:Y:S01]  /*e4e0*/  IMAD R7, R14, R7, R9 ;  /* 0x000000070e077224 */ /* 0x000fe200078e0209 */
[----:B------:R-:W-:-:S04]  /*e4f0*/  SHF.R.S32.HI R9, RZ, 0x1f, R5 ;  /* 0x0000001fff097819 */ /* 0x000fc80000011405 */
        /* <DEDUP_REMOVED lines=11> */
.L_x_1435:
[----:B------:R-:W-:Y:S05]  /*e5b0*/  BSYNC B1 ;  /* 0x0000000000017941 */ /* 0x000fea0003800000 */
.L_x_1434:
[----:B------:R-:W-:Y:S01]  /*e5c0*/  ULDC.64 UR4, c[0x0][0xaa0] ;  /* 0x0002a80000047ab9 */ /* 0x000fe20000000a00 */
[----:B------:R-:W-:Y:S01]  /*e5d0*/  IMAD R7, R162, 0x20, R165 ;  /* 0x00000020a2077824 */ /* 0x000fe200078e02a5 */
[----:B------:R-:W-:Y:S01]  /*e5e0*/  BSSY B1, `(.L_x_1436) ;  /* 0x0000037000017945 */ /* 0x000fe20003800000 */
[----:B0-----:R-:W-:Y:S02]  /*e5f0*/  IMAD R3, R11, UR4, RZ ;  /* 0x000000040b037c24 */ /* 0x001fe4000f8e02ff */
[----:B------:R-:W-:Y:S02]  /*e600*/  IMAD.IADD R9, R18, 0x1, R7 ;  /* 0x0000000112097824 */ /* 0x000fe400078e0207 */
[C---:B------:R-:W-:Y:S02]  /*e610*/  IMAD R5, R6.reuse, UR5, R3 ;  /* 0x0000000506057c24 */ /* 0x040fe4000f8e0203 */
[----:B------:R-:W-:Y:S01]  /*e620*/  IMAD.WIDE.U32 R2, R6, UR4, RZ ;  /* 0x0000000406027c25 */ /* 0x000fe2000f8e00ff */
[----:B------:R-:W-:-:S03]  /*e630*/  ULDC.64 UR4, c[0x0][0xae8] ;  /* 0x0002ba0000047ab9 */ /* 0x000fc60000000a00 */
[----:B------:R-:W-:Y:S02]  /*e640*/  IMAD.IADD R3, R3, 0x1, R5 ;  /* 0x0000000103037824 */ /* 0x000fe400078e0205 */
[----:B------:R-:W-:Y:S02]  /*e650*/  IMAD R6, R10, UR4, RZ ;  /* 0x000000040a067c24 */ /* 0x000fe4000f8e02ff */
[----:B--2---:R-:W-:-:S04]  /*e660*/  @P2 IMAD.HI.U32 R4, R9, R16, RZ ;  /* 0x0000001009042227 */ /* 0x004fc800078e00ff */
[C---:B------:R-:W-:Y:S02]  /*e670*/  IMAD R7, R163.reuse, UR5, R6 ;  /* 0x00000005a3077c24 */ /* 0x040fe4000f8e0206 */
[----:B------:R-:W-:Y:S01]  /*e680*/  IMAD.WIDE.U32 R2, R163, UR4, R2 ;  /* 0x00000004a3027c25 */ /* 0x000fe2000f8e0002 */
[----:B------:R-:W-:-:S03]  /*e690*/  ULDC.64 UR4, c[0x0][0xaf0] ;  /* 0x0002bc0000047ab9 */ /* 0x000fc60000000a00 */
[----:B------:R-:W-:Y:S01]  /*e6a0*/  IMAD.MOV.U32 R5, RZ, RZ, R9 ;  /* 0x000000ffff057224 */ /* 0x000fe200078e0009 */
[----:B---3--:R-:W-:Y:S01]  /*e6b0*/  @P2 SHF.R.U32.HI R5, RZ, R21, R4 ;  /* 0x00000015ff052219 */ /* 0x008fe20000011604 */
[----:B------:R-:W-:Y:S02]  /*e6c0*/  IMAD R6, R12, UR4, RZ ;  /* 0x000000040c067c24 */ /* 0x000fe4000f8e02ff */
[----:B------:R-:W-:Y:S01]  /*e6d0*/  IMAD.IADD R3, R3, 0x1, R7 ;  /* 0x0000000103037824 */ /* 0x000fe200078e0207 */
[----:B------:R-:W-:Y:S01]  /*e6e0*/  SHF.R.S32.HI R4, RZ, 0x1f, R5 ;  /* 0x0000001fff047819 */ /* 0x000fe20000011405 */
        /* <DEDUP_REMOVED lines=13> */
[----:B------:R-:W-:Y:S02]  /*e7c0*/  IMAD.IADD R18, R165, 0x1, R18 ;  /* 0x00000001a5127824 */ /* 0x000fe400078e0212 */
[----:B------:R-:W-:Y:S02]  /*e7d0*/  IMAD R17, R0, R17, RZ ;  /* 0x0000001100117224 */ /* 0x000fe400078e02ff */
        /* <DEDUP_REMOVED lines=10> */
[----:B------:R0:W2:Y:S02]  /*e880*/  SHFL.IDX PT, R2, R4, RZ, 0x181f ;  /* 0x00181fff04027589 */ /* 0x0000a400000e0000 */
[----:B------:R-:W-:Y:S02]  /*e890*/  ISETP.GE.AND P0, PT, R0, R17, PT ;  /* 0x000000110000720c */ /* 0x000fe40003f06270 */
[----:B------:R0:W3:Y:S01]  /*e8a0*/  SHFL.IDX PT, R0, R5, RZ, 0x181f ;  /* 0x00181fff05007589 */ /* 0x0000e200000e0000 */
[----:B------:R-:W-:Y:S10]  /*e8b0*/  @P2 BRA `(.L_x_1437) ;  /* 0x0000000000242947 */ /* 0x000ff40003800000 */
        /* <DEDUP_REMOVED lines=9> */
.L_x_1437:
[----:B------:R-:W-:Y:S05]  /*e950*/  BSYNC B1 ;  /* 0x0000000000017941 */ /* 0x000fea0003800000 */
.L_x_1436:
        /* <DEDUP_REMOVED lines=13> */
.L_x_1439:
[----:B------:R-:W-:Y:S05]  /*ea30*/  BSYNC B1 ;  /* 0x0000000000017941 */ /* 0x000fea0003800000 */
.L_x_1438:
        /* <DEDUP_REMOVED lines=13> */
.L_x_1441:
[----:B------:R-:W-:Y:S05]  /*eb10*/  BSYNC B1 ;  /* 0x0000000000017941 */ /* 0x000fea0003800000 */
.L_x_1440:
        /* <DEDUP_REMOVED lines=14> */
.L_x_1432:
[----:B------:R-:W-:Y:S05]  /*ec00*/  BSYNC B0 ;  /* 0x0000000000007941 */ /* 0x000fea0003800000 */
.L_x_1423:
[----:B------:R-:W-:Y:S02]  /*ec10*/  ULDC UR4, c[0x0][0xc3c] ;  /* 0x00030f0000047ab9 */ /* 0x000fe40000000800 */
[----:B-1----:R-:W-:-:S13]  /*ec20*/  ISETP.GE.AND P0, PT, R47, UR4, PT ;  /* 0x000000042f007c0c */ /* 0x002fda000bf06270 */
[----:B------:R-:W-:Y:S05]  /*ec30*/  @!P0 BRA `(.L_x_1442) ;  /* 0xffffff2000708947 */ /* 0x000fea000383ffff */
[----:B------:R-:W-:Y:S05]  /*ec40*/  EXIT ;  /* 0x000000000000794d */ /* 0x000fea0003800000 */
.L_x_1341:
[----:B------:R-:W-:-:S08]  /*ec50*/  NOP ;  /* 0x0000000000007918 */ /* 0x000fd00000000000 */
[----:B0-----:R-:W0:-:S00]  /*ec60*/  USETMAXREG.DEALLOC.CTAPOOL 0x18 ;  /* 0x00000018000079c8 */ /* 0x001e0000080e0500 */
[----:B0-----:R-:W2:Y:S01]  /*ec70*/  LDL.LU R2, [R1+0x18] ;  /* 0x0000180001027983 */ /* 0x001ea20000300800 */
[----:B------:R-:W-:Y:S01]  /*ec80*/  LOP3.LUT R0, R0, 0x3, RZ, 0xc0, !PT ;  /* 0x0000000300007812 */ /* 0x000fe200078ec0ff */
[----:B------:R-:W-:-:S05]  /*ec90*/  IMAD.MOV.U32 R5, RZ, RZ, RZ ;  /* 0x000000ffff057224 */ /* 0x000fca00078e00ff */
        /* <DEDUP_REMOVED lines=10> */
[----:B------:R-:W2:Y:S01]  /*ed40*/  LDS.128 R16, [UR4+0x2a8d0] ;  /* 0x02a8d004ff107984 */ /* 0x000ea20008000c00 */
[----:B------:R-:W-:Y:S06]  /*ed50*/  BAR.ARV 0x4, 0x180 ;  /* 0x0106000000007b1d */ /* 0x000fec0000002000 */
[----:B------:R-:W-:Y:S05]  /*ed60*/  BRA `(.L_x_1444) ;  /* 0x0000000800887947 */ /* 0x000fea0003800000 */
.L_x_1443:
[----:B------:R-:W1:Y:S01]  /*ed70*/  S2R R0, SR_TID.X ;  /* 0x0000000000007919 */ /* 0x000e620000002100 */
[----:B------:R-:W-:Y:S01]  /*ed80*/  ULDC UR4, c[0x0][0xc3c] ;  /* 0x00030f0000047ab9 */ /* 0x000fe20000000800 */
[----:B------:R-:W2:Y:S01]  /*ed90*/  S2UR UR6, SR_CTAID.X ;  /* 0x00000000000679c3 */ /* 0x000ea20000002500 */
[----:B------:R-:W-:Y:S01]  /*eda0*/  ULDC UR5, c[0x0][0xc38] ;  /* 0x00030e0000057ab9 */ /* 0x000fe20000000800 */
[----:B-1----:R-:W-:-:S04]  /*edb0*/  LOP3.LUT R0, R0, 0x1f, RZ, 0xc0, !PT ;  /* 0x0000001f00007812 */ /* 0x002fc800078ec0ff */
[----:B------:R-:W-:-:S04]  /*edc0*/  ISETP.NE.AND P0, PT, R0, 0x1f, PT ;  /* 0x0000001f0000780c */ /* 0x000fc80003f05270 */
[----:B------:R-:W-:-:S13]  /*edd0*/  ISETP.GE.OR P1, PT, R0, UR4, !P0 ;  /* 0x0000000400007c0c */ /* 0x000fda000c726670 */
[----:B0-----:R-:W0:Y:S02]  /*ede0*/  @!P1 LDC.64 R2, c[0x0][0xc80] ;  /* 0x00032000ff029b82 */ /* 0x001e240000000a00 */
[----:B0-----:R-:W-:-:S05]  /*edf0*/  @!P1 IMAD.WIDE.U32 R2, R0, 0x4, R2 ;  /* 0x0000000400029825 */ /* 0x001fca00078e0002 */
[----:B------:R-:W3:Y:S01]  /*ee00*/  @!P1 LDG.E R5, desc[UR60][R2.64] ;  /* 0x0000003c02059981 */ /* 0x000ee2000c1e1900 */
[C---:B------:R-:W-:Y:S01]  /*ee10*/  ISETP.NE.AND P1, PT, R0.reuse, RZ, PT ;  /* 0x000000ff0000720c */ /* 0x040fe20003f25270 */
[----:B------:R-:W-:Y:S01]  /*ee20*/  UMOV UR4, URZ ;  /* 0x0000003f00047c82 */ /* 0x000fe20008000000 */
[C---:B------:R-:W-:Y:S01]  /*ee30*/  ISETP.GE.U32.AND P2, PT, R0.reuse, 0x2, PT ;  /* 0x000000020000780c */ /* 0x040fe20003f46070 */
[----:B------:R-:W-:Y:S01]  /*ee40*/  IMAD.MOV.U32 R16, RZ, RZ, RZ ;  /* 0x000000ffff107224 */ /* 0x000fe200078e00ff */
[C---:B------:R-:W-:Y:S02]  /*ee50*/  ISETP.GE.U32.AND P3, PT, R0.reuse, 0x4, PT ;  /* 0x000000040000780c */ /* 0x040fe40003f66070 */
[C---:B------:R-:W-:Y:S02]  /*ee60*/  ISETP.GE.U32.AND P4, PT, R0.reuse, 0x8, PT ;  /* 0x000000080000780c */ /* 0x040fe40003f86070 */
[----:B------:R-:W-:Y:S01]  /*ee70*/  ISETP.GE.U32.AND P5, PT, R0, 0x10, PT ;  /* 0x000000100000780c */ /* 0x000fe20003fa6070 */
[----:B---3--:R-:W0:Y:S02]  /*ee80*/  SHFL.UP PT, R4, R5, 0x1, RZ ;  /* 0x0420000005047989 */ /* 0x008e2400000e00ff */
        /* <DEDUP_REMOVED lines=17> */
[----:B--2---:R-:W-:-:S13]  /*efa0*/  ISETP.GT.AND P6, PT, R6, UR6, PT ;  /* 0x0000000606007c0c */ /* 0x004fda000bfc4270 */
[----:B------:R-:W-:Y:S05]  /*efb0*/  @P6 BRA `(.L_x_1445) ;  /* 0x00000000009c6947 */ /* 0x000fea0003800000 */
[----:B------:R-:W0:Y:S01]  /*efc0*/  LDC R4, c[0x0][0xc3c] ;  /* 0x00030f00ff047b82 */ /* 0x000e220000000800 */
[----:B------:R-:W-:Y:S01]  /*efd0*/  IMAD.MOV.U32 R6, RZ, RZ, R7 ;  /* 0x000000ffff067224 */ /* 0x000fe200078e0007 */
[----:B------:R-:W-:Y:S01]  /*efe0*/  UMOV UR4, URZ ;  /* 0x0000003f00047c82 */ /* 0x000fe20008000000 */
[----:B------:R-:W-:Y:S01]  /*eff0*/  ULDC UR7, c[0x0][0xc3c] ;  /* 0x00030f0000077ab9 */ /* 0x000fe20000000800 */
[----:B------:R-:W-:-:S05]  /*f000*/  ULDC UR5, c[0x0][0xc38] ;  /* 0x00030e0000057ab9 */ /* 0x000fca0000000800 */
.L_x_1449:
        /* <DEDUP_REMOVED lines=12> */
.L_x_1448:
[----:B------:R-:W-:Y:S05]  /*f0d0*/  BSYNC B0 ;  /* 0x0000000000007941 */ /* 0x000fea0003800000 */
.L_x_1447:
        /* <DEDUP_REMOVED lines=20> */
[----:B------:R-:W-:-:S07]  /*f220*/  IMAD.MOV.U32 R4, RZ, RZ, R10 ;  /* 0x000000ffff047224 */ /* 0x000fce00078e000a */
.L_x_1445:
[----:B------:R-:W-:-:S04]  /*f230*/  IMAD.IADD R7, R6, 0x1, -R7 ;  /* 0x0000000106077824 */ /* 0x000fc800078e0a07 */
[----:B------:R-:W-:-:S05]  /*f240*/  IMAD R2, R4, UR5, R7 ;  /* 0x0000000504027c24 */ /* 0x000fca000f8e0207 */
[----:B------:R-:W-:Y:S02]  /*f250*/  ISETP.GT.AND P0, PT, R2, UR6, PT ;  /* 0x0000000602007c0c */ /* 0x000fe4000bf04270 */
[----:B------:R-:W0:Y:S11]  /*f260*/  LDC.64 R2, c[0x0][0xc90] ;  /* 0x00032400ff027b82 */ /* 0x000e360000000a00 */
[----:B------:R-:W-:-:S04]  /*f270*/  VOTE.ANY R11, PT, !P0 ;  /* 0x00000000000b7806 */ /* 0x000fc800040e0100 */
[----:B------:R-:W1:Y:S02]  /*f280*/  POPC R6, R11 ;  /* 0x0000000b00067309 */ /* 0x000e640000000000 */
[----:B-1----:R-:W-:-:S04]  /*f290*/  VIADD R19, R6, UR4 ;  /* 0x0000000406137c36 */ /* 0x002fc80008000000 */
[----:B0-----:R-:W-:-:S05]  /*f2a0*/  IMAD.WIDE R2, R19, 0x4, R2 ;  /* 0x0000000413027825 */ /* 0x001fca00078e0202 */
[----:B------:R-:W2:Y:S01]  /*f2b0*/  LDG.E R10, desc[UR60][R2.64] ;  /* 0x0000003c020a7981 */ /* 0x000ea2000c1e1900 */
[----:B------:R-:W-:-:S03]  /*f2c0*/  ISETP.NE.AND P0, PT, R11, RZ, PT ;  /* 0x000000ff0b00720c */ /* 0x000fc60003f05270 */
[----:B------:R-:W2:Y:S02]  /*f2d0*/  SHFL.IDX PT, R5, R5, R6, 0x1f ;  /* 0x00001f0605057589 */ /* 0x000ea400000e0000 */
[----:B--2---:R-:W-:-:S05]  /*f2e0*/  IMAD R8, R5, R10, RZ ;  /* 0x0000000a05087224 */ /* 0x004fca00078e02ff */
[----:B------:R-:W-:-:S04]  /*f2f0*/  IABS R9, R8 ;  /* 0x0000000800097213 */ /* 0x000fc80000000000 */
[----:B------:R-:W0:Y:S08]  /*f300*/  I2F.RP R12, R9 ;  /* 0x00000009000c7306 */ /* 0x000e300000209400 */
[----:B0-----:R-:W0:Y:S02]  /*f310*/  MUFU.RCP R12, R12 ;  /* 0x0000000c000c7308 */ /* 0x001e240000001000 */
[----:B0-----:R-:W-:-:S06]  /*f320*/  VIADD R13, R12, 0xffffffe ;  /* 0x0ffffffe0c0d7836 */ /* 0x001fcc0000000000 */
[----:B------:R0:W1:Y:S01]  /*f330*/  F2I.FTZ.U32.TRUNC.NTZ R3, R13 ;  /* 0x0000000d00037305 */ /* 0x000062000021f000 */
[----:B------:R-:W-:Y:S05]  /*f340*/  @!P0 BRA `(.L_x_1450) ;  /* 0x0000000000088947 */ /* 0x000fea0003800000 */
[----:B------:R-:W-:-:S05]  /*f350*/  VIADD R11, R6, 0xffffffff ;  /* 0xffffffff060b7836 */ /* 0x000fca0000000000 */
[----:B------:R2:W3:Y:S02]  /*f360*/  SHFL.IDX PT, R16, R4, R11, 0x1f ;  /* 0x00001f0b04107589 */ /* 0x0004e400000e0000 */
.L_x_1450:
[----:B-1----:R-:W-:Y:S01]  /*f370*/  IMAD.MOV R2, RZ, RZ, -R3 ;  /* 0x000000ffff027224 */ /* 0x002fe200078e0a03 */
[----:B--2---:R-:W-:Y:S01]  /*f380*/  IABS R4, R8 ;  /* 0x0000000800047213 */ /* 0x004fe20000000000 */
[----:B---3--:R-:W-:Y:S02]  /*f390*/  IMAD R16, R16, UR5, R7 ;  /* 0x0000000510107c24 */ /* 0x008fe4000f8e0207 */
[----:B------:R-:W-:Y:S02]  /*f3a0*/  IMAD R7, R2, R9, RZ ;  /* 0x0000000902077224 */ /* 0x000fe400078e02ff */
[----:B------:R-:W-:Y:S02]  /*f3b0*/  IMAD.MOV.U32 R2, RZ, RZ, RZ ;  /* 0x000000ffff027224 */ /* 0x000fe400078e00ff */
[----:B------:R-:W-:Y:S02]  /*f3c0*/  IMAD.MOV R4, RZ, RZ, -R4 ;  /* 0x000000ffff047224 */ /* 0x000fe400078e0a04 */
[----:B------:R-:W-:Y:S01]  /*f3d0*/  IMAD.HI.U32 R2, R3, R7, R2 ;  /* 0x0000000703027227 */ /* 0x000fe200078e0002 */
[----:B------:R-:W-:-:S04]  /*f3e0*/  IADD3 R7, -R16, UR6, RZ ;  /* 0x0000000610077c10 */ /* 0x000fc8000fffe1ff */
[----:B------:R-:W-:-:S05]  /*f3f0*/  IABS R3, R7 ;  /* 0x0000000700037213 */ /* 0x000fca0000000000 */
[----:B------:R-:W-:-:S04]  /*f400*/  IMAD.HI.U32 R2, R2, R3, RZ ;  /* 0x0000000302027227 */ /* 0x000fc800078e00ff */
[----:B------:R-:W-:Y:S01]  /*f410*/  IMAD R4, R2, R4, R3 ;  /* 0x0000000402047224 */ /* 0x000fe200078e0203 */
[----:B------:R-:W-:-:S04]  /*f420*/  LOP3.LUT R3, R7, R8, RZ, 0x3c, !PT ;  /* 0x0000000807037212 */ /* 0x000fc800078e3cff */
[----:B------:R-:W-:Y:S02]  /*f430*/  ISETP.GT.U32.AND P1, PT, R9, R4, PT ;  /* 0x000000040900720c */ /* 0x000fe40003f24070 */
[----:B------:R-:W-:-:S11]  /*f440*/  ISETP.GE.AND P2, PT, R3, RZ, PT ;  /* 0x000000ff0300720c */ /* 0x000fd60003f46270 */
[----:B------:R-:W-:Y:S02]  /*f450*/  @!P1 IMAD.IADD R4, R4, 0x1, -R9 ;  /* 0x0000000104049824 */ /* 0x000fe400078e0a09 */
[----:B------:R-:W-:Y:S01]  /*f460*/  @!P1 VIADD R2, R2, 0x1 ;  /* 0x0000000102029836 */ /* 0x000fe20000000000 */
[----:B------:R-:W-:Y:S02]  /*f470*/  ISETP.NE.AND P1, PT, R8, RZ, PT ;  /* 0x000000ff0800720c */ /* 0x000fe40003f25270 */
[----:B------:R-:W-:-:S13]  /*f480*/  ISETP.GE.U32.AND P0, PT, R4, R9, PT ;  /* 0x000000090400720c */ /* 0x000fda0003f06070 */
[----:B------:R-:W-:-:S04]  /*f490*/  @P0 VIADD R2, R2, 0x1 ;  /* 0x0000000102020836 */ /* 0x000fc80000000000 */
[----:B------:R-:W-:-:S04]  /*f4a0*/  IMAD.MOV.U32 R9, RZ, RZ, R2 ;  /* 0x000000ffff097224 */ /* 0x000fc800078e0002 */
[----:B------:R-:W-:Y:S01]  /*f4b0*/  @!P2 IMAD.MOV R9, RZ, RZ, -R9 ;  /* 0x000000ffff09a224 */ /* 0x000fe200078e0a09 */
[----:B------:R-:W-:-:S05]  /*f4c0*/  @!P1 LOP3.LUT R9, RZ, R8, RZ, 0x33, !PT ;  /* 0x00000008ff099212 */ /* 0x000fca00078e33ff */
[----:B------:R-:W-:Y:S02]  /*f4d0*/  IMAD R4, R10, R9, RZ ;  /* 0x000000090a047224 */ /* 0x000fe400078e02ff */
[----:B------:R-:W-:Y:S02]  /*f4e0*/  IMAD.MOV R9, RZ, RZ, -R9 ;  /* 0x000000ffff097224 */ /* 0x000fe400078e0a09 */
[----:B------:R-:W-:Y:S02]  /*f4f0*/  IMAD.MOV R3, RZ, RZ, -R4 ;  /* 0x000000ffff037224 */ /* 0x000fe400078e0a04 */
[----:B------:R-:W-:-:S03]  /*f500*/  IMAD R7, R8, R9, R7 ;  /* 0x0000000908077224 */ /* 0x000fc600078e0207 */
[----:B------:R-:W-:Y:S01]  /*f510*/  VIADDMNMX R10, R3, UR5, R10, PT ;  /* 0x00000005030a7c46 */ /* 0x000fe2000b80010a */
[----:B------:R-:W-:Y:S01]  /*f520*/  IMAD.IADD R4, R7, 0x1, R4 ;  /* 0x0000000107047824 */ /* 0x000fe200078e0204 */
[----:B------:R-:W-:Y:S02]  /*f530*/  IABS R8, R7 ;  /* 0x0000000700087213 */ /* 0x000fe40000000000 */
[----:B------:R-:W-:-:S04]  /*f540*/  IABS R6, R10 ;  /* 0x0000000a00067213 */ /* 0x000fc80000000000 */
[----:B------:R-:W1:Y:S08]  /*f550*/  I2F.RP R11, R6 ;  /* 0x00000006000b7306 */ /* 0x000e700000209400 */
[----:B-1----:R-:W1:Y:S02]  /*f560*/  MUFU.RCP R11, R11 ;  /* 0x0000000b000b7308 */ /* 0x002e640000001000 */
[----:B-1----:R-:W-:-:S06]  /*f570*/  VIADD R2, R11, 0xffffffe ;  /* 0x0ffffffe0b027836 */ /* 0x002fcc0000000000 */
[----:B------:R1:W2:Y:S02]  /*f580*/  F2I.FTZ.U32.TRUNC.NTZ R3, R2 ;  /* 0x0000000200037305 */ /* 0x0002a4000021f000 */
[----:B-1----:R-:W-:Y:S02]  /*f590*/  IMAD.MOV.U32 R2, RZ, RZ, RZ ;  /* 0x000000ffff027224 */ /* 0x002fe400078e00ff */
[----:B--2---:R-:W-:-:S04]  /*f5a0*/  IMAD.MOV R9, RZ, RZ, -R3 ;  /* 0x000000ffff097224 */ /* 0x004fc800078e0a03 */
[----:B------:R-:W-:-:S04]  /*f5b0*/  IMAD R9, R9, R6, RZ ;  /* 0x0000000609097224 */ /* 0x000fc800078e02ff */
[----:B------:R-:W-:Y:S01]  /*f5c0*/  IMAD.HI.U32 R3, R3, R9, R2 ;  /* 0x0000000903037227 */ /* 0x000fe200078e0002 */
[-C--:B------:R-:W-:Y:S02]  /*f5d0*/  IABS R9, R10.reuse ;  /* 0x0000000a00097213 */ /* 0x080fe40000000000 */
[----:B------:R-:W-:-:S03]  /*f5e0*/  LOP3.LUT R2, R7, R10, RZ, 0x3c, !PT ;  /* 0x0000000a07027212 */ /* 0x000fc600078e3cff */
[----:B------:R-:W-:Y:S01]  /*f5f0*/  IMAD.MOV R9, RZ, RZ, -R9 ;  /* 0x000000ffff097224 */ /* 0x000fe200078e0a09 */
[----:B------:R-:W-:Y:S01]  /*f600*/  ISETP.GE.AND P2, PT, R2, RZ, PT ;  /* 0x000000ff0200720c */ /* 0x000fe20003f46270 */
[----:B------:R-:W-:-:S04]  /*f610*/  IMAD.HI.U32 R3, R3, R8, RZ ;  /* 0x0000000803037227 */ /* 0x000fc800078e00ff */
[----:B------:R-:W-:-:S05]  /*f620*/  IMAD R9, R3, R9, R8 ;  /* 0x0000000903097224 */ /* 0x000fca00078e0208 */
[----:B------:R-:W-:-:S13]  /*f630*/  ISETP.GT.U32.AND P1, PT, R6, R9, PT ;  /* 0x000000090600720c */ /* 0x000fda0003f24070 */
[----:B------:R-:W-:Y:S02]  /*f640*/  @!P1 IMAD.IADD R9, R9, 0x1, -R6 ;  /* 0x0000000109099824 */ /* 0x000fe400078e0a06 */
[----:B------:R-:W-:Y:S01]  /*f650*/  @!P1 VIADD R3, R3, 0x1 ;  /* 0x0000000103039836 */ /* 0x000fe20000000000 */
[----:B------:R-:W-:Y:S02]  /*f660*/  ISETP.NE.AND P1, PT, R10, RZ, PT ;  /* 0x000000ff0a00720c */ /* 0x000fe40003f25270 */
[----:B------:R-:W-:-:S13]  /*f670*/  ISETP.GE.U32.AND P0, PT, R9, R6, PT ;  /* 0x000000060900720c */ /* 0x000fda0003f06070 */
[----:B------:R-:W-:-:S04]  /*f680*/  @P0 VIADD R3, R3, 0x1 ;  /* 0x0000000103030836 */ /* 0x000fc80000000000 */
[----:B------:R-:W-:Y:S01]  /*f690*/  @!P2 IMAD.MOV R3, RZ, RZ, -R3 ;  /* 0x000000ffff03a224 */ /* 0x000fe200078e0a03 */
[----:B------:R-:W-:Y:S01]  /*f6a0*/  @!P1 LOP3.LUT R3, RZ, R10, RZ, 0x33, !PT ;  /* 0x0000000aff039212 */ /* 0x000fe200078e33ff */
[----:B------:R-:W-:-:S03]  /*f6b0*/  IMAD.MOV R10, RZ, RZ, -R10 ;  /* 0x000000ffff0a7224 */ /* 0x000fc600078e0a0a */
[----:B------:R-:W-:Y:S01]  /*f6c0*/  LOP3.LUT R2, RZ, R3, RZ, 0x33, !PT ;  /* 0x00000003ff027212 */ /* 0x000fe200078e33ff */
[----:B------:R-:W-:-:S04]  /*f6d0*/  IMAD R18, R3, R10, R4 ;  /* 0x0000000a03127224 */ /* 0x000fc800078e0204 */
[----:B------:R-:W-:Y:S01]  /*f6e0*/  IMAD.IADD R17, R5, 0x1, R2 ;  /* 0x0000000105117824 */ /* 0x000fe200078e0202 */
[----:B------:R-:W-:Y:S06]  /*f6f0*/  BRA `(.L_x_1451) ;  /* 0x00000000000c7947 */ /* 0x000fec0003800000 */
.L_x_1446:
[----:B------:R-:W-:Y:S02]  /*f700*/  IMAD.MOV.U32 R17, RZ, RZ, RZ ;  /* 0x000000ffff117224 */ /* 0x000fe400078e00ff */
[----:B------:R-:W-:Y:S02]  /*f710*/  IMAD.U32 R16, RZ, RZ, UR6 ;  /* 0x00000006ff107e24 */ /* 0x000fe4000f8e00ff */
[----:B------:R-:W-:-:S07]  /*f720*/  IMAD.MOV.U32 R18, RZ, RZ, RZ ;  /* 0x000000ffff127224 */ /* 0x000fce00078e00ff */
.L_x_1451:
[----:B------:R-:W-:-:S13]  /*f730*/  ISETP.NE.AND P0, PT, R0, RZ, PT ;  /* 0x000000ff0000720c */ /* 0x000fda0003f05270 */
[----:B------:R-:W1:Y:S01]  /*f740*/  @!P0 S2R R3, SR_CgaCtaId ;  /* 0x0000000000038919 */ /* 0x000e620000008800 */
[----:B------:R-:W-:-:S04]  /*f750*/  @!P0 MOV R0, 0x400 ;  /* 0x0000040000008802 */ /* 0x000fc80000000f00 */
[----:B-1----:R-:W-:-:S05]  /*f760*/  @!P0 LEA R0, R3, R0, 0x18 ;  /* 0x0000000003008211 */ /* 0x002fca00078ec0ff */
[----:B------:R1:W-:Y:S01]  /*f770*/  @!P0 STS.128 [R0+0x2a8d0], R16 ;  /* 0x02a8d01000008388 */ /* 0x0003e20000000c00 */
[----:B------:R-:W-:Y:S06]  /*f780*/  BAR.ARV 0x5, 0x180 ;  /* 0x0146000000007b1d */ /* 0x000fec0000002000 */
.L_x_1444:
[----:B-1----:R-:W-:Y:S01]  /*f790*/  IMAD.MOV.U32 R0, RZ, RZ, 0x1 ;  /* 0x00000001ff007424 */ /* 0x002fe200078e00ff */
[----:B------:R1:W-:Y:S01]  /*f7a0*/  STL [R1+0x4], RZ ;  /* 0x000004ff01007387 */ /* 0x0003e20000100800 */
[----:B------:R-:W-:Y:S02]  /*f7b0*/  ULDC UR4, c[0x0][0xc3c] ;  /* 0x00030f0000047ab9 */ /* 0x000fe40000000800 */
[----:B--2---:R-:W-:Y:S01]  /*f7c0*/  ISETP.GE.AND P0, PT, R19, UR4, PT ;  /* 0x0000000413007c0c */ /* 0x004fe2000bf06270 */
[----:B------:R1:W-:Y:S04]  /*f7d0*/  STL [R1+0x10], R0 ;  /* 0x0000100001007387 */ /* 0x0003e80000100800 */
[----:B------:R1:W-:Y:S08]  /*f7e0*/  STL [R1+0x38], RZ ;  /* 0x000038ff01007387 */ /* 0x0003f00000100800 */
[----:B-1----:R-:W-:Y:S05]  /*f7f0*/  @P0 BRA `(.L_x_1452) ;  /* 0x0000005800300947 */ /* 0x002fea0003800000 */
[----:B------:R-:W1:Y:S01]  /*f800*/  S2R R5, SR_TID.X ;  /* 0x0000000000057919 */ /* 0x000e620000002100 */
[----:B------:R-:W2:Y:S01]  /*f810*/  S2UR UR5, SR_CgaCtaId ;  /* 0x00000000000579c3 */ /* 0x000ea20000008800 */
[----:B------:R-:W-:Y:S01]  /*f820*/  UMOV UR4, 0x400 ;  /* 0x0000040000047882 */ /* 0x000fe20000000000 */
[----:B------:R-:W-:Y:S01]  /*f830*/  BSSY B8, `(.L_x_1452) ;  /* 0x0000588000087945 */ /* 0x000fe20003800000 */
[----:B------:R-:W-:Y:S01]  /*f840*/  ULDC UR38, c[0x0][0xc] ;  /* 0x0000030000267ab9 */ /* 0x000fe20000000800 */
[----:B------:R-:W-:Y:S01]  /*f850*/  ULDC.64 UR36, c[0x0][0x198] ;  /* 0x0000660000247ab9 */ /* 0x000fe20000000a00 */
[----:B--2---:R-:W-:Y:S01]  /*f860*/  ULEA UR4, UR5, UR4, 0x18 ;  /* 0x0000000405047291 */ /* 0x004fe2000f8ec03f */
[C---:B-1----:R-:W-:Y:S01]  /*f870*/  IMAD.SHL.U32 R0, R5.reuse, 0x8, RZ ;  /* 0x0000000805007824 */ /* 0x042fe200078e00ff */
[----:B------:R-:W-:-:S04]  /*f880*/  LOP3.LUT R4, R5, 0x7f, RZ, 0xc0, !PT ;  /* 0x0000007f05047812 */ /* 0x000fc800078ec0ff */
[C---:B0-----:R-:W-:Y:S02]  /*f890*/  LOP3.LUT R2, R0.reuse, 0x1f8, RZ, 0xc0, !PT ;  /* 0x000001f800027812 */ /* 0x041fe400078ec0ff */
        /* <DEDUP_REMOVED lines=9> */
[----:B------:R-:W-:Y:S01]  /*f930*/  STL [R1], R4 ;  /* 0x0000000401007387 */ /* 0x000fe20000100800 */
[----:B------:R-:W-:-:S03]  /*f940*/  IMAD.MOV.U32 R2, RZ, RZ, 0x1 ;  /* 0x00000001ff027424 */ /* 0x000fc600078e00ff */
[----:B------:R-:W-:Y:S04]  /*f950*/  STL [R1+0x20], R3 ;  /* 0x0000200301007387 */ /* 0x000fe80000100800 */
[----:B------:R-:W-:Y:S04]  /*f960*/  STL [R1+0x38], RZ ;  /* 0x000038ff01007387 */ /* 0x000fe80000100800 */
[----:B------:R0:W-:Y:S04]  /*f970*/  STL [R1+0x10], R2 ;  /* 0x0000100201007387 */ /* 0x0001e80000100800 */
[----:B------:R1:W-:Y:S01]  /*f980*/  STL [R1+0x4], RZ ;  /* 0x000004ff01007387 */ /* 0x0003e20000100800 */
[----:B0-----:R-:W-:-:S02]  /*f990*/  LOP3.LUT R2, R0, 0x40, RZ, 0xfc, !PT ;  /* 0x0000004000027812 */ /* 0x001fc400078efcff */
[----:B-1----:R-:W-:-:S07]  /*f9a0*/  LOP3.LUT R0, R0, 0x80, RZ, 0xfc, !PT ;  /* 0x0000008000007812 */ /* 0x002fce00078efcff */
.L_x_1562:
[----:B------:R-:W-:Y:S05]  /*f9b0*/  YIELD ;  /* 0x0000000000007946 */ /* 0x000fea0003800000 */
[----:B------:R-:W-:Y:S01]  /*f9c0*/  ULDC.64 UR4, c[0x0][0xa28] ;  /* 0x00028a0000047ab9 */ /* 0x000fe20000000a00 */
[----:B----4-:R-:W-:Y:S01]  /*f9d0*/  IMAD.MOV.U32 R0, RZ, RZ, RZ ;  /* 0x000000ffff007224 */ /* 0x010fe200078e00ff */
[----:B------:R-:W-:Y:S01]  /*f9e0*/  ISETP.NE.U32.AND P0, PT, RZ, UR4, PT ;  /* 0x00000004ff007c0c */ /* 0x000fe2000bf05070 */
[----:B------:R-:W0:Y:S01]  /*f9f0*/  LDC.64 R4, c[0x0][0xa00] ;  /* 0x00028000ff047b82 */ /* 0x000e220000000a00 */
[----:B-1----:R-:W-:Y:S01]  /*fa00*/  CS2R R8, SRZ ;  /* 0x0000000000087805 */ /* 0x002fe2000001ff00 */
[----:B------:R-:W-:Y:S01]  /*fa10*/  ULDC.64 UR6, c[0x0][0xa08] ;  /* 0x0002820000067ab9 */ /* 0x000fe20000000a00 */
[----:B------:R-:W-:Y:S01]  /*fa20*/  ISETP.NE.AND.EX P0, PT, RZ, UR5, PT, P0 ;  /* 0x00000005ff007c0c */ /* 0x000fe2000bf05300 */
[----:B------:R-:W-:-:S12]  /*fa30*/  ULDC.64 UR4, c[0x0][0xa18] ;  /* 0x0002860000047ab9 */ /* 0x000fd80000000a00 */
[----:B------:R-:W1:Y:S02]  /*fa40*/  @P0 LDC.64 R2, c[0x0][0xa28] ;  /* 0x00028a00ff020b82 */ /* 0x000e640000000a00 */
[----:B-1----:R-:W-:-:S05]  /*fa50*/  @P0 IMAD.WIDE R2, R19, 0x4, R2 ;  /* 0x0000000413020825 */ /* 0x002fca00078e0202 */
[----:B------:R1:W5:Y:S01]  /*fa60*/  @P0 LDG.E R0, desc[UR60][R2.64] ;  /* 0x0000003c02000981 */ /* 0x000362000c1e1900 */
[----:B------:R-:W-:Y:S01]  /*fa70*/  ISETP.NE.U32.AND P0, PT, RZ, UR4, PT ;  /* 0x00000004ff007c0c */ /* 0x000fe2000bf05070 */
[----:B0-----:R-:W-:Y:S01]  /*fa80*/  IMAD.WIDE R4, R19, 0x4, R4 ;  /* 0x0000000413047825 */ /* 0x001fe200078e0204 */
[----:B------:R-:W-:Y:S02]  /*fa90*/  ISETP.NE.U32.AND P1, PT, RZ, UR6, PT ;  /* 0x00000006ff007c0c */ /* 0x000fe4000bf25070 */
[----:B------:R-:W-:Y:S01]  /*faa0*/  ISETP.NE.AND.EX P2, PT, RZ, UR5, PT, P0 ;  /* 0x00000005ff007c0c */ /* 0x000fe2000bf45300 */
[----:B------:R-:W-:Y:S01]  /*fab0*/  ULDC.64 UR4, c[0x0][0xa00] ;  /* 0x0002800000047ab9 */ /* 0x000fe20000000a00 */
[----:B------:R-:W-:Y:S02]  /*fac0*/  ISETP.NE.AND.EX P1, PT, RZ, UR7, PT, P1 ;  /* 0x00000007ff007c0c */ /* 0x000fe4000bf25310 */
[----:B------:R-:W-:Y:S01]  /*fad0*/  ISETP.NE.U32.AND P0, PT, RZ, UR4, PT ;  /* 0x00000004ff007c0c */ /* 0x000fe2000bf05070 */
[----:B-1----:R-:W0:Y:S03]  /*fae0*/  LDC.64 R2, c[0x0][0xa08] ;  /* 0x00028200ff027b82 */ /* 0x002e260000000a00 */
[----:B------:R-:W-:-:S05]  /*faf0*/  ISETP.NE.AND.EX P0, PT, RZ, UR5, PT, P0 ;  /* 0x00000005ff007c0c */ /* 0x000fca000bf05300 */
[----:B--23--:R-:W1:Y:S08]  /*fb00*/  @P2 LDC.64 R6, c[0x0][0xa18] ;  /* 0x00028600ff062b82 */ /* 0x00ce700000000a00 */
[----:B------:R-:W2:Y:S01]  /*fb10*/  @P0 LDG.E R9, desc[UR60][R4.64] ;  /* 0x0000003c04090981 */ /* 0x000ea2000c1e1900 */
[----:B------:R-:W-:Y:S01]  /*fb20*/  ULDC UR4, c[0x0][0x288] ;  /* 0x0000a20000047ab9 */ /* 0x000fe20000000800 */
[----:B0-----:R-:W-:-:S05]  /*fb30*/  IMAD.WIDE R2, R19, 0x4, R2 ;  /* 0x0000000413027825 */ /* 0x001fca00078e0202 */
[----:B------:R-:W5:Y:S01]  /*fb40*/  @P1 LDG.E R8, desc[UR60][R2.64] ;  /* 0x0000003c02081981 */ /* 0x000f62000c1e1900 */
[----:B-1----:R-:W-:-:S03]  /*fb50*/  @P2 IMAD.WIDE R6, R19, 0x4, R6 ;  /* 0x0000000413062825 */ /* 0x002fc600078e0206 */
[----:B--2---:R0:W-:Y:S02]  /*fb60*/  STL [R1+0x34], R9 ;  /* 0x0000340901007387 */ /* 0x0041e40000100800 */
[----:B0-----:R-:W-:Y:S01]  /*fb70*/  IMAD.U32 R9, RZ, RZ, UR4 ;  /* 0x00000004ff097e24 */ /* 0x001fe2000f8e00ff */
[----:B------:R-:W-:-:S05]  /*fb80*/  ULDC.64 UR4, c[0x0][0x418] ;  /* 0x0001060000047ab9 */ /* 0x000fca0000000a00 */
        /* <DEDUP_REMOVED lines=11> */
[----:B------:R-:W0:Y:S04]  /*fc40*/  LDG.E R7, desc[UR60][R4.64] ;  /* 0x0000003c04077981 */ /* 0x000e28000c1e1900 */
[----:B------:R-:W0:Y:S02]  /*fc50*/  LDG.E R4, desc[UR60][R4.64+0x4] ;  /* 0x0000043c04047981 */ /* 0x000e24000c1e1900 */
[----:B0-----:R-:W-:-:S05]  /*fc60*/  IMAD.IADD R9, R4, 0x1, -R7 ;  /* 0x0000000104097824 */ /* 0x001fca00078e0a07 */
[----:B------:R1:W-:Y:S02]  /*fc70*/  STL [R1+0x30], R9 ;  /* 0x0000300901007387 */ /* 0x0003e40000100800 */
.L_x_1453:
[----:B-----5:R-:W-:Y:S01]  /*fc80*/  IMAD.IADD R4, R8, 0x1, R0 ;  /* 0x0000000108047824 */ /* 0x020fe200078e0200 */
[----:B------:R-:W-:Y:S02]  /*fc90*/  ULDC.64 UR4, c[0x0][0xa20] ;  /* 0x0002880000047ab9 */ /* 0x000fe40000000a00 */
[----:B------:R-:W-:Y:S02]  /*fca0*/  ISETP.NE.U32.AND P0, PT, RZ, UR4, PT ;  /* 0x00000004ff007c0c */ /* 0x000fe4000bf05070 */
[----:B------:R2:W-:Y:S02]  /*fcb0*/  STL [R1+0x14], R4 ;  /* 0x0000140401007387 */ /* 0x0005e40000100800 */
[----:B------:R-:W-:-:S13]  /*fcc0*/  ISETP.NE.AND.EX P0, PT, RZ, UR5, PT, P0 ;  /* 0x00000005ff007c0c */ /* 0x000fda000bf05300 */
[----:B--2---:R-:W-:Y:S05]  /*fcd0*/  @!P0 BRA `(.L_x_1454) ;  /* 0x0000000000108947 */ /* 0x004fea0003800000 */
[----:B------:R-:W2:Y:S02]  /*fce0*/  LDC.64 R2, c[0x0][0xa20] ;  /* 0x00028800ff027b82 */ /* 0x000ea40000000a00 */
[----:B--2---:R-:W-:-:S05]  /*fcf0*/  IMAD.WIDE R2, R19, 0x4, R2 ;  /* 0x0000000413027825 */ /* 0x004fca00078e0202 */
[----:B------:R2:W5:Y:S01]  /*fd00*/  LDG.E R6, desc[UR60][R2.64] ;  /* 0x0000003c02067981 */ /* 0x000562000c1e1900 */
[----:B------:R-:W-:Y:S05]  /*fd10*/  BRA `(.L_x_1455) ;  /* 0x0000000000107947 */ /* 0x000fea0003800000 */
.L_x_1454:
[----:B------:R-:W-:Y:S05]  /*fd20*/  @!P1 BRA `(.L_x_1455) ;  /* 0x00000000000c9947 */ /* 0x000fea0003800000 */
[----:B------:R-:W2:Y:S04]  /*fd30*/  LDG.E R6, desc[UR60][R2.64] ;  /* 0x0000003c02067981 */ /* 0x000ea8000c1e1900 */
[----:B------:R-:W2:Y:S02]  /*fd40*/  LDG.E R2, desc[UR60][R2.64+0x4] ;  /* 0x0000043c02027981 */ /* 0x000ea4000c1e1900 */
[----:B--2---:R-:W-:-:S07]  /*fd50*/  IMAD.IADD R6, R2, 0x1, -R6 ;  /* 0x0000000102067824 */ /* 0x004fce00078e0a06 */
.L_x_1455:
[----:B--2---:R-:W2:Y:S01]  /*fd60*/  LDC R2, c[0x0][0x448] ;  /* 0x00011200ff027b82 */ /* 0x004ea20000000800 */
[----:B------:R-:W-:Y:S02]  /*fd70*/  IMAD.SHL.U32 R8, R17, 0x80, RZ ;  /* 0x0000008011087824 */ /* 0x000fe400078e00ff */
[----:B-----5:R-:W-:Y:S02]  /*fd80*/  IMAD.IADD R0, R6, 0x1, -R0 ;  /* 0x0000000106007824 */ /* 0x020fe400078e0a00 */
[----:B------:R-:W-:Y:S01]  /*fd90*/  VIADD R4, R8, 0x7f ;  /* 0x0000007f08047836 */ /* 0x000fe20000000000 */
[----:B------:R3:W-:Y:S03]  /*fda0*/  STL [R1+0x2c], R8 ;  /* 0x00002c0801007387 */ /* 0x0007e60000100800 */
[----:B------:R-:W-:Y:S01]  /*fdb0*/  IMAD.MOV.U32 R6, RZ, RZ, R4 ;  /* 0x000000ffff067224 */ /* 0x000fe200078e0004 */
[----:B--2---:R-:W-:-:S13]  /*fdc0*/  ISETP.NE.AND P1, PT, R2, 0x1, PT ;  /* 0x000000010200780c */ /* 0x004fda0003f25270 */
[----:B------:R-:W2:Y:S08]  /*fdd0*/  @P1 LDC R3, c[0x0][0x44c] ;  /* 0x00011300ff031b82 */ /* 0x000eb00000000800 */
[----:B------:R-:W4:Y:S01]  /*fde0*/  @P1 LDC R2, c[0x0][0x450] ;  /* 0x00011400ff021b82 */ /* 0x000f220000000800 */
[----:B--2---:R-:W-:-:S05]  /*fdf0*/  @P1 IMAD.HI.U32 R3, R4, R3, RZ ;  /* 0x0000000304031227 */ /* 0x004fca00078e00ff */
[----:B----4-:R-:W-:Y:S02]  /*fe00*/  @P1 SHF.R.U32.HI R6, RZ, R2, R3 ;  /* 0x00000002ff061219 */ /* 0x010fe40000011603 */
[----:B------:R-:W-:-:S05]  /*fe10*/  IADD3 R2, R0, 0x1, -R9 ;  /* 0x0000000100027810 */ /* 0x000fca0007ffe809 */
[----:B------:R-:W-:Y:S02]  /*fe20*/  IMAD.IADD R6, R2, 0x1, R6 ;  /* 0x0000000102067824 */ /* 0x000fe400078e0206 */
[----:B------:R-:W2:Y:S02]  /*fe30*/  LDC.64 R2, c[0x0][0x9e0] ;  /* 0x00027800ff027b82 */ /* 0x000ea40000000a00 */
[----:B--2---:R-:W-:Y:S01]  /*fe40*/  ISETP.GE.AND P2, PT, R3, 0x1, PT ;  /* 0x000000010300780c */ /* 0x004fe20003f46270 */
[----:B------:R-:W-:-:S12]  /*fe50*/  IMAD.IADD R2, R6, 0x1, R2 ;  /* 0x0000000106027824 */ /* 0x000fd800078e0202 */
[----:B---3--:R-:W-:Y:S05]  /*fe60*/  @!P2 BRA `(.L_x_1456) ;  /* 0x000000000048a947 */ /* 0x008fea0003800000 */
[C---:B------:R-:W-:Y:S01]  /*fe70*/  ISETP.GT.AND P0, PT, R6.reuse, RZ, PT ;  /* 0x000000ff0600720c */ /* 0x040fe20003f04270 */
[----:B------:R-:W-:Y:S01]  /*fe80*/  BSSY B0, `(.L_x_1457) ;  /* 0x000000e000007945 */ /* 0x000fe20003800000 */
[----:B------:R-:W-:-:S11]  /*fe90*/  VIADD R7, R6, 0xffffffff ;  /* 0xffffffff06077836 */ /* 0x000fd60000000000 */
[----:B------:R-:W-:Y:S05]  /*fea0*/  @P0 BRA `(.L_x_1458) ;  /* 0x00000000001c0947 */ /* 0x000fea0003800000 */
[----:B------:R-:W-:Y:S01]  /*feb0*/  ISETP.NE.AND P0, PT, R3, 0x1, PT ;  /* 0x000000010300780c */ /* 0x000fe20003f05270 */
[----:B------:R-:W-:-:S12]  /*fec0*/  IMAD.MOV R6, RZ, RZ, -R6 ;  /* 0x000000ffff067224 */ /* 0x000fd800078e0a06 */
[----:B------:R-:W2:Y:S02]  /*fed0*/  @P0 LDC.64 R4, c[0x0][0x9e8] ;  /* 0x00027a00ff040b82 */ /* 0x000ea40000000a00 */
[----:B--2---:R-:W-:-:S05]  /*fee0*/  @P0 IMAD.HI.U32 R4, R6, R4, RZ ;  /* 0x0000000406040227 */ /* 0x004fca00078e00ff */
[----:B------:R-:W-:-:S04]  /*fef0*/  @P0 SHF.R.U32.HI R6, RZ, R5, R4 ;  /* 0x00000005ff060219 */ /* 0x000fc80000011604 */
[----:B------:R-:W-:Y:S01]  /*ff00*/  LOP3.LUT R7, RZ, R6, RZ, 0x33, !PT ;  /* 0x00000006ff077212 */ /* 0x000fe200078e33ff */
[----:B------:R-:W-:Y:S06]  /*ff10*/  BRA `(.L_x_1459) ;  /* 0x0000000000107947 */ /* 0x000fec0003800000 */
.L_x_1458:
[----:B------:R-:W-:-:S13]  /*ff20*/  ISETP.NE.AND P0, PT, R3, 0x1, PT ;  /* 0x000000010300780c */ /* 0x000fda0003f05270 */
[----:B------:R-:W2:Y:S02]  /*ff30*/  @P0 LDC.64 R4, c[0x0][0x9e8] ;  /* 0x00027a00ff040b82 */ /* 0x000ea40000000a00 */
[----:B--2---:R-:W-:-:S05]  /*ff40*/  @P0 IMAD.HI.U32 R4, R7, R4, RZ ;  /* 0x0000000407040227 */ /* 0x004fca00078e00ff */
[----:B------:R-:W-:-:S07]  /*ff50*/  @P0 SHF.R.U32.HI R7, RZ, R5, R4 ;  /* 0x00000005ff070219 */ /* 0x000fce0000011604 */
.L_x_1459:
[----:B------:R-:W-:Y:S05]  /*ff60*/  BSYNC B0 ;  /* 0x0000000000007941 */ /* 0x000fea0003800000 */
.L_x_1457:
[----:B------:R-:W-:-:S05]  /*ff70*/  IMAD R7, R7, R3, R3 ;  /* 0x0000000307077224 */ /* 0x000fca00078e0203 */
[----:B------:R-:W-:-:S07]  /*ff80*/  VIMNMX R2, R2, R7, PT ;  /* 0x0000000702027248 */ /* 0x000fce0003fe0100 */
.L_x_1456:
[----:B------:R-:W2:Y:S01]  /*ff90*/  @P1 LDC R6, c[0x0][0x44c] ;  /* 0x00011300ff061b82 */ /* 0x000ea20000000800 */
[----:B------:R-:W-:Y:S01]  /*ffa0*/  IMAD.MOV.U32 R4, RZ, RZ, R8 ;  /* 0x000000ffff047224 */ /* 0x000fe200078e0008 */
[----:B------:R-:W-:-:S06]  /*ffb0*/  ULDC UR4, c[0x0][0x9dc] ;  /* 0x0002770000047ab9 */ /* 0x000fcc0000000800 */
[----:B------:R-:W3:Y:S01]  /*ffc0*/  @P1 LDC R5, c[0x0][0x450] ;  /* 0x00011400ff051b82 */ /* 0x000ee20000000800 */
[----:B--2---:R-:W-:-:S05]  /*ffd0*/  @P1 IMAD.HI.U32 R6, R8, R6, RZ ;  /* 0x0000000608061227 */ /* 0x004fca00078e00ff */
[----:B---3--:R-:W-:Y:S01]  /*ffe0*/  @P1 SHF.R.U32.HI R4, RZ, R5, R6 ;  /* 0x00000005ff041219 */ /* 0x008fe20000011606 */
[----:B------:R-:W-:Y:S02]  /*fff0*/  VIADD R5, R2, 0x5f ;  /* 0x0000005f02057836 */ /* 0x000fe40000000000 */
[----:B------:R-:W-:Y:S01]  /*10000*/  VIADD R6, R0, 0x5f ;  /* 0x0000005f00067836 */ /* 0x000fe20000000000 */
[----:B------:R-:W-:Y:S01]  /*10010*/  IADD3 R2, R4, R0, -R9 ;  /* 0x0000000004027210 */ /* 0x000fe20007ffe809 */
[----:B------:R-:W-:-:S04]  /*10020*/  IMAD.HI R5, R5, 0x2aaaaaab, RZ ;  /* 0x2aaaaaab05057827 */ /* 0x000fc800078e02ff */
[----:B------:R-:W-:Y:S01]  /*10030*/  IMAD.HI R6, R6, 0x2aaaaaab, RZ ;  /* 0x2aaaaaab06067827 */ /* 0x000fe200078e02ff */
[----:B------:R-:W-:-:S04]  /*10040*/  SHF.R.U32.HI R0, RZ, 0x1f, R5 ;  /* 0x0000001fff007819 */ /* 0x000fc80000011605 */
[----:B------:R-:W-:Y:S02]  /*10050*/  SHF.R.U32.HI R4, RZ, 0x1f, R6 ;  /* 0x0000001fff047819 */ /* 0x000fe40000011606 */
[----:B------:R-:W-:Y:S02]  /*10060*/  LEA.HI.SX32 R0, R5, R0, 0x1c ;  /* 0x0000000005007211 */ /* 0x000fe400078fe2ff */
[----:B------:R-:W-:-:S04]  /*10070*/  LEA.HI.SX32 R4, R6, R4, 0x1c ;  /* 0x0000000406047211 */ /* 0x000fc800078fe2ff */
[----:B------:R-:W-:Y:S01]  /*10080*/  VIMNMX R7, R4, R0, PT ;  /* 0x0000000004077248 */ /* 0x000fe20003fe0100 */
[----:B------:R-:W-:-:S04]  /*10090*/  VIADD R0, R2, -UR4 ;  /* 0x8000000402007c36 */ /* 0x000fc80008000000 */
[----:B------:R2:W-:Y:S01]  /*100a0*/  STL [R1+0x28], R7 ;  /* 0x0000280701007387 */ /* 0x0005e20000100800 */
[----:B------:R-:W-:Y:S05]  /*100b0*/  @!P2 BRA `(.L_x_1460) ;  /* 0x000000000044a947 */ /* 0x000fea0003800000 */
[----:B------:R-:W-:Y:S01]  /*100c0*/  ISETP.GT.AND P0, PT, R2, -0x1, PT ;  /* 0xffffffff0200780c */ /* 0x000fe20003f04270 */
[----:B------:R-:W-:-:S12]  /*100d0*/  BSSY B0, `(.L_x_1461) ;  /* 0x000000d000007945 */ /* 0x000fd80003800000 */
[----:B------:R-:W-:Y:S05]  /*100e0*/  @P0 BRA `(.L_x_1462) ;  /* 0x00000000001c0947 */ /* 0x000fea0003800000 */
[----:B------:R-:W-:Y:S02]  /*100f0*/  ISETP.NE.AND P0, PT, R3, 0x1, PT ;  /* 0x000000010300780c */ /* 0x000fe40003f05270 */
[----:B------:R-:W-:-:S11]  /*10100*/  LOP3.LUT R2, RZ, R2, RZ, 0x33, !PT ;  /* 0x00000002ff027212 */ /* 0x000fd600078e33ff */
[----:B------:R-:W3:Y:S02]  /*10110*/  @P0 LDC.64 R4, c[0x0][0x9e8] ;  /* 0x00027a00ff040b82 */ /* 0x000ee40000000a00 */
[----:B---3--:R-:W-:-:S05]  /*10120*/  @P0 IMAD.HI.U32 R4, R2, R4, RZ ;  /* 0x0000000402040227 */ /* 0x008fca00078e00ff */
[----:B------:R-:W-:-:S04]  /*10130*/  @P0 SHF.R.U32.HI R2, RZ, R5, R4 ;  /* 0x00000005ff020219 */ /* 0x000fc80000011604 */
[----:B------:R-:W-:Y:S01]  /*10140*/  LOP3.LUT R2, RZ, R2, RZ, 0x33, !PT ;  /* 0x00000002ff027212 */ /* 0x000fe200078e33ff */
[----:B------:R-:W-:Y:S06]  /*10150*/  BRA `(.L_x_1463) ;  /* 0x0000000000107947 */ /* 0x000fec0003800000 */
.L_x_1462:
[----:B------:R-:W-:-:S13]  /*10160*/  ISETP.NE.AND P0, PT, R3, 0x1, PT ;  /* 0x000000010300780c */ /* 0x000fda0003f05270 */
[----:B------:R-:W3:Y:S02]  /*10170*/  @P0 LDC.64 R4, c[0x0][0x9e8] ;  /* 0x00027a00ff040b82 */ /* 0x000ee40000000a00 */
[----:B---3--:R-:W-:-:S05]  /*10180*/  @P0 IMAD.HI.U32 R4, R2, R4, RZ ;  /* 0x0000000402040227 */ /* 0x008fca00078e00ff */
[----:B------:R-:W-:-:S07]  /*10190*/  @P0 SHF.R.U32.HI R2, RZ, R5, R4 ;  /* 0x00000005ff020219 */ /* 0x000fce0000011604 */
.L_x_1463:
[----:B------:R-:W-:Y:S05]  /*101a0*/  BSYNC B0 ;  /* 0x0000000000007941 */ /* 0x000fea0003800000 */
.L_x_1461:
[----:B------:R-:W-:-:S05]  /*101b0*/  IMAD R2, R2, R3, RZ ;  /* 0x0000000302027224 */ /* 0x000fca00078e02ff */
[----:B------:R-:W-:-:S07]  /*101c0*/  VIMNMX R0, R0, R2, !PT ;  /* 0x0000000200007248 */ /* 0x000fce0007fe0100 */
.L_x_1460:
[----:B------:R-:W-:Y:S01]  /*101d0*/  IMAD.HI R0, R0, 0x2aaaaaab, RZ ;  /* 0x2aaaaaab00007827 */ /* 0x000fe200078e02ff */
[----:B------:R-:W-:Y:S04]  /*101e0*/  BSSY B7, `(.L_x_1464) ;  /* 0x0000426000077945 */ /* 0x000fe80003800000 */
[----:B------:R-:W-:-:S04]  /*101f0*/  SHF.R.U32.HI R2, RZ, 0x1f, R0 ;  /* 0x0000001fff027819 */ /* 0x000fc80000011600 */
[----:B------:R-:W-:-:S04]  /*10200*/  LEA.HI.SX32 R2, R0, R2, 0x1c ;  /* 0x0000000200027211 */ /* 0x000fc800078fe2ff */
[----:B------:R-:W-:-:S04]  /*10210*/  VIMNMX R3, RZ, R2, !PT ;  /* 0x00000002ff037248 */ /* 0x000fc80007fe0100 */
[----:B------:R-:W-:Y:S01]  /*10220*/  ISETP.GT.AND P0, PT, R7, R3, PT ;  /* 0x000000030700720c */ /* 0x000fe20003f04270 */
[----:B------:R3:W-:-:S12]  /*10230*/  STL [R1+0x24], R3 ;  /* 0x0000240301007387 */ /* 0x0007d80000100800 */
[----:B---3--:R-:W-:Y:S05]  /*10240*/  @P0 BRA `(.L_x_1465) ;  /* 0x0000000000440947 */ /* 0x008fea0003800000 */
[----:B------:R-:W3:Y:S02]  /*10250*/  S2R R3, SR_TID.X ;  /* 0x0000000000037919 */ /* 0x000ee40000002100 */
[----:B---3--:R-:W-:-:S04]  /*10260*/  LOP3.LUT R3, R3, 0x7f, RZ, 0xc0, !PT ;  /* 0x0000007f03037812 */ /* 0x008fc800078ec0ff */
[----:B------:R-:W-:-:S13]  /*10270*/  ISETP.NE.AND P0, PT, R3, RZ, PT ;  /* 0x000000ff0300720c */ /* 0x000fda0003f05270 */
[----:B------:R-:W-:Y:S05]  /*10280*/  @P0 BRA `(.L_x_1466) ;  /* 0x00000040006c0947 */ /* 0x000fea0003800000 */
[----:B------:R-:W3:Y:S01]  /*10290*/  S2R R5, SR_LANEID ;  /* 0x0000000000057919 */ /* 0x000ee20000000000 */
[----:B------:R-:W-:Y:S01]  /*102a0*/  VOTEU.ANY UR4, UPT, PT ;  /* 0x0000000000047886 */ /* 0x000fe200038e0100 */
[----:B------:R-:W4:Y:S01]  /*102b0*/  LDC.64 R2, c[0x0][0xc60] ;  /* 0x00031800ff027b82 */ /* 0x000f220000000a00 */
[----:B------:R-:W3:Y:S02]  /*102c0*/  FLO.U32 R0, UR4 ;  /* 0x0000000400007d00 */ /* 0x000ee400080e0000 */
[----:B---3--:R-:W-:-:S06]  /*102d0*/  ISETP.EQ.U32.AND P0, PT, R0, R5, PT ;  /* 0x000000050000720c */ /* 0x008fcc0003f02070 */
[----:B------:R-:W4:Y:S07]  /*102e0*/  POPC R5, UR4 ;  /* 0x0000000400057d09 */ /* 0x000f2e0008000000 */
[----:B----4-:R-:W3:Y:S01]  /*102f0*/  @P0 ATOMG.E.ADD.STRONG.GPU PT, R3, desc[UR60][R2.64], R5 ;  /* 0x00000005020309a8 */ /* 0x010ee200081ee1fc */
[----:B------:R-:W4:Y:S02]  /*10300*/  S2R R4, SR_LTMASK ;  /* 0x0000000000047919 */ /* 0x000f240000003900 */
[----:B----4-:R-:W-:-:S04]  /*10310*/  LOP3.LUT R4, R4, UR4, RZ, 0xc0, !PT ;  /* 0x0000000404047c12 */ /* 0x010fc8000f8ec0ff */
[----:B--2---:R-:W2:Y:S01]  /*10320*/  POPC R7, R4 ;  /* 0x0000000400077309 */ /* 0x004ea20000000000 */
[----:B---3--:R-:W2:Y:S02]  /*10330*/  SHFL.IDX PT, R0, R3, R0, 0x1f ;  /* 0x00001f0003007589 */ /* 0x008ea400000e0000 */
[----:B--2---:R-:W-:Y:S01]  /*10340*/  IADD3 R16, R0, UR38, R7 ;  /* 0x0000002600107c10 */ /* 0x004fe2000fffe007 */
[----:B------:R-:W-:Y:S06]  /*10350*/  BRA `(.L_x_1466) ;  /* 0x0000004000387947 */ /* 0x000fec0003800000 */
.L_x_1465:
[----:B------:R-:W3:Y:S01]  /*10360*/  LDL R17, [R1] ;  /* 0x0000000001117983 */ /* 0x000ee20000100800 */
[----:B------:R-:W-:Y:S01]  /*10370*/  BSSY B6, `(.L_x_1467) ;  /* 0x0000014000067945 */ /* 0x000fe20003800000 */
[----:B---3--:R-:W-:-:S05]  /*10380*/  VIADD R0, R17, 0x18400 ;  /* 0x0001840011007836 */ /* 0x008fca0000000000 */
[----:B------:R-:W-:-:S13]  /*10390*/  LOP3.LUT P0, RZ, R0, 0x3ff, RZ, 0xc0, !PT ;  /* 0x000003ff00ff7812 */ /* 0x000fda000780c0ff */
[----:B------:R-:W-:Y:S05]  /*103a0*/  @!P0 BRA `(.L_x_1468) ;  /* 0x0000000000408947 */ /* 0x000fea0003800000 */
[----:B------:R-:W-:Y:S01]  /*103b0*/  MOV R2, 0x0 ;  /* 0x0000000000027802 */ /* 0x000fe20000000f00 */
[----:B------:R-:W-:Y:S01]  /*103c0*/  ULDC.64 UR6, c[0x4][0xb8] ;  /* 0x01002e0000067ab9 */ /* 0x000fe20000000a00 */
[----:B------:R-:W-:Y:S01]  /*103d0*/  ULDC.64 UR8, c[0x4][0xc0] ;  /* 0x0100300000087ab9 */ /* 0x000fe20000000a00 */
[----:B------:R-:W-:Y:S01]  /*103e0*/  ULDC.64 UR4, c[0x4][0x38] ;  /* 0x01000e0000047ab9 */ /* 0x000fe20000000a00 */
[----:B------:R-:W-:Y:S02]  /*103f0*/  IMAD.U32 R4, RZ, RZ, UR6 ;  /* 0x00000006ff047e24 */ /* 0x000fe4000f8e00ff */
[----:B------:R-:W3:Y:S01]  /*10400*/  LDC.64 R2, c[0x4][R2] ;  /* 0x0100000002027b82 */ /* 0x000ee20000000a00 */
[----:B------:R-:W-:Y:S02]  /*10410*/  IMAD.U32 R5, RZ, RZ, UR7 ;  /* 0x00000007ff057e24 */ /* 0x000fe4000f8e00ff */
[----:B------:R-:W-:Y:S02]  /*10420*/  IMAD.U32 R6, RZ, RZ, UR8 ;  /* 0x00000008ff067e24 */ /* 0x000fe4000f8e00ff */
[----:B--2---:R-:W-:-:S02]  /*10430*/  IMAD.U32 R7, RZ, RZ, UR9 ;  /* 0x00000009ff077e24 */ /* 0x004fc4000f8e00ff */
[----:B------:R-:W-:Y:S02]  /*10440*/  IMAD.U32 R10, RZ, RZ, UR4 ;  /* 0x00000004ff0a7e24 */ /* 0x000fe4000f8e00ff */
[----:B------:R-:W-:Y:S02]  /*10450*/  IMAD.U32 R11, RZ, RZ, UR5 ;  /* 0x00000005ff0b7e24 */ /* 0x000fe4000f8e00ff */
[----:B------:R-:W-:Y:S02]  /*10460*/  IMAD.MOV.U32 R8, RZ, RZ, 0x70 ;  /* 0x00000070ff087424 */ /* 0x000fe400078e00ff */
[----:B------:R-:W-:Y:S02]  /*10470*/  IMAD.MOV.U32 R12, RZ, RZ, 0x1 ;  /* 0x00000001ff0c7424 */ /* 0x000fe400078e00ff */
[----:B------:R-:W-:-:S07]  /*10480*/  IMAD.MOV.U32 R13, RZ, RZ, RZ ;  /* 0x000000ffff0d7224 */ /* 0x000fce00078e00ff */
[----:B------:R-:W-:-:S07]  /*10490*/  LEPC R20, `(.L_x_1468) ;  /* 0x000000001014794e */ /* 0x000fce0000000000 */
[----:B01-3--:R-:W-:Y:S05]  /*104a0*/  CALL.ABS.NOINC R2 ;  /* 0x0000000002007343 */ /* 0x00bfea0003c00000 */
.L_x_1468:
[----:B------:R-:W-:Y:S05]  /*104b0*/  BSYNC B6 ;  /* 0x0000000000067941 */ /* 0x000fea0003800000 */
.L_x_1467:
        /* <DEDUP_REMOVED lines=8> */
[----:B------:R3:W4:Y:S01]  /*10540*/  LDC.64 R2, c[0x4][R17] ;  /* 0x0100000011027b82 */ /* 0x0007220000000a00 */
[----:B------:R-:W-:Y:S02]  /*10550*/  IMAD.U32 R4, RZ, RZ, UR6 ;  /* 0x00000006ff047e24 */ /* 0x000fe4000f8e00ff */
[----:B------:R-:W-:Y:S02]  /*10560*/  IMAD.U32 R5, RZ, RZ, UR7 ;  /* 0x00000007ff057e24 */ /* 0x000fe4000f8e00ff */
[----:B------:R-:W-:Y:S02]  /*10570*/  IMAD.U32 R6, RZ, RZ, UR8 ;  /* 0x00000008ff067e24 */ /* 0x000fe4000f8e00ff */
[----:B--2---:R-:W-:-:S02]  /*10580*/  IMAD.U32 R7, RZ, RZ, UR9 ;  /* 0x00000009ff077e24 */ /* 0x004fc4000f8e00ff */
[----:B------:R-:W-:Y:S02]  /*10590*/  IMAD.U32 R10, RZ, RZ, UR4 ;  /* 0x00000004ff0a7e24 */ /* 0x000fe4000f8e00ff */
[----:B------:R-:W-:Y:S02]  /*105a0*/  IMAD.U32 R11, RZ, RZ, UR5 ;  /* 0x00000005ff0b7e24 */ /* 0x000fe4000f8e00ff */
[----:B------:R-:W-:Y:S02]  /*105b0*/  IMAD.MOV.U32 R8, RZ, RZ, 0x70 ;  /* 0x00000070ff087424 */ /* 0x000fe400078e00ff */
[----:B------:R-:W-:Y:S02]  /*105c0*/  IMAD.MOV.U32 R12, RZ, RZ, 0x1 ;  /* 0x00000001ff0c7424 */ /* 0x000fe400078e00ff */
[----:B---3--:R-:W-:-:S07]  /*105d0*/  IMAD.MOV.U32 R13, RZ, RZ, RZ ;  /* 0x000000ffff0d7224 */ /* 0x008fce00078e00ff */
[----:B------:R-:W-:-:S07]  /*105e0*/  LEPC R20, `(.L_x_1471) ;  /* 0x000000001014794e */ /* 0x000fce0000000000 */
[----:B01--4-:R-:W-:Y:S05]  /*105f0*/  CALL.ABS.NOINC R2 ;  /* 0x0000000002007343 */ /* 0x013fea0003c00000 */
.L_x_1471:
        /* <DEDUP_REMOVED lines=15> */
.L_x_1470:
[----:B------:R-:W-:Y:S05]  /*106f0*/  BSYNC B6 ;  /* 0x0000000000067941 */ /* 0x000fea0003800000 */
.L_x_1469:
[----:B------:R-:W-:Y:S01]  /*10700*/  ULDC.64 UR4, c[0x0][0x9f8] ;  /* 0x00027e0000047ab9 */ /* 0x000fe20000000a00 */
[----:B------:R-:W3:Y:S01]  /*10710*/  LDL R17, [R1+0x28] ;  /* 0x0000280001117983 */ /* 0x000ee20000100800 */
[----:B------:R-:W-:Y:S01]  /*10720*/  ISETP.NE.U32.AND P0, PT, RZ, UR4, PT ;  /* 0x00000004ff007c0c */ /* 0x000fe2000bf05070 */
[----:B--2---:R-:W-:-:S03]  /*10730*/  IMAD.MOV.U32 R7, RZ, RZ, R19 ;  /* 0x000000ffff077224 */ /* 0x004fc600078e0013 */
[----:B------:R-:W-:Y:S01]  /*10740*/  ISETP.NE.AND.EX P0, PT, RZ, UR5, PT, P0 ;  /* 0x00000005ff007c0c */ /* 0x000fe2000bf05300 */
[----:B------:R-:W-:-:S12]  /*10750*/  ULDC.64 UR4, c[0x0][0xa08] ;  /* 0x0002820000047ab9 */ /* 0x000fd80000000a00 */
[----:B------:R-:W2:Y:S02]  /*10760*/  @P0 LDC.64 R2, c[0x0][0x9f8] ;  /* 0x00027e00ff020b82 */ /* 0x000ea40000000a00 */
[----:B--2---:R-:W-:-:S05]  /*10770*/  @P0 IMAD.WIDE R2, R19, 0x4, R2 ;  /* 0x0000000413020825 */ /* 0x004fca00078e0202 */
[----:B------:R2:W4:Y:S02]  /*10780*/  @P0 LDG.E R7, desc[UR60][R2.64] ;  /* 0x0000003c02070981 */ /* 0x000524000c1e1900 */
[----:B--2---:R-:W2:Y:S02]  /*10790*/  LDC.64 R2, c[0x0][0x418] ;  /* 0x00010600ff027b82 */ /* 0x004ea40000000a00 */
[----:B--2---:R-:W-:Y:S01]  /*107a0*/  LOP3.LUT P0, RZ, R2, UR4, RZ, 0xfc, !PT ;  /* 0x0000000402ff7c12 */ /* 0x004fe2000f80fcff */
[----:B------:R-:W-:-:S03]  /*107b0*/  UMOV UR4, 0xffffffff ;  /* 0xffffffff00047882 */ /* 0x000fc60000000000 */
[----:B------:R-:W-:Y:S01]  /*107c0*/  LOP3.LUT P0, RZ, R3, UR5, RZ, 0xfc, P0 ;  /* 0x0000000503ff7c12 */ /* 0x000fe2000800fcff */
[----:B---3--:R-:W-:Y:S01]  /*107d0*/  VIADD R0, R17, 0xffffffff ;  /* 0xffffffff11007836 */ /* 0x008fe20000000000 */
[----:B----4-:R-:W-:Y:S01]  /*107e0*/  SHF.R.S32.HI R8, RZ, 0x1f, R7 ;  /* 0x0000001fff087819 */ /* 0x010fe20000011407 */
[----:B------:R2:W-:Y:S01]  /*107f0*/  STL [R1+0xc], R7 ;  /* 0x00000c0701007387 */ /* 0x0005e20000100800 */
[----:B------:R-:W-:-:S03]  /*10800*/  SEL R17, R7, RZ, !P0 ;  /* 0x000000ff07117207 */ /* 0x000fc60004000000 */
[----:B------:R2:W-:Y:S01]  /*10810*/  STL [R1+0x1c], R8 ;  /* 0x00001c0801007387 */ /* 0x0005e20000100800 */
[----:B------:R-:W-:Y:S05]  /*10820*/  BRA.DIV UR4, `(.L_x_1472) ;  /* 0x0000004e04f47947 */ /* 0x000fea000b800000 */
[----:B------:R-:W3:Y:S02]  /*10830*/  S2R R4, SR_TID.X ;  /* 0x0000000000047919 */ /* 0x000ee40000002100 */
[----:B---3--:R-:W-:-:S04]  /*10840*/  SHF.R.U32.HI R4, RZ, 0x5, R4 ;  /* 0x00000005ff047819 */ /* 0x008fc80000011604 */
[----:B------:R-:W-:-:S05]  /*10850*/  LOP3.LUT R4, R4, 0x3, RZ, 0xc0, !PT ;  /* 0x0000000304047812 */ /* 0x000fca00078ec0ff */
[----:B------:R3:W4:Y:S02]  /*10860*/  SHFL.IDX PT, R14, R4, RZ, 0x1f ;  /* 0x00001fff040e7589 */ /* 0x00072400000e0000 */
.L_x_1578:
[----:B---3--:R-:W3:Y:S01]  /*10870*/  LDL.LU R4, [R1+0x18] ;  /* 0x0000180001047983 */ /* 0x008ee20000300800 */
[----:B------:R-:W-:Y:S02]  /*10880*/  PLOP3.LUT P1, PT, PT, PT, PT, 0x8, 0x0 ;  /* 0x000000000000781c */ /* 0x000fe40003f2e170 */
[----:B----4-:R-:W-:Y:S01]  /*10890*/  ISETP.NE.AND P0, PT, R14, RZ, PT ;  /* 0x000000ff0e00720c */ /* 0x010fe20003f05270 */
[----:B------:R4:W-:Y:S01]  /*108a0*/  STL [R1+0x8], R0 ;  /* 0x0000080001007387 */ /* 0x0009e20000100800 */
[----:B---3--:R-:W-:-:S09]  /*108b0*/  LOP3.LUT R4, R4, 0xfffffffe, RZ, 0xc0, !PT ;  /* 0xfffffffe04047812 */ /* 0x008fd200078ec0ff */
[----:B------:R-:W-:-:S05]  /*108c0*/  @P1 LOP3.LUT R4, R4, 0x1, RZ, 0xfc, !PT ;  /* 0x0000000104041812 */ /* 0x000fca00078efcff */
[----:B------:R4:W-:Y:S01]  /*108d0*/  STL [R1+0x18], R4 ;  /* 0x0000180401007387 */ /* 0x0009e20000100800 */
[----:B------:R-:W-:Y:S05]  /*108e0*/  @P0 BRA `(.L_x_1473) ;  /* 0x0000000400480947 */ /* 0x000fea0003800000 */
[----:B------:R-:W-:-:S03]  /*108f0*/  UMOV UR4, 0xffffffff ;  /* 0xffffffff00047882 */ /* 0x000fc60000000000 */
[----:B------:R-:W-:Y:S05]  /*10900*/  BRA.DIV UR4, `(.L_x_1474) ;  /* 0x0000004e04f07947 */ /* 0x000fea000b800000 */
[----:B------:R-:W-:-:S13]  /*10910*/  ELECT P6, URZ, PT ;  /* 0x00000000003f782f */ /* 0x000fda00038c0000 */
.L_x_1581:
[----:B------:R-:W-:Y:S05]  /*10920*/  @!P6 BRA `(.L_x_1473) ;  /* 0x000000040038e947 */ /* 0x000fea0003800000 */
[----:B------:R-:W-:-:S04]  /*10930*/  ISETP.NE.U32.AND P0, PT, R2, RZ, PT ;  /* 0x000000ff0200720c */ /* 0x000fc80003f05070 */
[----:B------:R-:W-:-:S13]  /*10940*/  ISETP.NE.AND.EX P0, PT, R3, RZ, PT, P0 ;  /* 0x000000ff0300720c */ /* 0x000fda0003f05300 */
[----:B------:R-:W-:Y:S05]  /*10950*/  @!P0 BRA `(.L_x_1475) ;  /* 0x0000000000508947 */ /* 0x000fea0003800000 */
[----:B------:R-:W3:Y:S01]  /*10960*/  LDC R6, c[0x0][0x43c] ;  /* 0x00010f00ff067b82 */ /* 0x000ee20000000800 */
[----:B01----:R-:W-:Y:S01]  /*10970*/  IMAD.MOV.U32 R9, RZ, RZ, R0 ;  /* 0x000000ffff097224 */ /* 0x003fe200078e0000 */
[----:B------:R-:W-:-:S03]  /*10980*/  ULDC.64 UR4, c[0x0][0x428] ;  /* 0x00010a0000047ab9 */ /* 0x000fc60000000a00 */
[----:B----4-:R-:W-:Y:S01]  /*10990*/  IMAD.MOV.U32 R0, RZ, RZ, R9 ;  /* 0x000000ffff007224 */ /* 0x010fe200078e0009 */
[----:B---3--:R-:W-:-:S13]  /*109a0*/  ISETP.NE.AND P0, PT, R6, 0x1, PT ;  /* 0x000000010600780c */ /* 0x008fda0003f05270 */
[----:B------:R-:W0:Y:S02]  /*109b0*/  @P0 LDC.64 R4, c[0x0][0x440] ;  /* 0x00011000ff040b82 */ /* 0x000e240000000a00 */
[----:B0-----:R-:W-:-:S05]  /*109c0*/  @P0 IMAD.HI.U32 R4, R9, R4, RZ ;  /* 0x0000000409040227 */ /* 0x001fca00078e00ff */
[----:B------:R-:W-:-:S04]  /*109d0*/  @P0 SHF.R.U32.HI R0, RZ, R5, R4 ;  /* 0x00000005ff000219 */ /* 0x000fc80000011604 */
[--C-:B------:R-:W-:Y:S01]  /*109e0*/  SHF.R.S32.HI R5, RZ, 0x1f, R0.reuse ;  /* 0x0000001fff057819 */ /* 0x100fe20000011400 */
[----:B------:R-:W-:-:S04]  /*109f0*/  IMAD.MOV R4, RZ, RZ, -R0 ;  /* 0x000000ffff047224 */ /* 0x000fc800078e0a00 */
[----:B------:R-:W-:Y:S02]  /*10a00*/  IMAD R9, R6, R4, R9 ;  /* 0x0000000406097224 */ /* 0x000fe400078e0209 */
[----:B------:R-:W-:Y:S02]  /*10a10*/  IMAD R6, R8, UR4, RZ ;  /* 0x0000000408067c24 */ /* 0x000fe4000f8e02ff */
[----:B------:R-:W-:Y:S01]  /*10a20*/  IMAD.MOV.U32 R4, RZ, RZ, R0 ;  /* 0x000000ffff047224 */ /* 0x000fe200078e0000 */
[----:B------:R3:W-:Y:S01]  /*10a30*/  STL [R1+0x8], R9 ;  /* 0x0000080901007387 */ /* 0x0007e20000100800 */
[C---:B------:R-:W-:Y:S02]  /*10a40*/  IMAD R0, R7.reuse, UR5, R6 ;  /* 0x0000000507007c24 */ /* 0x040fe4000f8e0206 */
[----:B------:R-:W-:-:S04]  /*10a50*/  IMAD.WIDE.U32 R4, R7, UR4, R4 ;  /* 0x0000000407047c25 */ /* 0x000fc8000f8e0004 */
[----:B------:R-:W-:Y:S01]  /*10a60*/  IMAD.IADD R0, R5, 0x1, R0 ;  /* 0x0000000105007824 */ /* 0x000fe200078e0200 */
[----:B------:R-:W-:-:S04]  /*10a70*/  LEA R2, P0, R4, R2, 0x2 ;  /* 0x0000000204027211 */ /* 0x000fc800078010ff */
[----:B------:R-:W-:-:S05]  /*10a80*/  LEA.HI.X R3, R4, R3, R0, 0x2, P0 ;  /* 0x0000000304037211 */ /* 0x000fca00000f1400 */
[----:B------:R3:W5:Y:S04]  /*10a90*/  LDG.E R17, desc[UR60][R2.64] ;  /* 0x0000003c02117981 */ /* 0x000768000c1e1900 */
.L_x_1475:
[----:B--2---:R-:W2:Y:S04]  /*10aa0*/  LDL R7, [R1] ;  /* 0x0000000001077983 */ /* 0x004ea80000100800 */
[----:B----4-:R-:W2:Y:S04]  /*10ab0*/  LDL R0, [R1+0x4] ;  /* 0x0000040001007983 */ /* 0x010ea80000100800 */
[----:B---3--:R-:W3:Y:S01]  /*10ac0*/  LDL R2, [R1+0x10] ;  /* 0x0000100001027983 */ /* 0x008ee20000100800 */
[----:B--2---:R-:W-:Y:S01]  /*10ad0*/  IMAD R0, R0, 0x8, R7 ;  /* 0x0000000800007824 */ /* 0x004fe200078e0207 */
[----:B---3--:R-:W-:-:S04]  /*10ae0*/  SHF.L.U32 R2, R2, 0x1f, RZ ;  /* 0x0000001f02027819 */ /* 0x008fc800000006ff */
[----:B------:R-:W2:Y:S02]  /*10af0*/  SYNCS.PHASECHK.TRANS64.TRYWAIT P0, [R0+URZ+0x2a840], R2 ;  /* 0x02a84002000075a7 */ /* 0x000ea4000800017f */
[----:B--2---:R-:W-:Y:S05]  /*10b00*/  @!P0 BRA `(.L_x_1476) ;  /* 0x0000004c00908947 */ /* 0x004fea0003800000 */
.L_x_1582:
[----:B------:R-:W3:Y:S02]  /*10b10*/  S2R R3, SR_TID.X ;  /* 0x0000000000037919 */ /* 0x000ee40000002100 */
[----:B---3--:R-:W-:-:S04]  /*10b20*/  LOP3.LUT R3, R3, 0x7f, RZ, 0xc0, !PT ;  /* 0x0000007f03037812 */ /* 0x008fc800078ec0ff */
[----:B------:R-:W-:-:S13]  /*10b30*/  ISETP.NE.AND P0, PT, R3, RZ, PT ;  /* 0x000000ff0300720c */ /* 0x000fda0003f05270 */
        /* <DEDUP_REMOVED lines=8> */
.L_x_1477:
[----:B------:R-:W3:Y:S04]  /*10bc0*/  LDL R6, [R1] ;  /* 0x0000000001067983 */ /* 0x000ee80000100800 */
[----:B------:R-:W3:Y:S04]  /*10bd0*/  LDL R5, [R1+0x4] ;  /* 0x0000040001057983 */ /* 0x000ee80000100800 */
[----:B------:R-:W4:Y:S04]  /*10be0*/  LDL R4, [R1+0x8] ;  /* 0x0000080001047983 */ /* 0x000f280000100800 */
[----:B------:R-:W4:Y:S04]  /*10bf0*/  LDL R3, [R1+0x14] ;  /* 0x0000140001037983 */ /* 0x000f280000100800 */
[----:B--2---:R-:W2:Y:S01]  /*10c00*/  LDL.LU R2, [R1+0x18] ;  /* 0x0000180001027983 */ /* 0x004ea20000300800 */
[----:B------:R-:W-:Y:S01]  /*10c10*/  R2UR UR9, R0 ;  /* 0x00000000000972ca */ /* 0x000fe200000e0000 */
[----:B------:R-:W-:Y:S01]  /*10c20*/  UIADD3 UR4, UP0, UR36, 0x370, URZ ;  /* 0x0000037024047890 */ /* 0x000fe2000ff1e03f */
[----:B------:R-:W-:Y:S01]  /*10c30*/  R2UR UR12, R18 ;  /* 0x00000000120c72ca */ /* 0x000fe200000e0000 */
[----:B------:R-:W-:Y:S01]  /*10c40*/  UMOV UR10, URZ ;  /* 0x0000003f000a7c82 */ /* 0x000fe20008000000 */
[----:B-----5:R-:W-:Y:S01]  /*10c50*/  R2UR UR13, R17 ;  /* 0x00000000110d72ca */ /* 0x020fe200000e0000 */
[----:B------:R-:W-:Y:S01]  /*10c60*/  UMOV UR6, 0x0 ;  /* 0x0000000000067882 */ /* 0x000fe20000000000 */
[----:B------:R-:W-:Y:S01]  /*10c70*/  PLOP3.LUT P0, PT, PT, PT, PT, 0x80, 0x0 ;  /* 0x000000000000781c */ /* 0x000fe20003f0f070 */
[----:B------:R-:W-:Y:S01]  /*10c80*/  UMOV UR7, 0x14f00000 ;  /* 0x14f0000000077882 */ /* 0x000fe20000000000 */
[----:B------:R-:W-:-:S05]  /*10c90*/  UMOV UR16, 0x40 ;  /* 0x0000004000107882 */ /* 0x000fca0000000000 */
[----:B------:R-:W-:Y:S01]  /*10ca0*/  UIADD3 UR9, UR9, 0x2a830, URZ ;  /* 0x0002a83009097890 */ /* 0x000fe2000fffe03f */
[----:B---3--:R-:W-:Y:S01]  /*10cb0*/  IMAD R0, R5, 0x9000, R6 ;  /* 0x0000900005007824 */ /* 0x008fe200078e0206 */
[----:B----4-:R-:W-:-:S04]  /*10cc0*/  R2UR UR11, R4 ;  /* 0x00000000040b72ca */ /* 0x010fc800000e0000 */
[----:B------:R-:W-:Y:S02]  /*10cd0*/  R2UR UR8, R0 ;  /* 0x00000000000872ca */ /* 0x000fe400000e0000 */
[----:B------:R-:W-:Y:S02]  /*10ce0*/  R2UR UR5, R3 ;  /* 0x00000000030572ca */ /* 0x000fe400000e0000 */
[----:B--2---:R-:W-:-:S04]  /*10cf0*/  LOP3.LUT R2, R2, 0xfffffffe, RZ, 0xc0, !PT ;  /* 0xfffffffe02027812 */ /* 0x004fc800078ec0ff */
[----:B------:R-:W-:-:S05]  /*10d00*/  @P0 LOP3.LUT R2, R2, 0x1, RZ, 0xfc, !PT ;  /* 0x0000000102020812 */ /* 0x000fca00078efcff */
[----:B------:R-:W-:Y:S02]  /*10d10*/  UIADD3 UR14, UR8, 0x18400, URZ ;  /* 0x00018400080e7890 */ /* 0x000fe4000fffe03f */
[----:B------:R-:W-:Y:S01]  /*10d20*/  UIMAD UR11, UR11, 0x60, UR5 ;  /* 0x000000600b0b78a4 */ /* 0x000fe2000f8e0205 */
[----:B------:R3:W-:Y:S01]  /*10d30*/  STL [R1+0x18], R2 ;  /* 0x0000180201007387 */ /* 0x0007e20000100800 */
[----:B------:R-:W-:Y:S02]  /*10d40*/  UIADD3.X UR5, URZ, UR37, URZ, UP0, !UPT ;  /* 0x000000253f057290 */ /* 0x000fe400087fe43f */
[----:B------:R-:W-:Y:S02]  /*10d50*/  UIADD3 UR15, UR8, 0x1b400, URZ ;  /* 0x0001b400080f7890 */ /* 0x000fe4000fffe03f */
[----:B------:R-:W-:-:S03]  /*10d60*/  UIADD3 UR17, UR8, 0x1e400, URZ ;  /* 0x0001e40008117890 */ /* 0x000fc6000fffe03f */
[----:B------:R-:W-:Y:S01]  /*10d70*/  UMOV UR8, UR14 ;  /* 0x0000000e00087c82 */ /* 0x000fe20008000000 */
[----:B------:R-:W-:Y:S01]  /*10d80*/  UMOV UR14, 0x80 ;  /* 0x00000080000e7882 */ /* 0x000fe20000000000 */
[----:B------:R2:W-:Y:S02]  /*10d90*/  UTMALDG.4D [UR8], [UR4], desc[UR6] ;  /* 0x00000608040075b4 */ /* 0x0005e40008019000 */
[----:B--2---:R-:W-:Y:S01]  /*10da0*/  UMOV UR8, UR15 ;  /* 0x0000000f00087c82 */ /* 0x004fe20008000000 */
[----:B------:R-:W-:Y:S02]  /*10db0*/  UMOV UR10, UR16 ;  /* 0x00000010000a7c82 */ /* 0x000fe40008000000 */
[----:B------:R2:W-:Y:S02]  /*10dc0*/  UTMALDG.4D [UR8], [UR4], desc[UR6] ;  /* 0x00000608040075b4 */ /* 0x0005e40008019000 */
[----:B--2---:R-:W-:Y:S01]  /*10dd0*/  UMOV UR8, UR17 ;  /* 0x0000001100087c82 */ /* 0x004fe20008000000 */
[----:B------:R-:W-:-:S02]  /*10de0*/  UMOV UR10, UR14 ;  /* 0x0000000e000a7c82 */ /* 0x000fc40008000000 */
[----:B------:R3:W-:Y:S02]  /*10df0*/  UTMALDG.4D [UR8], [UR4], desc[UR6] ;  /* 0x00000608040075b4 */ /* 0x0007e40008019000 */
[----:B---3--:R-:W-:Y:S01]  /*10e00*/  NOP ;  /* 0x0000000000007918 */ /* 0x008fe20000000000 */
.L_x_1473:
[----:B----4-:R-:W3:Y:S04]  /*10e10*/  LDL R0, [R1] ;  /* 0x0000000001007983 */ /* 0x010ee80000100800 */
[----:B------:R-:W4:Y:S01]  /*10e20*/  LDL.LU R3, [R1+0x34] ;  /* 0x0000340001037983 */ /* 0x000f220000300800 */
[----:B------:R-:W-:Y:S05]  /*10e30*/  WARPSYNC.ALL ;  /* 0x0000000000007948 */ /* 0x000fea0003800000 */
[----:B------:R-:W-:Y:S01]  /*10e40*/  ULDC.64 UR4, c[0x0][0x298] ;  /* 0x0000a60000047ab9 */ /* 0x000fe20000000a00 */
[----:B------:R-:W-:Y:S01]  /*10e50*/  BSSY B6, `(.L_x_1478) ;  /* 0x000001c000067945 */ /* 0x000fe20003800000 */
[----:B------:R-:W-:Y:S01]  /*10e60*/  BAR.SYNC.DEFER_BLOCKING 0x8, 0x180 ;  /* 0x0206000000007b1d */ /* 0x000fe20000010000 */
[----:B---3--:R-:W-:Y:S01]  /*10e70*/  VIADD R0, R0, 0xc400 ;  /* 0x0000c40000007836 */ /* 0x008fe20000000000 */
[----:B----4-:R-:W-:Y:S01]  /*10e80*/  SHF.R.S32.HI R2, RZ, 0x1f, R3 ;  /* 0x0000001fff027819 */ /* 0x010fe20000011403 */
[----:B------:R-:W-:-:S03]  /*10e90*/  IMAD.WIDE.U32 R4, R3, UR4, RZ ;  /* 0x0000000403047c25 */ /* 0x000fc6000f8e00ff */
[----:B------:R-:W-:Y:S01]  /*10ea0*/  LOP3.LUT P0, RZ, R0, 0x3ff, RZ, 0xc0, !PT ;  /* 0x000003ff00ff7812 */ /* 0x000fe2000780c0ff */
[----:B------:R-:W-:Y:S01]  /*10eb0*/  IMAD R2, R2, UR4, RZ ;  /* 0x0000000402027c24 */ /* 0x000fe2000f8e02ff */
[----:B------:R3:W-:Y:S03]  /*10ec0*/  STL.64 [R1+0x40], R4 ;  /* 0x0000400401007387 */ /* 0x0007e60000100a00 */
[----:B------:R-:W-:-:S04]  /*10ed0*/  IMAD R2, R3, UR5, R2 ;  /* 0x0000000503027c24 */ /* 0x000fc8000f8e0202 */
[----:B------:R-:W-:-:S05]  /*10ee0*/  IMAD.IADD R0, R5, 0x1, R2 ;  /* 0x0000000105007824 */ /* 0x000fca00078e0202 */
[----:B------:R3:W-:Y:S01]  /*10ef0*/  STL [R1+0x34], R0 ;  /* 0x0000340001007387 */ /* 0x0007e20000100800 */
[----:B------:R-:W-:Y:S05]  /*10f00*/  @!P0 BRA `(.L_x_1479) ;  /* 0x0000000000408947 */ /* 0x000fea0003800000 */
[----:B------:R-:W-:Y:S01]  /*10f10*/  MOV R2, 0x0 ;  /* 0x0000000000027802 */ /* 0x000fe20000000f00 */
[----:B------:R-:W-:Y:S01]  /*10f20*/  ULDC.64 UR6, c[0x4][0xb8] ;  /* 0x01002e0000067ab9 */ /* 0x000fe20000000a00 */
[----:B------:R-:W-:Y:S01]  /*10f30*/  ULDC.64 UR8, c[0x4][0xc0] ;  /* 0x0100300000087ab9 */ /* 0x000fe20000000a00 */
[----:B------:R-:W-:Y:S01]  /*10f40*/  ULDC.64 UR4, c[0x4][0x20] ;  /* 0x0100080000047ab9 */ /* 0x000fe20000000a00 */
[----:B---3--:R-:W-:Y:S02]  /*10f50*/  IMAD.U32 R4, RZ, RZ, UR6 ;  /* 0x00000006ff047e24 */ /* 0x008fe4000f8e00ff */
        /* <DEDUP_REMOVED lines=11> */
.L_x_1479:
[----:B------:R-:W-:Y:S05]  /*11010*/  BSYNC B6 ;  /* 0x0000000000067941 */ /* 0x000fea0003800000 */
.L_x_1478:
[----:B---3--:R-:W3:Y:S01]  /*11020*/  LDL.LU R0, [R1+0x34] ;  /* 0x0000340001007983 */ /* 0x008ee20000300800 */
[----:B--2---:R-:W2:Y:S01]  /*11030*/  LDC R7, c[0x0][0x448] ;  /* 0x00011200ff077b82 */ /* 0x004ea20000000800 */
[----:B------:R-:W-:Y:S01]  /*11040*/  ULDC.64 UR4, c[0x0][0x2d8] ;  /* 0x0000b60000047ab9 */ /* 0x000fe20000000a00 */
[----:B------:R-:W-:Y:S01]  /*11050*/  ULDC.64 UR6, c[0x0][0x280] ;  /* 0x0000a00000067ab9 */ /* 0x000fe20000000a00 */
[----:B------:R-:W3:Y:S04]  /*11060*/  LDL.LU.64 R2, [R1+0x40] ;  /* 0x0000400001027983 */ /* 0x000ee80000300a00 */
[----:B01----:R-:W4:Y:S01]  /*11070*/  LDL R9, [R1+0x2c] ;  /* 0x00002c0001097983 */ /* 0x003f220000100800 */
[----:B------:R-:W0:Y:S01]  /*11080*/  S2R R5, SR_TID.X ;  /* 0x0000000000057919 */ /* 0x000e220000002100 */
[----:B------:R-:W1:Y:S01]  /*11090*/  S2R R6, SR_TID.X ;  /* 0x0000000000067919 */ /* 0x000e620000002100 */
[----:B------:R-:W1:Y:S01]  /*110a0*/  S2R R10, SR_TID.X ;  /* 0x00000000000a7919 */ /* 0x000e620000002100 */
[----:B0-----:R-:W-:-:S04]  /*110b0*/  LOP3.LUT R5, R5, 0x7f, RZ, 0xc0, !PT ;  /* 0x0000007f05057812 */ /* 0x001fc800078ec0ff */
[----:B------:R-:W-:Y:S01]  /*110c0*/  SHF.R.U32.HI R5, RZ, 0x3, R5 ;  /* 0x00000003ff057819 */ /* 0x000fe20000011605 */
[----:B-1----:R-:W-:-:S05]  /*110d0*/  IMAD.SHL.U32 R8, R6, 0x10, RZ ;  /* 0x0000001006087824 */ /* 0x002fca00078e00ff */
[----:B------:R-:W-:Y:S01]  /*110e0*/  LOP3.LUT R8, R5, 0x70, R8, 0xf8, !PT ;  /* 0x0000007005087812 */ /* 0x000fe200078ef808 */
[----:B------:R-:W-:-:S05]  /*110f0*/  IMAD.SHL.U32 R10, R10, 0x8, RZ ;  /* 0x000000080a0a7824 */ /* 0x000fca00078e00ff */
[----:B------:R-:W-:-:S04]  /*11100*/  LOP3.LUT R10, R10, 0x38, RZ, 0xc0, !PT ;  /* 0x000000380a0a7812 */ /* 0x000fc800078ec0ff */
[C---:B------:R-:W-:Y:S02]  /*11110*/  LOP3.LUT R11, R10.reuse, 0x40, RZ, 0xfc, !PT ;  /* 0x000000400a0b7812 */ /* 0x040fe400078efcff */
[----:B------:R-:W-:Y:S01]  /*11120*/  LOP3.LUT R10, R10, 0x80, RZ, 0xfc, !PT ;  /* 0x000000800a0a7812 */ /* 0x000fe200078efcff */
[----:B---3--:R-:W-:Y:S01]  /*11130*/  IMAD.MOV.U32 R3, RZ, RZ, R0 ;  /* 0x000000ffff037224 */ /* 0x008fe200078e0000 */
[----:B------:R-:W-:-:S05]  /*11140*/  SHF.R.S32.HI R0, RZ, 0x1f, R18 ;  /* 0x0000001fff007819 */ /* 0x000fca0000011412 */
[----:B------:R-:W-:Y:S02]  /*11150*/  IMAD R0, R0, UR4, RZ ;  /* 0x0000000400007c24 */ /* 0x000fe4000f8e02ff */
[----:B------:R-:W-:-:S04]  /*11160*/  IMAD.WIDE.U32 R2, R18, UR4, R2 ;  /* 0x0000000412027c25 */ /* 0x000fc8000f8e0002 */
[----:B------:R-:W-:Y:S01]  /*11170*/  IMAD R0, R18, UR5, R0 ;  /* 0x0000000512007c24 */ /* 0x000fe2000f8e0200 */
[----:B------:R-:W-:Y:S02]  /*11180*/  ULDC.64 UR4, c[0x0][0xa00] ;  /* 0x0002800000047ab9 */ /* 0x000fe40000000a00 */
[----:B------:R-:W-:Y:S01]  /*11190*/  ISETP.NE.U32.AND P0, PT, RZ, UR4, PT ;  /* 0x00000004ff007c0c */ /* 0x000fe2000bf05070 */
[----:B------:R-:W-:Y:S01]  /*111a0*/  IMAD.IADD R3, R3, 0x1, R0 ;  /* 0x0000000103037824 */ /* 0x000fe200078e0200 */
[----:B------:R-:W-:Y:S02]  /*111b0*/  SHF.R.S32.HI R0, RZ, 0x1f, R19 ;  /* 0x0000001fff007819 */ /* 0x000fe40000011413 */
[----:B------:R-:W-:Y:S01]  /*111c0*/  ISETP.NE.AND.EX P0, PT, RZ, UR5, PT, P0 ;  /* 0x00000005ff007c0c */ /* 0x000fe2000bf05300 */
[----:B------:R-:W-:-:S03]  /*111d0*/  ULDC.64 UR4, c[0x0][0x2e0] ;  /* 0x0000b80000047ab9 */ /* 0x000fc60000000a00 */
[----:B------:R-:W-:Y:S02]  /*111e0*/  SEL R4, R0, RZ, !P0 ;  /* 0x000000ff00047207 */ /* 0x000fe40004000000 */
[----:B------:R-:W-:Y:S02]  /*111f0*/  SEL R0, R19, RZ, !P0 ;  /* 0x000000ff13007207 */ /* 0x000fe40004000000 */
[----:B--2---:R-:W-:Y:S01]  /*11200*/  ISETP.NE.AND P0, PT, R7, 0x1, PT ;  /* 0x000000010700780c */ /* 0x004fe20003f05270 */
[----:B------:R-:W-:-:S12]  /*11210*/  IMAD R4, R4, UR4, RZ ;  /* 0x0000000404047c24 */ /* 0x000fd8000f8e02ff */
[----:B------:R-:W0:Y:S08]  /*11220*/  @P0 LDC R5, c[0x0][0x44c] ;  /* 0x00011300ff050b82 */ /* 0x000e300000000800 */
[----:B------:R-:W1:Y:S01]  /*11230*/  @P0 LDC R6, c[0x0][0x450] ;  /* 0x00011400ff060b82 */ /* 0x000e620000000800 */
[----:B------:R-:W-:-:S04]  /*11240*/  IMAD.WIDE.U32 R2, R0, UR4, R2 ;  /* 0x0000000400027c25 */ /* 0x000fc8000f8e0002 */
[----:B------:R-:W-:Y:S01]  /*11250*/  IMAD R0, R0, UR5, R4 ;  /* 0x0000000500007c24 */ /* 0x000fe2000f8e0204 */
[----:B------:R-:W-:-:S03]  /*11260*/  ULDC.64 UR4, c[0x0][0x2d0] ;  /* 0x0000b40000047ab9 */ /* 0x000fc60000000a00 */
[----:B------:R-:W-:Y:S02]  /*11270*/  IMAD.IADD R3, R3, 0x1, R0 ;  /* 0x0000000103037824 */ /* 0x000fe400078e0200 */
[----:B----4-:R-:W-:-:S04]  /*11280*/  IMAD.IADD R0, R8, 0x1, R9 ;  /* 0x0000000108007824 */ /* 0x010fc800078e0209 */
[----:B0-----:R-:W-:-:S04]  /*11290*/  @P0 IMAD.HI.U32 R5, R0, R5, RZ ;  /* 0x0000000500050227 */ /* 0x001fc800078e00ff */
[----:B------:R-:W-:Y:S01]  /*112a0*/  IMAD.MOV.U32 R4, RZ, RZ, R0 ;  /* 0x000000ffff047224 */ /* 0x000fe200078e0000 */
[----:B-1----:R-:W-:-:S05]  /*112b0*/  @P0 SHF.R.U32.HI R4, RZ, R6, R5 ;  /* 0x00000006ff040219 */ /* 0x002fca0000011605 */
[----:B------:R-:W-:-:S04]  /*112c0*/  IMAD.MOV R5, RZ, RZ, -R4 ;  /* 0x000000ffff057224 */ /* 0x000fc800078e0a04 */
[----:B------:R-:W-:Y:S01]  /*112d0*/  IMAD R0, R7, R5, R0 ;  /* 0x0000000507007224 */ /* 0x000fe200078e0200 */
[----:B------:R-:W-:Y:S01]  /*112e0*/  SHF.R.S32.HI R5, RZ, 0x1f, R4 ;  /* 0x0000001fff057819 */ /* 0x000fe20000011404 */
        /* <DEDUP_REMOVED lines=9> */
[----:B------:R-:W-:Y:S02]  /*11380*/  ISETP.GE.AND P0, PT, R10, UR4, PT ;  /* 0x000000040a007c0c */ /* 0x000fe4000bf06270 */
[----:B------:R0:W5:Y:S01]  /*11390*/  LDL R10, [R1+0x20] ;  /* 0x00002000010a7983 */ /* 0x0001620000100800 */
[----:B------:R-:W1:Y:S01]  /*113a0*/  S2R R5, SR_TID.X ;  /* 0x0000000000057919 */ /* 0x000e620000002100 */
[----:B------:R-:W-:Y:S01]  /*113b0*/  IMAD R0, R0, UR5, R4 ;  /* 0x0000000500007c24 */ /* 0x000fe2000f8e0204 */
[----:B------:R-:W-:-:S03]  /*113c0*/  LEA R4, P3, R2, UR6, 0x1 ;  /* 0x0000000602047c11 */ /* 0x000fc6000f8608ff */
[----:B------:R-:W-:Y:S01]  /*113d0*/  IMAD.IADD R0, R3, 0x1, R0 ;  /* 0x0000000103007824 */ /* 0x000fe200078e0200 */
[----:B------:R-:W-:-:S04]  /*113e0*/  ISETP.GE.AND P1, PT, R11, UR4, PT ;  /* 0x000000040b007c0c */ /* 0x000fc8000bf26270 */
[----:B------:R-:W-:Y:S01]  /*113f0*/  LEA.HI.X R3, R2, UR7, R0, 0x1, P3 ;  /* 0x0000000702037c11 */ /* 0x000fe200098f0c00 */
[----:B-1----:R-:W-:-:S05]  /*11400*/  IMAD.SHL.U32 R8, R5, 0x8, RZ ;  /* 0x0000000805087824 */ /* 0x002fca00078e00ff */
[----:B------:R-:W-:-:S04]  /*11410*/  LOP3.LUT R8, R8, 0x38, RZ, 0xc0, !PT ;  /* 0x0000003808087812 */ /* 0x000fc800078ec0ff */
[----:B------:R-:W-:Y:S01]  /*11420*/  ISETP.GE.AND P2, PT, R8, UR4, PT ;  /* 0x0000000408007c0c */ /* 0x000fe2000bf46270 */
[----:B------:R-:W-:-:S03]  /*11430*/  UMOV UR4, 0xffffffff ;  /* 0xffffffff00047882 */ /* 0x000fc60000000000 */
[----:B0-----:R-:W-:Y:S09]  /*11440*/  BRA.DIV UR4, `(.L_x_1480) ;  /* 0x0000004604547947 */ /* 0x001ff2000b800000 */
[----:B------:R-:W0:Y:S01]  /*11450*/  S2R R5, SR_TID.X ;  /* 0x0000000000057919 */ /* 0x000e220000002100 */
[----:B------:R-:W2:Y:S01]  /*11460*/  LDL.LU R8, [R1+0x2c] ;  /* 0x00002c0001087983 */ /* 0x000ea20000300800 */
[----:B0-----:R-:W-:-:S04]  /*11470*/  LOP3.LUT R5, R5, 0x7f, RZ, 0xc0, !PT ;  /* 0x0000007f05057812 */ /* 0x001fc800078ec0ff */
[----:B------:R-:W-:Y:S02]  /*11480*/  SHF.R.U32.HI R6, RZ, 0x3, R5 ;  /* 0x00000003ff067819 */ /* 0x000fe40000011605 */
[----:B------:R-:W3:Y:S04]  /*11490*/  LDL.LU R5, [R1+0x30] ;  /* 0x0000300001057983 */ /* 0x000ee80000300800 */
[----:B------:R-:W-:Y:S01]  /*114a0*/  SHFL.IDX PT, R9, R3, 0x1, 0x181f ;  /* 0x00381f0003097f89 */ /* 0x000fe200000e0000 */
[----:B--2---:R-:W-:Y:S02]  /*114b0*/  IMAD.IADD R0, R6, 0x1, R8 ;  /* 0x0000000106007824 */ /* 0x004fe400078e0208 */
[----:B------:R-:W0:Y:S01]  /*114c0*/  S2R R6, SR_TID.X ;  /* 0x0000000000067919 */ /* 0x000e220000002100 */
[----:B---3--:R-:W-:-:S02]  /*114d0*/  IMAD R2, R5, R7, RZ ;  /* 0x0000000705027224 */ /* 0x008fc400078e02ff */
[----:B------:R-:W1:Y:S01]  /*114e0*/  SHFL.IDX PT, R7, R4, RZ, 0x181f ;  /* 0x00181fff04077589 */ /* 0x000e6200000e0000 */
[----:B0-----:R-:W-:-:S03]  /*114f0*/  IMAD.SHL.U32 R11, R6, 0x8, RZ ;  /* 0x00000008060b7824 */ /* 0x001fc600078e00ff */
[----:B------:R-:W0:Y:S01]  /*11500*/  SHFL.IDX PT, R6, R3, RZ, 0x181f ;  /* 0x00181fff03067589 */ /* 0x000e2200000e0000 */
[C---:B------:R-:W-:Y:S01]  /*11510*/  VIADD R5, R0.reuse, 0x10 ;  /* 0x0000001000057836 */ /* 0x040fe20000000000 */
[----:B------:R-:W-:-:S04]  /*11520*/  ISETP.GE.AND P4, PT, R0, R2, PT ;  /* 0x000000020000720c */ /* 0x000fc80003f86270 */
[----:B------:R-:W-:Y:S02]  /*11530*/  ISETP.GE.AND P3, PT, R5, R2, PT ;  /* 0x000000020500720c */ /* 0x000fe40003f66270 */
[----:B------:R-:W2:Y:S01]  /*11540*/  SHFL.IDX PT, R5, R4, 0x1, 0x181f ;  /* 0x00381f0004057f89 */ /* 0x000ea200000e0000 */
[----:B------:R-:W-:-:S06]  /*11550*/  LOP3.LUT R11, R11, 0x38, RZ, 0xc0, !PT ;  /* 0x000000380b0b7812 */ /* 0x000fcc00078ec0ff */
[----:B-1----:R-:W-:-:S05]  /*11560*/  @!P4 LEA R7, P5, R11, R7, 0x1 ;  /* 0x000000070b07c211 */ /* 0x002fca00078a08ff */
[----:B0-----:R-:W-:-:S05]  /*11570*/  @!P4 IMAD.X R6, RZ, RZ, R6, P5 ;  /* 0x000000ffff06c224 */ /* 0x001fca00028e0606 */
[----:B------:R-:W-:-:S04]  /*11580*/  @!P4 LOP3.LUT R7, R7, R6, RZ, 0x3c, !PT ;  /* 0x000000060707c212 */ /* 0x000fc800078e3cff */
[----:B------:R-:W-:Y:S02]  /*11590*/  @!P4 LOP3.LUT R6, R7, R6, RZ, 0x3c, !PT ;  /* 0x000000060706c212 */ /* 0x000fe400078e3cff */
[----:B--2---:R-:W-:Y:S02]  /*115a0*/  @!P3 LEA R8, P5, R11, R5, 0x1 ;  /* 0x000000050b08b211 */ /* 0x004fe400078a08ff */
[----:B------:R-:W-:-:S03]  /*115b0*/  @!P4 LOP3.LUT R7, R7, R6, RZ, 0x3c, !PT ;  /* 0x000000060707c212 */ /* 0x000fc600078e3cff */
[----:B------:R-:W-:Y:S02]  /*115c0*/  @!P3 IMAD.X R5, RZ, RZ, R9, P5 ;  /* 0x000000ffff05b224 */ /* 0x000fe400028e0609 */
[----:B-----5:R-:W-:Y:S04]  /*115d0*/  @!P4 LDGSTS.E.BYPASS.LTC128B.128 [R10+0xc400], desc[UR60][R6.64], !P2 ;  /* 0x0c400000060acfae */ /* 0x020fe8000d101d7c */
[----:B------:R-:W-:Y:S04]  /*115e0*/  @!P4 LDGSTS.E.BYPASS.LTC128B.128 [R10+0x10400], desc[UR60][R6.64+0x80], !P1 ;  /* 0x10400080060acfae */ /* 0x000fe8000c901d7c */
[----:B------:R0:W-:Y:S02]  /*115f0*/  @!P4 LDGSTS.E.BYPASS.LTC128B.128 [R10+0x14400], desc[UR60][R6.64+0x100], !P0 ;  /* 0x14400100060acfae */ /* 0x0001e4000c101d7c */
[----:B0-----:R-:W-:-:S02]  /*11600*/  @!P3 IMAD.MOV.U32 R6, RZ, RZ, R8 ;  /* 0x000000ffff06b224 */ /* 0x001fc400078e0008 */
[----:B------:R-:W-:Y:S02]  /*11610*/  @!P3 IMAD.MOV.U32 R7, RZ, RZ, R5 ;  /* 0x000000ffff07b224 */ /* 0x000fe400078e0005 */
[----:B------:R-:W-:-:S03]  /*11620*/  VIADD R5, R0, 0x20 ;  /* 0x0000002000057836 */ /* 0x000fc60000000000 */
[----:B------:R-:W-:Y:S04]  /*11630*/  @!P3 LDGSTS.E.BYPASS.LTC128B.128 [R10+0xcc00], desc[UR60][R6.64], !P2 ;  /* 0x0cc00000060abfae */ /* 0x000fe8000d101d7c */
[----:B------:R-:W-:Y:S04]  /*11640*/  @!P3 LDGSTS.E.BYPASS.LTC128B.128 [R10+0x10c00], desc[UR60][R6.64+0x80], !P1 ;  /* 0x10c00080060abfae */ /* 0x000fe8000c901d7c */
[----:B------:R0:W-:Y:S01]  /*11650*/  @!P3 LDGSTS.E.BYPASS.LTC128B.128 [R10+0x14c00], desc[UR60][R6.64+0x100], !P0 ;  /* 0x14c00100060abfae */ /* 0x0001e2000c101d7c */
[----:B------:R-:W-:-:S03]  /*11660*/  ISETP.GE.AND P3, PT, R5, R2, PT ;  /* 0x000000020500720c */ /* 0x000fc60003f66270 */
[----:B------:R-:W1:Y:S04]  /*11670*/  SHFL.IDX PT, R5, R4, 0x2, 0x181f ;  /* 0x00581f0004057f89 */ /* 0x000e6800000e0000 */
[----:B------:R-:W0:Y:S06]  /*11680*/  SHFL.IDX PT, R8, R3, 0x2, 0x181f ;  /* 0x00581f0003087f89 */ /* 0x000e2c00000e0000 */
        /* <DEDUP_REMOVED lines=44> */
[----:B0-----:R-:W-:-:S03]  /*11950*/  @!P4 LEA R5, P3, R11, R5, 0x1 ;  /* 0x000000050b05c211 */ /* 0x001fc600078608ff */
[----:B------:R-:W2:Y:S04]  /*11960*/  SHFL.IDX PT, R3, R3, 0x7, 0x181f ;  /* 0x00f81f0003037f89 */ /* 0x000ea800000e0000 */
[----:B------:R-:W3:Y:S01]  /*11970*/  SHFL.IDX PT, R4, R4, 0x7, 0x181f ;  /* 0x00f81f0004047f89 */ /* 0x000ee200000e0000 */
[----:B-1----:R-:W-:-:S04]  /*11980*/  @!P4 IMAD.X R6, RZ, RZ, R6, P3 ;  /* 0x000000ffff06c224 */ /* 0x002fc800018e0606 */
[----:B------:R-:W-:Y:S02]  /*11990*/  @!P4 IMAD.MOV.U32 R7, RZ, RZ, R6 ;  /* 0x000000ffff07c224 */ /* 0x000fe400078e0006 */
[----:B------:R-:W-:-:S05]  /*119a0*/  @!P4 IMAD.MOV.U32 R6, RZ, RZ, R5 ;  /* 0x000000ffff06c224 */ /* 0x000fca00078e0005 */
[----:B------:R1:W-:Y:S04]  /*119b0*/  @!P4 LDGSTS.E.BYPASS.LTC128B.128 [R10+0xf400], desc[UR60][R6.64], !P2 ;  /* 0x0f400000060acfae */ /* 0x0003e8000d101d7c */
[----:B------:R1:W-:Y:S04]  /*119c0*/  @!P4 LDGSTS.E.BYPASS.LTC128B.128 [R10+0x13400], desc[UR60][R6.64+0x80], !P1 ;  /* 0x13400080060acfae */ /* 0x0003e8000c901d7c */
[----:B--23--:R1:W-:Y:S02]  /*119d0*/  @!P4 LDGSTS.E.BYPASS.LTC128B.128 [R10+0x17400], desc[UR60][R6.64+0x100], !P0 ;  /* 0x17400100060acfae */ /* 0x00c3e4000c101d7c */
.L_x_1599:
[----:B------:R-:W-:Y:S01]  /*119e0*/  VIADD R0, R0, 0x70 ;  /* 0x0000007000007836 */ /* 0x000fe20000000000 */
[----:B------:R-:W-:Y:S04]  /*119f0*/  BSSY B0, `(.L_x_1481) ;  /* 0x000000e000007945 */ /* 0x000fe80003800000 */
[----:B------:R-:W-:-:S13]  /*11a00*/  ISETP.GE.AND P3, PT, R0, R2, PT ;  /* 0x000000020000720c */ /* 0x000fda0003f66270 */
[----:B------:R-:W-:Y:S05]  /*11a10*/  @P3 BRA `(.L_x_1482) ;  /* 0x00000000002c3947 */ /* 0x000fea0003800000 */
[----:B------:R-:W2:Y:S02]  /*11a20*/  S2R R5, SR_TID.X ;  /* 0x0000000000057919 */ /* 0x000ea40000002100 */
[----:B--2---:R-:W-:-:S05]  /*11a30*/  IMAD.SHL.U32 R5, R5, 0x8, RZ ;  /* 0x0000000805057824 */ /* 0x004fca00078e00ff */
        /* <DEDUP_REMOVED lines=9> */
.L_x_1482:
[----:B------:R-:W-:Y:S05]  /*11ad0*/  BSYNC B0 ;  /* 0x0000000000007941 */ /* 0x000fea0003800000 */
.L_x_1481:
[----:B012---:R-:W2:Y:S01]  /*11ae0*/  LDL R10, [R1] ;  /* 0x00000000010a7983 */ /* 0x007ea20000100800 */
[----:B------:R-:W-:Y:S01]  /*11af0*/  PLOP3.LUT P0, PT, PT, PT, PT, 0x80, 0x0 ;  /* 0x000000000000781c */ /* 0x000fe20003f0f070 */
[----:B------:R-:W-:Y:S01]  /*11b00*/  NOP ;  /* 0x0000000000007918 */ /* 0x000fe20000000000 */
[----:B--2---:R-:W-:-:S11]  /*11b10*/  VIADD R10, R10, 0x2a800 ;  /* 0x0002a8000a0a7836 */ /* 0x004fd60000000000 */
.L_x_1483:
[----:B------:R-:W2:Y:S01]  /*11b20*/  LDL R2, [R1] ;  /* 0x0000000001027983 */ /* 0x000ea20000100800 */
        /* <DEDUP_REMOVED lines=18> */
.L_x_1600:
[----:B------:R-:W-:Y:S05]  /*11c50*/  BSYNC B0 ;  /* 0x0000000000007941 */ /* 0x000fea0003800000 */
.L_x_1484:
[----:B------:R-:W2:Y:S04]  /*11c60*/  LDL R3, [R1+0x28] ;  /* 0x0000280001037983 */ /* 0x000ea80000100800 */
[----:B0-----:R-:W3:Y:S01]  /*11c70*/  LDL R2, [R1+0x24] ;  /* 0x0000240001027983 */ /* 0x001ee20000100800 */
[----:B------:R-:W-:Y:S01]  /*11c80*/  BSSY B0, `(.L_x_1486) ;  /* 0x0000220000007945 */ /* 0x000fe20003800000 */
[----:B--2---:R-:W-:-:S05]  /*11c90*/  VIADD R0, R3, 0xfffffffe ;  /* 0xfffffffe03007836 */ /* 0x004fca0000000000 */
[----:B---3--:R-:W-:-:S13]  /*11ca0*/  ISETP.GE.AND P0, PT, R0, R2, PT ;  /* 0x000000020000720c */ /* 0x008fda0003f06270 */
[----:B------:R-:W-:Y:S05]  /*11cb0*/  @!P0 BRA `(.L_x_1487) ;  /* 0x0000002000708947 */ /* 0x000fea0003800000 */
[----:B------:R-:W-:Y:S01]  /*11cc0*/  LOP3.LUT R8, RZ, R2, RZ, 0x33, !PT ;  /* 0x00000002ff087212 */ /* 0x000fe200078e33ff */
[----:B------:R-:W-:Y:S01]  /*11cd0*/  IMAD.MOV R2, RZ, RZ, -R3 ;  /* 0x000000ffff027224 */ /* 0x000fe200078e0a03 */
[----:B------:R-:W-:Y:S04]  /*11ce0*/  BSSY B2, `(.L_x_1488) ;  /* 0x00000b8000027945 */ /* 0x000fe80003800000 */
[----:B------:R-:W-:-:S05]  /*11cf0*/  VIADDMNMX R8, R2, 0x1, R8, !PT ;  /* 0x0000000102087846 */ /* 0x000fca0007800108 */
[----:B------:R-:W-:-:S05]  /*11d00*/  IMAD.IADD R2, R3, 0x1, R8 ;  /* 0x0000000103027824 */ /* 0x000fca00078e0208 */
[----:B------:R-:W-:-:S04]  /*11d10*/  LOP3.LUT R2, R2, 0x1, RZ, 0xc0, !PT ;  /* 0x0000000102027812 */ /* 0x000fc800078ec0ff */
[----:B------:R-:W-:-:S13]  /*11d20*/  ISETP.NE.U32.AND P0, PT, R2, 0x1, PT ;  /* 0x000000010200780c */ /* 0x000fda0003f05070 */
        /* <DEDUP_REMOVED lines=36> */
.L_x_1492:
[----:B------:R-:W2:Y:S01]  /*11f70*/  LDL R2, [R1] ;  /* 0x0000000001027983 */ /* 0x000ea20000100800 */
[----:B------:R-:W-:Y:S01]  /*11f80*/  BSSY B3, `(.L_x_1493) ;  /* 0x0000005000037945 */ /* 0x000fe20003800000 */
[----:B--2---:R-:W-:Y:S01]  /*11f90*/  IMAD R3, R7, 0x8, R2 ;  /* 0x0000000807037824 */ /* 0x004fe200078e0202 */
[----:B------:R-:W-:-:S04]  /*11fa0*/  SHF.L.U32 R2, R9, 0x1f, RZ ;  /* 0x0000001f09027819 */ /* 0x000fc800000006ff */
[----:B------:R-:W1:Y:S02]  /*11fb0*/  SYNCS.PHASECHK.TRANS64.TRYWAIT P0, [R3+URZ+0x2a840], R2 ;  /* 0x02a84002030075a7 */ /* 0x000e64000800017f */
[----:B-1----:R-:W-:Y:S05]  /*11fc0*/  @!P0 BRA `(.L_x_1494) ;  /* 0x0000004400808947 */ /* 0x002fea0003800000 */
.L_x_1601:
[----:B------:R-:W-:Y:S05]  /*11fd0*/  BSYNC B3 ;  /* 0x0000000000037941 */ /* 0x000fea0003800000 */
.L_x_1493:
        /* <DEDUP_REMOVED lines=12> */
.L_x_1496:
[----:B------:R-:W-:Y:S05]  /*120a0*/  BSYNC B3 ;  /* 0x0000000000037941 */ /* 0x000fea0003800000 */
.L_x_1495:
[----:B------:R-:W2:Y:S04]  /*120b0*/  LDL R5, [R1] ;  /* 0x0000000001057983 */ /* 0x000ea80000100800 */
        /* <DEDUP_REMOVED lines=12> */
.L_x_1497:
        /* <DEDUP_REMOVED lines=16> */
.L_x_1498:
        /* <DEDUP_REMOVED lines=15> */
.L_x_1499:
        /* <DEDUP_REMOVED lines=17> */
.L_x_1602:
[----:B------:R-:W-:Y:S05]  /*12480*/  BSYNC B3 ;  /* 0x0000000000037941 */ /* 0x000fea0003800000 */
.L_x_1500:
[----:B------:R1:W5:Y:S01]  /*12490*/  LDL R15, [R1+0x4] ;  /* 0x00000400010f7983 */ /* 0x0003620000100800 */
[----:B------:R-:W-:Y:S01]  /*124a0*/  BSSY B3, `(.L_x_1502) ;  /* 0x000000d000037945 */ /* 0x000fe20003800000 */
[----:B------:R-:W-:Y:S02]  /*124b0*/  IMAD.MOV.U32 R12, RZ, RZ, 0x0 ;  /* 0x00000000ff0c7424 */ /* 0x000fe400078e00ff */
[----:B------:R-:W-:Y:S01]  /*124c0*/  IMAD.MOV.U32 R13, RZ, RZ, 0x14f00000 ;  /* 0x14f00000ff0d7424 */ /* 0x000fe200078e00ff */
[----:B------:R-:W-:Y:S06]  /*124d0*/  @P1 BRA `(.L_x_1503) ;  /* 0x0000000000241947 */ /* 0x000fec0003800000 */
[----:B------:R-:W2:Y:S01]  /*124e0*/  LDL R6, [R1] ;  /* 0x0000000001067983 */ /* 0x000ea20000100800 */
[----:B------:R-:W3:Y:S01]  /*124f0*/  S2R R5, SR_TID.X ;  /* 0x0000000000057919 */ /* 0x000ee20000002100 */
[----:B0-----:R-:W-:Y:S01]  /*12500*/  IMAD.MOV.U32 R3, RZ, RZ, 0x6000 ;  /* 0x00006000ff037424 */ /* 0x001fe200078e00ff */
[----:B---3--:R-:W-:-:S04]  /*12510*/  LOP3.LUT R5, R5, 0x1f, RZ, 0xc0, !PT ;  /* 0x0000001f05057812 */ /* 0x008fc800078ec0ff */
[----:B------:R-:W-:Y:S01]  /*12520*/  ISETP.NE.AND P0, PT, R5, RZ, PT ;  /* 0x000000ff0500720c */ /* 0x000fe20003f05270 */
[----:B--2--5:R-:W-:-:S04]  /*12530*/  IMAD R2, R15, 0x8, R6 ;  /* 0x000000080f027824 */ /* 0x024fc800078e0206 */
[----:B------:R2:W-:Y:S08]  /*12540*/  SYNCS.ARRIVE.TRANS64 RZ, [R2+URZ+0x2a850], R3 ;  /* 0x02a8500302ff79a7 */ /* 0x0005f0000800003f */
[----:B------:R-:W-:Y:S05]  /*12550*/  @!P0 BRA `(.L_x_1503) ;  /* 0x0000000000048947 */ /* 0x000fea0003800000 */
[----:B------:R-:W-:Y:S01]  /*12560*/  BPT.TRAP 0x1 ;  /* 0x000000040000795c */ /* 0x000fe20000300000 */
.L_x_1503:
[----:B------:R-:W-:Y:S05]  /*12570*/  BSYNC B3 ;  /* 0x0000000000037941 */ /* 0x000fea0003800000 */
.L_x_1502:
[----:B0-2---:R-:W2:Y:S04]  /*12580*/  LDL R2, [R1] ;  /* 0x0000000001027983 */ /* 0x005ea80000100800 */
[----:B------:R-:W3:Y:S04]  /*12590*/  LDL R6, [R1+0x14] ;  /* 0x0000140001067983 */ /* 0x000ee80000100800 */
[----:B------:R-:W3:Y:S01]  /*125a0*/  LDL.LU R3, [R1+0x8] ;  /* 0x0000080001037983 */ /* 0x000ee20000300800 */
[----:B------:R-:W-:Y:S01]  /*125b0*/  R2UR UR10, R11 ;  /* 0x000000000b0a72ca */ /* 0x000fe200000e0000 */
[----:B------:R-:W-:Y:S01]  /*125c0*/  UIADD3 UR4, UP0, UR36, 0x470, URZ ;  /* 0x0000047024047890 */ /* 0x000fe2000ff1e03f */
[----:B------:R-:W-:-:S02]  /*125d0*/  R2UR UR6, R12 ;  /* 0x000000000c0672ca */ /* 0x000fc400000e0000 */
[----:B------:R-:W-:Y:S01]  /*125e0*/  R2UR UR7, R13 ;  /* 0x000000000d0772ca */ /* 0x000fe200000e0000 */
[----:B------:R-:W-:Y:S01]  /*125f0*/  UIADD3.X UR5, URZ, UR37, URZ, UP0, !UPT ;  /* 0x000000253f057290 */ /* 0x000fe200087fe43f */
[----:B------:R-:W-:Y:S01]  /*12600*/  PLOP3.LUT P0, PT, PT, PT, PT, 0x80, 0x0 ;  /* 0x000000000000781c */ /* 0x000fe20003f0f070 */
[C-C-:B--2--5:R-:W-:Y:S02]  /*12610*/  IMAD R5, R15.reuse, 0x8, R2.reuse ;  /* 0x000000080f057824 */ /* 0x164fe400078e0202 */
[----:B------:R-:W-:Y:S02]  /*12620*/  IMAD R2, R15, 0x6000, R2 ;  /* 0x000060000f027824 */ /* 0x000fe400078e0202 */
[----:B------:R-:W-:Y:S02]  /*12630*/  VIADD R5, R5, 0x2a850 ;  /* 0x0002a85005057836 */ /* 0x000fe40000000000 */
[----:B---3--:R-:W-:Y:S02]  /*12640*/  IMAD R3, R3, 0x60, R6 ;  /* 0x0000006003037824 */ /* 0x008fe400078e0206 */
[----:B------:R-:W-:-:S07]  /*12650*/  VIADD R6, R2, 0x400 ;  /* 0x0000040002067836 */ /* 0x000fce0000000000 */
.L_x_1504:
        /* <DEDUP_REMOVED lines=15> */
.L_x_1505:
        /* <DEDUP_REMOVED lines=12> */
.L_x_1491:
[----:B------:R-:W-:Y:S05]  /*12810*/  BSYNC B1 ;  /* 0x0000000000017941 */ /* 0x000fea0003800000 */
.L_x_1490:
[----:B0-----:R-:W2:Y:S04]  /*12820*/  LDL R0, [R1+0x28] ;  /* 0x0000280001007983 */ /* 0x001ea80000100800 */
[----:B------:R0:W-:Y:S04]  /*12830*/  STL [R1+0x4], R7 ;  /* 0x0000040701007387 */ /* 0x0001e80000100800 */
[----:B------:R0:W-:Y:S02]  /*12840*/  STL [R1+0x10], R9 ;  /* 0x0000100901007387 */ /* 0x0001e40000100800 */
[----:B0-2---:R-:W-:-:S07]  /*12850*/  VIADD R0, R0, 0xfffffffd ;  /* 0xfffffffd00007836 */ /* 0x005fce0000000000 */
.L_x_1489:
[----:B------:R-:W-:Y:S05]  /*12860*/  BSYNC B2 ;  /* 0x0000000000027941 */ /* 0x000fea0003800000 */
.L_x_1488:
[----:B------:R-:W2:Y:S01]  /*12870*/  LDL.LU R2, [R1+0x28] ;  /* 0x0000280001027983 */ /* 0x000ea20000300800 */
[----:B------:R-:W-:Y:S01]  /*12880*/  VIADD R8, R8, 0xfffffffe ;  /* 0xfffffffe08087836 */ /* 0x000fe20000000000 */
[----:B--2---:R-:W-:-:S04]  /*12890*/  LOP3.LUT R2, RZ, R2, RZ, 0x33, !PT ;  /* 0x00000002ff027212 */ /* 0x004fc800078e33ff */
[----:B------:R-:W-:-:S13]  /*128a0*/  ISETP.NE.AND P0, PT, R8, R2, PT ;  /* 0x000000020800720c */ /* 0x000fda0003f05270 */
[----:B------:R-:W-:Y:S05]  /*128b0*/  @!P0 BRA `(.L_x_1487) ;  /* 0x0000001400708947 */ /* 0x000fea0003800000 */
[----:B------:R-:W-:-:S07]  /*128c0*/  IMAD.MOV.U32 R9, RZ, RZ, R17 ;  /* 0x000000ffff097224 */ /* 0x000fce00078e0011 */
.L_x_1538:
[----:B--2---:R-:W2:Y:S04]  /*128d0*/  LDL R4, [R1+0x18] ;  /* 0x0000180001047983 */ /* 0x004ea80000100800 */
[----:B---3--:R-:W3:Y:S04]  /*128e0*/  LDL R3, [R1+0x4] ;  /* 0x0000040001037983 */ /* 0x008ee80000100800 */
[----:B------:R-:W4:Y:S01]  /*128f0*/  LDL R2, [R1+0x10] ;  /* 0x0000100001027983 */ /* 0x000f220000100800 */
        /* <DEDUP_REMOVED lines=8> */
[----:B0-----:R-:W-:Y:S06]  /*12980*/  @!P1 BRA `(.L_x_1507) ;  /* 0x00000008007c9947 */ /* 0x001fec0003800000 */
        /* <DEDUP_REMOVED lines=19> */
[----:B------:R-:W-:-:S04]  /*12ac0*/  IMAD.WIDE.U32 R2, R11, UR6, R2 ;  /* 0x000000060b027c25 */ /* 0x000fc8000f8e0002 */
[----:B------:R-:W-:Y:S01]  /*12ad0*/  IMAD.IADD R3, R6, 0x1, R3 ;  /* 0x0000000106037824 */ /* 0x000fe200078e0203 */
[----:B------:R-:W-:-:S04]  /*12ae0*/  LEA R6, P0, R2, UR4, 0x2 ;  /* 0x0000000402067c11 */ /* 0x000fc8000f8010ff */
[----:B------:R-:W-:-:S05]  /*12af0*/  LEA.HI.X R7, R2, UR5, R3, 0x2, P0 ;  /* 0x0000000502077c11 */ /* 0x000fca00080f1403 */
[----:B------:R0:W5:Y:S04]  /*12b00*/  LDG.E R9, desc[UR60][R6.64] ;  /* 0x0000003c06097981 */ /* 0x000168000c1e1900 */
.L_x_1508:
[----:B------:R-:W2:Y:S01]  /*12b10*/  LDL R2, [R1] ;  /* 0x0000000001027983 */ /* 0x000ea20000100800 */
[----:B------:R-:W-:Y:S01]  /*12b20*/  BSSY B2, `(.L_x_1509) ;  /* 0x0000005000027945 */ /* 0x000fe20003800000 */
[----:B--2---:R-:W-:Y:S01]  /*12b30*/  IMAD R3, R4, 0x8, R2 ;  /* 0x0000000804037824 */ /* 0x004fe200078e0202 */
[----:B------:R-:W-:-:S04]  /*12b40*/  SHF.L.U32 R2, R5, 0x1f, RZ ;  /* 0x0000001f05027819 */ /* 0x000fc800000006ff */
[----:B------:R-:W2:Y:S02]  /*12b50*/  SYNCS.PHASECHK.TRANS64.TRYWAIT P0, [R3+URZ+0x2a840], R2 ;  /* 0x02a84002030075a7 */ /* 0x000ea4000800017f */
[----:B--2---:R-:W-:Y:S05]  /*12b60*/  @!P0 BRA `(.L_x_1510) ;  /* 0x0000003800c08947 */ /* 0x004fea0003800000 */
.L_x_1603:
[----:B------:R-:W-:Y:S05]  /*12b70*/  BSYNC B2 ;  /* 0x0000000000027941 */ /* 0x000fea0003800000 */
.L_x_1509:
        /* <DEDUP_REMOVED lines=12> */
.L_x_1512:
[----:B------:R-:W-:Y:S05]  /*12c40*/  BSYNC B2 ;  /* 0x0000000000027941 */ /* 0x000fea0003800000 */
.L_x_1511:
[----:B------:R-:W3:Y:S04]  /*12c50*/  LDL R6, [R1] ;  /* 0x0000000001067983 */ /* 0x000ee80000100800 */
[----:B--2---:R-:W2:Y:S01]  /*12c60*/  LDL R2, [R1+0x14] ;  /* 0x0000140001027983 */ /* 0x004ea20000100800 */
        /* <DEDUP_REMOVED lines=8> */
[----:B---3--:R-:W-:-:S02]  /*12cf0*/  IMAD R6, R4, 0x9000, R6 ;  /* 0x0000900004067824 */ /* 0x008fc400078e0206 */
[----:B--2---:R-:W-:Y:S02]  /*12d00*/  IMAD R2, R8, 0x60, R2 ;  /* 0x0000006008027824 */ /* 0x004fe400078e0202 */
[----:B------:R-:W-:-:S08]  /*12d10*/  VIADD R7, R6, 0x18400 ;  /* 0x0001840006077836 */ /* 0x000fd00000000000 */
.L_x_1513:
        /* <DEDUP_REMOVED lines=16> */
.L_x_1514:
        /* <DEDUP_REMOVED lines=15> */
.L_x_1515:
        /* <DEDUP_REMOVED lines=17> */
.L_x_1604:
[----:B------:R-:W-:Y:S05]  /*13020*/  BSYNC B2 ;  /* 0x0000000000027941 */ /* 0x000fea0003800000 */
.L_x_1516:
[----:B------:R-:W-:Y:S01]  /*13030*/  BSSY B2, `(.L_x_1518) ;  /* 0x000000b000027945 */ /* 0x000fe20003800000 */
[----:B------:R-:W-:Y:S02]  /*13040*/  IMAD.MOV.U32 R12, RZ, RZ, 0x0 ;  /* 0x00000000ff0c7424 */ /* 0x000fe400078e00ff */
[----:B------:R-:W-:Y:S01]  /*13050*/  IMAD.MOV.U32 R13, RZ, RZ, 0x14f00000 ;  /* 0x14f00000ff0d7424 */ /* 0x000fe200078e00ff */
[----:B------:R-:W-:Y:S06]  /*13060*/  @P1 BRA `(.L_x_1519) ;  /* 0x00000000001c1947 */ /* 0x000fec0003800000 */
[----:B------:R-:W2:Y:S01]  /*13070*/  S2R R6, SR_TID.X ;  /* 0x0000000000067919 */ /* 0x000ea20000002100 */
[----:B0-----:R-:W-:-:S04]  /*13080*/  IMAD.MOV.U32 R3, RZ, RZ, 0x6000 ;  /* 0x00006000ff037424 */ /* 0x001fc800078e00ff */
[----:B------:R3:W-:Y:S01]  /*13090*/  SYNCS.ARRIVE.TRANS64 RZ, [R2+URZ+0x50], R3 ;  /* 0x0000500302ff79a7 */ /* 0x0007e2000800003f */
[----:B--2---:R-:W-:-:S04]  /*130a0*/  LOP3.LUT R6, R6, 0x1f, RZ, 0xc0, !PT ;  /* 0x0000001f06067812 */ /* 0x004fc800078ec0ff */
[----:B------:R-:W-:-:S13]  /*130b0*/  ISETP.NE.AND P0, PT, R6, RZ, PT ;  /* 0x000000ff0600720c */ /* 0x000fda0003f05270 */
[----:B---3--:R-:W-:Y:S05]  /*130c0*/  @!P0 BRA `(.L_x_1519) ;  /* 0x0000000000048947 */ /* 0x008fea0003800000 */
[----:B------:R-:W-:Y:S01]  /*130d0*/  BPT.TRAP 0x1 ;  /* 0x000000040000795c */ /* 0x000fe20000300000 */
.L_x_1519:
[----:B------:R-:W-:Y:S05]  /*130e0*/  BSYNC B2 ;  /* 0x0000000000027941 */ /* 0x000fea0003800000 */
.L_x_1518:
[----:B------:R-:W2:Y:S04]  /*130f0*/  LDL R15, [R1] ;  /* 0x00000000010f7983 */ /* 0x000ea80000100800 */
[----:B0-----:R-:W2:Y:S04]  /*13100*/  LDL.LU R3, [R1+0x4] ;  /* 0x0000040001037983 */ /* 0x001ea80000300800 */
[----:B------:R-:W3:Y:S04]  /*13110*/  LDL R7, [R1+0x14] ;  /* 0x0000140001077983 */ /* 0x000ee80000100800 */
[----:B------:R-:W3:Y:S01]  /*13120*/  LDL.LU R6, [R1+0x8] ;  /* 0x0000080001067983 */ /* 0x000ee20000300800 */
[----:B------:R-:W-:Y:S01]  /*13130*/  R2UR UR10, R11 ;  /* 0x000000000b0a72ca */ /* 0x000fe200000e0000 */
[----:B------:R-:W-:Y:S01]  /*13140*/  UIADD3 UR4, UP0, UR36, 0x470, URZ ;  /* 0x0000047024047890 */ /* 0x000fe2000ff1e03f */
[----:B------:R-:W-:Y:S01]  /*13150*/  R2UR UR6, R12 ;  /* 0x000000000c0672ca */ /* 0x000fe200000e0000 */
[----:B------:R-:W-:Y:S01]  /*13160*/  VIADD R2, R2, 0x50 ;  /* 0x0000005002027836 */ /* 0x000fe20000000000 */
[----:B------:R-:W-:Y:S01]  /*13170*/  R2UR UR7, R13 ;  /* 0x000000000d0772ca */ /* 0x000fe200000e0000 */
[----:B------:R-:W-:Y:S01]  /*13180*/  UIADD3.X UR5, URZ, UR37, URZ, UP0, !UPT ;  /* 0x000000253f057290 */ /* 0x000fe200087fe43f */
[----:B------:R-:W-:Y:S01]  /*13190*/  PLOP3.LUT P0, PT, PT, PT, PT, 0x80, 0x0 ;  /* 0x000000000000781c */ /* 0x000fe20003f0f070 */
[----:B--2---:R-:W-:-:S02]  /*131a0*/  IMAD R3, R3, 0x6000, R15 ;  /* 0x0000600003037824 */ /* 0x004fc400078e020f */
[----:B---3--:R-:W-:Y:S02]  /*131b0*/  IMAD R6, R6, 0x60, R7 ;  /* 0x0000006006067824 */ /* 0x008fe400078e0207 */
[----:B------:R-:W-:-:S08]  /*131c0*/  VIADD R7, R3, 0x400 ;  /* 0x0000040003077836 */ /* 0x000fd00000000000 */
.L_x_1520:
        /* <DEDUP_REMOVED lines=15> */
.L_x_1521:
        /* <DEDUP_REMOVED lines=12> */
.L_x_1507:
[----:B------:R-:W-:Y:S05]  /*13380*/  BSYNC B1 ;  /* 0x0000000000017941 */ /* 0x000fea0003800000 */
.L_x_1506:
[----:B------:R-:W2:Y:S01]  /*13390*/  LDL R2, [R1+0x18] ;  /* 0x0000180001027983 */ /* 0x000ea20000100800 */
[----:B------:R-:W-:Y:S01]  /*133a0*/  VIADD R3, R4, 0x1 ;  /* 0x0000000104037836 */ /* 0x000fe20000000000 */
[----:B------:R-:W-:Y:S01]  /*133b0*/  BSSY B1, `(.L_x_1522) ;  /* 0x00000a8000017945 */ /* 0x000fe20003800000 */
[----:B------:R-:W-:-:S03]  /*133c0*/  VIADD R6, R0, 0xffffffff ;  /* 0xffffffff00067836 */ /* 0x000fc60000000000 */
[----:B------:R-:W-:-:S04]  /*133d0*/  ISETP.NE.AND P0, PT, R3, 0x2, PT ;  /* 0x000000020300780c */ /* 0x000fc80003f05270 */
[----:B------:R-:W-:Y:S02]  /*133e0*/  SEL R12, R3, RZ, P0 ;  /* 0x000000ff030c7207 */ /* 0x000fe40000000000 */
[----:B--2---:R-:W-:Y:S02]  /*133f0*/  LOP3.LUT P1, RZ, R2, 0x1, RZ, 0xc0, !PT ;  /* 0x0000000102ff7812 */ /* 0x004fe4000782c0ff */
[----:B------:R-:W-:-:S04]  /*13400*/  SEL R2, RZ, 0x1, P0 ;  /* 0x00000001ff027807 */ /* 0x000fc80000000000 */
[----:B------:R-:W-:-:S05]  /*13410*/  LOP3.LUT R11, R5, R2, RZ, 0x3c, !PT ;  /* 0x00000002050b7212 */ /* 0x000fca00078e3cff */
[----:B------:R2:W-:Y:S04]  /*13420*/  STL [R1+0x10], R11 ;  /* 0x0000100b01007387 */ /* 0x0005e80000100800 */
[----:B------:R2:W-:Y:S01]  /*13430*/  STL [R1+0x4], R12 ;  /* 0x0000040c01007387 */ /* 0x0005e20000100800 */
[----:B------:R-:W-:Y:S05]  /*13440*/  @!P1 BRA `(.L_x_1523) ;  /* 0x0000000800789947 */ /* 0x000fea0003800000 */
[----:B------:R-:W-:Y:S01]  /*13450*/  ULDC.64 UR4, c[0x0][0x418] ;  /* 0x0001060000047ab9 */ /* 0x000fe20000000a00 */
[----:B------:R-:W-:Y:S01]  /*13460*/  IMAD.MOV.U32 R7, RZ, RZ, R6 ;  /* 0x000000ffff077224 */ /* 0x000fe200078e0006 */
[----:B------:R-:W-:-:S04]  /*13470*/  ISETP.NE.U32.AND P0, PT, RZ, UR4, PT ;  /* 0x00000004ff007c0c */ /* 0x000fc8000bf05070 */
[----:B------:R-:W-:-:S13]  /*13480*/  ISETP.NE.AND.EX P0, PT, RZ, UR5, PT, P0 ;  /* 0x00000005ff007c0c */ /* 0x000fda000bf05300 */
[----:B------:R-:W-:Y:S05]  /*13490*/  @!P0 BRA `(.L_x_1524) ;  /* 0x00000000004c8947 */ /* 0x000fea0003800000 */
[----:B------:R-:W3:Y:S01]  /*134a0*/  LDL R14, [R1+0x1c] ;  /* 0x00001c00010e7983 */ /* 0x000ee20000100800 */
[----:B0-----:R-:W0:Y:S01]  /*134b0*/  LDC R8, c[0x0][0x43c] ;  /* 0x00010f00ff087b82 */ /* 0x001e220000000800 */
[----:B------:R-:W-:Y:S02]  /*134c0*/  ULDC.64 UR6, c[0x0][0x428] ;  /* 0x00010a0000067ab9 */ /* 0x000fe40000000a00 */
[----:B------:R-:W4:Y:S01]  /*134d0*/  LDL R13, [R1+0xc] ;  /* 0x00000c00010d7983 */ /* 0x000f220000100800 */
        /* <DEDUP_REMOVED lines=8> */
[----:B---3--:R-:W-:-:S04]  /*13560*/  IMAD R8, R14, UR6, RZ ;  /* 0x000000060e087c24 */ /* 0x008fc8000f8e02ff */
[C---:B----4-:R-:W-:Y:S02]  /*13570*/  IMAD R8, R13.reuse, UR7, R8 ;  /* 0x000000070d087c24 */ /* 0x050fe4000f8e0208 */
[----:B------:R-:W-:-:S04]  /*13580*/  IMAD.WIDE.U32 R2, R13, UR6, R2 ;  /* 0x000000060d027c25 */ /* 0x000fc8000f8e0002 */
[----:B------:R-:W-:Y:S01]  /*13590*/  IMAD.IADD R3, R8, 0x1, R3 ;  /* 0x0000000108037824 */ /* 0x000fe200078e0203 */
[----:B------:R-:W-:-:S04]  /*135a0*/  LEA R8, P0, R2, UR4, 0x2 ;  /* 0x0000000402087c11 */ /* 0x000fc8000f8010ff */
[----:B------:R-:W-:-:S06]  /*135b0*/  LEA.HI.X R9, R2, UR5, R3, 0x2, P0 ;  /* 0x0000000502097c11 */ /* 0x000fcc00080f1403 */
[----:B------:R3:W5:Y:S03]  /*135c0*/  LDG.E R9, desc[UR60][R8.64] ;  /* 0x0000003c08097981 */ /* 0x000766000c1e1900 */
.L_x_1524:
[----:B------:R-:W4:Y:S01]  /*135d0*/  LDL R2, [R1] ;  /* 0x0000000001027983 */ /* 0x000f220000100800 */
[----:B------:R-:W-:Y:S01]  /*135e0*/  SHF.L.U32 R3, R11, 0x1f, RZ ;  /* 0x0000001f0b037819 */ /* 0x000fe200000006ff */
[----:B------:R-:W-:Y:S01]  /*135f0*/  BSSY B2, `(.L_x_1525) ;  /* 0x0000004000027945 */ /* 0x000fe20003800000 */
[----:B----4-:R-:W-:-:S04]  /*13600*/  IMAD R2, R12, 0x8, R2 ;  /* 0x000000080c027824 */ /* 0x010fc800078e0202 */
[----:B------:R-:W4:Y:S02]  /*13610*/  SYNCS.PHASECHK.TRANS64.TRYWAIT P0, [R2+URZ+0x2a840], R3 ;  /* 0x02a84003020075a7 */ /* 0x000f24000800017f */
[----:B----4-:R-:W-:Y:S05]  /*13620*/  @!P0 BRA `(.L_x_1526) ;  /* 0x0000003000388947 */ /* 0x010fea0003800000 */
.L_x_1605:
[----:B------:R-:W-:Y:S05]  /*13630*/  BSYNC B2 ;  /* 0x0000000000027941 */ /* 0x000fea0003800000 */
.L_x_1525:
[----:B0--3--:R-:W0:Y:S01]  /*13640*/  S2R R8, SR_TID.X ;  /* 0x0000000000087919 */ /* 0x009e220000002100 */
        /* <DEDUP_REMOVED lines=9> */
[----:B---3--:R-:W-:Y:S05]  /*136e0*/  @!P0 BRA `(.L_x_1528) ;  /* 0x0000000000048947 */ /* 0x008fea0003800000 */
[----:B------:R-:W-:Y:S01]  /*136f0*/  BPT.TRAP 0x1 ;  /* 0x000000040000795c */ /* 0x000fe20000300000 */
.L_x_1528:
[----:B------:R-:W-:Y:S05]  /*13700*/  BSYNC B2 ;  /* 0x0000000000027941 */ /* 0x000fea0003800000 */
.L_x_1527:
[----:B------:R-:W3:Y:S04]  /*13710*/  LDL R8, [R1+0x4] ;  /* 0x0000040001087983 */ /* 0x000ee80000100800 */
[----:B--2---:R-:W2:Y:S04]  /*13720*/  LDL R11, [R1] ;  /* 0x00000000010b7983 */ /* 0x004ea80000100800 */
        /* <DEDUP_REMOVED lines=8> */
[C---:B---3--:R-:W-:Y:S02]  /*137b0*/  IMAD R3, R8.reuse, 0x8, R10 ;  /* 0x0000000808037824 */ /* 0x048fe400078e020a */
[----:B--2---:R-:W-:Y:S02]  /*137c0*/  IMAD R8, R8, 0x9000, R11 ;  /* 0x0000900008087824 */ /* 0x004fe400078e020b */
[----:B------:R-:W-:-:S02]  /*137d0*/  VIADD R3, R3, 0x30 ;  /* 0x0000003003037836 */ /* 0x000fc40000000000 */
[----:B----4-:R-:W-:Y:S02]  /*137e0*/  IMAD R2, R7, 0x60, R2 ;  /* 0x0000006007027824 */ /* 0x010fe400078e0202 */
[----:B------:R-:W-:-:S07]  /*137f0*/  VIADD R11, R8, 0x18400 ;  /* 0x00018400080b7836 */ /* 0x000fce0000000000 */
.L_x_1529:
        /* <DEDUP_REMOVED lines=16> */
.L_x_1530:
        /* <DEDUP_REMOVED lines=15> */
.L_x_1531:
        /* <DEDUP_REMOVED lines=15> */
.L_x_1606:
[----:B------:R-:W-:Y:S05]  /*13ae0*/  BSYNC B2 ;  /* 0x0000000000027941 */ /* 0x000fea0003800000 */
.L_x_1532:
[----:B------:R-:W-:Y:S01]  /*13af0*/  BSSY B2, `(.L_x_1534) ;  /* 0x000000b000027945 */ /* 0x000fe20003800000 */
[----:B------:R-:W-:Y:S02]  /*13b00*/  IMAD.MOV.U32 R12, RZ, RZ, 0x0 ;  /* 0x00000000ff0c7424 */ /* 0x000fe400078e00ff */
[----:B------:R-:W-:Y:S01]  /*13b10*/  IMAD.MOV.U32 R13, RZ, RZ, 0x14f00000 ;  /* 0x14f00000ff0d7424 */ /* 0x000fe200078e00ff */
[----:B------:R-:W-:Y:S06]  /*13b20*/  @P1 BRA `(.L_x_1535) ;  /* 0x00000000001c1947 */ /* 0x000fec0003800000 */
[----:B------:R-:W2:Y:S02]  /*13b30*/  S2R R3, SR_TID.X ;  /* 0x0000000000037919 */ /* 0x000ea40000002100 */
[----:B--2---:R-:W-:Y:S01]  /*13b40*/  LOP3.LUT R8, R3, 0x1f, RZ, 0xc0, !PT ;  /* 0x0000001f03087812 */ /* 0x004fe200078ec0ff */
[----:B------:R-:W-:-:S03]  /*13b50*/  IMAD.MOV.U32 R3, RZ, RZ, 0x6000 ;  /* 0x00006000ff037424 */ /* 0x000fc600078e00ff */
[----:B------:R-:W-:Y:S01]  /*13b60*/  ISETP.NE.AND P0, PT, R8, RZ, PT ;  /* 0x000000ff0800720c */ /* 0x000fe20003f05270 */
[----:B------:R2:W-:-:S12]  /*13b70*/  SYNCS.ARRIVE.TRANS64 RZ, [R2+URZ+0x50], R3 ;  /* 0x0000500302ff79a7 */ /* 0x0005d8000800003f */
[----:B--2---:R-:W-:Y:S05]  /*13b80*/  @!P0 BRA `(.L_x_1535) ;  /* 0x0000000000048947 */ /* 0x004fea0003800000 */
[----:B------:R-:W-:Y:S01]  /*13b90*/  BPT.TRAP 0x1 ;  /* 0x000000040000795c */ /* 0x000fe20000300000 */
.L_x_1535:
[----:B------:R-:W-:Y:S05]  /*13ba0*/  BSYNC B2 ;  /* 0x0000000000027941 */ /* 0x000fea0003800000 */
.L_x_1534:
[----:B------:R-:W2:Y:S04]  /*13bb0*/  LDL R8, [R1] ;  /* 0x0000000001087983 */ /* 0x000ea80000100800 */
        /* <DEDUP_REMOVED lines=12> */
.L_x_1536:
        /* <DEDUP_REMOVED lines=15> */
.L_x_1537:
        /* <DEDUP_REMOVED lines=12> */
.L_x_1523:
[----:B------:R-:W-:Y:S05]  /*13e30*/  BSYNC B1 ;  /* 0x0000000000017941 */ /* 0x000fea0003800000 */
.L_x_1522:
[----:B------:R-:W4:Y:S01]  /*13e40*/  LDL R2, [R1+0x24] ;  /* 0x0000240001027983 */ /* 0x000f220000100800 */
[----:B------:R-:W-:Y:S01]  /*13e50*/  VIADD R0, R0, 0xfffffffe ;  /* 0xfffffffe00007836 */ /* 0x000fe20000000000 */
[----:B----4-:R-:W-:-:S13]  /*13e60*/  ISETP.GT.AND P0, PT, R6, R2, PT ;  /* 0x000000020600720c */ /* 0x010fda0003f04270 */
[----:B------:R-:W-:Y:S05]  /*13e70*/  @P0 BRA `(.L_x_1538) ;  /* 0xffffffe800940947 */ /* 0x000fea000383ffff */
.L_x_1487:
[----:B------:R-:W-:Y:S05]  /*13e80*/  BSYNC B0 ;  /* 0x0000000000007941 */ /* 0x000fea0003800000 */
.L_x_1486:
[----:B------:R-:W4:Y:S01]  /*13e90*/  S2R R2, SR_TID.X ;  /* 0x0000000000027919 */ /* 0x000f220000002100 */
[----:B------:R-:W-:Y:S01]  /*13ea0*/  BSSY B0, `(.L_x_1539) ;  /* 0x0000010000007945 */ /* 0x000fe20003800000 */
[----:B----4-:R-:W-:-:S04]  /*13eb0*/  LOP3.LUT R3, R2, 0x7f, RZ, 0xc0, !PT ;  /* 0x0000007f02037812 */ /* 0x010fc800078ec0ff */
[----:B------:R-:W-:-:S13]  /*13ec0*/  ISETP.NE.AND P0, PT, R3, RZ, PT ;  /* 0x000000ff0300720c */ /* 0x000fda0003f05270 */
[----:B------:R-:W-:Y:S05]  /*13ed0*/  @P0 BRA `(.L_x_1540) ;  /* 0x0000000000300947 */ /* 0x000fea0003800000 */
[----:B------:R-:W4:Y:S01]  /*13ee0*/  S2R R2, SR_LANEID ;  /* 0x0000000000027919 */ /* 0x000f220000000000 */
[----:B------:R-:W-:Y:S01]  /*13ef0*/  VOTEU.ANY UR4, UPT, PT ;  /* 0x0000000000047886 */ /* 0x000fe200038e0100 */
[----:B------:R-:W5:Y:S01]  /*13f00*/  LDC.64 R4, c[0x0][0xc60] ;  /* 0x00031800ff047b82 */ /* 0x000f620000000a00 */
[----:B------:R-:W4:Y:S02]  /*13f10*/  FLO.U32 R0, UR4 ;  /* 0x0000000400007d00 */ /* 0x000f2400080e0000 */
[----:B----4-:R-:W-:-:S06]  /*13f20*/  ISETP.EQ.U32.AND P0, PT, R0, R2, PT ;  /* 0x000000020000720c */ /* 0x010fcc0003f02070 */
[----:B------:R-:W5:Y:S07]  /*13f30*/  POPC R2, UR4 ;  /* 0x0000000400027d09 */ /* 0x000f6e0008000000 */
[----:B-----5:R-:W4:Y:S04]  /*13f40*/  @P0 ATOMG.E.ADD.STRONG.GPU PT, R2, desc[UR60][R4.64], R2 ;  /* 0x00000002040209a8 */ /* 0x020f2800081ee1fc */
[----:B----4-:R4:W5:Y:S02]  /*13f50*/  SHFL.IDX PT, R2, R2, R0, 0x1f ;  /* 0x00001f0002027589 */ /* 0x01096400000e0000 */
[----:B----4-:R-:W4:Y:S02]  /*13f60*/  S2R R0, SR_LTMASK ;  /* 0x0000000000007919 */ /* 0x010f240000003900 */
[----:B----4-:R-:W-:-:S06]  /*13f70*/  LOP3.LUT R0, R0, UR4, RZ, 0xc0, !PT ;  /* 0x0000000400007c12 */ /* 0x010fcc000f8ec0ff */
[----:B------:R-:W5:Y:S02]  /*13f80*/  POPC R0, R0 ;  /* 0x0000000000007309 */ /* 0x000f640000000000 */
[----:B-----5:R-:W-:-:S07]  /*13f90*/  IADD3 R16, R2, UR38, R0 ;  /* 0x0000002602107c10 */ /* 0x020fce000fffe000 */
.L_x_1540:
[----:B------:R-:W-:Y:S05]  /*13fa0*/  BSYNC B0 ;  /* 0x0000000000007941 */ /* 0x000fea0003800000 */
.L_x_1539:
[----:B------:R-:W4:Y:S01]  /*13fb0*/  LDL R0, [R1+0x18] ;  /* 0x0000180001007983 */ /* 0x000f220000100800 */
[----:B------:R-:W-:Y:S01]  /*13fc0*/  BSSY B0, `(.L_x_1541) ;  /* 0x000003e000007945 */ /* 0x000fe20003800000 */
[----:B----4-:R-:W-:-:S13]  /*13fd0*/  LOP3.LUT P0, RZ, R0, 0x1, RZ, 0xc0, !PT ;  /* 0x0000000100ff7812 */ /* 0x010fda000780c0ff */
[----:B------:R-:W-:Y:S05]  /*13fe0*/  @!P0 BRA `(.L_x_1542) ;  /* 0x0000000000ec8947 */ /* 0x000fea0003800000 */
[----:B------:R-:W4:Y:S04]  /*13ff0*/  LDL R4, [R1] ;  /* 0x0000000001047983 */ /* 0x000f280000100800 */
[----:B------:R-:W4:Y:S04]  /*14000*/  LDL R0, [R1+0x4] ;  /* 0x0000040001007983 */ /* 0x000f280000100800 */
[----:B------:R-:W5:Y:S01]  /*14010*/  LDL R2, [R1+0x10] ;  /* 0x0000100001027983 */ /* 0x000f620000100800 */
[----:B------:R-:W-:Y:S01]  /*14020*/  BSSY B1, `(.L_x_1543) ;  /* 0x0000006000017945 */ /* 0x000fe20003800000 */
[----:B------:R-:W-:Y:S01]  /*14030*/  ISETP.NE.AND P1, PT, R3, RZ, PT ;  /* 0x000000ff0300720c */ /* 0x000fe20003f25270 */
[----:B----4-:R-:W-:Y:S01]  /*14040*/  IMAD R0, R0, 0x8, R4 ;  /* 0x0000000800007824 */ /* 0x010fe200078e0204 */
[----:B-----5:R-:W-:-:S04]  /*14050*/  SHF.L.U32 R2, R2, 0x1f, RZ ;  /* 0x0000001f02027819 */ /* 0x020fc800000006ff */
[----:B------:R-:W4:Y:S02]  /*14060*/  SYNCS.PHASECHK.TRANS64.TRYWAIT P0, [R0+URZ+0x2a860], R2 ;  /* 0x02a86002000075a7 */ /* 0x000f24000800017f */
[----:B----4-:R-:W-:Y:S05]  /*14070*/  @!P0 BRA `(.L_x_1544) ;  /* 0x0000002400cc8947 */ /* 0x010fea0003800000 */
.L_x_1607:
[----:B------:R-:W-:Y:S05]  /*14080*/  BSYNC B1 ;  /* 0x0000000000017941 */ /* 0x000fea0003800000 */
.L_x_1543:
[----:B------:R-:W-:Y:S04]  /*14090*/  BSSY B1, `(.L_x_1545) ;  /* 0x0000009000017945 */ /* 0x000fe80003800000 */
[----:B------:R-:W-:Y:S05]  /*140a0*/  @P1 BRA `(.L_x_1546) ;  /* 0x00000000001c1947 */ /* 0x000fea0003800000 */
[----:B------:R-:W5:Y:S01]  /*140b0*/  S2R R3, SR_TID.X ;  /* 0x0000000000037919 */ /* 0x000f620000002100 */
[----:B----4-:R-:W-:-:S04]  /*140c0*/  IMAD.MOV.U32 R2, RZ, RZ, 0x6000 ;  /* 0x00006000ff027424 */ /* 0x010fc800078e00ff */
[----:B------:R4:W-:Y:S01]  /*140d0*/  SYNCS.ARRIVE.TRANS64 RZ, [R0+URZ+0x2a850], R2 ;  /* 0x02a8500200ff79a7 */ /* 0x0009e2000800003f */
[----:B-----5:R-:W-:-:S04]  /*140e0*/  LOP3.LUT R3, R3, 0x1f, RZ, 0xc0, !PT ;  /* 0x0000001f03037812 */ /* 0x020fc800078ec0ff */
[----:B------:R-:W-:-:S13]  /*140f0*/  ISETP.NE.AND P0, PT, R3, RZ, PT ;  /* 0x000000ff0300720c */ /* 0x000fda0003f05270 */
[----:B----4-:R-:W-:Y:S05]  /*14100*/  @!P0 BRA `(.L_x_1546) ;  /* 0x0000000000048947 */ /* 0x010fea0003800000 */
[----:B------:R-:W-:Y:S01]  /*14110*/  BPT.TRAP 0x1 ;  /* 0x000000040000795c */ /* 0x000fe20000300000 */
.L_x_1546:
[----:B------:R-:W-:Y:S05]  /*14120*/  BSYNC B1 ;  /* 0x0000000000017941 */ /* 0x000fea0003800000 */
.L_x_1545:
[----:B------:R-:W5:Y:S04]  /*14130*/  LDL.LU R5, [R1+0x14] ;  /* 0x0000140001057983 */ /* 0x000f680000300800 */
[----:B------:R-:W5:Y:S04]  /*14140*/  LDL.LU R3, [R1+0x8] ;  /* 0x0000080001037983 */ /* 0x000f680000300800 */
[----:B------:R-:W2:Y:S04]  /*14150*/  LDL R4, [R1] ;  /* 0x0000000001047983 */ /* 0x000ea80000100800 */
[----:B----4-:R-:W2:Y:S01]  /*14160*/  LDL R2, [R1+0x4] ;  /* 0x0000040001027983 */ /* 0x010ea20000100800 */
[----:B------:R-:W-:Y:S01]  /*14170*/  UIADD3 UR4, UP0, UR36, 0x470, URZ ;  /* 0x0000047024047890 */ /* 0x000fe2000ff1e03f */
[----:B------:R-:W-:Y:S01]  /*14180*/  PLOP3.LUT P0, PT, PT, PT, PT, 0x80, 0x0 ;  /* 0x000000000000781c */ /* 0x000fe20003f0f070 */
[----:B------:R-:W-:Y:S01]  /*14190*/  VIADD R0, R0, 0x2a850 ;  /* 0x0002a85000007836 */ /* 0x000fe20000000000 */
[----:B------:R-:W-:Y:S01]  /*141a0*/  UMOV UR6, 0x0 ;  /* 0x0000000000067882 */ /* 0x000fe20000000000 */
[----:B------:R-:W-:Y:S01]  /*141b0*/  UIADD3.X UR5, URZ, UR37, URZ, UP0, !UPT ;  /* 0x000000253f057290 */ /* 0x000fe200087fe43f */
[----:B------:R-:W-:Y:S01]  /*141c0*/  UMOV UR7, 0x14f00000 ;  /* 0x14f0000000077882 */ /* 0x000fe20000000000 */
[----:B------:R-:W-:Y:S01]  /*141d0*/  UMOV UR10, URZ ;  /* 0x0000003f000a7c82 */ /* 0x000fe20008000000 */
[----:B-----5:R-:W-:-:S02]  /*141e0*/  IMAD R3, R3, 0x60, R5 ;  /* 0x0000006003037824 */ /* 0x020fc400078e0205 */
[----:B--2---:R-:W-:-:S04]  /*141f0*/  IMAD R2, R2, 0x6000, R4 ;  /* 0x0000600002027824 */ /* 0x004fc800078e0204 */
[----:B------:R-:W-:-:S07]  /*14200*/  VIADD R4, R2, 0x400 ;  /* 0x0000040002047836 */ /* 0x000fce0000000000 */
.L_x_1547:
        /* <DEDUP_REMOVED lines=15> */
.L_x_1548:
        /* <DEDUP_REMOVED lines=9> */
[----:B----4-:R-:W-:Y:S05]  /*14390*/  @P0 BRA.U.ANY `(.L_x_1548) ;  /* 0xfffffffd00d80947 */ /* 0x010fea000393ffff */
.L_x_1542:
[----:B------:R-:W-:Y:S05]  /*143a0*/  BSYNC B0 ;  /* 0x0000000000007941 */ /* 0x000fea0003800000 */
.L_x_1541:
[----:B------:R-:W4:Y:S04]  /*143b0*/  LDL.LU R5, [R1+0x4] ;  /* 0x0000040001057983 */ /* 0x000f280000300800 */
[----:B------:R-:W5:Y:S01]  /*143c0*/  LDL.LU R4, [R1+0x10] ;  /* 0x0000100001047983 */ /* 0x000f620000300800 */
[----:B----4-:R-:W-:-:S05]  /*143d0*/  VIADD R0, R5, 0x1 ;  /* 0x0000000105007836 */ /* 0x010fca0000000000 */
[----:B------:R-:W-:-:S04]  /*143e0*/  ISETP.NE.AND P0, PT, R0, 0x2, PT ;  /* 0x000000020000780c */ /* 0x000fc80003f05270 */
[----:B------:R-:W-:Y:S02]  /*143f0*/  SEL R2, RZ, 0x1, P0 ;  /* 0x00000001ff027807 */ /* 0x000fe40000000000 */
[----:B------:R-:W-:Y:S02]  /*14400*/  SEL R0, R0, RZ, P0 ;  /* 0x000000ff00007207 */ /* 0x000fe40000000000 */
[----:B-----5:R-:W-:-:S03]  /*14410*/  LOP3.LUT R4, R4, R2, RZ, 0x3c, !PT ;  /* 0x0000000204047212 */ /* 0x020fc600078e3cff */
[----:B------:R4:W-:Y:S04]  /*14420*/  STL [R1+0x4], R0 ;  /* 0x0000040001007387 */ /* 0x0009e80000100800 */
[----:B------:R4:W-:Y:S02]  /*14430*/  STL [R1+0x10], R4 ;  /* 0x0000100401007387 */ /* 0x0009e40000100800 */
.L_x_1466:
[----:B------:R-:W-:Y:S05]  /*14440*/  BSYNC B7 ;  /* 0x0000000000077941 */ /* 0x000fea0003800000 */
.L_x_1464:
[----:B----4-:R-:W4:Y:S02]  /*14450*/  LDL R0, [R1+0x18] ;  /* 0x0000180001007983 */ /* 0x010f240000100800 */
[----:B----4-:R-:W-:-:S13]  /*14460*/  LOP3.LUT P0, RZ, R0, 0x2, RZ, 0xc0, !PT ;  /* 0x0000000200ff7812 */ /* 0x010fda000780c0ff */
[----:B------:R-:W-:Y:S05]  /*14470*/  @!P0 BRA `(.L_x_1549) ;  /* 0x0000000000288947 */ /* 0x000fea0003800000 */
[----:B------:R-:W-:Y:S05]  /*14480*/  WARPSYNC.ALL ;  /* 0x0000000000007948 */ /* 0x000fea0003800000 */
[----:B------:R-:W4:Y:S08]  /*14490*/  S2UR UR5, SR_CgaCtaId ;  /* 0x00000000000579c3 */ /* 0x000f300000008800 */
[----:B------:R-:W-:Y:S06]  /*144a0*/  BAR.SYNC.DEFER_BLOCKING 0x5, 0x180 ;  /* 0x0146000000007b1d */ /* 0x000fec0000010000 */
[----:B------:R-:W-:-:S02]  /*144b0*/  UMOV UR4, 0x400 ;  /* 0x0000040000047882 */ /* 0x000fc40000000000 */
[----:B----4-:R-:W-:-:S06]  /*144c0*/  ULEA UR4, UR5, UR4, 0x18 ;  /* 0x0000000405047291 */ /* 0x010fcc000f8ec03f */
[----:B------:R-:W-:-:S05]  /*144d0*/  IMAD.U32 R0, RZ, RZ, UR4 ;  /* 0x00000004ff007e24 */ /* 0x000fca000f8e00ff */
[----:B------:R4:W0:Y:S04]  /*144e0*/  LDS.128 R16, [R0+0x2a8d0] ;  /* 0x02a8d00000107984 */ /* 0x0008280000000c00 */
[----:B------:R4:W-:Y:S01]  /*144f0*/  STL [R1], R0 ;  /* 0x0000000001007387 */ /* 0x0009e20000100800 */
[----:B------:R-:W-:Y:S06]  /*14500*/  BAR.ARV 0x4, 0x180 ;  /* 0x0106000000007b1d */ /* 0x000fec0000002000 */
[----:B------:R-:W-:Y:S05]  /*14510*/  BRA `(.L_x_1550) ;  /* 0x0000000800d87947 */ /* 0x000fea0003800000 */
.L_x_1549:
[----:B------:R-:W4:Y:S01]  /*14520*/  S2R R0, SR_TID.X ;  /* 0x0000000000007919 */ /* 0x000f220000002100 */
[----:B------:R-:W-:Y:S01]  /*14530*/  UMOV UR4, 0xffffffff ;  /* 0xffffffff00047882 */ /* 0x000fe20000000000 */
[----:B----4-:R-:W-:-:S04]  /*14540*/  LOP3.LUT R6, R0, 0x1f, RZ, 0xc0, !PT ;  /* 0x0000001f00067812 */ /* 0x010fc800078ec0ff */
[----:B------:R-:W-:Y:S01]  /*14550*/  ISETP.NE.AND P0, PT, R6, 0x1f, PT ;  /* 0x0000001f0600780c */ /* 0x000fe20003f05270 */
[----:B------:R-:W-:-:S12]  /*14560*/  BRA.DIV UR4, `(.L_x_1551) ;  /* 0x0000002204a47947 */ /* 0x000fd8000b800000 */
[----:B------:R-:W-:Y:S01]  /*14570*/  IMAD.IADD R5, R19, 0x1, R6 ;  /* 0x0000000113057824 */ /* 0x000fe200078e0206 */
[----:B------:R-:W-:-:S04]  /*14580*/  ULDC UR4, c[0x0][0xc3c] ;  /* 0x00030f0000047ab9 */ /* 0x000fc80000000800 */
[----:B------:R-:W-:-:S13]  /*14590*/  ISETP.GE.OR P1, PT, R5, UR4, !P0 ;  /* 0x0000000405007c0c */ /* 0x000fda000c726670 */
[----:B------:R-:W4:Y:S02]  /*145a0*/  @!P1 LDC.64 R2, c[0x0][0xc80] ;  /* 0x00032000ff029b82 */ /* 0x000f240000000a00 */
[----:B----4-:R-:W-:-:S06]  /*145b0*/  @!P1 IMAD.WIDE R2, R5, 0x4, R2 ;  /* 0x0000000405029825 */ /* 0x010fcc00078e0202 */
[----:B------:R4:W5:Y:S01]  /*145c0*/  @!P1 LDG.E R3, desc[UR60][R2.64] ;  /* 0x0000003c02039981 */ /* 0x000962000c1e1900 */
[C---:B------:R-:W-:Y:S02]  /*145d0*/  ISETP.GE.U32.AND P2, PT, R6.reuse, 0x2, PT ;  /* 0x000000020600780c */ /* 0x040fe40003f46070 */
[C---:B------:R-:W-:Y:S01]  /*145e0*/  ISETP.GE.U32.AND P3, PT, R6.reuse, 0x4, PT ;  /* 0x000000040600780c */ /* 0x040fe20003f66070 */
[----:B------:R-:W-:Y:S01]  /*145f0*/  SHFL.IDX PT, R0, R16, RZ, 0x1f ;  /* 0x00001fff10007589 */ /* 0x000fe200000e0000 */
[C---:B------:R-:W-:Y:S02]  /*14600*/  ISETP.GE.U32.AND P4, PT, R6.reuse, 0x8, PT ;  /* 0x000000080600780c */ /* 0x040fe40003f86070 */
[C---:B------:R-:W-:Y:S01]  /*14610*/  ISETP.GE.U32.AND P5, PT, R6.reuse, 0x10, PT ;  /* 0x000000100600780c */ /* 0x040fe20003fa6070 */
[----:B----4-:R-:W-:Y:S02]  /*14620*/  IMAD.MOV.U32 R2, RZ, RZ, RZ ;  /* 0x000000ffff027224 */ /* 0x010fe400078e00ff */
[----:B-----5:R-:W-:Y:S01]  /*14630*/  @!P1 IMAD.MOV.U32 R2, RZ, RZ, R3 ;  /* 0x000000ffff029224 */ /* 0x020fe200078e0003 */
[----:B------:R-:W-:-:S04]  /*14640*/  ISETP.NE.AND P1, PT, R6, RZ, PT ;  /* 0x000000ff0600720c */ /* 0x000fc80003f25270 */
[----:B------:R-:W4:Y:S02]  /*14650*/  SHFL.UP PT, R14, R2, 0x1, RZ ;  /* 0x04200000020e7989 */ /* 0x000f2400000e00ff */
[----:B----4-:R-:W-:-:S05]  /*14660*/  SEL R5, R14, RZ, P1 ;  /* 0x000000ff0e057207 */ /* 0x010fca0000800000 */
[----:B------:R-:W-:Y:S02]  /*14670*/  IMAD.IADD R3, R2, 0x1, R5 ;  /* 0x0000000102037824 */ /* 0x000fe400078e0205 */
[----:B------:R-:W-:Y:S04]  /*14680*/  SHFL.IDX PT, R5, R16, 0x1, 0x1f ;  /* 0x00201f0010057f89 */ /* 0x000fe800000e0000 */
[----:B------:R-:W4:Y:S02]  /*14690*/  SHFL.UP PT, R4, R3, 0x2, RZ ;  /* 0x0440000003047989 */ /* 0x000f2400000e00ff */
[----:B----4-:R-:W-:-:S05]  /*146a0*/  SEL R4, R4, RZ, P2 ;  /* 0x000000ff04047207 */ /* 0x010fca0001000000 */
[----:B------:R-:W-:-:S05]  /*146b0*/  IMAD.IADD R3, R3, 0x1, R4 ;  /* 0x0000000103037824 */ /* 0x000fca00078e0204 */
        /* <DEDUP_REMOVED lines=9> */
[----:B------:R4:W0:Y:S02]  /*14750*/  SHFL.IDX PT, R16, R3, 0x1f, 0x1f ;  /* 0x03e01f0003107f89 */ /* 0x00082400000e0000 */
.L_x_1617:
[----:B------:R-:W-:Y:S02]  /*14760*/  ULDC UR4, c[0x0][0xc38] ;  /* 0x00030e0000047ab9 */ /* 0x000fe40000000800 */
[----:B------:R-:W-:-:S04]  /*14770*/  IMAD.U32 R4, RZ, RZ, UR4 ;  /* 0x00000004ff047e24 */ /* 0x000fc8000f8e00ff */
[----:B0-----:R-:W-:-:S04]  /*14780*/  IMAD R16, R16, R4, RZ ;  /* 0x0000000410107224 */ /* 0x001fc800078e02ff */
[----:B------:R-:W-:-:S05]  /*14790*/  IMAD.IADD R5, R5, 0x1, R16 ;  /* 0x0000000105057824 */ /* 0x000fca00078e0210 */
[----:B------:R-:W-:-:S13]  /*147a0*/  ISETP.GT.AND P6, PT, R5, R0, PT ;  /* 0x000000000500720c */ /* 0x000fda0003fc4270 */
[----:B------:R-:W-:Y:S05]  /*147b0*/  @P6 BRA `(.L_x_1552) ;  /* 0x00000000009c6947 */ /* 0x000fea0003800000 */
.L_x_1557:
[----:B0-----:R-:W0:Y:S01]  /*147c0*/  LDC R2, c[0x0][0xc3c] ;  /* 0x00030f00ff027b82 */ /* 0x001e220000000800 */
[----:B------:R-:W-:-:S05]  /*147d0*/  VIADD R19, R19, 0x1f ;  /* 0x0000001f13137836 */ /* 0x000fca0000000000 */
[----:B0-----:R-:W-:-:S13]  /*147e0*/  ISETP.GE.AND P6, PT, R19, R2, PT ;  /* 0x000000021300720c */ /* 0x001fda0003fc6270 */
[----:B------:R-:W-:Y:S05]  /*147f0*/  @P6 BRA `(.L_x_1553) ;  /* 0x0000000400d46947 */ /* 0x000fea0003800000 */
[----:B----4-:R-:W0:Y:S01]  /*14800*/  S2R R3, SR_TID.X ;  /* 0x0000000000037919 */ /* 0x010e220000002100 */
[----:B------:R-:W-:Y:S01]  /*14810*/  BSSY B0, `(.L_x_1554) ;  /* 0x0000009000007945 */ /* 0x000fe20003800000 */
[----:B0-----:R-:W-:-:S05]  /*14820*/  LOP3.LUT R3, R3, 0x1f, RZ, 0xc0, !PT ;  /* 0x0000001f03037812 */ /* 0x001fca00078ec0ff */
[----:B------:R-:W-:-:S05]  /*14830*/  IMAD.IADD R4, R19, 0x1, R3 ;  /* 0x0000000113047824 */ /* 0x000fca00078e0203 */
[----:B------:R-:W-:Y:S01]  /*14840*/  ISETP.GE.OR P6, PT, R4, R2, !P0 ;  /* 0x000000020400720c */ /* 0x000fe200047c6670 */
[----:B------:R-:W-:-:S12]  /*14850*/  IMAD.MOV.U32 R2, RZ, RZ, RZ ;  /* 0x000000ffff027224 */ /* 0x000fd800078e00ff */
[----:B------:R-:W-:Y:S05]  /*14860*/  @P6 BRA `(.L_x_1555) ;  /* 0x00000000000c6947 */ /* 0x000fea0003800000 */
[----:B------:R-:W0:Y:S02]  /*14870*/  LDC.64 R2, c[0x0][0xc80] ;  /* 0x00032000ff027b82 */ /* 0x000e240000000a00 */
[----:B0-----:R-:W-:-:S06]  /*14880*/  IMAD.WIDE R2, R4, 0x4, R2 ;  /* 0x0000000404027825 */ /* 0x001fcc00078e0202 */
[----:B------:R0:W5:Y:S02]  /*14890*/  LDG.E R2, desc[UR60][R2.64] ;  /* 0x0000003c02027981 */ /* 0x000164000c1e1900 */
.L_x_1555:
[----:B------:R-:W-:Y:S05]  /*148a0*/  BSYNC B0 ;  /* 0x0000000000007941 */ /* 0x000fea0003800000 */
.L_x_1554:
        /* <DEDUP_REMOVED lines=17> */
[----:B------:R0:W4:Y:S02]  /*149c0*/  SHFL.IDX PT, R16, R3, 0x1f, 0x1f ;  /* 0x03e01f0003107f89 */ /* 0x00012400000e0000 */
.L_x_1625:
[----:B------:R-:W-:Y:S02]  /*149d0*/  ULDC UR4, c[0x0][0xc38] ;  /* 0x00030e0000047ab9 */ /* 0x000fe40000000800 */
[----:B------:R-:W-:-:S04]  /*149e0*/  IMAD.U32 R4, RZ, RZ, UR4 ;  /* 0x00000004ff047e24 */ /* 0x000fc8000f8e00ff */
[----:B----4-:R-:W-:-:S04]  /*149f0*/  IMAD R16, R16, R4, RZ ;  /* 0x0000000410107224 */ /* 0x010fc800078e02ff */
[----:B------:R-:W-:-:S05]  /*14a00*/  IMAD.IADD R5, R16, 0x1, R5 ;  /* 0x0000000110057824 */ /* 0x000fca00078e0205 */
[----:B------:R-:W-:-:S13]  /*14a10*/  ISETP.GT.AND P6, PT, R5, R0, PT ;  /* 0x000000000500720c */ /* 0x000fda0003fc4270 */
[----:B------:R-:W-:Y:S05]  /*14a20*/  @!P6 BRA `(.L_x_1557) ;  /* 0xfffffffc0064e947 */ /* 0x000fea000383ffff */
.L_x_1552:
[----:B------:R-:W-:Y:S01]  /*14a30*/  IMAD.IADD R16, R5, 0x1, -R16 ;  /* 0x0000000105107824 */ /* 0x000fe200078e0a10 */
[----:B------:R-:W-:-:S03]  /*14a40*/  UMOV UR4, 0xffffffff ;  /* 0xffffffff00047882 */ /* 0x000fc60000000000 */
[----:B------:R-:W-:-:S05]  /*14a50*/  IMAD R5, R3, R4, R16 ;  /* 0x0000000403057224 */ /* 0x000fca00078e0210 */
[----:B------:R-:W-:Y:S01]  /*14a60*/  ISETP.GT.AND P6, PT, R5, R0, PT ;  /* 0x000000000500720c */ /* 0x000fe20003fc4270 */
[----:B------:R-:W-:-:S12]  /*14a70*/  BRA.DIV UR4, `(.L_x_1558) ;  /* 0x00000026045c7947 */ /* 0x000fd8000b800000 */
[----:B------:R-:W-:-:S04]  /*14a80*/  VOTE.ANY R5, PT, !P6 ;  /* 0x0000000000057806 */ /* 0x000fc800070e0100 */
[----:B------:R-:W5:Y:S02]  /*14a90*/  POPC R6, R5 ;  /* 0x0000000500067309 */ /* 0x000f640000000000 */
[----:B-----5:R0:W0:Y:S02]  /*14aa0*/  SHFL.IDX PT, R17, R2, R6, 0x1f ;  /* 0x00001f0602117589 */ /* 0x02002400000e0000 */
.L_x_1629:
[----:B------:R-:W-:Y:S01]  /*14ab0*/  ISETP.NE.AND P0, PT, R5, RZ, PT ;  /* 0x000000ff0500720c */ /* 0x000fe20003f05270 */
[----:B------:R-:W-:-:S12]  /*14ac0*/  IMAD.MOV.U32 R5, RZ, RZ, RZ ;  /* 0x000000ffff057224 */ /* 0x000fd800078e00ff */
[----:B------:R-:W-:Y:S05]  /*14ad0*/  @!P0 BRA `(.L_x_1559) ;  /* 0x0000000000148947 */ /* 0x000fea0003800000 */
[----:B------:R-:W-:Y:S01]  /*14ae0*/  UMOV UR4, 0xffffffff ;  /* 0xffffffff00047882 */ /* 0x000fe20000000000 */
[----:B--2---:R-:W-:Y:S02]  /*14af0*/  VIADD R12, R6, 0xffffffff ;  /* 0xffffffff060c7836 */ /* 0x004fe40000000000 */
[----:B------:R-:W-:Y:S05]  /*14b00*/  BRA.DIV UR4, `(.L_x_1560) ;  /* 0x0000002604807947 */ /* 0x000fea000b800000 */
[----:B0---4-:R0:W2:Y:S02]  /*14b10*/  SHFL.IDX PT, R3, R3, R12, 0x1f ;  /* 0x00001f0c03037589 */ /* 0x0110a400000e0000 */
.L_x_1632:
[----:B--2---:R-:W-:-:S07]  /*14b20*/  IMAD.MOV.U32 R5, RZ, RZ, R3 ;  /* 0x000000ffff057224 */ /* 0x004fce00078e0003 */
.L_x_1559:
[----:B0---4-:R-:W0:Y:S01]  /*14b30*/  LDC.64 R2, c[0x0][0xc90] ;  /* 0x00032400ff027b82 */ /* 0x011e220000000a00 */
[----:B------:R-:W-:-:S04]  /*14b40*/  IMAD.IADD R19, R6, 0x1, R19 ;  /* 0x0000000106137824 */ /* 0x000fc800078e0213 */
[----:B0-----:R-:W-:-:S05]  /*14b50*/  IMAD.WIDE R2, R19, 0x4, R2 ;  /* 0x0000000413027825 */ /* 0x001fca00078e0202 */
[----:B--23--:R-:W2:Y:S01]  /*14b60*/  LDG.E R7, desc[UR60][R2.64] ;  /* 0x0000003c02077981 */ /* 0x00cea2000c1e1900 */
[----:B------:R-:W-:-:S04]  /*14b70*/  IMAD R16, R5, R4, R16 ;  /* 0x0000000405107224 */ /* 0x000fc800078e0210 */
[----:B------:R-:W-:Y:S02]  /*14b80*/  IMAD.IADD R0, R0, 0x1, -R16 ;  /* 0x0000000100007824 */ /* 0x000fe400078e0a10 */
[----:B--2---:R-:W-:-:S05]  /*14b90*/  IMAD R6, R17, R7, RZ ;  /* 0x0000000711067224 */ /* 0x004fca00078e02ff */
[----:B------:R-:W-:-:S04]  /*14ba0*/  IABS R8, R6 ;  /* 0x0000000600087213 */ /* 0x000fc80000000000 */
[----:B------:R-:W0:Y:S08]  /*14bb0*/  I2F.RP R2, R8 ;  /* 0x0000000800027306 */ /* 0x000e300000209400 */
[----:B0-----:R-:W0:Y:S02]  /*14bc0*/  MUFU.RCP R2, R2 ;  /* 0x0000000200027308 */ /* 0x001e240000001000 */
[----:B0-----:R-:W-:-:S06]  /*14bd0*/  VIADD R2, R2, 0xffffffe ;  /* 0x0ffffffe02027836 */ /* 0x001fcc0000000000 */
[----:B------:R-:W0:Y:S02]  /*14be0*/  F2I.FTZ.U32.TRUNC.NTZ R3, R2 ;  /* 0x0000000200037305 */ /* 0x000e24000021f000 */
[----:B0-----:R-:W-:-:S04]  /*14bf0*/  IMAD.MOV R2, RZ, RZ, -R3 ;  /* 0x000000ffff027224 */ /* 0x001fc800078e0a03 */
[----:B------:R-:W-:Y:S02]  /*14c00*/  IMAD R5, R2, R8, RZ ;  /* 0x0000000802057224 */ /* 0x000fe400078e02ff */
[----:B------:R-:W-:-:S04]  /*14c10*/  IMAD.MOV.U32 R2, RZ, RZ, RZ ;  /* 0x000000ffff027224 */ /* 0x000fc800078e00ff */
[----:B------:R-:W-:Y:S01]  /*14c20*/  IMAD.HI.U32 R2, R3, R5, R2 ;  /* 0x0000000503027227 */ /* 0x000fe200078e0002 */
[----:B------:R-:W-:Y:S02]  /*14c30*/  IABS R3, R0 ;  /* 0x0000000000037213 */ /* 0x000fe40000000000 */
[----:B------:R-:W-:-:S03]  /*14c40*/  IABS R5, R6 ;  /* 0x0000000600057213 */ /* 0x000fc60000000000 */
[----:B------:R-:W-:-:S04]  /*14c50*/  IMAD.HI.U32 R2, R2, R3, RZ ;  /* 0x0000000302027227 */ /* 0x000fc800078e00ff */
[----:B------:R-:W-:-:S04]  /*14c60*/  IMAD.MOV R5, RZ, RZ, -R5 ;  /* 0x000000ffff057224 */ /* 0x000fc800078e0a05 */
        /* <DEDUP_REMOVED lines=11> */
[----:B------:R-:W-:Y:S02]  /*14d20*/  IMAD R5, R7, R2, RZ ;  /* 0x0000000207057224 */ /* 0x000fe400078e02ff */
[----:B------:R-:W-:Y:S02]  /*14d30*/  IMAD.MOV R2, RZ, RZ, -R2 ;  /* 0x000000ffff027224 */ /* 0x000fe400078e0a02 */
[----:B------:R-:W-:Y:S02]  /*14d40*/  IMAD.MOV R3, RZ, RZ, -R5 ;  /* 0x000000ffff037224 */ /* 0x000fe400078e0a05 */
[----:B------:R-:W-:-:S03]  /*14d50*/  IMAD R0, R6, R2, R0 ;  /* 0x0000000206007224 */ /* 0x000fc600078e0200 */
[----:B------:R-:W-:Y:S01]  /*14d60*/  VIADDMNMX R4, R3, R4, R7, PT ;  /* 0x0000000403047246 */ /* 0x000fe20003800107 */
[----:B------:R-:W-:-:S03]  /*14d70*/  IMAD.IADD R5, R0, 0x1, R5 ;  /* 0x0000000100057824 */ /* 0x000fc600078e0205 */
        /* <DEDUP_REMOVED lines=23> */
[----:B------:R-:W-:Y:S01]  /*14ef0*/  @!P1 LOP3.LUT R2, RZ, R4, RZ, 0x33, !PT ;  /* 0x00000004ff029212 */ /* 0x000fe200078e33ff */
[----:B------:R-:W-:-:S04]  /*14f00*/  IMAD.MOV R4, RZ, RZ, -R4 ;  /* 0x000000ffff047224 */ /* 0x000fc800078e0a04 */
[----:B------:R-:W-:Y:S01]  /*14f10*/  IMAD R18, R2, R4, R5 ;  /* 0x0000000402127224 */ /* 0x000fe200078e0205 */
[----:B------:R-:W-:-:S05]  /*14f20*/  LOP3.LUT R2, RZ, R2, RZ, 0x33, !PT ;  /* 0x00000002ff027212 */ /* 0x000fca00078e33ff */
[----:B------:R-:W-:Y:S01]  /*14f30*/  IMAD.IADD R17, R17, 0x1, R2 ;  /* 0x0000000111117824 */ /* 0x000fe200078e0202 */
[----:B------:R-:W-:Y:S06]  /*14f40*/  BRA `(.L_x_1561) ;  /* 0x00000000001c7947 */ /* 0x000fec0003800000 */
.L_x_1553:
[----:B------:R-:W-:Y:S01]  /*14f50*/  UMOV UR4, URZ ;  /* 0x0000003f00047c82 */ /* 0x000fe20008000000 */
[----:B------:R-:W-:Y:S01]  /*14f60*/  UMOV UR5, URZ ;  /* 0x0000003f00057c82 */ /* 0x000fe20008000000 */
[----:B------:R-:W-:Y:S01]  /*14f70*/  ULDC UR6, c[0x0][0xc3c] ;  /* 0x00030f0000067ab9 */ /* 0x000fe20000000800 */
[----:B------:R-:W-:Y:S02]  /*14f80*/  IMAD.MOV.U32 R16, RZ, RZ, R0 ;  /* 0x000000ffff107224 */ /* 0x000fe400078e0000 */
[----:B------:R-:W-:Y:S02]  /*14f90*/  IMAD.U32 R17, RZ, RZ, UR4 ;  /* 0x00000004ff117e24 */ /* 0x000fe4000f8e00ff */
[----:B------:R-:W-:Y:S02]  /*14fa0*/  IMAD.U32 R18, RZ, RZ, UR5 ;  /* 0x00000005ff127e24 */ /* 0x000fe4000f8e00ff */
[----:B------:R-:W-:-:S07]  /*14fb0*/  IMAD.U32 R19, RZ, RZ, UR6 ;  /* 0x00000006ff137e24 */ /* 0x000fce000f8e00ff */
.L_x_1561:
[----:B------:R0:W5:Y:S01]  /*14fc0*/  LDL R2, [R1] ;  /* 0x0000000001027983 */ /* 0x0001620000100800 */
[----:B------:R-:W1:Y:S01]  /*14fd0*/  S2R R0, SR_TID.X ;  /* 0x0000000000007919 */ /* 0x000e620000002100 */
[----:B------:R-:W-:Y:S05]  /*14fe0*/  WARPSYNC.ALL ;  /* 0x0000000000007948 */ /* 0x000fea0003800000 */
[----:B-1----:R-:W-:Y:S01]  /*14ff0*/  LOP3.LUT R0, R0, 0x1f, RZ, 0xc0, !PT ;  /* 0x0000001f00007812 */ /* 0x002fe200078ec0ff */
[----:B------:R-:W-:Y:S03]  /*15000*/  BAR.SYNC.DEFER_BLOCKING 0x4, 0x180 ;  /* 0x0106000000007b1d */ /* 0x000fe60000010000 */
[----:B------:R-:W-:-:S13]  /*15010*/  ISETP.NE.AND P0, PT, R0, RZ, PT ;  /* 0x000000ff0000720c */ /* 0x000fda0003f05270 */
[----:B----4-:R-:W5:Y:S01]  /*15020*/  @!P0 S2R R3, SR_CgaCtaId ;  /* 0x0000000000038919 */ /* 0x010f620000008800 */
[----:B------:R-:W-:-:S04]  /*15030*/  @!P0 MOV R0, 0x400 ;  /* 0x0000040000008802 */ /* 0x000fc80000000f00 */
[----:B-----5:R-:W-:-:S05]  /*15040*/  @!P0 LEA R2, R3, R0, 0x18 ;  /* 0x0000000003028211 */ /* 0x020fca00078ec0ff */
[----:B------:R0:W-:Y:S04]  /*15050*/  @!P0 STS.128 [R2+0x2a8d0], R16 ;  /* 0x02a8d01002008388 */ /* 0x0001e80000000c00 */
[----:B------:R0:W-:Y:S01]  /*15060*/  @!P0 STL [R1], R2 ;  /* 0x0000000201008387 */ /* 0x0001e20000100800 */
[----:B------:R-:W-:Y:S06]  /*15070*/  BAR.ARV 0x5, 0x180 ;  /* 0x0146000000007b1d */ /* 0x000fec0000002000 */
.L_x_1550:
[----:B------:R-:W-:Y:S02]  /*15080*/  ULDC UR4, c[0x0][0xc3c] ;  /* 0x00030f0000047ab9 */ /* 0x000fe40000000800 */
[----:B0-----:R-:W-:-:S13]  /*15090*/  ISETP.GE.AND P0, PT, R19, UR4, PT ;  /* 0x0000000413007c0c */ /* 0x001fda000bf06270 */
[----:B------:R-:W-:Y:S05]  /*150a0*/  @!P0 BRA `(.L_x_1562) ;  /* 0xffffffa800408947 */ /* 0x000fea000383ffff */
[----:B------:R-:W-:Y:S05]  /*150b0*/  BSYNC B8 ;  /* 0x0000000000087941 */ /* 0x000fea0003800000 */
.L_x_1452:
[----:B----4-:R-:W4:Y:S01]  /*150c0*/  LDL.LU R0, [R1+0x38] ;  /* 0x0000380001007983 */ /* 0x010f220000300800 */
[----:B------:R-:W-:Y:S01]  /*150d0*/  BSSY B0, `(.L_x_1563) ;  /* 0x000000b000007945 */ /* 0x000fe20003800000 */
[----:B------:R-:W5:Y:S01]  /*150e0*/  S2R R5, SR_CgaCtaId ;  /* 0x0000000000057919 */ /* 0x000f620000008800 */
[----:B----4-:R-:W-:-:S05]  /*150f0*/  VIADD R0, R0, 0x1 ;  /* 0x0000000100007836 */ /* 0x010fca0000000000 */
[----:B0-----:R-:W-:-:S04]  /*15100*/  LEA.HI R2, R0, R0, RZ, 0x1 ;  /* 0x0000000000027211 */ /* 0x001fc800078f08ff */
[----:B------:R-:W-:-:S05]  /*15110*/  LOP3.LUT R3, R2, 0xfffffffe, RZ, 0xc0, !PT ;  /* 0xfffffffe02037812 */ /* 0x000fca00078ec0ff */
[----:B------:R-:W-:Y:S01]  /*15120*/  IMAD.IADD R3, R0, 0x1, -R3 ;  /* 0x0000000100037824 */ /* 0x000fe200078e0a03 */
[----:B------:R-:W-:-:S04]  /*15130*/  MOV R0, 0x400 ;  /* 0x0000040000007802 */ /* 0x000fc80000000f00 */
[----:B-----5:R-:W-:Y:S02]  /*15140*/  LEA R0, R5, R0, 0x18 ;  /* 0x0000000005007211 */ /* 0x020fe400078ec0ff */
[----:B------:R-:W-:-:S04]  /*15150*/  SHF.L.U32 R3, R3, 0x1f, RZ ;  /* 0x0000001f03037819 */ /* 0x000fc800000006ff */
[----:B------:R-:W0:Y:S02]  /*15160*/  SYNCS.PHASECHK.TRANS64.TRYWAIT P0, [R0+URZ+0x2a820], R3 ;  /* 0x02a82003000075a7 */ /* 0x000e24000800017f */
[----:B0-----:R-:W-:Y:S05]  /*15170*/  @!P0 BRA `(.L_x_1564) ;  /* 0x00000020000c8947 */ /* 0x001fea0003800000 */
.L_x_1633:
[----:B------:R-:W-:Y:S05]  /*15180*/  BSYNC B0 ;  /* 0x0000000000007941 */ /* 0x000fea0003800000 */
.L_x_1563:
[----:B------:R-:W-:-:S03]  /*15190*/  UMOV UR4, 0xffffffff ;  /* 0xffffffff00047882 */ /* 0x000fc60000000000 */
[----:B------:R-:W-:Y:S05]  /*151a0*/  BRA.DIV UR4, `(.L_x_1565) ;  /* 0x0000002204147947 */ /* 0x000fea000b800000 */
[----:B------:R-:W4:Y:S02]  /*151b0*/  S2R R2, SR_TID.X ;  /* 0x0000000000027919 */ /* 0x000f240000002100 */
[----:B----4-:R-:W-:-:S04]  /*151c0*/  SHF.R.U32.HI R2, RZ, 0x5, R2 ;  /* 0x00000005ff027819 */ /* 0x010fc80000011602 */
[----:B------:R-:W-:-:S05]  /*151d0*/  LOP3.LUT R2, R2, 0x3, RZ, 0xc0, !PT ;  /* 0x0000000302027812 */ /* 0x000fca00078ec0ff */
[----:B------:R4:W0:Y:S02]  /*151e0*/  SHFL.IDX PT, R14, R2, RZ, 0x1f ;  /* 0x00001fff020e7589 */ /* 0x00082400000e0000 */
.L_x_1636:
[----:B0-----:R-:W-:Y:S01]  /*151f0*/  ISETP.NE.AND P0, PT, R14, RZ, PT ;  /* 0x000000ff0e00720c */ /* 0x001fe20003f05270 */
[----:B------:R-:W-:-:S12]  /*15200*/  BSSY B0, `(.L_x_1566) ;  /* 0x0000029000007945 */ /* 0x000fd80003800000 */
[----:B------:R-:W-:Y:S05]  /*15210*/  @P0 BRA `(.L_x_1567) ;  /* 0x00000000009c0947 */ /* 0x000fea0003800000 */
[----:B------:R-:W-:-:S03]  /*15220*/  UMOV UR4, 0xffffffff ;  /* 0xffffffff00047882 */ /* 0x000fc60000000000 */
[----:B------:R-:W-:Y:S05]  /*15230*/  BRA.DIV UR4, `(.L_x_1568) ;  /* 0x0000002204247947 */ /* 0x000fea000b800000 */
[----:B------:R-:W-:-:S13]  /*15240*/  ELECT P6, URZ, PT ;  /* 0x00000000003f782f */ /* 0x000fda00038c0000 */
.L_x_1639:
[----:B------:R-:W-:Y:S05]  /*15250*/  @!P6 BRA `(.L_x_1567) ;  /* 0x00000000008ce947 */ /* 0x000fea0003800000 */
[----:B----4-:R-:W4:Y:S02]  /*15260*/  LDL R2, [R1+0x48] ;  /* 0x0000480001027983 */ /* 0x010f240000100800 */
[----:B----4-:R-:W-:-:S13]  /*15270*/  R2UR UR4, R2 ;  /* 0x00000000020472ca */ /* 0x010fda00000e0000 */
[----:B------:R-:W-:-:S06]  /*15280*/  ULOP3.LUT UR4, UR4, 0x2, URZ, 0xfc, !UPT ;  /* 0x0000000204047892 */ /* 0x000fcc000f8efc3f */
[----:B------:R-:W-:-:S05]  /*15290*/  IMAD.U32 R2, RZ, RZ, UR4 ;  /* 0x00000004ff027e24 */ /* 0x000fca000f8e00ff */
[----:B------:R-:W-:-:S13]  /*152a0*/  ISETP.NE.AND P2, PT, R2, 0x3, PT ;  /* 0x000000030200780c */ /* 0x000fda0003f45270 */
[----:B------:R-:W-:Y:S05]  /*152b0*/  @!P2 BRA `(.L_x_1569) ;  /* 0x000000000004a947 */ /* 0x000fea0003800000 */
[----:B------:R-:W-:Y:S01]  /*152c0*/  BPT.TRAP 0x1 ;  /* 0x000000040000795c */ /* 0x000fe20000300000 */
.L_x_1569:
[----:B------:R-:W4:Y:S04]  /*152d0*/  LDL R3, [R1+0x4] ;  /* 0x0000040001037983 */ /* 0x000f280000100800 */
[----:B--23--:R-:W2:Y:S01]  /*152e0*/  LDL.LU R7, [R1+0x10] ;  /* 0x0000100001077983 */ /* 0x00cea20000300800 */
[----:B------:R-:W-:-:S04]  /*152f0*/  VIADD R2, R0, 0x2a840 ;  /* 0x0002a84000027836 */ /* 0x000fc80000000000 */
[C---:B----4-:R-:W-:Y:S02]  /*15300*/  IMAD R6, R3.reuse, 0x8, R2 ;  /* 0x0000000803067824 */ /* 0x050fe400078e0202 */
[----:B------:R-:W-:Y:S01]  /*15310*/  VIADD R3, R3, 0x1 ;  /* 0x0000000103037836 */ /* 0x000fe20000000000 */
[----:B--2---:R-:W-:-:S04]  /*15320*/  SHF.L.U32 R5, R7, 0x1f, RZ ;  /* 0x0000001f07057819 */ /* 0x004fc800000006ff */
        /* <DEDUP_REMOVED lines=8> */
.L_x_1640:
[----:B------:R-:W2:Y:S02]  /*153b0*/  SYNCS.PHASECHK.TRANS64.TRYWAIT P0, [R7+URZ], R2 ;  /* 0x00000002070075a7 */ /* 0x000ea4000800017f */
[----:B--2---:R-:W-:Y:S05]  /*153c0*/  @!P0 BRA `(.L_x_1571) ;  /* 0x0000001c00f48947 */ /* 0x004fea0003800000 */
.L_x_1641:
[----:B------:R-:W-:Y:S05]  /*153d0*/  @!P2 BRA `(.L_x_1572) ;  /* 0x000000000004a947 */ /* 0x000fea0003800000 */
[----:B------:R-:W-:Y:S01]  /*153e0*/  BPT.TRAP 0x1 ;  /* 0x000000040000795c */ /* 0x000fe20000300000 */
.L_x_1572:
[----:B------:R-:W3:Y:S01]  /*153f0*/  LDL.LU R4, [R1+0x4] ;  /* 0x0000040001047983 */ /* 0x000ee20000300800 */
[----:B------:R-:W-:-:S04]  /*15400*/  VIADD R0, R0, 0x2a860 ;  /* 0x0002a86000007836 */ /* 0x000fc80000000000 */
[----:B---3--:R-:W-:-:S04]  /*15410*/  IMAD R4, R4, 0x8, R0 ;  /* 0x0000000804047824 */ /* 0x008fc800078e0200 */
[----:B------:R-:W3:Y:S02]  /*15420*/  SYNCS.PHASECHK.TRANS64.TRYWAIT P0, [R4+URZ], R5 ;  /* 0x00000005040075a7 */ /* 0x000ee4000800017f */
[----:B---3--:R-:W-:Y:S05]  /*15430*/  @!P0 BRA `(.L_x_1573) ;  /* 0x0000001c00ec8947 */ /* 0x008fea0003800000 */
.L_x_1642:
[----:B------:R-:W-:-:S07]  /*15440*/  IMAD R3, R3, 0x8, R0 ;  /* 0x0000000803037824 */ /* 0x000fce00078e0200 */
.L_x_1574:
[----:B----4-:R4:W0:Y:S02]  /*15450*/  SYNCS.PHASECHK.TRANS64.TRYWAIT P0, [R3+URZ], R2 ;  /* 0x00000002030075a7 */ /* 0x010824000800017f */
[----:B0-----:R-:W-:Y:S05]  /*15460*/  @!P0 NANOSLEEP.SYNCS 0x989680 ;  /* 0x009896800000895d */ /* 0x001fea0003900000 */
[----:B------:R-:W0:Y:S02]  /*15470*/  @!P0 SYNCS.PHASECHK.TRANS64 P0, [R3+URZ], R2 ;  /* 0x00000002030085a7 */ /* 0x000e24000800007f */
[----:B0-----:R-:W-:Y:S05]  /*15480*/  @!P0 BRA `(.L_x_1574) ;  /* 0xfffffffc00f08947 */ /* 0x001fea000383ffff */
.L_x_1567:
[----:B------:R-:W-:Y:S05]  /*15490*/  BSYNC B0 ;  /* 0x0000000000007941 */ /* 0x000fea0003800000 */
.L_x_1566:
[----:B------:R-:W-:Y:S05]  /*154a0*/  EXIT ;  /* 0x000000000000794d */ /* 0x000fea0003800000 */
.L_x_1354:
[----:B0-----:R-:W-:-:S04]  /*154b0*/  IMAD.U32 R3, RZ, RZ, UR37 ;  /* 0x00000025ff037e24 */ /* 0x001fc8000f8e00ff */
[----:B------:R0:W1:Y:S03]  /*154c0*/  SYNCS.PHASECHK.TRANS64.TRYWAIT P1, [R3+URZ+0x2a800], R0 ;  /* 0x02a80000030075a7 */ /* 0x000066000802017f */
[----:B-1----:R-:W-:Y:S05]  /*154d0*/  @!P1 NANOSLEEP.SYNCS 0x989680 ;  /* 0x009896800000995d */ /* 0x002fea0003900000 */
[----:B------:R-:W1:Y:S02]  /*154e0*/  @!P1 SYNCS.PHASECHK.TRANS64 P1, [R3+URZ+0x2a800], R0 ;  /* 0x02a80000030095a7 */ /* 0x000e64000802007f */
[----:B-1----:R-:W-:Y:S05]  /*154f0*/  @!P1 BRA `(.L_x_1354) ;  /* 0xfffffffc00ec9947 */ /* 0x002fea000383ffff */
[----:B------:R-:W-:Y:S05]  /*15500*/  BRA `(.L_x_1575) ;  /* 0xfffffec400607947 */ /* 0x000fea000383ffff */
.L_x_1358:
[----:B-1----:R1:W2:Y:S02]  /*15510*/  SYNCS.PHASECHK.TRANS64.TRYWAIT P1, [R7+URZ+0x2a830], R0 ;  /* 0x02a83000070075a7 */ /* 0x0022a4000802017f */
[----:B--2---:R-:W-:Y:S05]  /*15520*/  @!P1 NANOSLEEP.SYNCS 0x989680 ;  /* 0x009896800000995d */ /* 0x004fea0003900000 */
[----:B------:R-:W2:Y:S02]  /*15530*/  @!P1 SYNCS.PHASECHK.TRANS64 P1, [R7+URZ+0x2a830], R0 ;  /* 0x02a83000070095a7 */ /* 0x000ea4000802007f */
[----:B--2---:R-:W-:Y:S05]  /*15540*/  @!P1 BRA `(.L_x_1358) ;  /* 0xfffffffc00f09947 */ /* 0x004fea000383ffff */
[----:B------:R-:W-:Y:S05]  /*15550*/  BRA `(.L_x_1357) ;  /* 0xfffffec400847947 */ /* 0x000fea000383ffff */
.L_x_1374:
[----:B-1----:R-:W-:-:S04]  /*15560*/  IMAD.U32 R12, RZ, RZ, UR6 ;  /* 0x00000006ff0c7e24 */ /* 0x002fc8000f8e00ff */
[----:B------:R1:W2:Y:S03]  /*15570*/  SYNCS.PHASECHK.TRANS64.TRYWAIT P1, [R12+URZ+0x2a830], R9 ;  /* 0x02a830090c0075a7 */ /* 0x0002a6000802017f */
[----:B--2---:R-:W-:Y:S05]  /*15580*/  @!P1 NANOSLEEP.SYNCS 0x989680 ;  /* 0x009896800000995d */ /* 0x004fea0003900000 */
[----:B------:R-:W2:Y:S02]  /*15590*/  @!P1 SYNCS.PHASECHK.TRANS64 P1, [R12+URZ+0x2a830], R9 ;  /* 0x02a830090c0095a7 */ /* 0x000ea4000802007f */
[----:B--2---:R-:W-:Y:S05]  /*155a0*/  @!P1 BRA `(.L_x_1374) ;  /* 0xfffffffc00ec9947 */ /* 0x004fea000383ffff */
[----:B------:R-:W-:Y:S05]  /*155b0*/  BRA `(.L_x_1373) ;  /* 0xfffffef000347947 */ /* 0x000fea000383ffff */
.L_x_1378:
[----:B01----:R-:W-:-:S04]  /*155c0*/  IMAD.U32 R9, RZ, RZ, UR11 ;  /* 0x0000000bff097e24 */ /* 0x003fc8000f8e00ff */
[----:B------:R0:W1:Y:S03]  /*155d0*/  SYNCS.PHASECHK.TRANS64.TRYWAIT P1, [R9+URZ+0x2a850], R0 ;  /* 0x02a85000090075a7 */ /* 0x000066000802017f */
[----:B-1----:R-:W-:Y:S05]  /*155e0*/  @!P1 NANOSLEEP.SYNCS 0x989680 ;  /* 0x009896800000995d */ /* 0x002fea0003900000 */
[----:B------:R-:W1:Y:S02]  /*155f0*/  @!P1 SYNCS.PHASECHK.TRANS64 P1, [R9+URZ+0x2a850], R0 ;  /* 0x02a85000090095a7 */ /* 0x000e64000802007f */
[----:B-1----:R-:W-:Y:S05]  /*15600*/  @!P1 BRA `(.L_x_1378) ;  /* 0xfffffffc00ec9947 */ /* 0x002fea000383ffff */
[----:B------:R-:W-:Y:S05]  /*15610*/  BRA `(.L_x_1377) ;  /* 0xfffffef8004c7947 */ /* 0x000fea000383ffff */
.L_x_1395:
[----:B-1----:R-:W-:-:S04]  /*15620*/  IMAD.U32 R8, RZ, RZ, UR5 ;  /* 0x00000005ff087e24 */ /* 0x002fc8000f8e00ff */
[----:B------:R1:W2:Y:S03]  /*15630*/  SYNCS.PHASECHK.TRANS64.TRYWAIT P1, [R8+URZ+0x2a830], R3 ;  /* 0x02a83003080075a7 */ /* 0x0002a6000802017f */
[----:B--2---:R-:W-:Y:S05]  /*15640*/  @!P1 NANOSLEEP.SYNCS 0x989680 ;  /* 0x009896800000995d */ /* 0x004fea0003900000 */
[----:B------:R-:W2:Y:S02]  /*15650*/  @!P1 SYNCS.PHASECHK.TRANS64 P1, [R8+URZ+0x2a830], R3 ;  /* 0x02a83003080095a7 */ /* 0x000ea4000802007f */
[----:B--2---:R-:W-:Y:S05]  /*15660*/  @!P1 BRA `(.L_x_1395) ;  /* 0xfffffffc00ec9947 */ /* 0x004fea000383ffff */
[----:B------:R-:W-:Y:S05]  /*15670*/  BRA `(.L_x_1394) ;  /* 0xffffff1c00fc7947 */ /* 0x000fea000383ffff */
.L_x_1399:
[----:B01----:R-:W-:-:S04]  /*15680*/  IMAD.U32 R3, RZ, RZ, UR10 ;  /* 0x0000000aff037e24 */ /* 0x003fc8000f8e00ff */
[----:B------:R0:W1:Y:S03]  /*15690*/  SYNCS.PHASECHK.TRANS64.TRYWAIT P1, [R3+URZ+0x2a850], R0 ;  /* 0x02a85000030075a7 */ /* 0x000066000802017f */
[----:B-1----:R-:W-:Y:S05]  /*156a0*/  @!P1 NANOSLEEP.SYNCS 0x989680 ;  /* 0x009896800000995d */ /* 0x002fea0003900000 */
[----:B------:R-:W1:Y:S02]  /*156b0*/  @!P1 SYNCS.PHASECHK.TRANS64 P1, [R3+URZ+0x2a850], R0 ;  /* 0x02a85000030095a7 */ /* 0x000e64000802007f */
[----:B-1----:R-:W-:Y:S05]  /*156c0*/  @!P1 BRA `(.L_x_1399) ;  /* 0xfffffffc00ec9947 */ /* 0x002fea000383ffff */
[----:B------:R-:W-:Y:S05]  /*156d0*/  BRA `(.L_x_1398) ;  /* 0xffffff2800147947 */ /* 0x000fea000383ffff */
.L_x_1405:
[----:B-1----:R-:W-:-:S04]  /*156e0*/  IMAD.U32 R8, RZ, RZ, UR5 ;  /* 0x00000005ff087e24 */ /* 0x002fc8000f8e00ff */
[----:B------:R1:W2:Y:S03]  /*156f0*/  SYNCS.PHASECHK.TRANS64.TRYWAIT P1, [R8+URZ+0x2a830], R3 ;  /* 0x02a83003080075a7 */ /* 0x0002a6000802017f */
[----:B--2---:R-:W-:Y:S05]  /*15700*/  @!P1 NANOSLEEP.SYNCS 0x989680 ;  /* 0x009896800000995d */ /* 0x004fea0003900000 */
[----:B------:R-:W2:Y:S02]  /*15710*/  @!P1 SYNCS.PHASECHK.TRANS64 P1, [R8+URZ+0x2a830], R3 ;  /* 0x02a83003080095a7 */ /* 0x000ea4000802007f */
[----:B--2---:R-:W-:Y:S05]  /*15720*/  @!P1 BRA `(.L_x_1405) ;  /* 0xfffffffc00ec9947 */ /* 0x004fea000383ffff */
[----:B------:R-:W-:Y:S05]  /*15730*/  BRA `(.L_x_1404) ;  /* 0xffffff3800ec7947 */ /* 0x000fea000383ffff */
.L_x_1409:
[----:B01----:R-:W-:-:S04]  /*15740*/  IMAD.U32 R3, RZ, RZ, UR10 ;  /* 0x0000000aff037e24 */ /* 0x003fc8000f8e00ff */
[----:B------:R0:W1:Y:S03]  /*15750*/  SYNCS.PHASECHK.TRANS64.TRYWAIT P1, [R3+URZ+0x2a850], R0 ;  /* 0x02a85000030075a7 */ /* 0x000066000802017f */
[----:B-1----:R-:W-:Y:S05]  /*15760*/  @!P1 NANOSLEEP.SYNCS 0x989680 ;  /* 0x009896800000995d */ /* 0x002fea0003900000 */
[----:B------:R-:W1:Y:S02]  /*15770*/  @!P1 SYNCS.PHASECHK.TRANS64 P1, [R3+URZ+0x2a850], R0 ;  /* 0x02a85000030095a7 */ /* 0x000e64000802007f */
[----:B-1----:R-:W-:Y:S05]  /*15780*/  @!P1 BRA `(.L_x_1409) ;  /* 0xfffffffc00ec9947 */ /* 0x002fea000383ffff */
[----:B------:R-:W-:Y:S05]  /*15790*/  BRA `(.L_x_1408) ;  /* 0xffffff4400047947 */ /* 0x000fea000383ffff */
.L_x_1422:
[----:B-1----:R-:W-:-:S04]  /*157a0*/  IMAD.U32 R5, RZ, RZ, UR5 ;  /* 0x00000005ff057e24 */ /* 0x002fc8000f8e00ff */
[----:B------:R1:W2:Y:S03]  /*157b0*/  SYNCS.PHASECHK.TRANS64.TRYWAIT P0, [R5+URZ+0x2a850], R0 ;  /* 0x02a85000050075a7 */ /* 0x0002a6000800017f */
[----:B--2---:R-:W-:Y:S05]  /*157c0*/  @!P0 NANOSLEEP.SYNCS 0x989680 ;  /* 0x009896800000895d */ /* 0x004fea0003900000 */
[----:B------:R-:W2:Y:S02]  /*157d0*/  @!P0 SYNCS.PHASECHK.TRANS64 P0, [R5+URZ+0x2a850], R0 ;  /* 0x02a85000050085a7 */ /* 0x000ea4000800007f */
[----:B--2---:R-:W-:Y:S05]  /*157e0*/  @!P0 BRA `(.L_x_1422) ;  /* 0xfffffffc00ec8947 */ /* 0x004fea000383ffff */
[----:B------:R-:W-:Y:S05]  /*157f0*/  BRA `(.L_x_1421) ;  /* 0xffffff6c00087947 */ /* 0x000fea000383ffff */
.L_x_1472:
[----:B------:R-:W3:Y:S01]  /*15800*/  S2R R4, SR_TID.X ;  /* 0x0000000000047919 */ /* 0x000ee20000002100 */
[----:B------:R-:W-:Y:S01]  /*15810*/  BSSY B0, `(.L_x_1576) ;  /* 0x000000a000007945 */ /* 0x000fe20003800000 */
[----:B------:R-:W-:Y:S02]  /*15820*/  IMAD.MOV.U32 R12, RZ, RZ, RZ ;  /* 0x000000ffff0c7224 */ /* 0x000fe400078e00ff */
[----:B------:R-:W-:Y:S02]  /*15830*/  IMAD.MOV.U32 R11, RZ, RZ, 0x1f ;  /* 0x0000001fff0b7424 */ /* 0x000fe400078e00ff */
[----:B------:R-:W-:Y:S01]  /*15840*/  IMAD.MOV.U32 R15, RZ, RZ, -0x1 ;  /* 0xffffffffff0f7424 */ /* 0x000fe200078e00ff */
[----:B---3--:R-:W-:-:S04]  /*15850*/  SHF.R.U32.HI R4, RZ, 0x5, R4 ;  /* 0x00000005ff047819 */ /* 0x008fc80000011604 */
[----:B------:R-:W-:-:S05]  /*15860*/  LOP3.LUT R4, R4, 0x3, RZ, 0xc0, !PT ;  /* 0x0000000304047812 */ /* 0x000fca00078ec0ff */
[----:B------:R-:W-:-:S07]  /*15870*/  IMAD.MOV.U32 R13, RZ, RZ, R4 ;  /* 0x000000ffff0d7224 */ /* 0x000fce00078e0004 */
[----:B012---:R-:W-:Y:S05]  /*15880*/  WARPSYNC.COLLECTIVE R15, `(.L_x_1577) ;  /* 0x000000000f087348 */ /* 0x007fea0003c00000 */
[----:B------:R3:W4:Y:S02]  /*15890*/  SHFL.IDX P6, R14, R13, R12, R11 ;  /* 0x0000000c0d0e7389 */ /* 0x00072400000c000b */
[----:B01234-:R-:W-:Y:S01]  /*158a0*/  ENDCOLLECTIVE ;  /* 0x000000000000791b */ /* 0x01ffe20003800000 */
.L_x_1577:
[----:B------:R-:W-:Y:S05]  /*158b0*/  BSYNC B0 ;  /* 0x0000000000007941 */ /* 0x000fea0003800000 */
.L_x_1576:
[----:B------:R-:W-:Y:S05]  /*158c0*/  BRA `(.L_x_1578) ;  /* 0xffffffac00e87947 */ /* 0x000fea000383ffff */
.L_x_1474:
[----:B------:R-:W-:Y:S01]  /*158d0*/  BSSY B0, `(.L_x_1579) ;  /* 0x0000006000007945 */ /* 0x000fe20003800000 */
[----:B------:R-:W-:-:S07]  /*158e0*/  IMAD.MOV.U32 R15, RZ, RZ, -0x1 ;  /* 0xffffffffff0f7424 */ /* 0x000fce00078e00ff */
[----:B012-4-:R-:W-:Y:S05]  /*158f0*/  WARPSYNC.COLLECTIVE R15, `(.L_x_1580) ;  /* 0x000000000f0c7348 */ /* 0x017fea0003c00000 */
[----:B------:R-:W-:Y:S02]  /*15900*/  ELECT P6, UR62, PT ;  /* 0x00000000003e782f */ /* 0x000fe400038c0000 */
[----:B------:R-:W-:Y:S01]  /*15910*/  MOV R14, UR62 ;  /* 0x0000003e000e7c02 */ /* 0x000fe20008000f00 */
[----:B012-4-:R-:W-:Y:S10]  /*15920*/  ENDCOLLECTIVE ;  /* 0x000000000000791b */ /* 0x017ff40003800000 */
.L_x_1580:
[----:B------:R-:W-:Y:S05]  /*15930*/  BSYNC B0 ;  /* 0x0000000000007941 */ /* 0x000fea0003800000 */
.L_x_1579:
[----:B------:R-:W-:Y:S05]  /*15940*/  BRA `(.L_x_1581) ;  /* 0xffffffac00f47947 */ /* 0x000fea000383ffff */
.L_x_1476:
[----:B--2---:R2:W3:Y:S02]  /*15950*/  SYNCS.PHASECHK.TRANS64.TRYWAIT P0, [R0+URZ+0x2a840], R2 ;  /* 0x02a84002000075a7 */ /* 0x0044e4000800017f */
[----:B---3--:R-:W-:Y:S05]  /*15960*/  @!P0 NANOSLEEP.SYNCS 0x989680 ;  /* 0x009896800000895d */ /* 0x008fea0003900000 */
[----:B------:R-:W3:Y:S02]  /*15970*/  @!P0 SYNCS.PHASECHK.TRANS64 P0, [R0+URZ+0x2a840], R2 ;  /* 0x02a84002000085a7 */ /* 0x000ee4000800007f */
[----:B---3--:R-:W-:Y:S05]  /*15980*/  @!P0 BRA `(.L_x_1476) ;  /* 0xfffffffc00f08947 */ /* 0x008fea000383ffff */
[----:B------:R-:W-:Y:S05]  /*15990*/  BRA `(.L_x_1582) ;  /* 0xffffffb0005c7947 */ /* 0x000fea000383ffff */
.L_x_1480:
[----:B------:R-:W2:Y:S01]  /*159a0*/  LDL.LU R11, [R1+0x30] ;  /* 0x00003000010b7983 */ /* 0x000ea20000300800 */
[----:B------:R-:W-:Y:S01]  /*159b0*/  IMAD.MOV.U32 R13, RZ, RZ, R3 ;  /* 0x000000ffff0d7224 */ /* 0x000fe200078e0003 */
[----:B------:R-:W-:Y:S01]  /*159c0*/  LOP3.LUT R5, R5, 0x7f, RZ, 0xc0, !PT ;  /* 0x0000007f05057812 */ /* 0x000fe200078ec0ff */
[----:B------:R-:W-:Y:S02]  /*159d0*/  IMAD.MOV.U32 R12, RZ, RZ, RZ ;  /* 0x000000ffff0c7224 */ /* 0x000fe400078e00ff */
[----:B------:R-:W-:Y:S01]  /*159e0*/  IMAD.MOV.U32 R15, RZ, RZ, -0x1 ;  /* 0xffffffffff0f7424 */ /* 0x000fe200078e00ff */
[----:B------:R-:W-:-:S05]  /*159f0*/  SHF.R.U32.HI R5, RZ, 0x3, R5 ;  /* 0x00000003ff057819 */ /* 0x000fca0000011605 */
[----:B------:R-:W-:-:S04]  /*15a00*/  IMAD.IADD R0, R5, 0x1, R9 ;  /* 0x0000000105007824 */ /* 0x000fc800078e0209 */
[----:B------:R-:W-:Y:S02]  /*15a10*/  VIADD R5, R0, 0x10 ;  /* 0x0000001000057836 */ /* 0x000fe40000000000 */
[----:B--2---:R-:W-:Y:S02]  /*15a20*/  IMAD R2, R11, R7, RZ ;  /* 0x000000070b027224 */ /* 0x004fe400078e02ff */
[----:B------:R-:W-:-:S03]  /*15a30*/  IMAD.MOV.U32 R11, RZ, RZ, 0x181f ;  /* 0x0000181fff0b7424 */ /* 0x000fc600078e00ff */
[----:B------:R-:W-:-:S13]  /*15a40*/  ISETP.GE.AND P3, PT, R0, R2, PT ;  /* 0x000000020000720c */ /* 0x000fda0003f66270 */
[----:B-----5:R-:W-:Y:S05]  /*15a50*/  WARPSYNC.COLLECTIVE R15, `(.L_x_1583) ;  /* 0x000000000f087348 */ /* 0x020fea0003c00000 */
[----:B------:R0:W1:Y:S02]  /*15a60*/  SHFL.IDX P6, R14, R13, R12, R11 ;  /* 0x0000000c0d0e7389 */ /* 0x00006400000c000b */
[----:B01---5:R-:W-:Y:S01]  /*15a70*/  ENDCOLLECTIVE ;  /* 0x000000000000791b */ /* 0x023fe20003800000 */
.L_x_1583:
[----:B------:R-:W-:Y:S02]  /*15a80*/  IMAD.MOV.U32 R13, RZ, RZ, R4 ;  /* 0x000000ffff0d7224 */ /* 0x000fe400078e0004 */
[----:B------:R-:W-:-:S07]  /*15a90*/  IMAD.MOV.U32 R6, RZ, RZ, R14 ;  /* 0x000000ffff067224 */ /* 0x000fce00078e000e */
[----:B------:R-:W-:Y:S05]  /*15aa0*/  WARPSYNC.COLLECTIVE R15, `(.L_x_1584) ;  /* 0x000000000f087348 */ /* 0x000fea0003c00000 */
[----:B------:R0:W1:Y:S02]  /*15ab0*/  SHFL.IDX P6, R14, R13, R12, R11 ;  /* 0x0000000c0d0e7389 */ /* 0x00006400000c000b */
[----:B01----:R-:W-:Y:S01]  /*15ac0*/  ENDCOLLECTIVE ;  /* 0x000000000000791b */ /* 0x003fe20003800000 */
.L_x_1584:
[----:B------:R-:W-:Y:S02]  /*15ad0*/  IMAD.MOV.U32 R13, RZ, RZ, R3 ;  /* 0x000000ffff0d7224 */ /* 0x000fe400078e0003 */
[----:B------:R-:W-:Y:S02]  /*15ae0*/  IMAD.MOV.U32 R12, RZ, RZ, 0x1 ;  /* 0x00000001ff0c7424 */ /* 0x000fe400078e00ff */
[----:B------:R-:W-:-:S07]  /*15af0*/  IMAD.MOV.U32 R7, RZ, RZ, R14 ;  /* 0x000000ffff077224 */ /* 0x000fce00078e000e */
[----:B------:R-:W-:Y:S05]  /*15b00*/  WARPSYNC.COLLECTIVE R15, `(.L_x_1585) ;  /* 0x000000000f087348 */ /* 0x000fea0003c00000 */
[----:B------:R0:W1:Y:S02]  /*15b10*/  SHFL.IDX P6, R14, R13, R12, R11 ;  /* 0x0000000c0d0e7389 */ /* 0x00006400000c000b */
[----:B01----:R-:W-:Y:S01]  /*15b20*/  ENDCOLLECTIVE ;  /* 0x000000000000791b */ /* 0x003fe20003800000 */
.L_x_1585:
        /* <DEDUP_REMOVED lines=10> */
.L_x_1586:
[----:B------:R-:W-:Y:S01]  /*15bd0*/  @!PT LDS RZ, [RZ] ;  /* 0x00000000fffff984 */ /* 0x000fe20000000800 */
[----:B------:R-:W-:Y:S01]  /*15be0*/  @!PT LDS RZ, [RZ] ;  /* 0x00000000fffff984 */ /* 0x000fe20000000800 */
[----:B------:R-:W-:Y:S01]  /*15bf0*/  @!PT LDS RZ, [RZ] ;  /* 0x00000000fffff984 */ /* 0x000fe20000000800 */
[----:B------:R0:W-:Y:S04]  /*15c00*/  @!P3 LDGSTS.E.BYPASS.LTC128B.128 [R10+0xc400], desc[UR60][R6.64], !P2 ;  /* 0x0c400000060abfae */ /* 0x0001e8000d101d7c */
[----:B------:R0:W-:Y:S04]  /*15c10*/  @!P3 LDGSTS.E.BYPASS.LTC128B.128 [R10+0x10400], desc[UR60][R6.64+0x80], !P1 ;  /* 0x10400080060abfae */ /* 0x0001e8000c901d7c */
[----:B------:R0:W-:Y:S01]  /*15c20*/  @!P3 LDGSTS.E.BYPASS.LTC128B.128 [R10+0x14400], desc[UR60][R6.64+0x100], !P0 ;  /* 0x14400100060abfae */ /* 0x0001e2000c101d7c */
[----:B------:R-:W-:Y:S01]  /*15c30*/  ISETP.GE.AND P3, PT, R5, R2, PT ;  /* 0x000000020500720c */ /* 0x000fe20003f66270 */
[----:B------:R-:W-:-:S02]  /*15c40*/  IMAD.MOV.U32 R13, RZ, RZ, R3 ;  /* 0x000000ffff0d7224 */ /* 0x000fc400078e0003 */
[----:B------:R-:W-:Y:S02]  /*15c50*/  IMAD.MOV.U32 R12, RZ, RZ, 0x2 ;  /* 0x00000002ff0c7424 */ /* 0x000fe400078e00ff */
[----:B------:R-:W-:-:S08]  /*15c60*/  IMAD.MOV.U32 R5, RZ, RZ, R14 ;  /* 0x000000ffff057224 */ /* 0x000fd000078e000e */
[----:B0-----:R-:W-:Y:S05]  /*15c70*/  WARPSYNC.COLLECTIVE R15, `(.L_x_1587) ;  /* 0x000000000f087348 */ /* 0x001fea0003c00000 */
[----:B------:R1:W2:Y:S02]  /*15c80*/  SHFL.IDX P6, R14, R13, R12, R11 ;  /* 0x0000000c0d0e7389 */ /* 0x0002a400000c000b */
[----:B012---:R-:W-:Y:S01]  /*15c90*/  ENDCOLLECTIVE ;  /* 0x000000000000791b */ /* 0x007fe20003800000 */
.L_x_1587:
[----:B------:R-:W-:-:S05]  /*15ca0*/  @!P3 LEA R8, P5, R8, R5, 0x1 ;  /* 0x000000050808b211 */ /* 0x000fca00078a08ff */
[----:B------:R-:W-:Y:S02]  /*15cb0*/  @!P3 IMAD.X R5, RZ, RZ, R9, P5 ;  /* 0x000000ffff05b224 */ /* 0x000fe400028e0609 */
[----:B------:R-:W0:Y:S01]  /*15cc0*/  S2R R9, SR_TID.X ;  /* 0x0000000000097919 */ /* 0x000e220000002100 */
[----:B------:R-:W-:Y:S02]  /*15cd0*/  @!P3 IMAD.MOV.U32 R6, RZ, RZ, R8 ;  /* 0x000000ffff06b224 */ /* 0x000fe400078e0008 */
[----:B------:R-:W-:Y:S02]  /*15ce0*/  @!P3 IMAD.MOV.U32 R7, RZ, RZ, R5 ;  /* 0x000000ffff07b224 */ /* 0x000fe400078e0005 */
[----:B------:R-:W-:Y:S02]  /*15cf0*/  IMAD.MOV.U32 R13, RZ, RZ, R4 ;  /* 0x000000ffff0d7224 */ /* 0x000fe400078e0004 */
[----:B------:R-:W-:Y:S01]  /*15d00*/  VIADD R5, R0, 0x20 ;  /* 0x0000002000057836 */ /* 0x000fe20000000000 */
[----:B------:R-:W-:Y:S01]  /*15d10*/  @!PT LDS RZ, [RZ] ;  /* 0x00000000fffff984 */ /* 0x000fe20000000800 */
[----:B------:R-:W-:Y:S01]  /*15d20*/  @!PT LDS RZ, [RZ] ;  /* 0x00000000fffff984 */ /* 0x000fe20000000800 */
[----:B------:R-:W-:Y:S01]  /*15d30*/  @!PT LDS RZ, [RZ] ;  /* 0x00000000fffff984 */ /* 0x000fe20000000800 */
[----:B------:R1:W-:Y:S04]  /*15d40*/  @!P3 LDGSTS.E.BYPASS.LTC128B.128 [R10+0xcc00], desc[UR60][R6.64], !P2 ;  /* 0x0cc00000060abfae */ /* 0x0003e8000d101d7c */
[----:B------:R1:W-:Y:S01]  /*15d50*/  @!P3 LDGSTS.E.BYPASS.LTC128B.128 [R10+0x10c00], desc[UR60][R6.64+0x80], !P1 ;  /* 0x10c00080060abfae */ /* 0x0003e2000c901d7c */
[----:B------:R-:W-:-:S07]  /*15d60*/  IMAD.MOV.U32 R8, RZ, RZ, R14 ;  /* 0x000000ffff087224 */ /* 0x000fce00078e000e */
[----:B01----:R-:W-:Y:S05]  /*15d70*/  WARPSYNC.COLLECTIVE R15, `(.L_x_1588) ;  /* 0x000000000f087348 */ /* 0x003fea0003c00000 */
[----:B------:R2:W3:Y:S02]  /*15d80*/  SHFL.IDX P6, R14, R13, R12, R11 ;  /* 0x0000000c0d0e7389 */ /* 0x0004e400000c000b */
[----:B0123--:R-:W-:Y:S01]  /*15d90*/  ENDCOLLECTIVE ;  /* 0x000000000000791b */ /* 0x00ffe20003800000 */
.L_x_1588:
[----:B------:R-:W-:Y:S01]  /*15da0*/  @!PT LDS RZ, [RZ] ;  /* 0x00000000fffff984 */ /* 0x000fe20000000800 */
[----:B------:R-:W-:Y:S01]  /*15db0*/  @!PT LDS RZ, [RZ] ;  /* 0x00000000fffff984 */ /* 0x000fe20000000800 */
[----:B------:R-:W-:Y:S01]  /*15dc0*/  @!PT LDS RZ, [RZ] ;  /* 0x00000000fffff984 */ /* 0x000fe20000000800 */
[----:B------:R0:W-:Y:S01]  /*15dd0*/  @!P3 LDGSTS.E.BYPASS.LTC128B.128 [R10+0x14c00], desc[UR60][R6.64+0x100], !P0 ;  /* 0x14c00100060abfae */ /* 0x0001e2000c101d7c */
[----:B------:R-:W-:Y:S01]  /*15de0*/  ISETP.GE.AND P3, PT, R5, R2, PT ;  /* 0x000000020500720c */ /* 0x000fe20003f66270 */
[----:B------:R-:W-:Y:S02]  /*15df0*/  IMAD.MOV.U32 R13, RZ, RZ, R3 ;  /* 0x000000ffff0d7224 */ /* 0x000fe400078e0003 */
[----:B------:R-:W-:Y:S02]  /*15e00*/  IMAD.MOV.U32 R12, RZ, RZ, 0x3 ;  /* 0x00000003ff0c7424 */ /* 0x000fe400078e00ff */
[----:B------:R-:W-:-:S05]  /*15e10*/  IMAD.SHL.U32 R9, R9, 0x8, RZ ;  /* 0x0000000809097824 */ /* 0x000fca00078e00ff */
[----:B------:R-:W-:Y:S01]  /*15e20*/  LOP3.LUT R9, R9, 0x38, RZ, 0xc0, !PT ;  /* 0x0000003809097812 */ /* 0x000fe200078ec0ff */
[----:B0-----:R-:W-:-:S07]  /*15e30*/  IMAD.MOV.U32 R5, RZ, RZ, R14 ;  /* 0x000000ffff057224 */ /* 0x001fce00078e000e */
[----:B------:R-:W-:Y:S05]  /*15e40*/  WARPSYNC.COLLECTIVE R15, `(.L_x_1589) ;  /* 0x000000000f087348 */ /* 0x000fea0003c00000 */
[----:B------:R0:W1:Y:S02]  /*15e50*/  SHFL.IDX P6, R14, R13, R12, R11 ;  /* 0x0000000c0d0e7389 */ /* 0x00006400000c000b */
[----:B01----:R-:W-:Y:S01]  /*15e60*/  ENDCOLLECTIVE ;  /* 0x000000000000791b */ /* 0x003fe20003800000 */
.L_x_1589:
[----:B------:R-:W-:-:S05]  /*15e70*/  @!P3 LEA R5, P4, R9, R5, 0x1 ;  /* 0x000000050905b211 */ /* 0x000fca00078808ff */
[----:B------:R-:W-:-:S04]  /*15e80*/  @!P3 IMAD.X R6, RZ, RZ, R8, P4 ;  /* 0x000000ffff06b224 */ /* 0x000fc800020e0608 */
[----:B------:R-:W-:Y:S02]  /*15e90*/  @!P3 IMAD.MOV.U32 R7, RZ, RZ, R6 ;  /* 0x000000ffff07b224 */ /* 0x000fe400078e0006 */
[----:B------:R-:W-:Y:S02]  /*15ea0*/  @!P3 IMAD.MOV.U32 R6, RZ, RZ, R5 ;  /* 0x000000ffff06b224 */ /* 0x000fe400078e0005 */
[----:B------:R-:W-:Y:S02]  /*15eb0*/  IMAD.MOV.U32 R13, RZ, RZ, R4 ;  /* 0x000000ffff0d7224 */ /* 0x000fe400078e0004 */
[----:B------:R-:W-:Y:S01]  /*15ec0*/  VIADD R5, R0, 0x30 ;  /* 0x0000003000057836 */ /* 0x000fe20000000000 */
        /* <DEDUP_REMOVED lines=11> */
.L_x_1590:
[----:B------:R-:W-:Y:S02]  /*15f80*/  IMAD.MOV.U32 R13, RZ, RZ, R3 ;  /* 0x000000ffff0d7224 */ /* 0x000fe400078e0003 */
[----:B------:R-:W-:Y:S02]  /*15f90*/  IMAD.MOV.U32 R12, RZ, RZ, 0x4 ;  /* 0x00000004ff0c7424 */ /* 0x000fe400078e00ff */
[----:B------:R-:W-:-:S07]  /*15fa0*/  IMAD.MOV.U32 R5, RZ, RZ, R14 ;  /* 0x000000ffff057224 */ /* 0x000fce00078e000e */
[----:B------:R-:W-:Y:S05]  /*15fb0*/  WARPSYNC.COLLECTIVE R15, `(.L_x_1591) ;  /* 0x000000000f087348 */ /* 0x000fea0003c00000 */
[----:B------:R0:W1:Y:S02]  /*15fc0*/  SHFL.IDX P6, R14, R13, R12, R11 ;  /* 0x0000000c0d0e7389 */ /* 0x00006400000c000b */
[----:B01----:R-:W-:Y:S01]  /*15fd0*/  ENDCOLLECTIVE ;  /* 0x000000000000791b */ /* 0x003fe20003800000 */
.L_x_1591:
        /* <DEDUP_REMOVED lines=17> */
.L_x_1592:
[----:B------:R-:W-:Y:S02]  /*160f0*/  IMAD.MOV.U32 R13, RZ, RZ, R3 ;  /* 0x000000ffff0d7224 */ /* 0x000fe400078e0003 */
[----:B------:R-:W-:Y:S02]  /*16100*/  IMAD.MOV.U32 R12, RZ, RZ, 0x5 ;  /* 0x00000005ff0c7424 */ /* 0x000fe400078e00ff */
[----:B------:R-:W-:-:S07]  /*16110*/  IMAD.MOV.U32 R5, RZ, RZ, R14 ;  /* 0x000000ffff057224 */ /* 0x000fce00078e000e */
[----:B------:R-:W-:Y:S05]  /*16120*/  WARPSYNC.COLLECTIVE R15, `(.L_x_1593) ;  /* 0x000000000f087348 */ /* 0x000fea0003c00000 */
[----:B------:R0:W1:Y:S02]  /*16130*/  SHFL.IDX P6, R14, R13, R12, R11 ;  /* 0x0000000c0d0e7389 */ /* 0x00006400000c000b */
[----:B01----:R-:W-:Y:S01]  /*16140*/  ENDCOLLECTIVE ;  /* 0x000000000000791b */ /* 0x003fe20003800000 */
.L_x_1593:
        /* <DEDUP_REMOVED lines=17> */
.L_x_1594:
[----:B------:R-:W-:Y:S02]  /*16260*/  IMAD.MOV.U32 R13, RZ, RZ, R3 ;  /* 0x000000ffff0d7224 */ /* 0x000fe400078e0003 */
[----:B------:R-:W-:Y:S02]  /*16270*/  IMAD.MOV.U32 R12, RZ, RZ, 0x6 ;  /* 0x00000006ff0c7424 */ /* 0x000fe400078e00ff */
[----:B------:R-:W-:-:S07]  /*16280*/  IMAD.MOV.U32 R5, RZ, RZ, R14 ;  /* 0x000000ffff057224 */ /* 0x000fce00078e000e */
[----:B------:R-:W-:Y:S05]  /*16290*/  WARPSYNC.COLLECTIVE R15, `(.L_x_1595) ;  /* 0x000000000f087348 */ /* 0x000fea0003c00000 */
[----:B------:R0:W1:Y:S02]  /*162a0*/  SHFL.IDX P6, R14, R13, R12, R11 ;  /* 0x0000000c0d0e7389 */ /* 0x00006400000c000b */
[----:B01----:R-:W-:Y:S01]  /*162b0*/  ENDCOLLECTIVE ;  /* 0x000000000000791b */ /* 0x003fe20003800000 */
.L_x_1595:
[----:B------:R-:W-:-:S05]  /*162c0*/  @!P3 LEA R5, P4, R9, R5, 0x1 ;  /* 0x000000050905b211 */ /* 0x000fca00078808ff */
[----:B------:R-:W-:-:S04]  /*162d0*/  @!P3 IMAD.X R6, RZ, RZ, R6, P4 ;  /* 0x000000ffff06b224 */ /* 0x000fc800020e0606 */
[----:B------:R-:W-:Y:S02]  /*162e0*/  @!P3 IMAD.MOV.U32 R7, RZ, RZ, R6 ;  /* 0x000000ffff07b224 */ /* 0x000fe400078e0006 */
        /* <DEDUP_REMOVED lines=12> */
.L_x_1596:
[----:B------:R-:W-:-:S05]  /*163b0*/  VIADD R7, R0, 0x60 ;  /* 0x0000006000077836 */ /* 0x000fca0000000000 */
[----:B------:R-:W-:Y:S01]  /*163c0*/  ISETP.GE.AND P4, PT, R7, R2, PT ;  /* 0x000000020700720c */ /* 0x000fe20003f86270 */
[----:B------:R-:W-:Y:S02]  /*163d0*/  IMAD.MOV.U32 R13, RZ, RZ, R3 ;  /* 0x000000ffff0d7224 */ /* 0x000fe400078e0003 */
[----:B------:R-:W-:Y:S02]  /*163e0*/  IMAD.MOV.U32 R12, RZ, RZ, 0x7 ;  /* 0x00000007ff0c7424 */ /* 0x000fe400078e00ff */
[----:B------:R-:W-:-:S08]  /*163f0*/  IMAD.MOV.U32 R5, RZ, RZ, R14 ;  /* 0x000000ffff057224 */ /* 0x000fd000078e000e */
[----:B------:R-:W-:Y:S05]  /*16400*/  WARPSYNC.COLLECTIVE R15, `(.L_x_1597) ;  /* 0x000000000f087348 */ /* 0x000fea0003c00000 */
[----:B------:R0:W1:Y:S02]  /*16410*/  SHFL.IDX P6, R14, R13, R12, R11 ;  /* 0x0000000c0d0e7389 */ /* 0x00006400000c000b */
[----:B01----:R-:W-:Y:S01]  /*16420*/  ENDCOLLECTIVE ;  /* 0x000000000000791b */ /* 0x003fe20003800000 */
.L_x_1597:
[----:B------:R-:W-:-:S05]  /*16430*/  @!P4 LEA R5, P3, R9, R5, 0x1 ;  /* 0x000000050905c211 */ /* 0x000fca00078608ff */
[----:B------:R-:W-:-:S04]  /*16440*/  @!P4 IMAD.X R6, RZ, RZ, R6, P3 ;  /* 0x000000ffff06c224 */ /* 0x000fc800018e0606 */
[----:B------:R-:W-:Y:S02]  /*16450*/  @!P4 IMAD.MOV.U32 R7, RZ, RZ, R6 ;  /* 0x000000ffff07c224 */ /* 0x000fe400078e0006 */
[----:B------:R-:W-:Y:S02]  /*16460*/  IMAD.MOV.U32 R13, RZ, RZ, R4 ;  /* 0x000000ffff0d7224 */ /* 0x000fe400078e0004 */
[----:B------:R-:W-:-:S05]  /*16470*/  @!P4 IMAD.MOV.U32 R6, RZ, RZ, R5 ;  /* 0x000000ffff06c224 */ /* 0x000fca00078e0005 */
[----:B------:R-:W-:Y:S01]  /*16480*/  @!PT LDS RZ, [RZ] ;  /* 0x00000000fffff984 */ /* 0x000fe20000000800 */
[----:B------:R-:W-:Y:S01]  /*16490*/  @!PT LDS RZ, [RZ] ;  /* 0x00000000fffff984 */ /* 0x000fe20000000800 */
[----:B------:R-:W-:Y:S01]  /*164a0*/  @!PT LDS RZ, [RZ] ;  /* 0x00000000fffff984 */ /* 0x000fe20000000800 */
[----:B------:R0:W-:Y:S01]  /*164b0*/  @!P4 LDGSTS.E.BYPASS.LTC128B.128 [R10+0xf400], desc[UR60][R6.64], !P2 ;  /* 0x0f400000060acfae */ /* 0x0001e2000d101d7c */
[----:B------:R-:W-:-:S03]  /*164c0*/  IMAD.MOV.U32 R3, RZ, RZ, R14 ;  /* 0x000000ffff037224 */ /* 0x000fc600078e000e */
[----:B------:R0:W-:Y:S04]  /*164d0*/  @!P4 LDGSTS.E.BYPASS.LTC128B.128 [R10+0x13400], desc[UR60][R6.64+0x80], !P1 ;  /* 0x13400080060acfae */ /* 0x0001e8000c901d7c */
[----:B0-----:R-:W-:Y:S05]  /*164e0*/  WARPSYNC.COLLECTIVE R15, `(.L_x_1598) ;  /* 0x000000000f087348 */ /* 0x001fea0003c00000 */
[----:B------:R1:W2:Y:S02]  /*164f0*/  SHFL.IDX P6, R14, R13, R12, R11 ;  /* 0x0000000c0d0e7389 */ /* 0x0002a400000c000b */
[----:B012---:R-:W-:Y:S01]  /*16500*/  ENDCOLLECTIVE ;  /* 0x000000000000791b */ /* 0x007fe20003800000 */
.L_x_1598:
[----:B------:R-:W-:Y:S01]  /*16510*/  @!PT LDS RZ, [RZ] ;  /* 0x00000000fffff984 */ /* 0x000fe20000000800 */
[----:B------:R-:W-:Y:S01]  /*16520*/  @!PT LDS RZ, [RZ] ;  /* 0x00000000fffff984 */ /* 0x000fe20000000800 */
[----:B------:R-:W-:Y:S01]  /*16530*/  @!PT LDS RZ, [RZ] ;  /* 0x00000000fffff984 */ /* 0x000fe20000000800 */
[----:B------:R0:W-:Y:S01]  /*16540*/  @!P4 LDGSTS.E.BYPASS.LTC128B.128 [R10+0x17400], desc[UR60][R6.64+0x100], !P0 ;  /* 0x17400100060acfae */ /* 0x0001e2000c101d7c */
[----:B------:R-:W-:Y:S01]  /*16550*/  IMAD.MOV.U32 R4, RZ, RZ, R14 ;  /* 0x000000ffff047224 */ /* 0x000fe200078e000e */
[----:B------:R-:W-:Y:S06]  /*16560*/  BRA `(.L_x_1599) ;  /* 0xffffffb4001c7947 */ /* 0x000fec000383ffff */
.L_x_1485:
[----:B0-----:R-:W2:Y:S02]  /*16570*/  LDL R2, [R1] ;  /* 0x0000000001027983 */ /* 0x001ea40000100800 */
[----:B--2---:R0:W1:Y:S02]  /*16580*/  SYNCS.PHASECHK.TRANS64.TRYWAIT P0, [R2+URZ+0x2a820], R0 ;  /* 0x02a82000020075a7 */ /* 0x004064000800017f */
[----:B-1----:R-:W-:Y:S05]  /*16590*/  @!P0 NANOSLEEP.SYNCS 0x989680 ;  /* 0x009896800000895d */ /* 0x002fea0003900000 */
[----:B------:R-:W1:Y:S02]  /*165a0*/  @!P0 SYNCS.PHASECHK.TRANS64 P0, [R2+URZ+0x2a820], R0 ;  /* 0x02a82000020085a7 */ /* 0x000e64000800007f */
[----:B-1----:R-:W-:Y:S05]  /*165b0*/  @!P0 BRA `(.L_x_1485) ;  /* 0xfffffffc00ec8947 */ /* 0x002fea000383ffff */
[----:B------:R-:W-:Y:S05]  /*165c0*/  BRA `(.L_x_1600) ;  /* 0xffffffb400a07947 */ /* 0x000fea000383ffff */
.L_x_1494:
[----:B-1----:R1:W2:Y:S02]  /*165d0*/  SYNCS.PHASECHK.TRANS64.TRYWAIT P0, [R3+URZ+0x2a840], R2 ;  /* 0x02a84002030075a7 */ /* 0x0022a4000800017f */
[----:B--2---:R-:W-:Y:S05]  /*165e0*/  @!P0 NANOSLEEP.SYNCS 0x989680 ;  /* 0x009896800000895d */ /* 0x004fea0003900000 */
[----:B------:R-:W2:Y:S02]  /*165f0*/  @!P0 SYNCS.PHASECHK.TRANS64 P0, [R3+URZ+0x2a840], R2 ;  /* 0x02a84002030085a7 */ /* 0x000ea4000800007f */
[----:B--2---:R-:W-:Y:S05]  /*16600*/  @!P0 BRA `(.L_x_1494) ;  /* 0xfffffffc00f08947 */ /* 0x004fea000383ffff */
[----:B------:R-:W-:Y:S05]  /*16610*/  BRA `(.L_x_1601) ;  /* 0xffffffb8006c7947 */ /* 0x000fea000383ffff */
.L_x_1501:
[----:B0-----:R0:W1:Y:S02]  /*16620*/  SYNCS.PHASECHK.TRANS64.TRYWAIT P0, [R3+URZ+0x60], R2 ;  /* 0x00006002030075a7 */ /* 0x001064000800017f */
[----:B-1----:R-:W-:Y:S05]  /*16630*/  @!P0 NANOSLEEP.SYNCS 0x989680 ;  /* 0x009896800000895d */ /* 0x002fea0003900000 */
[----:B------:R-:W1:Y:S02]  /*16640*/  @!P0 SYNCS.PHASECHK.TRANS64 P0, [R3+URZ+0x60], R2 ;  /* 0x00006002030085a7 */ /* 0x000e64000800007f */
[----:B-1----:R-:W-:Y:S05]  /*16650*/  @!P0 BRA `(.L_x_1501) ;  /* 0xfffffffc00f08947 */ /* 0x002fea000383ffff */
[----:B------:R-:W-:Y:S05]  /*16660*/  BRA `(.L_x_1602) ;  /* 0xffffffbc00847947 */ /* 0x000fea000383ffff */
.L_x_1510:
[----:B--2---:R2:W3:Y:S02]  /*16670*/  SYNCS.PHASECHK.TRANS64.TRYWAIT P0, [R3+URZ+0x2a840], R2 ;  /* 0x02a84002030075a7 */ /* 0x0044e4000800017f */
[----:B---3--:R-:W-:Y:S05]  /*16680*/  @!P0 NANOSLEEP.SYNCS 0x989680 ;  /* 0x009896800000895d */ /* 0x008fea0003900000 */
[----:B------:R-:W3:Y:S02]  /*16690*/  @!P0 SYNCS.PHASECHK.TRANS64 P0, [R3+URZ+0x2a840], R2 ;  /* 0x02a84002030085a7 */ /* 0x000ee4000800007f */
[----:B---3--:R-:W-:Y:S05]  /*166a0*/  @!P0 BRA `(.L_x_1510) ;  /* 0xfffffffc00f08947 */ /* 0x008fea000383ffff */
[----:B------:R-:W-:Y:S05]  /*166b0*/  BRA `(.L_x_1603) ;  /* 0xffffffc4002c7947 */ /* 0x000fea000383ffff */
.L_x_1517:
[----:B0-----:R0:W2:Y:S02]  /*166c0*/  SYNCS.PHASECHK.TRANS64.TRYWAIT P0, [R2+URZ+0x60], R3 ;  /* 0x00006003020075a7 */ /* 0x0010a4000800017f */
[----:B--2---:R-:W-:Y:S05]  /*166d0*/  @!P0 NANOSLEEP.SYNCS 0x989680 ;  /* 0x009896800000895d */ /* 0x004fea0003900000 */
[----:B------:R-:W2:Y:S02]  /*166e0*/  @!P0 SYNCS.PHASECHK.TRANS64 P0, [R2+URZ+0x60], R3 ;  /* 0x00006003020085a7 */ /* 0x000ea4000800007f */
[----:B--2---:R-:W-:Y:S05]  /*166f0*/  @!P0 BRA `(.L_x_1517) ;  /* 0xfffffffc00f08947 */ /* 0x004fea000383ffff */
[----:B------:R-:W-:Y:S05]  /*16700*/  BRA `(.L_x_1604) ;  /* 0xffffffc800447947 */ /* 0x000fea000383ffff */
.L_x_1526:
[----:B----4-:R4:W0:Y:S02]  /*16710*/  SYNCS.PHASECHK.TRANS64.TRYWAIT P0, [R2+URZ+0x2a840], R3 ;  /* 0x02a84003020075a7 */ /* 0x010824000800017f */
[----:B0-----:R-:W-:Y:S05]  /*16720*/  @!P0 NANOSLEEP.SYNCS 0x989680 ;  /* 0x009896800000895d */ /* 0x001fea0003900000 */
[----:B------:R-:W0:Y:S02]  /*16730*/  @!P0 SYNCS.PHASECHK.TRANS64 P0, [R2+URZ+0x2a840], R3 ;  /* 0x02a84003020085a7 */ /* 0x000e24000800007f */
[----:B0-----:R-:W-:Y:S05]  /*16740*/  @!P0 BRA `(.L_x_1526) ;  /* 0xfffffffc00f08947 */ /* 0x001fea000383ffff */
[----:B------:R-:W-:Y:S05]  /*16750*/  BRA `(.L_x_1605) ;  /* 0xffffffcc00b47947 */ /* 0x000fea000383ffff */
.L_x_1533:
[----:B0-----:R0:W2:Y:S02]  /*16760*/  SYNCS.PHASECHK.TRANS64.TRYWAIT P0, [R2+URZ+0x60], R5 ;  /* 0x00006005020075a7 */ /* 0x0010a4000800017f */
[----:B--2---:R-:W-:Y:S05]  /*16770*/  @!P0 NANOSLEEP.SYNCS 0x989680 ;  /* 0x009896800000895d */ /* 0x004fea0003900000 */
[----:B------:R-:W2:Y:S02]  /*16780*/  @!P0 SYNCS.PHASECHK.TRANS64 P0, [R2+URZ+0x60], R5 ;  /* 0x00006005020085a7 */ /* 0x000ea4000800007f */
[----:B--2---:R-:W-:Y:S05]  /*16790*/  @!P0 BRA `(.L_x_1533) ;  /* 0xfffffffc00f08947 */ /* 0x004fea000383ffff */
[----:B------:R-:W-:Y:S05]  /*167a0*/  BRA `(.L_x_1606) ;  /* 0xffffffd000cc7947 */ /* 0x000fea000383ffff */
.L_x_1544:
[----:B----4-:R4:W0:Y:S02]  /*167b0*/  SYNCS.PHASECHK.TRANS64.TRYWAIT P0, [R0+URZ+0x2a860], R2 ;  /* 0x02a86002000075a7 */ /* 0x010824000800017f */
[----:B0-----:R-:W-:Y:S05]  /*167c0*/  @!P0 NANOSLEEP.SYNCS 0x989680 ;  /* 0x009896800000895d */ /* 0x001fea0003900000 */
[----:B------:R-:W0:Y:S02]  /*167d0*/  @!P0 SYNCS.PHASECHK.TRANS64 P0, [R0+URZ+0x2a860], R2 ;  /* 0x02a86002000085a7 */ /* 0x000e24000800007f */
[----:B0-----:R-:W-:Y:S05]  /*167e0*/  @!P0 BRA `(.L_x_1544) ;  /* 0xfffffffc00f08947 */ /* 0x001fea000383ffff */
[----:B------:R-:W-:Y:S05]  /*167f0*/  BRA `(.L_x_1607) ;  /* 0xffffffd800207947 */ /* 0x000fea000383ffff */
.L_x_1551:
[----:B------:R-:W-:Y:S01]  /*16800*/  BSSY B0, `(.L_x_1608) ;  /* 0x0000008000007945 */ /* 0x000fe20003800000 */
[----:B------:R-:W-:Y:S02]  /*16810*/  IMAD.MOV.U32 R13, RZ, RZ, R16 ;  /* 0x000000ffff0d7224 */ /* 0x000fe400078e0010 */
[----:B--2---:R-:W-:Y:S02]  /*16820*/  IMAD.MOV.U32 R12, RZ, RZ, RZ ;  /* 0x000000ffff0c7224 */ /* 0x004fe400078e00ff */
[----:B------:R-:W-:Y:S02]  /*16830*/  IMAD.MOV.U32 R11, RZ, RZ, 0x1f ;  /* 0x0000001fff0b7424 */ /* 0x000fe400078e00ff */
[----:B------:R-:W-:-:S07]  /*16840*/  IMAD.MOV.U32 R15, RZ, RZ, -0x1 ;  /* 0xffffffffff0f7424 */ /* 0x000fce00078e00ff */
[----:B01-3--:R-:W-:Y:S05]  /*16850*/  WARPSYNC.COLLECTIVE R15, `(.L_x_1609) ;  /* 0x000000000f087348 */ /* 0x00bfea0003c00000 */
[----:B------:R2:W4:Y:S02]  /*16860*/  SHFL.IDX P6, R14, R13, R12, R11 ;  /* 0x0000000c0d0e7389 */ /* 0x00052400000c000b */
[----:B01234-:R-:W-:Y:S01]  /*16870*/  ENDCOLLECTIVE ;  /* 0x000000000000791b */ /* 0x01ffe20003800000 */
.L_x_1609:
[----:B------:R-:W-:Y:S05]  /*16880*/  BSYNC B0 ;  /* 0x0000000000007941 */ /* 0x000fea0003800000 */
.L_x_1608:
        /* <DEDUP_REMOVED lines=9> */
.L_x_1610:
[----:B------:R-:W-:Y:S02]  /*16920*/  ULDC UR4, c[0x0][0xc3c] ;  /* 0x00030f0000047ab9 */ /* 0x000fe40000000800 */
        /* <DEDUP_REMOVED lines=17> */
.L_x_1611:
[----:B------:R-:W-:Y:S01]  /*16a40*/  IMAD.MOV.U32 R12, RZ, RZ, 0x2 ;  /* 0x00000002ff0c7424 */ /* 0x000fe200078e00ff */
[----:B------:R-:W-:-:S05]  /*16a50*/  SEL R7, R14, RZ, P1 ;  /* 0x000000ff0e077207 */ /* 0x000fca0000800000 */
[----:B------:R-:W-:-:S04]  /*16a60*/  IMAD.IADD R3, R2, 0x1, R7 ;  /* 0x0000000102037824 */ /* 0x000fc800078e0207 */
[----:B------:R-:W-:-:S07]  /*16a70*/  IMAD.MOV.U32 R13, RZ, RZ, R3 ;  /* 0x000000ffff0d7224 */ /* 0x000fce00078e0003 */
[----:B------:R-:W-:Y:S05]  /*16a80*/  WARPSYNC.COLLECTIVE R15, `(.L_x_1612) ;  /* 0x000000000f087348 */ /* 0x000fea0003c00000 */
[----:B------:R0:W1:Y:S02]  /*16a90*/  SHFL.UP P6, R14, R13, R12, R11 ;  /* 0x0400000c0d0e7389 */ /* 0x00006400000c000b */
[----:B01----:R-:W-:Y:S01]  /*16aa0*/  ENDCOLLECTIVE ;  /* 0x000000000000791b */ /* 0x003fe20003800000 */
.L_x_1612:
        /* <DEDUP_REMOVED lines=8> */
.L_x_1613:
        /* <DEDUP_REMOVED lines=8> */
.L_x_1614:
        /* <DEDUP_REMOVED lines=8> */
.L_x_1615:
        /* <DEDUP_REMOVED lines=9> */
.L_x_1616:
[----:B------:R-:W-:Y:S01]  /*16cc0*/  IMAD.MOV.U32 R16, RZ, RZ, R14 ;  /* 0x000000ffff107224 */ /* 0x000fe200078e000e */
[----:B------:R-:W-:Y:S06]  /*16cd0*/  BRA `(.L_x_1617) ;  /* 0xffffffd800a07947 */ /* 0x000fec000383ffff */
.L_x_1556:
[----:B------:R-:W-:Y:S01]  /*16ce0*/  BSSY B0, `(.L_x_1618) ;  /* 0x0000008000007945 */ /* 0x000fe20003800000 */
[----:B-----5:R-:W-:Y:S02]  /*16cf0*/  IMAD.MOV.U32 R13, RZ, RZ, R2 ;  /* 0x000000ffff0d7224 */ /* 0x020fe400078e0002 */
[----:B--2---:R-:W-:Y:S02]  /*16d00*/  IMAD.MOV.U32 R12, RZ, RZ, 0x1 ;  /* 0x00000001ff0c7424 */ /* 0x004fe400078e00ff */
[----:B------:R-:W-:Y:S02]  /*16d10*/  IMAD.MOV.U32 R11, RZ, RZ, RZ ;  /* 0x000000ffff0b7224 */ /* 0x000fe400078e00ff */
[----:B------:R-:W-:-:S07]  /*16d20*/  IMAD.MOV.U32 R15, RZ, RZ, -0x1 ;  /* 0xffffffffff0f7424 */ /* 0x000fce00078e00ff */
[----:B01-3--:R-:W-:Y:S05]  /*16d30*/  WARPSYNC.COLLECTIVE R15, `(.L_x_1619) ;  /* 0x000000000f087348 */ /* 0x00bfea0003c00000 */
[----:B------:R2:W4:Y:S02]  /*16d40*/  SHFL.UP P6, R14, R13, R12, R11 ;  /* 0x0400000c0d0e7389 */ /* 0x00052400000c000b */
[----:B01234-:R-:W-:Y:S01]  /*16d50*/  ENDCOLLECTIVE ;  /* 0x000000000000791b */ /* 0x01ffe20003800000 */
.L_x_1619:
[----:B------:R-:W-:Y:S05]  /*16d60*/  BSYNC B0 ;  /* 0x0000000000007941 */ /* 0x000fea0003800000 */
.L_x_1618:
        /* <DEDUP_REMOVED lines=9> */
.L_x_1620:
[----:B------:R-:W-:Y:S01]  /*16e00*/  IMAD.MOV.U32 R12, RZ, RZ, 0x4 ;  /* 0x00000004ff0c7424 */ /* 0x000fe200078e00ff */
[----:B------:R-:W-:-:S05]  /*16e10*/  SEL R14, R14, RZ, P2 ;  /* 0x000000ff0e0e7207 */ /* 0x000fca0001000000 */
[----:B------:R-:W-:-:S04]  /*16e20*/  IMAD.IADD R3, R3, 0x1, R14 ;  /* 0x0000000103037824 */ /* 0x000fc800078e020e */
[----:B------:R-:W-:-:S07]  /*16e30*/  IMAD.MOV.U32 R13, RZ, RZ, R3 ;  /* 0x000000ffff0d7224 */ /* 0x000fce00078e0003 */
[----:B------:R-:W-:Y:S05]  /*16e40*/  WARPSYNC.COLLECTIVE R15, `(.L_x_1621) ;  /* 0x000000000f087348 */ /* 0x000fea0003c00000 */
[----:B------:R0:W1:Y:S02]  /*16e50*/  SHFL.UP P6, R14, R13, R12, R11 ;  /* 0x0400000c0d0e7389 */ /* 0x00006400000c000b */
[----:B01----:R-:W-:Y:S01]  /*16e60*/  ENDCOLLECTIVE ;  /* 0x000000000000791b */ /* 0x003fe20003800000 */
.L_x_1621:
[----:B------:R-:W-:Y:S01]  /*16e70*/  IMAD.MOV.U32 R12, RZ, RZ, 0x8 ;  /* 0x00000008ff0c7424 */ /* 0x000fe200078e00ff */
[----:B------:R-:W-:-:S05]  /*16e80*/  SEL R14, R14, RZ, P3 ;  /* 0x000000ff0e0e7207 */ /* 0x000fca0001800000 */
[----:B------:R-:W-:-:S04]  /*16e90*/  IMAD.IADD R3, R3, 0x1, R14 ;  /* 0x0000000103037824 */ /* 0x000fc800078e020e */
[----:B------:R-:W-:-:S07]  /*16ea0*/  IMAD.MOV.U32 R13, RZ, RZ, R3 ;  /* 0x000000ffff0d7224 */ /* 0x000fce00078e0003 */
[----:B------:R-:W-:Y:S05]  /*16eb0*/  WARPSYNC.COLLECTIVE R15, `(.L_x_1622) ;  /* 0x000000000f087348 */ /* 0x000fea0003c00000 */
[----:B------:R0:W1:Y:S02]  /*16ec0*/  SHFL.UP P6, R14, R13, R12, R11 ;  /* 0x0400000c0d0e7389 */ /* 0x00006400000c000b */
[----:B01----:R-:W-:Y:S01]  /*16ed0*/  ENDCOLLECTIVE ;  /* 0x000000000000791b */ /* 0x003fe20003800000 */
.L_x_1622:
[----:B------:R-:W-:Y:S01]  /*16ee0*/  IMAD.MOV.U32 R12, RZ, RZ, 0x10 ;  /* 0x00000010ff0c7424 */ /* 0x000fe200078e00ff */
[----:B------:R-:W-:-:S05]  /*16ef0*/  SEL R14, R14, RZ, P4 ;  /* 0x000000ff0e0e7207 */ /* 0x000fca0002000000 */
[----:B------:R-:W-:-:S04]  /*16f00*/  IMAD.IADD R3, R3, 0x1, R14 ;  /* 0x0000000103037824 */ /* 0x000fc800078e020e */
[----:B------:R-:W-:-:S07]  /*16f10*/  IMAD.MOV.U32 R13, RZ, RZ, R3 ;  /* 0x000000ffff0d7224 */ /* 0x000fce00078e0003 */
[----:B------:R-:W-:Y:S05]  /*16f20*/  WARPSYNC.COLLECTIVE R15, `(.L_x_1623) ;  /* 0x000000000f087348 */ /* 0x000fea0003c00000 */
[----:B------:R0:W1:Y:S02]  /*16f30*/  SHFL.UP P6, R14, R13, R12, R11 ;  /* 0x0400000c0d0e7389 */ /* 0x00006400000c000b */
[----:B01----:R-:W-:Y:S01]  /*16f40*/  ENDCOLLECTIVE ;  /* 0x000000000000791b */ /* 0x003fe20003800000 */
.L_x_1623:
[----:B------:R-:W-:Y:S02]  /*16f50*/  IMAD.MOV.U32 R12, RZ, RZ, 0x1f ;  /* 0x0000001fff0c7424 */ /* 0x000fe400078e00ff */
[----:B------:R-:W-:Y:S01]  /*16f60*/  IMAD.MOV.U32 R11, RZ, RZ, 0x1f ;  /* 0x0000001fff0b7424 */ /* 0x000fe200078e00ff */
[----:B------:R-:W-:-:S05]  /*16f70*/  SEL R14, R14, RZ, P5 ;  /* 0x000000ff0e0e7207 */ /* 0x000fca0002800000 */
[----:B------:R-:W-:-:S04]  /*16f80*/  IMAD.IADD R3, R3, 0x1, R14 ;  /* 0x0000000103037824 */ /* 0x000fc800078e020e */
[----:B------:R-:W-:-:S07]  /*16f90*/  IMAD.MOV.U32 R13, RZ, RZ, R3 ;  /* 0x000000ffff0d7224 */ /* 0x000fce00078e0003 */
[----:B------:R-:W-:Y:S05]  /*16fa0*/  WARPSYNC.COLLECTIVE R15, `(.L_x_1624) ;  /* 0x000000000f087348 */ /* 0x000fea0003c00000 */
[----:B------:R0:W1:Y:S02]  /*16fb0*/  SHFL.IDX P6, R14, R13, R12, R11 ;  /* 0x0000000c0d0e7389 */ /* 0x00006400000c000b */
[----:B01----:R-:W-:Y:S01]  /*16fc0*/  ENDCOLLECTIVE ;  /* 0x000000000000791b */ /* 0x003fe20003800000 */
.L_x_1624:
[----:B------:R-:W-:Y:S01]  /*16fd0*/  IMAD.MOV.U32 R16, RZ, RZ, R14 ;  /* 0x000000ffff107224 */ /* 0x000fe200078e000e */
[----:B------:R-:W-:Y:S06]  /*16fe0*/  BRA `(.L_x_1625) ;  /* 0xffffffd800787947 */ /* 0x000fec000383ffff */
.L_x_1558:
[----:B------:R-:W-:Y:S01]  /*16ff0*/  BSSY B0, `(.L_x_1626) ;  /* 0x0000006000007945 */ /* 0x000fe20003800000 */
[----:B------:R-:W-:Y:S01]  /*17000*/  PLOP3.LUT P6, PT, P6, PT, PT, 0x8, 0x0 ;  /* 0x000000000000781c */ /* 0x000fe200037ce170 */
[----:B------:R-:W-:-:S12]  /*17010*/  IMAD.MOV.U32 R15, RZ, RZ, -0x1 ;  /* 0xffffffffff0f7424 */ /* 0x000fd800078e00ff */
[----:B01234-:R-:W-:Y:S05]  /*17020*/  WARPSYNC.COLLECTIVE R15, `(.L_x_1627) ;  /* 0x000000000f087348 */ /* 0x01ffea0003c00000 */
[----:B------:R-:W-:Y:S01]  /*17030*/  VOTE.ANY R14, PT, P6 ;  /* 0x00000000000e7806 */ /* 0x000fe200030e0100 */
[----:B01234-:R-:W-:Y:S06]  /*17040*/  ENDCOLLECTIVE ;  /* 0x000000000000791b */ /* 0x01ffec0003800000 */
.L_x_1627:
[----:B------:R-:W-:Y:S05]  /*17050*/  BSYNC B0 ;  /* 0x0000000000007941 */ /* 0x000fea0003800000 */
.L_x_1626:
        /* <DEDUP_REMOVED lines=9> */
.L_x_1628:
[----:B------:R-:W-:Y:S01]  /*170f0*/  IMAD.MOV.U32 R17, RZ, RZ, R14 ;  /* 0x000000ffff117224 */ /* 0x000fe200078e000e */
[----:B------:R-:W-:Y:S06]  /*17100*/  BRA `(.L_x_1629) ;  /* 0xffffffd800687947 */ /* 0x000fec000383ffff */
.L_x_1560:
[----:B------:R-:W-:Y:S01]  /*17110*/  BSSY B0, `(.L_x_1630) ;  /* 0x0000007000007945 */ /* 0x000fe20003800000 */
[----:B------:R-:W-:Y:S02]  /*17120*/  IMAD.MOV.U32 R13, RZ, RZ, R3 ;  /* 0x000000ffff0d7224 */ /* 0x000fe400078e0003 */
[----:B------:R-:W-:Y:S02]  /*17130*/  IMAD.MOV.U32 R11, RZ, RZ, 0x1f ;  /* 0x0000001fff0b7424 */ /* 0x000fe400078e00ff */
[----:B------:R-:W-:-:S07]  /*17140*/  IMAD.MOV.U32 R15, RZ, RZ, -0x1 ;  /* 0xffffffffff0f7424 */ /* 0x000fce00078e00ff */
[----:B01-34-:R-:W-:Y:S05]  /*17150*/  WARPSYNC.COLLECTIVE R15, `(.L_x_1631) ;  /* 0x000000000f087348 */ /* 0x01bfea0003c00000 */
[----:B------:R2:W0:Y:S02]  /*17160*/  SHFL.IDX P6, R14, R13, R12, R11 ;  /* 0x0000000c0d0e7389 */ /* 0x00042400000c000b */
[----:B01234-:R-:W-:Y:S01]  /*17170*/  ENDCOLLECTIVE ;  /* 0x000000000000791b */ /* 0x01ffe20003800000 */
.L_x_1631:
[----:B------:R-:W-:Y:S05]  /*17180*/  BSYNC B0 ;  /* 0x0000000000007941 */ /* 0x000fea0003800000 */
.L_x_1630:
[----:B------:R-:W-:Y:S01]  /*17190*/  IMAD.MOV.U32 R3, RZ, RZ, R14 ;  /* 0x000000ffff037224 */ /* 0x000fe200078e000e */
[----:B------:R-:W-:Y:S06]  /*171a0*/  BRA `(.L_x_1632) ;  /* 0xffffffd8005c7947 */ /* 0x000fec000383ffff */
.L_x_1564:
[----:B0-----:R0:W4:Y:S02]  /*171b0*/  SYNCS.PHASECHK.TRANS64.TRYWAIT P0, [R0+URZ+0x2a820], R3 ;  /* 0x02a82003000075a7 */ /* 0x001124000800017f */
[----:B----4-:R-:W-:Y:S05]  /*171c0*/  @!P0 NANOSLEEP.SYNCS 0x989680 ;  /* 0x009896800000895d */ /* 0x010fea0003900000 */
[----:B------:R-:W4:Y:S02]  /*171d0*/  @!P0 SYNCS.PHASECHK.TRANS64 P0, [R0+URZ+0x2a820], R3 ;  /* 0x02a82003000085a7 */ /* 0x000f24000800007f */
[----:B----4-:R-:W-:Y:S05]  /*171e0*/  @!P0 BRA `(.L_x_1564) ;  /* 0xfffffffc00f08947 */ /* 0x010fea000383ffff */
[----:B------:R-:W-:Y:S05]  /*171f0*/  BRA `(.L_x_1633) ;  /* 0xffffffdc00e07947 */ /* 0x000fea000383ffff */
.L_x_1565:
[----:B------:R-:W4:Y:S01]  /*17200*/  S2R R2, SR_TID.X ;  /* 0x0000000000027919 */ /* 0x000f220000002100 */
[----:B------:R-:W-:Y:S01]  /*17210*/  BSSY B0, `(.L_x_1634) ;  /* 0x000000a000007945 */ /* 0x000fe20003800000 */
[----:B--2---:R-:W-:Y:S02]  /*17220*/  IMAD.MOV.U32 R12, RZ, RZ, RZ ;  /* 0x000000ffff0c7224 */ /* 0x004fe400078e00ff */
[----:B------:R-:W-:Y:S02]  /*17230*/  IMAD.MOV.U32 R11, RZ, RZ, 0x1f ;  /* 0x0000001fff0b7424 */ /* 0x000fe400078e00ff */
[----:B------:R-:W-:Y:S01]  /*17240*/  IMAD.MOV.U32 R15, RZ, RZ, -0x1 ;  /* 0xffffffffff0f7424 */ /* 0x000fe200078e00ff */
[----:B----4-:R-:W-:-:S04]  /*17250*/  SHF.R.U32.HI R2, RZ, 0x5, R2 ;  /* 0x00000005ff027819 */ /* 0x010fc80000011602 */
[----:B------:R-:W-:-:S05]  /*17260*/  LOP3.LUT R2, R2, 0x3, RZ, 0xc0, !PT ;  /* 0x0000000302027812 */ /* 0x000fca00078ec0ff */
[----:B------:R-:W-:-:S07]  /*17270*/  IMAD.MOV.U32 R13, RZ, RZ, R2 ;  /* 0x000000ffff0d7224 */ /* 0x000fce00078e0002 */
[----:B01-3--:R-:W-:Y:S05]  /*17280*/  WARPSYNC.COLLECTIVE R15, `(.L_x_1635) ;  /* 0x000000000f087348 */ /* 0x00bfea0003c00000 */
[----:B------:R2:W4:Y:S02]  /*17290*/  SHFL.IDX P6, R14, R13, R12, R11 ;  /* 0x0000000c0d0e7389 */ /* 0x00052400000c000b */
[----:B01234-:R-:W-:Y:S01]  /*172a0*/  ENDCOLLECTIVE ;  /* 0x000000000000791b */ /* 0x01ffe20003800000 */
.L_x_1635:
[----:B------:R-:W-:Y:S05]  /*172b0*/  BSYNC B0 ;  /* 0x0000000000007941 */ /* 0x000fea0003800000 */
.L_x_1634:
[----:B------:R-:W-:Y:S05]  /*172c0*/  BRA `(.L_x_1636) ;  /* 0xffffffdc00c87947 */ /* 0x000fea000383ffff */
.L_x_1568:
[----:B------:R-:W-:Y:S01]  /*172d0*/  BSSY B1, `(.L_x_1637) ;  /* 0x0000006000017945 */ /* 0x000fe20003800000 */
[----:B------:R-:W-:-:S07]  /*172e0*/  IMAD.MOV.U32 R15, RZ, RZ, -0x1 ;  /* 0xffffffffff0f7424 */ /* 0x000fce00078e00ff */
[----:B-1234-:R-:W-:Y:S05]  /*172f0*/  WARPSYNC.COLLECTIVE R15, `(.L_x_1638) ;  /* 0x000000000f0c7348 */ /* 0x01efea0003c00000 */
[----:B------:R-:W-:Y:S02]  /*17300*/  ELECT P6, UR62, PT ;  /* 0x00000000003e782f */ /* 0x000fe400038c0000 */
[----:B------:R-:W-:Y:S01]  /*17310*/  MOV R14, UR62 ;  /* 0x0000003e000e7c02 */ /* 0x000fe20008000f00 */
[----:B-1234-:R-:W-:Y:S10]  /*17320*/  ENDCOLLECTIVE ;  /* 0x000000000000791b */ /* 0x01eff40003800000 */
.L_x_1638:
[----:B------:R-:W-:Y:S05]  /*17330*/  BSYNC B1 ;  /* 0x0000000000017941 */ /* 0x000fea0003800000 */
.L_x_1637:
[----:B------:R-:W-:Y:S05]  /*17340*/  BRA `(.L_x_1639) ;  /* 0xffffffdc00c07947 */ /* 0x000fea000383ffff */
.L_x_1570:
[----:B0-----:R0:W2:Y:S02]  /*17350*/  SYNCS.PHASECHK.TRANS64.TRYWAIT P0, [R6+URZ], R5 ;  /* 0x00000005060075a7 */ /* 0x0010a4000800017f */
[----:B--2---:R-:W-:Y:S05]  /*17360*/  @!P0 NANOSLEEP.SYNCS 0x989680 ;  /* 0x009896800000895d */ /* 0x004fea0003900000 */
[----:B------:R-:W2:Y:S02]  /*17370*/  @!P0 SYNCS.PHASECHK.TRANS64 P0, [R6+URZ], R5 ;  /* 0x00000005060085a7 */ /* 0x000ea4000800007f */
[----:B--2---:R-:W-:Y:S05]  /*17380*/  @!P0 BRA `(.L_x_1570) ;  /* 0xfffffffc00f08947 */ /* 0x004fea000383ffff */
[----:B------:R-:W-:Y:S05]  /*17390*/  BRA `(.L_x_1640) ;  /* 0xffffffe000047947 */ /* 0x000fea000383ffff */
.L_x_1571:
[----:B--2---:R2:W3:Y:S02]  /*173a0*/  SYNCS.PHASECHK.TRANS64.TRYWAIT P0, [R7+URZ], R2 ;  /* 0x00000002070075a7 */ /* 0x0044e4000800017f */
[----:B---3--:R-:W-:Y:S05]  /*173b0*/  @!P0 NANOSLEEP.SYNCS 0x989680 ;  /* 0x009896800000895d */ /* 0x008fea0003900000 */
[----:B------:R-:W3:Y:S02]  /*173c0*/  @!P0 SYNCS.PHASECHK.TRANS64 P0, [R7+URZ], R2 ;  /* 0x00000002070085a7 */ /* 0x000ee4000800007f */
[----:B---3--:R-:W-:Y:S05]  /*173d0*/  @!P0 BRA `(.L_x_1571) ;  /* 0xfffffffc00f08947 */ /* 0x008fea000383ffff */
[----:B------:R-:W-:Y:S05]  /*173e0*/  BRA `(.L_x_1641) ;  /* 0xffffffdc00f87947 */ /* 0x000fea000383ffff */
.L_x_1573:
[----:B---3--:R3:W4:Y:S02]  /*173f0*/  SYNCS.PHASECHK.TRANS64.TRYWAIT P0, [R4+URZ], R5 ;  /* 0x00000005040075a7 */ /* 0x008724000800017f */
[----:B----4-:R-:W-:Y:S05]  /*17400*/  @!P0 NANOSLEEP.SYNCS 0x989680 ;  /* 0x009896800000895d */ /* 0x010fea0003900000 */
[----:B------:R-:W4:Y:S02]  /*17410*/  @!P0 SYNCS.PHASECHK.TRANS64 P0, [R4+URZ], R5 ;  /* 0x00000005040085a7 */ /* 0x000f24000800007f */
[----:B----4-:R-:W-:Y:S05]  /*17420*/  @!P0 BRA `(.L_x_1573) ;  /* 0xfffffffc00f08947 */ /* 0x010fea000383ffff */
[----:B------:R-:W-:Y:S05]  /*17430*/  BRA `(.L_x_1642) ;  /* 0xffffffe000007947 */ /* 0x000fea000383ffff */
.L_x_1643:
        /* <DEDUP_REMOVED lines=12> */
.L_x_3198:


//--------------------- .text._ZN7cutlass13device_kernelIN5flash11enable_sm90INS1_16FlashAttnFwdSm90INS1_25CollectiveMainloopFwdSm90ILi2EN4cute5tupleIJNS5_1CILi1EEES8_S8_EEENS6_IJNS7_ILi128EEENS7_ILi96EEENS7_ILi192EEEEEELi128ENS_6half_tEfNS_4arch4Sm90ELb0ELb1ELb0ELb1ELb0ELb1ELb0ELb1ELb1ELb1ELb0ELb0EEENS1_21CollectiveEpilogueFwdINS6_IJSA_SA_SB_EEES9_SE_SG_Li256ELb1ELb1ELb0ELb0EEENS1_36VarlenDynamicPersistentTileSchedulerILi128ELi96ELi256ELi128ELb0ELb1ELb1ELb1ELb0ELb1EEEEEEEEEvNT_6ParamsE --------------------------
	.section	.text._ZN7cutlass13device_kernelIN5flash11enable_sm90INS1_16FlashAttnFwdSm90INS1_25CollectiveMainloopFwdSm90ILi2EN4cute5tupleIJNS5_1CILi1EEES8_S8_EEENS6_IJNS7_ILi128EEENS7_ILi96EEENS7_ILi192EEEEEELi128ENS_6half_tEfNS_4arch4Sm90ELb0ELb1ELb0ELb1ELb0ELb1ELb0ELb1ELb1ELb1ELb0ELb0EEENS1_21CollectiveEpilogueFwdINS6_IJSA_SA_SB_EEES9_SE_SG_Li256ELb1ELb1ELb0ELb0EEENS1_36VarlenDynamicPersistentTileSchedulerILi128ELi96ELi256ELi128ELb0ELb1ELb1ELb1ELb0ELb1EEEEEEEEEvNT_6ParamsE,"ax",@progbits
	.align	128
.text._ZN7cutlass13device_kernelIN5flash11enable_sm90INS1_16FlashAttnFwdSm90INS1_25CollectiveMainloopFwdSm90ILi2EN4cute5tupleIJNS5_1CILi1EEES8_S8_EEENS6_IJNS7_ILi128EEENS7_ILi96EEENS7_ILi192EEEEEELi128ENS_6half_tEfNS_4arch4Sm90ELb0ELb1ELb0ELb1ELb0ELb1ELb0ELb1ELb1ELb1ELb0ELb0EEENS1_21CollectiveEpilogueFwdINS6_IJSA_SA_SB_EEES9_SE_SG_Li256ELb1ELb1ELb0ELb0EEENS1_36VarlenDynamicPersistentTileSchedulerILi128ELi96ELi256ELi128ELb0ELb1ELb1ELb1ELb0ELb1EEEEEEEEEvNT_6ParamsE:
        .type           _ZN7cutlass13device_kernelIN5flash11enable_sm90INS1_16FlashAttnFwdSm90INS1_25CollectiveMainloopFwdSm90ILi2EN4cute5tupleIJNS5_1CILi1EEES8_S8_EEENS6_IJNS7_ILi128EEENS7_ILi96EEENS7_ILi192EEEEEELi128ENS_6half_tEfNS_4arch4Sm90ELb0ELb1ELb0ELb1ELb0ELb1ELb0ELb1ELb1ELb1ELb0ELb0EEENS1_21CollectiveEpilogueFwdINS6_IJSA_SA_SB_EEES9_SE_SG_Li256ELb1ELb1ELb0ELb0EEENS1_36VarlenDynamicPersistentTileSchedulerILi128ELi96ELi256ELi128ELb0ELb1ELb1ELb1ELb0ELb1EEEEEEEEEvNT_6ParamsE,@function
        .size           _ZN7cutlass13device_kernelIN5flash11enable_sm90INS1_16FlashAttnFwdSm90INS1_25CollectiveMainloopFwdSm90ILi2EN4cute5tupleIJNS5_1CILi1EEES8_S8_EEENS6_IJNS7_ILi128EEENS7_ILi96EEENS7_ILi192EEEEEELi128ENS_6half_tEfNS_4arch4Sm90ELb0ELb1ELb0ELb1ELb0ELb1ELb0ELb1ELb1ELb1ELb0ELb0EEENS1_21CollectiveEpilogueFwdINS6_IJSA_SA_SB_EEES9_SE_SG_Li256ELb1ELb1ELb0ELb0EEENS1_36VarlenDynamicPersistentTileSchedulerILi128ELi96ELi256ELi128ELb0ELb1ELb1ELb1ELb0ELb1EEEEEEEEEvNT_6ParamsE,(.L_x_3199 - _ZN7cutlass13device_kernelIN5flash11enable_sm90INS1_16FlashAttnFwdSm90INS1_25CollectiveMainloopFwdSm90ILi2EN4cute5tupleIJNS5_1CILi1EEES8_S8_EEENS6_IJNS7_ILi128EEENS7_ILi96EEENS7_ILi192EEEEEELi128ENS_6half_tEfNS_4arch4Sm90ELb0ELb1ELb0ELb1ELb0ELb1ELb0ELb1ELb1ELb1ELb0ELb0EEENS1_21CollectiveEpilogueFwdINS6_IJSA_SA_SB_EEES9_SE_SG_Li256ELb1ELb1ELb0ELb0EEENS1_36VarlenDynamicPersistentTileSchedulerILi128ELi96ELi256ELi128ELb0ELb1ELb1ELb1ELb0ELb1EEEEEEEEEvNT_6ParamsE)
        .other          _ZN7cutlass13device_kernelIN5flash11enable_sm90INS1_16FlashAttnFwdSm90INS1_25CollectiveMainloopFwdSm90ILi2EN4cute5tupleIJNS5_1CILi1EEES8_S8_EEENS6_IJNS7_ILi128EEENS7_ILi96EEENS7_ILi192EEEEEELi128ENS_6half_tEfNS_4arch4Sm90ELb0ELb1ELb0ELb1ELb0ELb1ELb0ELb1ELb1ELb1ELb0ELb0EEENS1_21CollectiveEpilogueFwdINS6_IJSA_SA_SB_EEES9_SE_SG_Li256ELb1ELb1ELb0ELb0EEENS1_36VarlenDynamicPersistentTileSchedulerILi128ELi96ELi256ELi128ELb0ELb1ELb1ELb1ELb0ELb1EEEEEEEEEvNT_6ParamsE,@"STO_CUDA_ENTRY STV_DEFAULT"
_ZN7cutlass13device_kernelIN5flash11enable_sm90INS1_16FlashAttnFwdSm90INS1_25CollectiveMainloopFwdSm90ILi2EN4cute5tupleIJNS5_1CILi1EEES8_S8_EEENS6_IJNS7_ILi128EEENS7_ILi96EEENS7_ILi192EEEEEELi128ENS_6half_tEfNS_4arch4Sm90ELb0ELb1ELb0ELb1ELb0ELb1ELb0ELb1ELb1ELb1ELb0ELb0EEENS1_21CollectiveEpilogueFwdINS6_IJSA_SA_SB_EEES9_SE_SG_Li256ELb1ELb1ELb0ELb0EEENS1_36VarlenDynamicPersistentTileSchedulerILi128ELi96ELi256ELi128ELb0ELb1ELb1ELb1ELb0ELb1EEEEEEEEEvNT_6ParamsE:
        /* <DEDUP_REMOVED lines=24> */
.L_x_1645:
[----:B------:R-:W-:Y:S05]  /*0180*/  BSYNC B0 ;  /* 0x0000000000007941 */ /* 0x000fea0003800000 */
.L_x_1644:
        /* <DEDUP_REMOVED lines=41> */
.L_x_1646:
        /* <DEDUP_REMOVED lines=22> */
.L_x_1647:
        /* <DEDUP_REMOVED lines=18> */
.L_x_1648:
        /* <DEDUP_REMOVED lines=22> */
.L_x_1649:
        /* <DEDUP_REMOVED lines=22> */
.L_x_1650:
[----:B------:R-:W-:Y:S01]  /*0960*/  PLOP3.LUT P0, PT, PT, PT, UP0, 0x80, 0x0 ;  /* 0x000000000000781c */ /* 0x000fe20003f0f008 */
[----:B------:R-:W-:Y:S01]  /*0970*/  UMOV UR60, 0x1 ;  /* 0x00000001003c7882 */ /* 0x000fe20000000000 */
[----:B------:R-:W-:Y:S01]  /*0980*/  NOP ;  /* 0x0000000000007918 */ /* 0x000fe20000000000 */
[----:B------:R-:W-:Y:S01]  /*0990*/  USEL UR60, UR60, 0x2, !UP0 ;  /* 0x000000023c3c7887 */ /* 0x000fe2000c000000 */
[----:B------:R-:W-:Y:S01]  /*09a0*/  BSSY B9, `(.L_x_1651) ;  /* 0x00027a9000097945 */ /* 0x000fe20003800000 */
[----:B012-4-:R-:W-:Y:S08]  /*09b0*/  BAR.SYNC.DEFER_BLOCKING 0x0 ;  /* 0x0000000000007b1d */ /* 0x017ff00000010000 */
[----:B------:R-:W-:Y:S05]  /*09c0*/  @!P0 BRA `(.L_x_1652) ;  /* 0x000001f400d48947 */ /* 0x000fea0003800000 */
.L_x_1653:
        /* <DEDUP_REMOVED lines=15> */
[----:B------:R-:W-:Y:S01]  /*0ac0*/  VIADD R4, R4, 0xffffff80 ;  /* 0xffffff8004047836 */ /* 0x000fe20000000000 */
[----:B------:R-:W-:Y:S01]  /*0ad0*/  R2UR UR4, R16 ;  /* 0x00000000100472ca */ /* 0x000fe200000e0000 */
[----:B------:R-:W-:Y:S01]  /*0ae0*/  ULOP3.LUT UR5, UR60, 0x1, URZ, 0xfc, !UPT ;  /* 0x000000013c057892 */ /* 0x000fe2000f8efc3f */
[----:B------:R-:W-:Y:S01]  /*0af0*/  MOV R187, RZ ;  /* 0x000000ff00bb7202 */ /* 0x000fe20000000f00 */
[----:B------:R-:W-:Y:S01]  /*0b00*/  IMAD.MOV.U32 R17, RZ, RZ, RZ ;  /* 0x000000ffff117224 */ /* 0x000fe200078e00ff */
[----:B------:R-:W-:Y:S01]  /*0b10*/  SHF.R.S32.HI R3, RZ, 0x1f, R4 ;  /* 0x0000001fff037819 */ /* 0x000fe20000011404 */
[----:B------:R-:W-:Y:S01]  /*0b20*/  IMAD.MOV.U32 R167, RZ, RZ, RZ ;  /* 0x000000ffffa77224 */ /* 0x000fe200078e00ff */
[----:B------:R-:W-:Y:S02]  /*0b30*/  CS2R R22, SRZ ;  /* 0x0000000000167805 */ /* 0x000fe4000001ff00 */
[CC--:B------:R-:W-:Y:S02]  /*0b40*/  LEA.HI R0, R3.reuse, R4.reuse, RZ, 0x7 ;  /* 0x0000000403007211 */ /* 0x0c0fe400078f38ff */
[----:B------:R-:W-:-:S02]  /*0b50*/  LEA.HI R2, R3, R4, RZ, 0x4 ;  /* 0x0000000403027211 */ /* 0x000fc400078f20ff */
[----:B------:R-:W-:Y:S01]  /*0b60*/  LOP3.LUT R201, R0, 0xffffff80, RZ, 0xc0, !PT ;  /* 0xffffff8000c97812 */ /* 0x000fe200078ec0ff */
[----:B------:R-:W-:Y:S01]  /*0b70*/  UIADD3 UR4, UR4, 0xc400, URZ ;  /* 0x0000c40004047890 */ /* 0x000fe2000fffe03f */
[----:B------:R-:W-:Y:S02]  /*0b80*/  SHF.R.S32.HI R5, RZ, 0x4, R2 ;  /* 0x00000004ff057819 */ /* 0x000fe40000011402 */
[----:B------:R-:W-:Y:S01]  /*0b90*/  SHF.R.S32.HI R223, RZ, 0x7, R0 ;  /* 0x00000007ffdf7819 */ /* 0x000fe20000011400 */
[----:B------:R-:W-:Y:S01]  /*0ba0*/  IMAD.IADD R201, R4, 0x1, -R201 ;  /* 0x0000000104c97824 */ /* 0x000fe200078e0ac9 */
[----:B------:R-:W-:Y:S02]  /*0bb0*/  LEA.HI R190, R3, R4, RZ, 0x3 ;  /* 0x0000000403be7211 */ /* 0x000fe400078f18ff */
[----:B------:R-:W-:Y:S02]  /*0bc0*/  LEA.HI R0, R0, R223, RZ, 0x1 ;  /* 0x000000df00007211 */ /* 0x000fe400078f08ff */
[----:B------:R-:W-:-:S02]  /*0bd0*/  SHF.R.S32.HI R8, RZ, 0x1f, R201 ;  /* 0x0000001fff087819 */ /* 0x000fc400000114c9 */
[----:B------:R-:W-:Y:S02]  /*0be0*/  LOP3.LUT R0, R0, 0x3fffffe, RZ, 0xc0, !PT ;  /* 0x03fffffe00007812 */ /* 0x000fe400078ec0ff */
[CC--:B------:R-:W-:Y:S02]  /*0bf0*/  LEA.HI R9, R8.reuse, R201.reuse, RZ, 0x2 ;  /* 0x000000c908097211 */ /* 0x0c0fe400078f10ff */
[----:B------:R-:W-:Y:S01]  /*0c00*/  LEA.HI R8, R8, R201, RZ, 0x5 ;  /* 0x000000c908087211 */ /* 0x000fe200078f28ff */
[----:B------:R-:W-:Y:S01]  /*0c10*/  IMAD.IADD R0, R223, 0x1, -R0 ;  /* 0x00000001df007824 */ /* 0x000fe200078e0a00 */
[--C-:B------:R-:W-:Y:S02]  /*0c20*/  SHF.R.S32.HI R7, RZ, 0x2, R9.reuse ;  /* 0x00000002ff077819 */ /* 0x100fe40000011409 */
[----:B------:R-:W-:Y:S02]  /*0c30*/  SHF.R.S32.HI R6, RZ, 0x1f, R9 ;  /* 0x0000001fff067819 */ /* 0x000fe40000011409 */
[----:B------:R-:W-:-:S02]  /*0c40*/  SHF.R.S32.HI R8, RZ, 0x5, R8 ;  /* 0x00000005ff087819 */ /* 0x000fc40000011408 */
[----:B------:R-:W-:Y:S02]  /*0c50*/  LEA.HI R10, R6, R7, RZ, 0x3 ;  /* 0x00000007060a7211 */ /* 0x000fe400078f18ff */
[----:B------:R-:W-:Y:S02]  /*0c60*/  LEA.HI R6, R2, R5, RZ, 0x1 ;  /* 0x0000000502067211 */ /* 0x000fe400078f08ff */
[----:B------:R-:W-:Y:S02]  /*0c70*/  LOP3.LUT R10, R10, 0xfffffff8, RZ, 0xc0, !PT ;  /* 0xfffffff80a0a7812 */ /* 0x000fe400078ec0ff */
[----:B------:R-:W-:Y:S02]  /*0c80*/  LOP3.LUT R6, R6, 0x1ffffffe, RZ, 0xc0, !PT ;  /* 0x1ffffffe06067812 */ /* 0x000fe400078ec0ff */
[----:B------:R-:W-:Y:S01]  /*0c90*/  LOP3.LUT R180, R9, 0x7ffffffc, RZ, 0xc0, !PT ;  /* 0x7ffffffc09b47812 */ /* 0x000fe200078ec0ff */
[----:B------:R-:W-:Y:S02]  /*0ca0*/  IMAD.IADD R7, R7, 0x1, -R10 ;  /* 0x0000000107077824 */ /* 0x000fe400078e0a0a */
[----:B------:R-:W-:Y:S01]  /*0cb0*/  IMAD.IADD R6, R5, 0x1, -R6 ;  /* 0x0000000105067824 */ /* 0x000fe200078e0a06 */
[----:B------:R-:W-:Y:S01]  /*0cc0*/  LEA.HI R5, R3, R4, RZ, 0x5 ;  /* 0x0000000403057211 */ /* 0x000fe200078f28ff */
[----:B------:R-:W-:Y:S01]  /*0cd0*/  IMAD.IADD R180, R201, 0x1, -R180 ;  /* 0x00000001c9b47824 */ /* 0x000fe200078e0ab4 */
[----:B------:R-:W-:-:S02]  /*0ce0*/  LEA R11, R8, R7, 0x4 ;  /* 0x00000007080b7211 */ /* 0x000fc400078e20ff */
[----:B------:R-:W-:Y:S02]  /*0cf0*/  LEA.HI R7, R3, R4, RZ, 0x2 ;  /* 0x0000000403077211 */ /* 0x000fe400078f10ff */
[----:B------:R-:W-:Y:S02]  /*0d00*/  LOP3.LUT R3, R2, 0x3fffff0, RZ, 0xc0, !PT ;  /* 0x03fffff002037812 */ /* 0x000fe400078ec0ff */
[----:B------:R-:W-:Y:S02]  /*0d10*/  LOP3.LUT R189, R7, 0xfffffffc, RZ, 0xc0, !PT ;  /* 0xfffffffc07bd7812 */ /* 0x000fe400078ec0ff */
[----:B------:R-:W-:Y:S01]  /*0d20*/  SHF.R.S32.HI R162, RZ, 0x2, R7 ;  /* 0x00000002ffa27819 */ /* 0x000fe20000011407 */
[C---:B------:R-:W-:Y:S01]  /*0d30*/  IMAD.IADD R3, R4.reuse, 0x1, -R3 ;  /* 0x0000000104037824 */ /* 0x040fe200078e0a03 */
[----:B------:R-:W-:Y:S01]  /*0d40*/  SHF.R.S32.HI R7, RZ, 0x1f, R7 ;  /* 0x0000001fff077819 */ /* 0x000fe20000011407 */
[----:B------:R-:W-:Y:S01]  /*0d50*/  IMAD.IADD R189, R4, 0x1, -R189 ;  /* 0x0000000104bd7824 */ /* 0x000fe200078e0abd */
[----:B------:R-:W-:Y:S01]  /*0d60*/  SHF.R.S32.HI R176, RZ, 0x5, R5 ;  /* 0x00000005ffb07819 */ /* 0x000fe20000011405 */
[----:B------:R-:W-:Y:S01]  /*0d70*/  VIADD R188, R162, 0x40 ;  /* 0x00000040a2bc7836 */ /* 0x000fe20000000000 */
[----:B------:R-:W-:Y:S01]  /*0d80*/  LEA.HI R7, R7, R162, RZ, 0x3 ;  /* 0x000000a207077211 */ /* 0x000fe200078f18ff */
[----:B------:R-:W-:Y:S01]  /*0d90*/  IMAD.SHL.U32 R160, R189, 0x4, RZ ;  /* 0x00000004bda07824 */ /* 0x000fe200078e00ff */
[----:B------:R-:W-:Y:S01]  /*0da0*/  LEA R224, R0, R11, 0x6 ;  /* 0x0000000b00e07211 */ /* 0x000fe200078e30ff */
[----:B------:R-:W-:Y:S01]  /*0db0*/  IMAD R3, R176, 0x10, R3 ;  /* 0x00000010b0037824 */ /* 0x000fe200078e0203 */
[----:B------:R-:W-:Y:S01]  /*0dc0*/  LOP3.LUT R7, R7, 0xfffffff8, RZ, 0xc0, !PT ;  /* 0xfffffff807077812 */ /* 0x000fe200078ec0ff */
[C---:B------:R-:W-:Y:S01]  /*0dd0*/  VIADD R169, R160.reuse, 0x20 ;  /* 0x00000020a0a97836 */ /* 0x040fe20000000000 */
[C---:B------:R-:W-:Y:S01]  /*0de0*/  IADD3 R168, R160.reuse, 0x40, RZ ;  /* 0x00000040a0a87810 */ /* 0x040fe20007ffe0ff */
[----:B------:R-:W-:Y:S01]  /*0df0*/  IMAD R225, R3, 0x8, R6 ;  /* 0x0000000803e17824 */ /* 0x000fe200078e0206 */
[----:B------:R-:W-:Y:S01]  /*0e00*/  SHF.R.S32.HI R3, RZ, 0x1f, R188 ;  /* 0x0000001fff037819 */ /* 0x000fe200000114bc */
[----:B------:R-:W-:Y:S01]  /*0e10*/  IMAD.IADD R165, R160, 0x1, R169 ;  /* 0x00000001a0a57824 */ /* 0x000fe200078e02a9 */
[----:B------:R-:W-:Y:S01]  /*0e20*/  LOP3.LUT R5, R190, 0xfffffff8, RZ, 0xc0, !PT ;  /* 0xfffffff8be057812 */ /* 0x000fe200078ec0ff */
[----:B------:R-:W-:Y:S01]  /*0e30*/  IMAD.IADD R199, R162, 0x1, -R7 ;  /* 0x00000001a2c77824 */ /* 0x000fe200078e0a07 */
[----:B------:R-:W-:Y:S01]  /*0e40*/  LEA.HI R3, R3, R188, RZ, 0x3 ;  /* 0x000000bc03037211 */ /* 0x000fe200078f18ff */
[----:B------:R-:W-:Y:S01]  /*0e50*/  IMAD.SHL.U32 R173, R188, 0x40, RZ ;  /* 0x00000040bcad7824 */ /* 0x000fe200078e00ff */
[----:B------:R-:W-:Y:S01]  /*0e60*/  SHF.R.S32.HI R0, RZ, 0x1f, R165 ;  /* 0x0000001fff007819 */ /* 0x000fe200000114a5 */
[----:B------:R-:W-:Y:S01]  /*0e70*/  IMAD.SHL.U32 R174, R199, 0x40, RZ ;  /* 0x00000040c7ae7824 */ /* 0x000fe200078e00ff */
[----:B------:R-:W-:Y:S01]  /*0e80*/  IADD3 R171, R160, 0x10, RZ ;  /* 0x00000010a0ab7810 */ /* 0x000fe20007ffe0ff */
[----:B------:R-:W-:Y:S01]  /*0e90*/  IMAD.SHL.U32 R3, R3, 0x40, RZ ;  /* 0x0000004003037824 */ /* 0x000fe200078e00ff */
[-C--:B------:R-:W-:Y:S01]  /*0ea0*/  LEA.HI R191, R0, R165.reuse, RZ, 0x3 ;  /* 0x000000a500bf7211 */ /* 0x080fe200078f18ff */
[----:B------:R-:W-:Y:S01]  /*0eb0*/  IMAD.IADD R166, R160, 0x1, R168 ;  /* 0x00000001a0a67824 */ /* 0x000fe200078e02a8 */
[----:B------:R-:W-:Y:S01]  /*0ec0*/  LEA.HI R0, R0, R165, RZ, 0x6 ;  /* 0x000000a500007211 */ /* 0x000fe200078f30ff */
[----:B------:R-:W-:Y:S01]  /*0ed0*/  IMAD.IADD R184, R4, 0x1, -R5 ;  /* 0x0000000104b87824 */ /* 0x000fe200078e0a05 */
[----:B------:R-:W-:Y:S01]  /*0ee0*/  LOP3.LUT R174, R174, 0x1c0, RZ, 0xc0, !PT ;  /* 0x000001c0aeae7812 */ /* 0x000fe200078ec0ff */
[----:B------:R-:W-:Y:S01]  /*0ef0*/  IMAD.SHL.U32 R176, R176, 0x200, RZ ;  /* 0x00000200b0b07824 */ /* 0x000fe200078e00ff */
[----:B------:R-:W-:Y:S01]  /*0f00*/  LOP3.LUT R173, R173, 0x1c0, RZ, 0xc0, !PT ;  /* 0x000001c0adad7812 */ /* 0x000fe200078ec0ff */
[----:B------:R-:W-:Y:S01]  /*0f10*/  IMAD.SHL.U32 R2, R0, 0x80, RZ ;  /* 0x0000008000027824 */ /* 0x000fe200078e00ff */
[----:B------:R-:W-:Y:S01]  /*0f20*/  SHF.R.U32.HI R175, RZ, 0x3, R174 ;  /* 0x00000003ffaf7819 */ /* 0x000fe200000116ae */
[----:B------:R-:W-:Y:S01]  /*0f30*/  IMAD.SHL.U32 R18, R189, 0x8, RZ ;  /* 0x00000008bd127824 */ /* 0x000fe200078e00ff */
[----:B------:R-:W-:Y:S01]  /*0f40*/  LOP3.LUT R0, R174, 0x38, R191, 0xf8, !PT ;  /* 0x00000038ae007812 */ /* 0x000fe200078ef8bf */
[----:B------:R-:W-:Y:S01]  /*0f50*/  IMAD.SHL.U32 R182, R184, 0x8, RZ ;  /* 0x00000008b8b67824 */ /* 0x000fe200078e00ff */
[----:B------:R-:W-:Y:S01]  /*0f60*/  SHF.R.U32.HI R208, RZ, 0x3, R173 ;  /* 0x00000003ffd07819 */ /* 0x000fe200000116ad */
[----:B------:R-:W-:Y:S01]  /*0f70*/  VIADD R170, R160, 0x30 ;  /* 0x00000030a0aa7836 */ /* 0x000fe20000000000 */
[----:B------:R-:W-:Y:S01]  /*0f80*/  LOP3.LUT R178, R3, 0xfffffe00, RZ, 0xc0, !PT ;  /* 0xfffffe0003b27812 */ /* 0x000fe200078ec0ff */
[----:B------:R-:W-:Y:S01]  /*0f90*/  VIADD R183, R182, 0x40 ;  /* 0x00000040b6b77836 */ /* 0x000fe20000000000 */
[----:B------:R-:W-:Y:S01]  /*0fa0*/  LOP3.LUT R7, R173, 0x38, R191, 0xf8, !PT ;  /* 0x00000038ad077812 */ /* 0x000fe200078ef8bf */
[----:B------:R-:W-:Y:S01]  /*0fb0*/  VIADD R172, R160, 0x50 ;  /* 0x00000050a0ac7836 */ /* 0x000fe20000000000 */
[----:B------:R-:W-:Y:S01]  /*0fc0*/  SHF.R.S32.HI R3, RZ, 0x1f, R166 ;  /* 0x0000001fff037819 */ /* 0x000fe200000114a6 */
[----:B------:R-:W-:Y:S01]  /*0fd0*/  IMAD.SHL.U32 R225, R225, 0x8, RZ ;  /* 0x00000008e1e17824 */ /* 0x000fe200078e00ff */
[----:B------:R-:W-:-:S02]  /*0fe0*/  LOP3.LUT R5, R2, 0xffffe000, RZ, 0xc0, !PT ;  /* 0xffffe00002057812 */ /* 0x000fc400078ec0ff */
[----:B------:R-:W-:Y:S02]  /*0ff0*/  LOP3.LUT R0, R0, R175, RZ, 0x3c, !PT ;  /* 0x000000af00007212 */ /* 0x000fe400078e3cff */
[----:B------:R-:W-:Y:S02]  /*1000*/  LOP3.LUT R2, R7, R208, RZ, 0x3c, !PT ;  /* 0x000000d007027212 */ /* 0x000fe400078e3cff */
[CC--:B------:R-:W-:Y:S02]  /*1010*/  LEA.HI R4, R3.reuse, R166.reuse, RZ, 0x6 ;  /* 0x000000a603047211 */ /* 0x0c0fe400078f30ff */
[----:B------:R-:W-:Y:S02]  /*1020*/  LEA.HI R3, R3, R166, RZ, 0x3 ;  /* 0x000000a603037211 */ /* 0x000fe400078f18ff */
[-C--:B------:R-:W-:Y:S01]  /*1030*/  IADD3 R207, R0, R5.reuse, R176 ;  /* 0x0000000500cf7210 */ /* 0x080fe20007ffe0b0 */
[----:B------:R-:W-:Y:S01]  /*1040*/  IMAD.U32 R0, RZ, RZ, UR5 ;  /* 0x00000005ff007e24 */ /* 0x000fe2000f8e00ff */
[----:B------:R-:W-:Y:S01]  /*1050*/  IADD3 R2, R2, R5, R178 ;  /* 0x0000000502027210 */ /* 0x000fe20007ffe0b2 */
[----:B------:R-:W-:Y:S01]  /*1060*/  IMAD.U32 R5, RZ, RZ, UR4 ;  /* 0x00000004ff057e24 */ /* 0x000fe2000f8e00ff */
[----:B------:R-:W-:Y:S01]  /*1070*/  LEA.HI R0, R189, R189, RZ, 0x1 ;  /* 0x000000bdbd007211 */ /* 0x000fe200078f08ff */
[----:B------:R-:W-:Y:S01]  /*1080*/  IMAD.SHL.U32 R6, R4, 0x80, RZ ;  /* 0x0000008004067824 */ /* 0x000fe200078e00ff */
[----:B------:R-:W-:-:S02]  /*1090*/  LOP3.LUT R4, R174, 0x38, R3, 0xf8, !PT ;  /* 0x00000038ae047812 */ /* 0x000fc400078ef803 */
[----:B------:R-:W-:Y:S01]  /*10a0*/  LOP3.LUT R11, R173, 0x38, R3, 0xf8, !PT ;  /* 0x00000038ad0b7812 */ /* 0x000fe200078ef803 */
[----:B------:R0:W-:Y:S01]  /*10b0*/  STL [R1+0x8], R5 ;  /* 0x0000080501007387 */ /* 0x0001e20000100800 */
[----:B------:R-:W-:Y:S02]  /*10c0*/  LOP3.LUT R0, R0, 0x1ffffffe, RZ, 0xc0, !PT ;  /* 0x1ffffffe00007812 */ /* 0x000fe400078ec0ff */
[----:B------:R-:W-:Y:S02]  /*10d0*/  LOP3.LUT R7, R6, 0xffffe000, RZ, 0xc0, !PT ;  /* 0xffffe00006077812 */ /* 0x000fe400078ec0ff */
[----:B------:R-:W-:Y:S01]  /*10e0*/  LOP3.LUT R4, R4, R175, RZ, 0x3c, !PT ;  /* 0x000000af04047212 */ /* 0x000fe200078e3cff */
[----:B------:R-:W-:Y:S01]  /*10f0*/  IMAD.IADD R181, R189, 0x1, -R0 ;  /* 0x00000001bdb57824 */ /* 0x000fe200078e0a00 */
[----:B------:R-:W-:Y:S02]  /*1100*/  LOP3.LUT R11, R11, R208, RZ, 0x3c, !PT ;  /* 0x000000d00b0b7212 */ /* 0x000fe400078e3cff */
[----:B------:R-:W-:-:S02]  /*1110*/  IADD3 R4, R4, R7, R176 ;  /* 0x0000000704047210 */ /* 0x000fc40007ffe0b0 */
[----:B0-----:R-:W-:Y:S02]  /*1120*/  LOP3.LUT R5, R173, 0x38, R18, 0xf8, !PT ;  /* 0x00000038ad057812 */ /* 0x001fe400078ef812 */
[----:B------:R-:W-:Y:S02]  /*1130*/  IADD3 R11, R11, R7, R178 ;  /* 0x000000070b0b7210 */ /* 0x000fe40007ffe0b2 */
[----:B------:R-:W-:Y:S02]  /*1140*/  LOP3.LUT R5, R178, R5, R208, 0xf6, !PT ;  /* 0x00000005b2057212 */ /* 0x000fe400078ef6d0 */
[----:B------:R-:W-:Y:S02]  /*1150*/  SHF.R.S32.HI R190, RZ, 0x3, R190 ;  /* 0x00000003ffbe7819 */ /* 0x000fe400000114be */
[----:B------:R-:W-:Y:S02]  /*1160*/  SHF.R.S32.HI R227, RZ, 0x1f, R182 ;  /* 0x0000001fffe37819 */ /* 0x000fe400000114b6 */
[----:B------:R-:W-:-:S02]  /*1170*/  SHF.R.S32.HI R197, RZ, 0x1f, R171 ;  /* 0x0000001fffc57819 */ /* 0x000fc400000114ab */
[----:B------:R-:W-:Y:S02]  /*1180*/  SHF.R.S32.HI R226, RZ, 0x1f, R183 ;  /* 0x0000001fffe27819 */ /* 0x000fe400000114b7 */
[----:B------:R-:W-:Y:S02]  /*1190*/  SHF.R.S32.HI R196, RZ, 0x1f, R169 ;  /* 0x0000001fffc47819 */ /* 0x000fe400000114a9 */
[----:B------:R-:W-:Y:S02]  /*11a0*/  SHF.R.S32.HI R195, RZ, 0x1f, R170 ;  /* 0x0000001fffc37819 */ /* 0x000fe400000114aa */
[----:B------:R-:W-:Y:S02]  /*11b0*/  SHF.R.S32.HI R194, RZ, 0x1f, R168 ;  /* 0x0000001fffc27819 */ /* 0x000fe400000114a8 */
[----:B------:R-:W-:Y:S02]  /*11c0*/  SHF.R.S32.HI R193, RZ, 0x1f, R172 ;  /* 0x0000001fffc17819 */ /* 0x000fe400000114ac */
[----:B------:R-:W-:-:S02]  /*11d0*/  SHF.R.S32.HI R191, RZ, 0x3, R191 ;  /* 0x00000003ffbf7819 */ /* 0x000fc400000114bf */
[----:B------:R-:W-:Y:S02]  /*11e0*/  SHF.R.S32.HI R192, RZ, 0x3, R3 ;  /* 0x00000003ffc07819 */ /* 0x000fe40000011403 */
[----:B------:R-:W-:Y:S02]  /*11f0*/  LEA R206, R5, UR4, 0x1 ;  /* 0x0000000405ce7c11 */ /* 0x000fe4000f8e08ff */
[----:B------:R-:W-:Y:S02]  /*1200*/  LEA R207, R207, UR4, 0x1 ;  /* 0x00000004cfcf7c11 */ /* 0x000fe4000f8e08ff */
[----:B------:R-:W-:Y:S02]  /*1210*/  LEA R204, R2, UR4, 0x1 ;  /* 0x0000000402cc7c11 */ /* 0x000fe4000f8e08ff */
[----:B------:R-:W-:Y:S02]  /*1220*/  LEA R205, R4, UR4, 0x1 ;  /* 0x0000000404cd7c11 */ /* 0x000fe4000f8e08ff */
[----:B------:R-:W-:-:S02]  /*1230*/  LEA R202, R11, UR4, 0x1 ;  /* 0x000000040bca7c11 */ /* 0x000fc4000f8e08ff */
[----:B------:R-:W-:-:S07]  /*1240*/  LEA R181, R181, R224, 0x3 ;  /* 0x000000e0b5b57211 */ /* 0x000fce00078e18ff */
.L_x_1940:
[----:B------:R-:W-:Y:S01]  /*1250*/  ULDC.64 UR4, c[0x0][0xa28] ;  /* 0x00028a0000047ab9 */ /* 0x000fe20000000a00 */
[----:B0-2---:R-:W0:Y:S01]  /*1260*/  LDC.64 R4, c[0x0][0xa08] ;  /* 0x00028200ff047b82 */ /* 0x005e220000000a00 */
[----:B------:R-:W-:Y:S01]  /*1270*/  ISETP.NE.U32.AND P0, PT, RZ, UR4, PT ;  /* 0x00000004ff007c0c */ /* 0x000fe2000bf05070 */
[----:B------:R-:W-:Y:S01]  /*1280*/  IMAD.MOV.U32 R0, RZ, RZ, RZ ;  /* 0x000000ffff007224 */ /* 0x000fe200078e00ff */
[----:B------:R-:W-:Y:S01]  /*1290*/  ULDC.64 UR6, c[0x0][0x208] ;  /* 0x0000820000067ab9 */ /* 0x000fe20000000a00 */
[----:B------:R-:W-:Y:S01]  /*12a0*/  IMAD.MOV.U32 R28, RZ, RZ, RZ ;  /* 0x000000ffff1c7224 */ /* 0x000fe200078e00ff */
[----:B------:R-:W-:Y:S01]  /*12b0*/  ISETP.NE.AND.EX P0, PT, RZ, UR5, PT, P0 ;  /* 0x00000005ff007c0c */ /* 0x000fe2000bf05300 */
[----:B------:R-:W-:Y:S02]  /*12c0*/  ULDC.64 UR4, c[0x0][0xa18] ;  /* 0x0002860000047ab9 */ /* 0x000fe40000000a00 */
[----:B------:R-:W-:-:S04]  /*12d0*/  ISETP.NE.U32.AND P1, PT, RZ, UR4, PT ;  /* 0x00000004ff007c0c */ /* 0x000fc8000bf25070 */
[----:B------:R-:W-:Y:S01]  /*12e0*/  ISETP.NE.AND.EX P1, PT, RZ, UR5, PT, P1 ;  /* 0x00000005ff007c0c */ /* 0x000fe2000bf25310 */
[----:B------:R-:W-:Y:S02]  /*12f0*/  ULDC.64 UR4, c[0x0][0xa08] ;  /* 0x0002820000047ab9 */ /* 0x000fe40000000a00 */
[----:B------:R-:W-:-:S03]  /*1300*/  ISETP.NE.U32.AND P3, PT, RZ, UR4, PT ;  /* 0x00000004ff007c0c */ /* 0x000fc6000bf65070 */
[----:B---34-:R-:W1:Y:S01]  /*1310*/  @P0 LDC.64 R2, c[0x0][0xa28] ;  /* 0x00028a00ff020b82 */ /* 0x018e620000000a00 */
[----:B------:R-:W-:Y:S01]  /*1320*/  ISETP.NE.AND.EX P3, PT, RZ, UR5, PT, P3 ;  /* 0x00000005ff007c0c */ /* 0x000fe2000bf65330 */
[----:B0-----:R-:W-:-:S06]  /*1330*/  IMAD.WIDE R8, R27, 0x4, R4 ;  /* 0x000000041b087825 */ /* 0x001fcc00078e0204 */
[----:B------:R-:W0:Y:S01]  /*1340*/  @P1 LDC.64 R6, c[0x0][0xa18] ;  /* 0x00028600ff061b82 */ /* 0x000e220000000a00 */
[----:B------:R-:W-:Y:S02]  /*1350*/  ULDC UR4, c[0x0][0x288] ;  /* 0x0000a20000047ab9 */ /* 0x000fe40000000800 */
[----:B------:R-:W-:Y:S01]  /*1360*/  IMAD.U32 R163, RZ, RZ, UR4 ;  /* 0x00000004ffa37e24 */ /* 0x000fe2000f8e00ff */
[----:B------:R-:W-:Y:S02]  /*1370*/  ULDC.64 UR4, c[0x0][0x418] ;  /* 0x0001060000047ab9 */ /* 0x000fe40000000a00 */
[----:B------:R-:W-:Y:S01]  /*1380*/  UISETP.NE.U32.AND UP0, UPT, UR4, URZ, UPT ;  /* 0x0000003f0400728c */ /* 0x000fe2000bf05070 */
[----:B------:R2:W5:Y:S03]  /*1390*/  @P3 LDG.E R28, desc[UR6][R8.64] ;  /* 0x00000006081c3981 */ /* 0x000566000c1e1900 */
[----:B------:R-:W-:-:S03]  /*13a0*/  UISETP.NE.AND.EX UP0, UPT, UR5, URZ, UPT, UP0 ;  /* 0x0000003f0500728c */ /* 0x000fc6000bf05300 */
[----:B------:R-:W-:Y:S01]  /*13b0*/  ULDC.64 UR4, c[0x0][0xa20] ;  /* 0x0002880000047ab9 */ /* 0x000fe20000000a00 */
[----:B-1----:R-:W-:Y:S01]  /*13c0*/  @P0 IMAD.WIDE R2, R27, 0x4, R2 ;  /* 0x000000041b020825 */ /* 0x002fe200078e0202 */
[----:B------:R-:W-:-:S04]  /*13d0*/  ISETP.NE.U32.AND P2, PT, RZ, UR4, PT ;  /* 0x00000004ff007c0c */ /* 0x000fc8000bf45070 */
[----:B------:R2:W5:Y:S01]  /*13e0*/  @P0 LDG.E R0, desc[UR6][R2.64] ;  /* 0x0000000602000981 */ /* 0x000562000c1e1900 */
[----:B0-----:R-:W-:-:S05]  /*13f0*/  @P1 IMAD.WIDE R4, R27, 0x4, R6 ;  /* 0x000000041b041825 */ /* 0x001fca00078e0206 */
[----:B------:R2:W5:Y:S01]  /*1400*/  @P1 LDG.E R163, desc[UR6][R4.64] ;  /* 0x0000000604a31981 */ /* 0x000562000c1e1900 */
[----:B------:R-:W-:Y:S02]  /*1410*/  ULDC UR6, c[0x0][0x424] ;  /* 0x0001090000067ab9 */ /* 0x000fe40000000800 */
[----:B------:R-:W-:Y:S01]  /*1420*/  USEL UR4, UR6, 0x1, UP0 ;  /* 0x0000000106047887 */ /* 0x000fe20008000000 */
[----:B------:R-:W-:Y:S02]  /*1430*/  ISETP.NE.AND.EX P2, PT, RZ, UR5, PT, P2 ;  /* 0x00000005ff007c0c */ /* 0x000fe4000bf45320 */
[----:B------:R-:W-:Y:S01]  /*1440*/  ULDC UR6, c[0x0][0x2f0] ;  /* 0x0000bc0000067ab9 */ /* 0x000fe20000000800 */
[----:B------:R-:W-:Y:S01]  /*1450*/  ULDC UR7, c[0x0][0x348] ;  /* 0x0000d20000077ab9 */ /* 0x000fe20000000800 */
[----:B------:R-:W-:Y:S01]  /*1460*/  UIMAD UR6, UR4, UR6, URZ ;  /* 0x00000006040672a4 */ /* 0x000fe2000f8e023f */
[----:B------:R-:W-:Y:S02]  /*1470*/  IMAD.MOV.U32 R185, RZ, RZ, R26 ;  /* 0x000000ffffb97224 */ /* 0x000fe400078e001a */
[----:B------:R-:W-:Y:S01]  /*1480*/  IMAD.MOV.U32 R186, RZ, RZ, R27 ;  /* 0x000000ffffba7224 */ /* 0x000fe200078e001b */
[----:B--2---:R-:W-:Y:S08]  /*1490*/  @P1 BRA `(.L_x_1655) ;  /* 0x0000000000281947 */ /* 0x004ff00003800000 */
[----:B------:R-:W-:Y:S02]  /*14a0*/  ULDC.64 UR4, c[0x0][0xa00] ;  /* 0x0002800000047ab9 */ /* 0x000fe40000000a00 */
[----:B------:R-:W-:-:S04]  /*14b0*/  ISETP.NE.U32.AND P0, PT, RZ, UR4, PT ;  /* 0x00000004ff007c0c */ /* 0x000fc8000bf05070 */
[----:B------:R-:W-:-:S13]  /*14c0*/  ISETP.NE.AND.EX P0, PT, RZ, UR5, PT, P0 ;  /* 0x00000005ff007c0c */ /* 0x000fda000bf05300 */
[----:B------:R-:W-:Y:S05]  /*14d0*/  @!P0 BRA `(.L_x_1655) ;  /* 0x0000000000188947 */ /* 0x000fea0003800000 */
[----:B------:R-:W0:Y:S01]  /*14e0*/  LDC.64 R2, c[0x0][0xa00] ;  /* 0x00028000ff027b82 */ /* 0x000e220000000a00 */
[----:B------:R-:W-:Y:S01]  /*14f0*/  ULDC.64 UR4, c[0x0][0x208] ;  /* 0x0000820000047ab9 */ /* 0x000fe20000000a00 */
[----:B0-----:R-:W-:-:S05]  /*1500*/  IMAD.WIDE R2, R27, 0x4, R2 ;  /* 0x000000041b027825 */ /* 0x001fca00078e0202 */
[----:B-----5:R-:W2:Y:S04]  /*1510*/  LDG.E R163, desc[UR4][R2.64] ;  /* 0x0000000402a37981 */ /* 0x020ea8000c1e1900 */
[----:B------:R-:W2:Y:S02]  /*1520*/  LDG.E R4, desc[UR4][R2.64+0x4] ;  /* 0x0000040402047981 */ /* 0x000ea4000c1e1900 */
[----:B--2---:R-:W-:-:S07]  /*1530*/  IMAD.IADD R163, R4, 0x1, -R163 ;  /* 0x0000000104a37824 */ /* 0x004fce00078e0aa3 */
.L_x_1655:
[----:B------:R-:W-:Y:S01]  /*1540*/  MOV R24, UR7 ;  /* 0x0000000700187c02 */ /* 0x000fe20008000f00 */
[----:B------:R-:W-:Y:S01]  /*1550*/  IMAD.U32 R29, RZ, RZ, UR6 ;  /* 0x00000006ff1d7e24 */ /* 0x000fe2000f8e00ff */
[----:B------:R-:W-:Y:S06]  /*1560*/  @!P2 BRA `(.L_x_1656) ;  /* 0x000000000014a947 */ /* 0x000fec0003800000 */
[----:B------:R-:W0:Y:S01]  /*1570*/  LDC.64 R2, c[0x0][0xa20] ;  /* 0x00028800ff027b82 */ /* 0x000e220000000a00 */
[----:B------:R-:W-:Y:S01]  /*1580*/  ULDC.64 UR4, c[0x0][0x208] ;  /* 0x0000820000047ab9 */ /* 0x000fe20000000a00 */
[----:B0-----:R-:W-:-:S05]  /*1590*/  IMAD.WIDE R2, R27, 0x4, R2 ;  /* 0x000000041b027825 */ /* 0x001fca00078e0202 */
[----:B------:R0:W5:Y:S01]  /*15a0*/  LDG.E R29, desc[UR4][R2.64] ;  /* 0x00000004021d7981 */ /* 0x000162000c1e1900 */
[----:B------:R-:W-:Y:S05]  /*15b0*/  BRA `(.L_x_1657) ;  /* 0x0000000000147947 */ /* 0x000fea0003800000 */
.L_x_1656:
[----:B------:R-:W-:Y:S05]  /*15c0*/  @!P3 BRA `(.L_x_1657) ;  /* 0x000000000010b947 */ /* 0x000fea0003800000 */
[----:B------:R-:W-:Y:S02]  /*15d0*/  ULDC.64 UR4, c[0x0][0x208] ;  /* 0x0000820000047ab9 */ /* 0x000fe40000000a00 */
[----:B------:R-:W2:Y:S04]  /*15e0*/  LDG.E R2, desc[UR4][R8.64] ;  /* 0x0000000408027981 */ /* 0x000ea8000c1e1900 */
[----:B------:R-:W2:Y:S02]  /*15f0*/  LDG.E R29, desc[UR4][R8.64+0x4] ;  /* 0x00000404081d7981 */ /* 0x000ea4000c1e1900 */
[----:B--2---:R-:W-:-:S07]  /*1600*/  IMAD.IADD R29, R29, 0x1, -R2 ;  /* 0x000000011d1d7824 */ /* 0x004fce00078e0a02 */
.L_x_1657:
[----:B------:R-:W-:Y:S01]  /*1610*/  ULDC.64 UR4, c[0x0][0xa10] ;  /* 0x0002840000047ab9 */ /* 0x000fe20000000a00 */
[----:B------:R-:W-:Y:S01]  /*1620*/  ULDC.64 UR6, c[0x0][0x208] ;  /* 0x0000820000067ab9 */ /* 0x000fe20000000a00 */
[----:B------:R-:W-:Y:S01]  /*1630*/  ISETP.NE.U32.AND P0, PT, RZ, UR4, PT ;  /* 0x00000004ff007c0c */ /* 0x000fe2000bf05070 */
[----:B------:R-:W1:Y:S03]  /*1640*/  LDC R8, c[0x0][0x448] ;  /* 0x00011200ff087b82 */ /* 0x000e660000000800 */
[----:B------:R-:W-:Y:S01]  /*1650*/  ISETP.NE.AND.EX P0, PT, RZ, UR5, PT, P0 ;  /* 0x00000005ff007c0c */ /* 0x000fe2000bf05300 */
[----:B------:R-:W-:Y:S02]  /*1660*/  ULDC.64 UR4, c[0x0][0xa30] ;  /* 0x00028c0000047ab9 */ /* 0x000fe40000000a00 */
[----:B------:R-:W-:Y:S01]  /*1670*/  ISETP.NE.U32.AND P1, PT, RZ, UR4, PT ;  /* 0x00000004ff007c0c */ /* 0x000fe2000bf25070 */
[----:B-----5:R-:W-:Y:S01]  /*1680*/  IMAD.MOV.U32 R143, RZ, RZ, R29 ;  /* 0x000000ffff8f7224 */ /* 0x020fe200078e001d */
[----:B------:R-:W2:Y:S02]  /*1690*/  LDC.64 R10, c[0x0][0x9e0] ;  /* 0x00027800ff0a7b82 */ /* 0x000ea40000000a00 */
[----:B------:R-:W-:-:S06]  /*16a0*/  ISETP.NE.AND.EX P1, PT, RZ, UR5, PT, P1 ;  /* 0x00000005ff007c0c */ /* 0x000fcc000bf25310 */
[----:B0-----:R-:W0:Y:S08]  /*16b0*/  @P0 LDC.64 R2, c[0x0][0xa10] ;  /* 0x00028400ff020b82 */ /* 0x001e300000000a00 */
[----:B------:R-:W3:Y:S01]  /*16c0*/  @P1 LDC.64 R4, c[0x0][0xa30] ;  /* 0x00028c00ff041b82 */ /* 0x000ee20000000a00 */
[----:B0-----:R-:W-:-:S05]  /*16d0*/  @P0 IMAD.WIDE R2, R27, 0x4, R2 ;  /* 0x000000041b020825 */ /* 0x001fca00078e0202 */
[----:B------:R-:W4:Y:S04]  /*16e0*/  @P0 LDG.E R6, desc[UR6][R2.64] ;  /* 0x0000000602060981 */ /* 0x000f28000c1e1900 */
[----:B------:R0:W4:Y:S01]  /*16f0*/  @P0 LDG.E R7, desc[UR6][R2.64+0x4] ;  /* 0x0000040602070981 */ /* 0x000122000c1e1900 */
[----:B---3--:R-:W-:-:S05]  /*1700*/  @P1 IMAD.WIDE R4, R27, 0x4, R4 ;  /* 0x000000041b041825 */ /* 0x008fca00078e0204 */
[----:B------:R3:W5:Y:S01]  /*1710*/  @P1 LDG.E R143, desc[UR6][R4.64] ;  /* 0x00000006048f1981 */ /* 0x000762000c1e1900 */
[----:B-1----:R-:W-:Y:S01]  /*1720*/  ISETP.NE.AND P1, PT, R8, 0x1, PT ;  /* 0x000000010800780c */ /* 0x002fe20003f25270 */
[----:B------:R-:W-:Y:S01]  /*1730*/  IMAD.SHL.U32 R177, R25, 0x80, RZ ;  /* 0x0000008019b17824 */ /* 0x000fe200078e00ff */
[----:B--2---:R-:W-:-:S04]  /*1740*/  ISETP.GE.AND P2, PT, R11, 0x1, PT ;  /* 0x000000010b00780c */ /* 0x004fc80003f46270 */
[----:B0-----:R-:W-:-:S07]  /*1750*/  IADD3 R2, R177, 0x7f, RZ ;  /* 0x0000007fb1027810 */ /* 0x001fce0007ffe0ff */
[----:B------:R-:W0:Y:S08]  /*1760*/  @P1 LDC R9, c[0x0][0x44c] ;  /* 0x00011300ff091b82 */ /* 0x000e300000000800 */
[----:B------:R-:W1:Y:S01]  /*1770*/  @P1 LDC R8, c[0x0][0x450] ;  /* 0x00011400ff081b82 */ /* 0x000e620000000800 */
[----:B0-----:R-:W-:-:S05]  /*1780*/  @P1 IMAD.HI.U32 R3, R2, R9, RZ ;  /* 0x0000000902031227 */ /* 0x001fca00078e00ff */
[----:B-1----:R-:W-:Y:S01]  /*1790*/  @P1 SHF.R.U32.HI R2, RZ, R8, R3 ;  /* 0x00000008ff021219 */ /* 0x002fe20000011603 */
[----:B----4-:R-:W-:Y:S02]  /*17a0*/  @P0 IMAD.IADD R24, R7, 0x1, -R6 ;  /* 0x0000000107180824 */ /* 0x010fe400078e0a06 */
[----:B------:R-:W-:-:S04]  /*17b0*/  IMAD.IADD R7, R29, 0x1, -R0 ;  /* 0x000000011d077824 */ /* 0x000fc800078e0a00 */
[----:B------:R-:W-:-:S04]  /*17c0*/  IMAD.IADD R164, R7, 0x1, R24 ;  /* 0x0000000107a47824 */ /* 0x000fc800078e0218 */
[C---:B------:R-:W-:Y:S01]  /*17d0*/  VIADD R0, R164.reuse, 0x5f ;  /* 0x0000005fa4007836 */ /* 0x040fe20000000000 */
[----:B------:R-:W-:-:S03]  /*17e0*/  IADD3 R3, R164, 0x1, -R163 ;  /* 0x00000001a4037810 */ /* 0x000fc60007ffe8a3 */
[----:B------:R-:W-:-:S04]  /*17f0*/  IMAD.HI R0, R0, 0x2aaaaaab, RZ ;  /* 0x2aaaaaab00007827 */ /* 0x000fc800078e02ff */
[----:B------:R-:W-:Y:S01]  /*1800*/  IMAD.IADD R3, R3, 0x1, R2 ;  /* 0x0000000103037824 */ /* 0x000fe200078e0202 */
[----:B------:R-:W-:-:S04]  /*1810*/  SHF.R.U32.HI R149, RZ, 0x1f, R0 ;  /* 0x0000001fff957819 */ /* 0x000fc80000011600 */
[----:B------:R-:W-:Y:S01]  /*1820*/  LEA.HI.SX32 R149, R0, R149, 0x1c ;  /* 0x0000009500957211 */ /* 0x000fe200078fe2ff */
[----:B------:R-:W-:Y:S01]  /*1830*/  IMAD.IADD R0, R3, 0x1, R10 ;  /* 0x0000000103007824 */ /* 0x000fe200078e020a */
[----:B---3--:R-:W-:Y:S06]  /*1840*/  @!P2 BRA `(.L_x_1658) ;  /* 0x000000000048a947 */ /* 0x008fec0003800000 */
[C---:B------:R-:W-:Y:S01]  /*1850*/  ISETP.GT.AND P0, PT, R3.reuse, RZ, PT ;  /* 0x000000ff0300720c */ /* 0x040fe20003f04270 */
[----:B------:R-:W-:Y:S01]  /*1860*/  BSSY B0, `(.L_x_1659) ;  /* 0x000000e000007945 */ /* 0x000fe20003800000 */
[----:B------:R-:W-:-:S11]  /*1870*/  VIADD R2, R3, 0xffffffff ;  /* 0xffffffff03027836 */ /* 0x000fd60000000000 */
        /* <DEDUP_REMOVED lines=8> */
.L_x_1660:
[----:B------:R-:W-:-:S13]  /*1900*/  ISETP.NE.AND P0, PT, R11, 0x1, PT ;  /* 0x000000010b00780c */ /* 0x000fda0003f05270 */
[----:B------:R-:W0:Y:S02]  /*1910*/  @P0 LDC.64 R4, c[0x0][0x9e8] ;  /* 0x00027a00ff040b82 */ /* 0x000e240000000a00 */
[----:B0-----:R-:W-:-:S05]  /*1920*/  @P0 IMAD.HI.U32 R4, R2, R4, RZ ;  /* 0x0000000402040227 */ /* 0x001fca00078e00ff */
[----:B------:R-:W-:-:S07]  /*1930*/  @P0 SHF.R.U32.HI R2, RZ, R5, R4 ;  /* 0x00000005ff020219 */ /* 0x000fce0000011604 */
.L_x_1661:
[----:B------:R-:W-:Y:S05]  /*1940*/  BSYNC B0 ;  /* 0x0000000000007941 */ /* 0x000fea0003800000 */
.L_x_1659:
[----:B------:R-:W-:-:S05]  /*1950*/  IMAD R3, R2, R11, R11 ;  /* 0x0000000b02037224 */ /* 0x000fca00078e020b */
[----:B------:R-:W-:-:S07]  /*1960*/  VIMNMX R0, R0, R3, PT ;  /* 0x0000000300007248 */ /* 0x000fce0003fe0100 */
.L_x_1658:
[----:B------:R-:W0:Y:S01]  /*1970*/  @P1 LDC R2, c[0x0][0x44c] ;  /* 0x00011300ff021b82 */ /* 0x000e220000000800 */
[----:B------:R-:W-:Y:S01]  /*1980*/  MOV R3, R177 ;  /* 0x000000b100037202 */ /* 0x000fe20000000f00 */
[----:B------:R-:W-:Y:S01]  /*1990*/  IMAD.IADD R148, R164, 0x1, -R163 ;  /* 0x00000001a4947824 */ /* 0x000fe200078e0aa3 */
[----:B------:R-:W-:-:S05]  /*19a0*/  ULDC UR4, c[0x0][0x9dc] ;  /* 0x0002770000047ab9 */ /* 0x000fca0000000800 */
[----:B------:R-:W1:Y:S01]  /*19b0*/  @P1 LDC R5, c[0x0][0x450] ;  /* 0x00011400ff051b82 */ /* 0x000e620000000800 */
[----:B0-----:R-:W-:-:S05]  /*19c0*/  @P1 IMAD.HI.U32 R2, R177, R2, RZ ;  /* 0x00000002b1021227 */ /* 0x001fca00078e00ff */
[----:B-1----:R-:W-:-:S05]  /*19d0*/  @P1 SHF.R.U32.HI R3, RZ, R5, R2 ;  /* 0x00000005ff031219 */ /* 0x002fca0000011602 */
[----:B------:R-:W-:-:S04]  /*19e0*/  IMAD.IADD R2, R148, 0x1, R3 ;  /* 0x0000000194027824 */ /* 0x000fc800078e0203 */
[----:B------:R-:W-:Y:S01]  /*19f0*/  VIADD R3, R2, -UR4 ;  /* 0x8000000402037c36 */ /* 0x000fe20008000000 */
[----:B------:R-:W-:Y:S06]  /*1a00*/  @!P2 BRA `(.L_x_1662) ;  /* 0x000000000044a947 */ /* 0x000fec0003800000 */
[----:B------:R-:W-:Y:S01]  /*1a10*/  ISETP.GT.AND P0, PT, R2, -0x1, PT ;  /* 0xffffffff0200780c */ /* 0x000fe20003f04270 */
[----:B------:R-:W-:-:S12]  /*1a20*/  BSSY B0, `(.L_x_1663) ;  /* 0x000000d000007945 */ /* 0x000fd80003800000 */
        /* <DEDUP_REMOVED lines=8> */
.L_x_1664:
[----:B------:R-:W-:-:S13]  /*1ab0*/  ISETP.NE.AND P0, PT, R11, 0x1, PT ;  /* 0x000000010b00780c */ /* 0x000fda0003f05270 */
[----:B------:R-:W0:Y:S02]  /*1ac0*/  @P0 LDC.64 R4, c[0x0][0x9e8] ;  /* 0x00027a00ff040b82 */ /* 0x000e240000000a00 */
[----:B0-----:R-:W-:-:S05]  /*1ad0*/  @P0 IMAD.HI.U32 R4, R2, R4, RZ ;  /* 0x0000000402040227 */ /* 0x001fca00078e00ff */
[----:B------:R-:W-:-:S07]  /*1ae0*/  @P0 SHF.R.U32.HI R2, RZ, R5, R4 ;  /* 0x00000005ff020219 */ /* 0x000fce0000011604 */
.L_x_1665:
[----:B------:R-:W-:Y:S05]  /*1af0*/  BSYNC B0 ;  /* 0x0000000000007941 */ /* 0x000fea0003800000 */
.L_x_1663:
[----:B------:R-:W-:-:S05]  /*1b00*/  IMAD R2, R2, R11, RZ ;  /* 0x0000000b02027224 */ /* 0x000fca00078e02ff */
[----:B------:R-:W-:-:S07]  /*1b10*/  VIMNMX R3, R3, R2, !PT ;  /* 0x0000000203037248 */ /* 0x000fce0007fe0100 */
.L_x_1662:
[----:B------:R-:W-:Y:S02]  /*1b20*/  VIADD R0, R0, 0x5f ;  /* 0x0000005f00007836 */ /* 0x000fe40000000000 */
[----:B------:R-:W-:-:S04]  /*1b30*/  IMAD.HI R2, R3, 0x2aaaaaab, RZ ;  /* 0x2aaaaaab03027827 */ /* 0x000fc800078e02ff */
[----:B------:R-:W-:Y:S01]  /*1b40*/  IMAD.HI R0, R0, 0x2aaaaaab, RZ ;  /* 0x2aaaaaab00007827 */ /* 0x000fe200078e02ff */
[----:B------:R-:W-:-:S04]  /*1b50*/  SHF.R.U32.HI R5, RZ, 0x1f, R2 ;  /* 0x0000001fff057819 */ /* 0x000fc80000011602 */
[----:B------:R-:W-:Y:S02]  /*1b60*/  SHF.R.U32.HI R3, RZ, 0x1f, R0 ;  /* 0x0000001fff037819 */ /* 0x000fe40000011600 */
[----:B------:R-:W-:Y:S02]  /*1b70*/  LEA.HI.SX32 R5, R2, R5, 0x1c ;  /* 0x0000000502057211 */ /* 0x000fe400078fe2ff */
[----:B------:R-:W-:Y:S02]  /*1b80*/  LEA.HI.SX32 R0, R0, R3, 0x1c ;  /* 0x0000000300007211 */ /* 0x000fe400078fe2ff */
[----:B------:R-:W-:Y:S02]  /*1b90*/  VIMNMX R5, RZ, R5, !PT ;  /* 0x00000005ff057248 */ /* 0x000fe40007fe0100 */
[----:B------:R-:W-:-:S03]  /*1ba0*/  VIMNMX R0, R149, R0, PT ;  /* 0x0000000095007248 */ /* 0x000fc60003fe0100 */
[--C-:B------:R-:W-:Y:S02]  /*1bb0*/  IMAD R5, R5, 0x60, -R7.reuse ;  /* 0x0000006005057824 */ /* 0x100fe400078e0a07 */
[----:B------:R-:W-:-:S03]  /*1bc0*/  IMAD R3, R0, 0x60, -R7 ;  /* 0x0000006000037824 */ /* 0x000fc600078e0a07 */
[----:B------:R-:W-:Y:S02]  /*1bd0*/  VIMNMX R5, RZ, R5, !PT ;  /* 0x00000005ff057248 */ /* 0x000fe40007fe0100 */
[----:B------:R-:W-:-:S03]  /*1be0*/  VIMNMX R0, R3, R24, PT ;  /* 0x0000001803007248 */ /* 0x000fc60003fe0100 */
[----:B------:R-:W-:Y:S01]  /*1bf0*/  IMAD.WIDE.U32 R2, R5, -0x55555555, RZ ;  /* 0xaaaaaaab05027825 */ /* 0x000fe200078e00ff */
[----:B------:R-:W-:-:S04]  /*1c00*/  ISETP.GT.AND P0, PT, R0, R5, PT ;  /* 0x000000050000720c */ /* 0x000fc80003f04270 */
[----:B------:R-:W-:-:S05]  /*1c10*/  SHF.R.U32.HI R123, RZ, 0x6, R3 ;  /* 0x00000006ff7b7819 */ /* 0x000fca0000011603 */
[----:B------:R-:W-:-:S04]  /*1c20*/  IMAD.MOV.U32 R2, RZ, RZ, R123 ;  /* 0x000000ffff027224 */ /* 0x000fc800078e007b */
[----:B------:R-:W-:-:S04]  /*1c30*/  @P0 VIADD R0, R0, 0x5f ;  /* 0x0000005f00000836 */ /* 0x000fc80000000000 */
[----:B------:R-:W-:-:S05]  /*1c40*/  @P0 IMAD.HI R0, R0, 0x2aaaaaab, RZ ;  /* 0x2aaaaaab00000827 */ /* 0x000fca00078e02ff */
[----:B------:R-:W-:-:S04]  /*1c50*/  @P0 SHF.R.U32.HI R3, RZ, 0x1f, R0 ;  /* 0x0000001fff030819 */ /* 0x000fc80000011600 */
[----:B------:R-:W-:Y:S02]  /*1c60*/  @P0 LEA.HI.SX32 R2, R0, R3, 0x1c ;  /* 0x0000000300020211 */ /* 0x000fe400078fe2ff */
[----:B------:R-:W-:Y:S02]  /*1c70*/  PLOP3.LUT P0, PT, PT, PT, PT, 0x80, 0x0 ;  /* 0x000000000000781c */ /* 0x000fe40003f0f070 */
[----:B------:R-:W-:-:S13]  /*1c80*/  ISETP.GT.AND P1, PT, R2, R123, PT ;  /* 0x0000007b0200720c */ /* 0x000fda0003f24270 */
[----:B------:R-:W-:Y:S05]  /*1c90*/  @!P1 BRA `(.L_x_1666) ;  /* 0x0000008800e09947 */ /* 0x000fea0003800000 */
        /* <DEDUP_REMOVED lines=11> */
[----:B------:R-:W-:Y:S01]  /*1d50*/  IMAD.U32 R10, RZ, RZ, UR6 ;  /* 0x00000006ff0a7e24 */ /* 0x000fe2000f8e00ff */
[----:B------:R-:W-:Y:S01]  /*1d60*/  MOV R8, 0x70 ;  /* 0x0000007000087802 */ /* 0x000fe20000000f00 */
[----:B------:R-:W-:Y:S02]  /*1d70*/  IMAD.U32 R6, RZ, RZ, UR4 ;  /* 0x00000004ff067e24 */ /* 0x000fe4000f8e00ff */
[----:B------:R-:W-:-:S02]  /*1d80*/  IMAD.U32 R7, RZ, RZ, UR5 ;  /* 0x00000005ff077e24 */ /* 0x000fc4000f8e00ff */
[----:B------:R-:W-:Y:S02]  /*1d90*/  IMAD.U32 R11, RZ, RZ, UR7 ;  /* 0x00000007ff0b7e24 */ /* 0x000fe4000f8e00ff */
[----:B------:R-:W-:Y:S02]  /*1da0*/  IMAD.MOV.U32 R12, RZ, RZ, 0x1 ;  /* 0x00000001ff0c7424 */ /* 0x000fe400078e00ff */
[----:B0-----:R-:W-:-:S07]  /*1db0*/  IMAD.MOV.U32 R13, RZ, RZ, RZ ;  /* 0x000000ffff0d7224 */ /* 0x001fce00078e00ff */
[----:B------:R-:W-:-:S07]  /*1dc0*/  LEPC R20, `(.L_x_1668) ;  /* 0x000000001014794e */ /* 0x000fce0000000000 */
[----:B-1---5:R-:W-:Y:S05]  /*1dd0*/  CALL.ABS.NOINC R14 ;  /* 0x000000000e007343 */ /* 0x022fea0003c00000 */
.L_x_1668:
[----:B------:R-:W-:Y:S05]  /*1de0*/  BSYNC B6 ;  /* 0x0000000000067941 */ /* 0x000fea0003800000 */
.L_x_1667:
[----:B------:R-:W-:Y:S01]  /*1df0*/  VIADD R117, R16, 0x400 ;  /* 0x0000040010757836 */ /* 0x000fe20000000000 */
[----:B------:R-:W-:Y:S04]  /*1e00*/  BSSY B6, `(.L_x_1669) ;  /* 0x0000013000067945 */ /* 0x000fe80003800000 */
        /* <DEDUP_REMOVED lines=10> */
[----:B------:R-:W-:Y:S01]  /*1eb0*/  MOV R7, UR5 ;  /* 0x0000000500077c02 */ /* 0x000fe20008000f00 */
[----:B------:R-:W-:Y:S02]  /*1ec0*/  IMAD.U32 R6, RZ, RZ, UR4 ;  /* 0x00000004ff067e24 */ /* 0x000fe4000f8e00ff */
[----:B------:R-:W-:-:S02]  /*1ed0*/  IMAD.U32 R11, RZ, RZ, UR7 ;  /* 0x00000007ff0b7e24 */ /* 0x000fc4000f8e00ff */
[----:B------:R-:W-:Y:S02]  /*1ee0*/  IMAD.MOV.U32 R8, RZ, RZ, 0x70 ;  /* 0x00000070ff087424 */ /* 0x000fe400078e00ff */
[----:B------:R-:W-:Y:S02]  /*1ef0*/  IMAD.MOV.U32 R12, RZ, RZ, 0x1 ;  /* 0x00000001ff0c7424 */ /* 0x000fe400078e00ff */
[----:B0-----:R-:W-:-:S07]  /*1f00*/  IMAD.MOV.U32 R13, RZ, RZ, RZ ;  /* 0x000000ffff0d7224 */ /* 0x001fce00078e00ff */
[----:B------:R-:W-:-:S07]  /*1f10*/  LEPC R20, `(.L_x_1670) ;  /* 0x000000001014794e */ /* 0x000fce0000000000 */
[----:B-1---5:R-:W-:Y:S05]  /*1f20*/  CALL.ABS.NOINC R14 ;  /* 0x000000000e007343 */ /* 0x022fea0003c00000 */
.L_x_1670:
[----:B------:R-:W-:Y:S05]  /*1f30*/  BSYNC B6 ;  /* 0x0000000000067941 */ /* 0x000fea0003800000 */
.L_x_1669:
[----:B------:R-:W-:Y:S01]  /*1f40*/  ULDC.64 UR4, c[0x0][0x9f8] ;  /* 0x00027e0000047ab9 */ /* 0x000fe20000000a00 */
[----:B------:R-:W-:Y:S01]  /*1f50*/  ULDC.64 UR6, c[0x0][0x208] ;  /* 0x0000820000067ab9 */ /* 0x000fe20000000a00 */
[----:B------:R-:W-:Y:S01]  /*1f60*/  ISETP.NE.U32.AND P0, PT, RZ, UR4, PT ;  /* 0x00000004ff007c0c */ /* 0x000fe2000bf05070 */
[----:B------:R-:W2:Y:S01]  /*1f70*/  LDL.LU R20, [R1+0xc] ;  /* 0x00000c0001147983 */ /* 0x000ea20000300800 */
[----:B------:R-:W0:Y:S02]  /*1f80*/  LDC.64 R90, c[0x0][0x300] ;  /* 0x0000c000ff5a7b82 */ /* 0x000e240000000a00 */
[----:B------:R-:W-:Y:S01]  /*1f90*/  ISETP.NE.AND.EX P0, PT, RZ, UR5, PT, P0 ;  /* 0x00000005ff007c0c */ /* 0x000fe2000bf05300 */
[----:B------:R-:W-:Y:S01]  /*1fa0*/  ULDC.64 UR4, c[0x0][0x330] ;  /* 0x0000cc0000047ab9 */ /* 0x000fe20000000a00 */
[----:B------:R-:W-:Y:S01]  /*1fb0*/  SHF.R.S32.HI R8, RZ, 0x1f, R26 ;  /* 0x0000001fff087819 */ /* 0x000fe2000001141a */
[----:B------:R-:W-:Y:S01]  /*1fc0*/  VIADD R3, R18, 0xa0 ;  /* 0x000000a012037836 */ /* 0x000fe20000000000 */
[----:B------:R-:W-:Y:S01]  /*1fd0*/  SHF.R.S32.HI R19, RZ, 0x1f, R18 ;  /* 0x0000001fff137819 */ /* 0x000fe20000011412 */
[----:B------:R-:W-:Y:S01]  /*1fe0*/  IMAD.IADD R121, R28, 0x1, R29 ;  /* 0x000000011c797824 */ /* 0x000fe200078e021d */
[C---:B------:R-:W-:Y:S01]  /*1ff0*/  IADD3 R0, R18.reuse, 0x80, RZ ;  /* 0x0000008012007810 */ /* 0x040fe20007ffe0ff */
[----:B------:R-:W-:Y:S01]  /*2000*/  VIADD R85, R18, 0x60 ;  /* 0x0000006012557836 */ /* 0x000fe20000000000 */
[----:B------:R-:W1:Y:S08]  /*2010*/  LDC.64 R102, c[0x0][0x3f8] ;  /* 0x0000fe00ff667b82 */ /* 0x000e700000000a00 */
[----:B------:R-:W3:Y:S01]  /*2020*/  @P0 LDC.64 R4, c[0x0][0x9f8] ;  /* 0x00027e00ff040b82 */ /* 0x000ee20000000a00 */
[----:B------:R-:W-:-:S07]  /*2030*/  SHF.R.S32.HI R145, RZ, 0x1f, R162 ;  /* 0x0000001fff917819 */ /* 0x000fce00000114a2 */
[----:B------:R-:W4:Y:S08]  /*2040*/  LDC R21, c[0x0][0x3f4] ;  /* 0x0000fd00ff157b82 */ /* 0x000f300000000800 */
[----:B------:R-:W4:Y:S01]  /*2050*/  LDC.64 R96, c[0x0][0x408] ;  /* 0x00010200ff607b82 */ /* 0x000f220000000a00 */
[----:B---3--:R-:W-:-:S05]  /*2060*/  @P0 IMAD.WIDE R4, R27, 0x4, R4 ;  /* 0x000000041b040825 */ /* 0x008fca00078e0204 */
[----:B------:R3:W2:Y:S01]  /*2070*/  @P0 LDG.E R27, desc[UR6][R4.64] ;  /* 0x00000006041b0981 */ /* 0x0006a2000c1e1900 */
[----:B------:R-:W-:Y:S01]  /*2080*/  ULDC UR6, c[0x0][0x2f4] ;  /* 0x0000bd0000067ab9 */ /* 0x000fe20000000800 */
[----:B------:R-:W-:Y:S01]  /*2090*/  IMAD R7, R8, UR4, RZ ;  /* 0x0000000408077c24 */ /* 0x000fe2000f8e02ff */
[----:B------:R-:W-:Y:S01]  /*20a0*/  ISETP.GE.AND P2, PT, R165, UR6, PT ;  /* 0x00000006a5007c0c */ /* 0x000fe2000bf46270 */
[----:B------:R-:W-:Y:S01]  /*20b0*/  IMAD.WIDE.U32 R88, R26, UR4, R18 ;  /* 0x000000041a587c25 */ /* 0x000fe2000f8e0012 */
[----:B------:R-:W-:Y:S01]  /*20c0*/  ISETP.GE.AND P0, PT, R18, UR6, PT ;  /* 0x0000000612007c0c */ /* 0x000fe2000bf06270 */
[----:B------:R-:W4:Y:S01]  /*20d0*/  S2R R150, SR_TID.X ;  /* 0x0000000000967919 */ /* 0x000f220000002100 */
[----:B------:R-:W-:Y:S01]  /*20e0*/  ISETP.GE.AND P3, PT, R0, UR6, PT ;  /* 0x0000000600007c0c */ /* 0x000fe2000bf66270 */
[----:B------:R-:W-:Y:S01]  /*20f0*/  IMAD R7, R26, UR5, R7 ;  /* 0x000000051a077c24 */ /* 0x000fe2000f8e0207 */
[----:B------:R-:W-:Y:S01]  /*2100*/  ISETP.GE.AND P1, PT, R3, UR6, PT ;  /* 0x0000000603007c0c */ /* 0x000fe2000bf26270 */
[----:B------:R-:W-:Y:S01]  /*2110*/  ULDC.64 UR4, c[0x0][0xa08] ;  /* 0x0002820000047ab9 */ /* 0x000fe20000000a00 */
[----:B---3--:R-:W-:Y:S01]  /*2120*/  SEL R4, RZ, 0xffffffff, P2 ;  /* 0xffffffffff047807 */ /* 0x008fe20001000000 */
[----:B------:R-:W-:Y:S01]  /*2130*/  IMAD.IADD R89, R89, 0x1, R7 ;  /* 0x0000000159597824 */ /* 0x000fe200078e0207 */
[----:B------:R-:W-:Y:S01]  /*2140*/  SHF.R.S32.HI R0, RZ, 0x1f, R121 ;  /* 0x0000001fff007819 */ /* 0x000fe20000011479 */
[----:B-1----:R-:W-:Y:S01]  /*2150*/  IMAD.WIDE.U32 R100, R162, R102, R18 ;  /* 0x00000066a2647225 */ /* 0x002fe200078e0012 */
[----:B------:R-:W-:-:S02]  /*2160*/  SEL R3, RZ, 0x1, P0 ;  /* 0x00000001ff037807 */ /* 0x000fc40000000000 */
[----:B------:R-:W-:Y:S01]  /*2170*/  ISETP.GE.AND P0, PT, R166, UR6, PT ;  /* 0x00000006a6007c0c */ /* 0x000fe2000bf06270 */
[----:B------:R-:W-:Y:S01]  /*2180*/  IMAD.SHL.U32 R4, R4, 0x2, RZ ;  /* 0x0000000204047824 */ /* 0x000fe200078e00ff */
[----:B------:R-:W-:Y:S01]  /*2190*/  ISETP.GE.AND P2, PT, R85, UR6, PT ;  /* 0x0000000655007c0c */ /* 0x000fe2000bf46270 */
[-C--:B0-----:R-:W-:Y:S01]  /*21a0*/  IMAD R10, R0, R90.reuse, RZ ;  /* 0x0000005a000a7224 */ /* 0x081fe200078e02ff */
[----:B------:R-:W-:Y:S01]  /*21b0*/  SEL R6, RZ, 0x4, P0 ;  /* 0x00000004ff067807 */ /* 0x000fe20000000000 */
[----:B------:R-:W-:Y:S01]  /*21c0*/  ULDC.64 UR6, c[0x0][0x308] ;  /* 0x0000c20000067ab9 */ /* 0x000fe20000000a00 */
[----:B------:R-:W-:Y:S01]  /*21d0*/  LOP3.LUT R3, R4, 0x2, R3, 0xe2, !PT ;  /* 0x0000000204037812 */ /* 0x000fe200078ee203 */
[C---:B------:R-:W-:Y:S01]  /*21e0*/  IMAD.WIDE.U32 R4, R121.reuse, R90, RZ ;  /* 0x0000005a79047225 */ /* 0x040fe200078e00ff */
[----:B------:R-:W-:Y:S02]  /*21f0*/  SEL R7, RZ, 0x8, P2 ;  /* 0x00000008ff077807 */ /* 0x000fe40001000000 */
[----:B------:R-:W-:Y:S01]  /*2200*/  ISETP.NE.U32.AND P0, PT, RZ, UR4, PT ;  /* 0x00000004ff007c0c */ /* 0x000fe2000bf05070 */
[----:B------:R-:W-:Y:S01]  /*2210*/  IMAD R9, R121, R91, R10 ;  /* 0x0000005b79097224 */ /* 0x000fe200078e020a */
[----:B------:R-:W-:Y:S01]  /*2220*/  LOP3.LUT R3, R7, R3, R6, 0xfe, !PT ;  /* 0x0000000307037212 */ /* 0x000fe200078efe06 */
[----:B------:R-:W-:Y:S01]  /*2230*/  IMAD R7, R8, UR6, RZ ;  /* 0x0000000608077c24 */ /* 0x000fe2000f8e02ff */
[----:B------:R-:W-:Y:S01]  /*2240*/  SEL R6, RZ, 0x10, P3 ;  /* 0x00000010ff067807 */ /* 0x000fe20001800000 */
[----:B------:R-:W-:Y:S01]  /*2250*/  IMAD.IADD R5, R5, 0x1, R9 ;  /* 0x0000000105057824 */ /* 0x000fe200078e0209 */
[----:B------:R-:W-:Y:S01]  /*2260*/  ISETP.NE.AND.EX P0, PT, RZ, UR5, PT, P0 ;  /* 0x00000005ff007c0c */ /* 0x000fe2000bf05300 */
[C---:B------:R-:W-:Y:S01]  /*2270*/  IMAD R7, R26.reuse, UR7, R7 ;  /* 0x000000071a077c24 */ /* 0x040fe2000f8e0207 */
[----:B------:R-:W-:Y:S01]  /*2280*/  LOP3.LUT R11, R3, R6, RZ, 0xfc, !PT ;  /* 0x00000006030b7212 */ /* 0x000fe200078efcff */
[----:B------:R-:W-:Y:S01]  /*2290*/  IMAD.WIDE.U32 R4, R26, UR6, R4 ;  /* 0x000000061a047c25 */ /* 0x000fe2000f8e0004 */
[----:B------:R-:W-:Y:S01]  /*22a0*/  ULDC.64 UR4, c[0x0][0x310] ;  /* 0x0000c40000047ab9 */ /* 0x000fe20000000a00 */
[----:B----4-:R-:W-:-:S02]  /*22b0*/  ISETP.GE.AND P3, PT, R18, R21, PT ;  /* 0x000000151200720c */ /* 0x010fc40003f66270 */
[----:B------:R-:W-:Y:S01]  /*22c0*/  IMAD.IADD R5, R5, 0x1, R7 ;  /* 0x0000000105057824 */ /* 0x000fe200078e0207 */
[----:B------:R-:W-:Y:S01]  /*22d0*/  SHF.R.S32.HI R161, RZ, 0x1f, R160 ;  /* 0x0000001fffa17819 */ /* 0x000fe200000114a0 */
[-C--:B------:R-:W-:Y:S01]  /*22e0*/  IMAD R7, R145, R96.reuse, RZ ;  /* 0x0000006091077224 */ /* 0x080fe200078e02ff */
[-C--:B------:R-:W-:Y:S01]  /*22f0*/  ISETP.GE.AND P2, PT, R165, R21.reuse, PT ;  /* 0x00000015a500720c */ /* 0x080fe20003f46270 */
[----:B------:R-:W-:Y:S01]  /*2300*/  IMAD.WIDE.U32 R94, R162, R96, R18 ;  /* 0x00000060a25e7225 */ /* 0x000fe200078e0012 */
[----:B------:R-:W-:Y:S02]  /*2310*/  ISETP.GE.AND P4, PT, R166, R21, PT ;  /* 0x00000015a600720c */ /* 0x000fe40003f86270 */
[----:B------:R-:W-:Y:S01]  /*2320*/  SHF.L.U64.HI R134, R90, 0x6, R91 ;  /* 0x000000065a867819 */ /* 0x000fe2000001025b */
[----:B------:R-:W-:Y:S01]  /*2330*/  IMAD.WIDE.U32 R98, R162, R102, R160 ;  /* 0x00000066a2627225 */ /* 0x000fe200078e00a0 */
[----:B------:R-:W-:Y:S02]  /*2340*/  SHF.L.U32 R135, R90, 0x6, RZ ;  /* 0x000000065a877819 */ /* 0x000fe400000006ff */
[----:B------:R-:W-:Y:S01]  /*2350*/  SHF.L.U64.HI R105, R96, 0x6, R97 ;  /* 0x0000000660697819 */ /* 0x000fe20000010261 */
[----:B------:R-:W-:Y:S01]  /*2360*/  IMAD R7, R162, R97, R7 ;  /* 0x00000061a2077224 */ /* 0x000fe200078e0207 */
[----:B------:R-:W-:Y:S01]  /*2370*/  SHF.L.U64.HI R107, R102, 0x6, R103 ;  /* 0x00000006666b7819 */ /* 0x000fe20000010267 */
[----:B------:R-:W-:Y:S01]  /*2380*/  IMAD.WIDE.U32 R92, R162, R96, R160 ;  /* 0x00000060a25c7225 */ /* 0x000fe200078e00a0 */
[----:B------:R-:W-:-:S02]  /*2390*/  SHF.R.S32.HI R146, RZ, 0x1f, R188 ;  /* 0x0000001fff927819 */ /* 0x000fc400000114bc */
[----:B------:R-:W-:Y:S01]  /*23a0*/  LEA.HI R150, R150, 0x8, RZ, 0x19 ;  /* 0x0000000896967811 */ /* 0x000fe200078fc8ff */
[----:B------:R-:W-:Y:S01]  /*23b0*/  IMAD.IADD R95, R7, 0x1, R95 ;  /* 0x00000001075f7824 */ /* 0x000fe200078e025f */
[----:B------:R-:W-:Y:S01]  /*23c0*/  IADD3 R93, R93, R7, RZ ;  /* 0x000000075d5d7210 */ /* 0x000fe20007ffe0ff */
[----:B------:R-:W-:Y:S01]  /*23d0*/  IMAD.MOV.U32 R128, RZ, RZ, 0x20 ;  /* 0x00000020ff807424 */ /* 0x000fe200078e00ff */
[----:B------:R-:W-:Y:S01]  /*23e0*/  SEL R7, R21, RZ, P4 ;  /* 0x000000ff15077207 */ /* 0x000fe20002000000 */
[----:B------:R-:W-:Y:S02]  /*23f0*/  IMAD R129, R91, 0x60, RZ ;  /* 0x000000605b817824 */ /* 0x000fe400078e02ff */
[----:B------:R-:W-:Y:S02]  /*2400*/  IMAD R133, R97, 0x60, RZ ;  /* 0x0000006061857824 */ /* 0x000fe400078e02ff */
[----:B------:R-:W-:Y:S02]  /*2410*/  IMAD.SHL.U32 R106, R96, 0x40, RZ ;  /* 0x00000040606a7824 */ /* 0x000fe400078e00ff */
[----:B-----5:R-:W-:-:S04]  /*2420*/  IMAD.WIDE.U32 R92, R143, R96, R92 ;  /* 0x000000608f5c7225 */ /* 0x020fc800078e005c */
[----:B------:R-:W-:-:S04]  /*2430*/  IMAD.WIDE.U32 R94, R143, R96, R94 ;  /* 0x000000608f5e7225 */ /* 0x000fc800078e005e */
[----:B------:R-:W-:Y:S02]  /*2440*/  IMAD.SHL.U32 R108, R102, 0x40, RZ ;  /* 0x00000040666c7824 */ /* 0x000fe400078e00ff */
[----:B------:R-:W-:Y:S01]  /*2450*/  IMAD.SHL.U32 R122, R21, 0x2, RZ ;  /* 0x00000002157a7824 */ /* 0x000fe200078e00ff */
[----:B--2---:R-:W-:-:S04]  /*2460*/  LOP3.LUT R20, R20, 0xfffffffe, RZ, 0xc0, !PT ;  /* 0xfffffffe14147812 */ /* 0x004fc800078ec0ff */
[----:B------:R-:W-:Y:S02]  /*2470*/  @P4 LOP3.LUT R20, R20, 0x1, RZ, 0xfc, !PT ;  /* 0x0000000114144812 */ /* 0x000fe400078efcff */
[----:B------:R-:W-:-:S03]  /*2480*/  IADD3 R120, P4, R162, R121, RZ ;  /* 0x00000079a2787210 */ /* 0x000fc60007f9e0ff */
[----:B------:R0:W-:Y:S02]  /*2490*/  STL [R1+0xc], R20 ;  /* 0x00000c1401007387 */ /* 0x0001e40000100800 */
[----:B------:R-:W-:Y:S01]  /*24a0*/  IMAD.X R121, R0, 0x1, R145, P4 ;  /* 0x0000000100797824 */ /* 0x000fe200020e0691 */
[----:B------:R-:W-:-:S04]  /*24b0*/  SEL R0, RZ, 0x20, P1 ;  /* 0x00000020ff007807 */ /* 0x000fc80000800000 */
[C---:B------:R-:W-:Y:S02]  /*24c0*/  LOP3.LUT R0, R11.reuse, R0, RZ, 0xfc, !PT ;  /* 0x000000000b007212 */ /* 0x040fe400078efcff */
[----:B------:R-:W-:Y:S02]  /*24d0*/  LOP3.LUT R11, R11, 0x1, RZ, 0xc0, !PT ;  /* 0x000000010b0b7812 */ /* 0x000fe400078ec0ff */
[----:B------:R-:W-:Y:S02]  /*24e0*/  LOP3.LUT R10, R0, 0x2, RZ, 0xc0, !PT ;  /* 0x00000002000a7812 */ /* 0x000fe400078ec0ff */
[----:B------:R-:W-:-:S04]  /*24f0*/  SHF.R.S32.HI R3, RZ, 0x1f, R27 ;  /* 0x0000001fff037819 */ /* 0x000fc8000001141b */
[----:B------:R-:W-:Y:S02]  /*2500*/  SEL R6, R3, RZ, !P0 ;  /* 0x000000ff03067207 */ /* 0x000fe40004000000 */
[----:B------:R-:W-:-:S03]  /*2510*/  SEL R3, R27, RZ, !P0 ;  /* 0x000000ff1b037207 */ /* 0x000fc60004000000 */
[----:B------:R-:W-:Y:S02]  /*2520*/  IMAD R8, R6, UR4, RZ ;  /* 0x0000000406087c24 */ /* 0x000fe4000f8e02ff */
[----:B------:R-:W-:-:S04]  /*2530*/  IMAD.WIDE.U32 R86, R3, UR4, R4 ;  /* 0x0000000403567c25 */ /* 0x000fc8000f8e0004 */
[-C--:B------:R-:W-:Y:S02]  /*2540*/  IMAD R4, R145, R90.reuse, RZ ;  /* 0x0000005a91047224 */ /* 0x080fe400078e02ff */
[----:B------:R-:W-:Y:S01]  /*2550*/  IMAD R9, R3, UR5, R8 ;  /* 0x0000000503097c24 */ /* 0x000fe2000f8e0208 */
[----:B------:R-:W-:Y:S01]  /*2560*/  ULDC.64 UR4, c[0x0][0x338] ;  /* 0x0000ce0000047ab9 */ /* 0x000fe20000000a00 */
[----:B------:R-:W-:Y:S01]  /*2570*/  IMAD R13, R162, R91, R4 ;  /* 0x0000005ba20d7224 */ /* 0x000fe200078e0204 */
[----:B------:R-:W-:Y:S01]  /*2580*/  IADD3 R8, R166, R7, RZ ;  /* 0x00000007a6087210 */ /* 0x000fe20007ffe0ff */
[----:B------:R-:W-:-:S04]  /*2590*/  IMAD.WIDE.U32 R4, R162, R90, R18 ;  /* 0x0000005aa2047225 */ /* 0x000fc800078e0012 */
[----:B------:R-:W-:Y:S01]  /*25a0*/  IMAD R6, R6, UR4, RZ ;  /* 0x0000000406067c24 */ /* 0x000fe2000f8e02ff */
[----:B------:R-:W-:Y:S01]  /*25b0*/  IADD3 R27, P0, R86, R4, RZ ;  /* 0x00000004561b7210 */ /* 0x000fe20007f1e0ff */
[----:B------:R-:W-:Y:S01]  /*25c0*/  IMAD.IADD R84, R87, 0x1, R9 ;  /* 0x0000000157547824 */ /* 0x000fe200078e0209 */
[----:B------:R-:W-:Y:S01]  /*25d0*/  SEL R4, R21, RZ, P2 ;  /* 0x000000ff15047207 */ /* 0x000fe20001000000 */
[----:B------:R-:W-:-:S03]  /*25e0*/  IMAD.WIDE.U32 R88, R3, UR4, R88 ;  /* 0x0000000403587c25 */ /* 0x000fc6000f8e0058 */
[----:B------:R-:W-:Y:S01]  /*25f0*/  IADD3.X R26, R84, R5, R13, P0, !PT ;  /* 0x00000005541a7210 */ /* 0x000fe200007fe40d */
[----:B------:R-:W-:Y:S01]  /*2600*/  IMAD R29, R3, UR5, R6 ;  /* 0x00000005031d7c24 */ /* 0x000fe2000f8e0206 */
[----:B------:R-:W-:Y:S01]  /*2610*/  SHF.R.S32.HI R13, RZ, 0x1f, R8 ;  /* 0x0000001fff0d7819 */ /* 0x000fe20000011408 */
[----:B------:R-:W-:Y:S01]  /*2620*/  IMAD R3, R145, R102, RZ ;  /* 0x0000006691037224 */ /* 0x000fe200078e02ff */
[----:B------:R-:W-:Y:S01]  /*2630*/  LOP3.LUT P0, RZ, R199, 0x4, RZ, 0xc0, !PT ;  /* 0x00000004c7ff7812 */ /* 0x000fe2000780c0ff */
[----:B------:R-:W-:Y:S01]  /*2640*/  IMAD.WIDE.U32 R90, R90, 0x60, RZ ;  /* 0x000000605a5a7825 */ /* 0x000fe200078e00ff */
[CC--:B------:R-:W-:Y:S02]  /*2650*/  LEA.HI R12, R13.reuse, R8.reuse, RZ, 0x3 ;  /* 0x000000080d0c7211 */ /* 0x0c0fe400078f18ff */
[----:B------:R-:W-:Y:S01]  /*2660*/  LEA.HI R8, R13, R8, RZ, 0x6 ;  /* 0x000000080d087211 */ /* 0x000fe200078f30ff */
[----:B------:R-:W-:Y:S01]  /*2670*/  IMAD R5, R162, R103, R3 ;  /* 0x00000067a2057224 */ /* 0x000fe200078e0203 */
[----:B------:R-:W-:-:S02]  /*2680*/  SEL R3, R21, RZ, P3 ;  /* 0x000000ff15037207 */ /* 0x000fc40001800000 */
[--C-:B------:R-:W-:Y:S01]  /*2690*/  LOP3.LUT R13, R173, 0x38, R12.reuse, 0xf8, !PT ;  /* 0x00000038ad0d7812 */ /* 0x100fe200078ef80c */
[----:B------:R-:W-:Y:S01]  /*26a0*/  IMAD.IADD R99, R99, 0x1, R5 ;  /* 0x0000000163637824 */ /* 0x000fe200078e0205 */
[----:B------:R-:W-:Y:S01]  /*26b0*/  SEL R128, R128, 0xffffffe0, !P0 ;  /* 0xffffffe080807807 */ /* 0x000fe20004000000 */
[----:B------:R-:W-:Y:S01]  /*26c0*/  IMAD.IADD R3, R18, 0x1, R3 ;  /* 0x0000000112037824 */ /* 0x000fe200078e0203 */
[----:B------:R-:W-:Y:S01]  /*26d0*/  SHF.R.S32.HI R112, RZ, 0x3, R12 ;  /* 0x00000003ff707819 */ /* 0x000fe2000001140c */
[----:B------:R-:W-:Y:S01]  /*26e0*/  IMAD.IADD R101, R5, 0x1, R101 ;  /* 0x0000000105657824 */ /* 0x000fe200078e0265 */
[----:B------:R-:W-:Y:S01]  /*26f0*/  IADD3 R129, R91, R129, RZ ;  /* 0x000000815b817210 */ /* 0x000fe20007ffe0ff */
[----:B------:R-:W-:Y:S01]  /*2700*/  IMAD.IADD R5, R165, 0x1, R4 ;  /* 0x00000001a5057824 */ /* 0x000fe200078e0204 */
[----:B------:R-:W-:Y:S01]  /*2710*/  SHF.R.S32.HI R4, RZ, 0x1f, R3 ;  /* 0x0000001fff047819 */ /* 0x000fe20000011403 */
[----:B------:R-:W-:-:S03]  /*2720*/  IMAD.WIDE.U32 R98, R143, R102, R98 ;  /* 0x000000668f627225 */ /* 0x000fc600078e0062 */
[----:B------:R-:W-:Y:S01]  /*2730*/  SHF.R.S32.HI R6, RZ, 0x1f, R5 ;  /* 0x0000001fff067819 */ /* 0x000fe20000011405 */
[----:B------:R-:W-:Y:S01]  /*2740*/  IMAD.WIDE.U32 R100, R143, R102, R100 ;  /* 0x000000668f647225 */ /* 0x000fe200078e0064 */
[CC--:B------:R-:W-:Y:S02]  /*2750*/  LEA.HI R14, R4.reuse, R3.reuse, RZ, 0x3 ;  /* 0x00000003040e7211 */ /* 0x0c0fe400078f18ff */
[----:B------:R-:W-:Y:S02]  /*2760*/  LEA.HI R3, R4, R3, RZ, 0x6 ;  /* 0x0000000304037211 */ /* 0x000fe400078f30ff */
[----:B------:R-:W-:Y:S02]  /*2770*/  LEA.HI R4, R6, R5, RZ, 0x6 ;  /* 0x0000000506047211 */ /* 0x000fe400078f30ff */
[----:B------:R-:W-:Y:S02]  /*2780*/  SHF.R.S32.HI R3, RZ, 0x6, R3 ;  /* 0x00000006ff037819 */ /* 0x000fe40000011403 */
[----:B------:R-:W-:-:S02]  /*2790*/  SHF.R.S32.HI R7, RZ, 0x6, R4 ;  /* 0x00000006ff077819 */ /* 0x000fc40000011404 */
[----:B------:R-:W-:Y:S01]  /*27a0*/  LOP3.LUT R4, R174, 0x38, R14, 0xf8, !PT ;  /* 0x00000038ae047812 */ /* 0x000fe200078ef80e */
[C---:B------:R-:W-:Y:S01]  /*27b0*/  IMAD R142, R3.reuse, 0x1800, R176 ;  /* 0x00001800038e7824 */ /* 0x040fe200078e02b0 */
[----:B------:R-:W-:Y:S01]  /*27c0*/  LEA.HI R5, R6, R5, RZ, 0x3 ;  /* 0x0000000506057211 */ /* 0x000fe200078f18ff */
[----:B------:R-:W-:Y:S01]  /*27d0*/  IMAD R140, R3, 0x1800, R178 ;  /* 0x00001800038c7824 */ /* 0x000fe200078e02b2 */
[----:B------:R-:W-:Y:S01]  /*27e0*/  LOP3.LUT R3, R4, R175, RZ, 0x3c, !PT ;  /* 0x000000af04037212 */ /* 0x000fe200078e3cff */
[C---:B------:R-:W-:Y:S01]  /*27f0*/  IMAD R141, R7.reuse, 0x1800, R176 ;  /* 0x00001800078d7824 */ /* 0x040fe200078e02b0 */
[----:B------:R-:W-:Y:S01]  /*2800*/  LOP3.LUT R4, R174, 0x38, R12, 0xf8, !PT ;  /* 0x00000038ae047812 */ /* 0x000fe200078ef80c */
[----:B------:R-:W-:Y:S01]  /*2810*/  IMAD R138, R7, 0x1800, R178 ;  /* 0x00001800078a7824 */ /* 0x000fe200078e02b2 */
[----:B------:R-:W-:Y:S01]  /*2820*/  LOP3.LUT R9, R173, 0x38, R14, 0xf8, !PT ;  /* 0x00000038ad097812 */ /* 0x000fe200078ef80e */
[----:B------:R-:W-:Y:S01]  /*2830*/  IMAD.IADD R142, R142, 0x1, R3 ;  /* 0x000000018e8e7824 */ /* 0x000fe200078e0203 */
[----:B------:R-:W-:-:S02]  /*2840*/  SHF.R.S32.HI R3, RZ, 0x6, R8 ;  /* 0x00000006ff037819 */ /* 0x000fc40000011408 */
[-C--:B------:R-:W-:Y:S02]  /*2850*/  LOP3.LUT R4, R4, R175.reuse, RZ, 0x3c, !PT ;  /* 0x000000af04047212 */ /* 0x080fe400078e3cff */
[----:B------:R-:W-:Y:S01]  /*2860*/  LOP3.LUT R6, R174, 0x38, R5, 0xf8, !PT ;  /* 0x00000038ae067812 */ /* 0x000fe200078ef805 */
[----:B------:R-:W-:Y:S01]  /*2870*/  IMAD R139, R3, 0x1800, R176 ;  /* 0x00001800038b7824 */ /* 0x000fe200078e02b0 */
[----:B------:R-:W-:Y:S01]  /*2880*/  LOP3.LUT R9, R9, R208, RZ, 0x3c, !PT ;  /* 0x000000d009097212 */ /* 0x000fe200078e3cff */
[----:B------:R-:W-:Y:S01]  /*2890*/  IMAD R137, R3, 0x1800, R178 ;  /* 0x0000180003897824 */ /* 0x000fe200078e02b2 */
[----:B------:R-:W-:Y:S01]  /*28a0*/  SHF.R.S32.HI R3, RZ, 0x1f, R143 ;  /* 0x0000001fff037819 */ /* 0x000fe2000001148f */
[----:B------:R-:W-:Y:S01]  /*28b0*/  IMAD.IADD R139, R139, 0x1, R4 ;  /* 0x000000018b8b7824 */ /* 0x000fe200078e0204 */
[----:B------:R-:W-:Y:S01]  /*28c0*/  LOP3.LUT R6, R6, R175, RZ, 0x3c, !PT ;  /* 0x000000af06067212 */ /* 0x000fe200078e3cff */
[----:B------:R-:W-:Y:S01]  /*28d0*/  IMAD.IADD R140, R140, 0x1, R9 ;  /* 0x000000018c8c7824 */ /* 0x000fe200078e0209 */
[----:B------:R-:W-:Y:S01]  /*28e0*/  LOP3.LUT R9, R173, 0x38, R5, 0xf8, !PT ;  /* 0x00000038ad097812 */ /* 0x000fe200078ef805 */
[----:B------:R-:W-:Y:S01]  /*28f0*/  IMAD R4, R3, R96, RZ ;  /* 0x0000006003047224 */ /* 0x000fe200078e02ff */
[----:B------:R-:W-:Y:S01]  /*2900*/  SHF.R.S32.HI R116, RZ, 0x3, R14 ;  /* 0x00000003ff747819 */ /* 0x000fe2000001140e */
[----:B------:R-:W-:Y:S01]  /*2910*/  IMAD.IADD R141, R141, 0x1, R6 ;  /* 0x000000018d8d7824 */ /* 0x000fe200078e0206 */
[-C--:B------:R-:W-:Y:S01]  /*2920*/  LOP3.LUT R9, R9, R208.reuse, RZ, 0x3c, !PT ;  /* 0x000000d009097212 */ /* 0x080fe200078e3cff */
[----:B------:R-:W-:Y:S01]  /*2930*/  IMAD R7, R143, R97, R4 ;  /* 0x000000618f077224 */ /* 0x000fe200078e0204 */
[----:B------:R-:W-:Y:S01]  /*2940*/  LOP3.LUT R6, R13, R208, RZ, 0x3c, !PT ;  /* 0x000000d00d067212 */ /* 0x000fe200078e3cff */
[----:B------:R-:W-:Y:S01]  /*2950*/  IMAD R4, R3, R102, RZ ;  /* 0x0000006603047224 */ /* 0x000fe200078e02ff */
[----:B------:R-:W-:Y:S01]  /*2960*/  LOP3.LUT R14, R14, 0xfffffff8, RZ, 0xc0, !PT ;  /* 0xfffffff80e0e7812 */ /* 0x000fe200078ec0ff */
[----:B------:R-:W-:Y:S01]  /*2970*/  IMAD R3, R103, 0x60, RZ ;  /* 0x0000006067037824 */ /* 0x000fe200078e02ff */
[----:B------:R-:W-:Y:S01]  /*2980*/  LOP3.LUT R13, R5, 0xfffffff8, RZ, 0xc0, !PT ;  /* 0xfffffff8050d7812 */ /* 0x000fe200078ec0ff */
[----:B------:R-:W-:Y:S01]  /*2990*/  IMAD R15, R143, R103, R4 ;  /* 0x000000678f0f7224 */ /* 0x000fe200078e0204 */
[----:B------:R-:W-:Y:S01]  /*29a0*/  LOP3.LUT R4, R174, 0x18, R18, 0xf8, !PT ;  /* 0x00000018ae047812 */ /* 0x000fe200078ef812 */
[----:B------:R-:W-:Y:S01]  /*29b0*/  IMAD.WIDE.U32 R96, R96, 0x60, RZ ;  /* 0x0000006060607825 */ /* 0x000fe200078e00ff */
[----:B------:R-:W-:-:S02]  /*29c0*/  LOP3.LUT R12, R12, 0xfffffff8, RZ, 0xc0, !PT ;  /* 0xfffffff80c0c7812 */ /* 0x000fc400078ec0ff */
[----:B------:R-:W-:Y:S01]  /*29d0*/  LOP3.LUT R25, R4, R175, RZ, 0x3c, !PT ;  /* 0x000000af04197212 */ /* 0x000fe200078e3cff */
[----:B------:R-:W-:Y:S01]  /*29e0*/  IMAD.WIDE.U32 R102, R102, 0x60, RZ ;  /* 0x0000006066667825 */ /* 0x000fe200078e00ff */
[----:B------:R-:W-:Y:S02]  /*29f0*/  SHF.R.S32.HI R113, RZ, 0x3, R5 ;  /* 0x00000003ff717819 */ /* 0x000fe40000011405 */
[----:B------:R-:W-:Y:S01]  /*2a00*/  SHF.R.S32.HI R111, RZ, 0x1f, R14 ;  /* 0x0000001fff6f7819 */ /* 0x000fe2000001140e */
[----:B------:R-:W-:Y:S01]  /*2a10*/  IMAD.IADD R25, R176, 0x1, R25 ;  /* 0x00000001b0197824 */ /* 0x000fe200078e0219 */
[----:B------:R-:W-:Y:S01]  /*2a20*/  SHF.R.S32.HI R110, RZ, 0x1f, R13 ;  /* 0x0000001fff6e7819 */ /* 0x000fe2000001140d */
[----:B------:R-:W-:Y:S01]  /*2a30*/  IMAD.IADD R138, R138, 0x1, R9 ;  /* 0x000000018a8a7824 */ /* 0x000fe200078e0209 */
[----:B------:R-:W-:Y:S01]  /*2a40*/  SHF.R.S32.HI R109, RZ, 0x1f, R12 ;  /* 0x0000001fff6d7819 */ /* 0x000fe2000001140c */
[----:B------:R-:W-:Y:S01]  /*2a50*/  IMAD.IADD R137, R137, 0x1, R6 ;  /* 0x0000000189897824 */ /* 0x000fe200078e0206 */
[C---:B------:R-:W-:Y:S01]  /*2a60*/  LOP3.LUT R9, R0.reuse, 0x4, RZ, 0xc0, !PT ;  /* 0x0000000400097812 */ /* 0x040fe200078ec0ff */
[----:B------:R-:W-:Y:S01]  /*2a70*/  IMAD.IADD R21, R93, 0x1, R7 ;  /* 0x000000015d157824 */ /* 0x000fe200078e0207 */
[C---:B------:R-:W-:Y:S01]  /*2a80*/  LOP3.LUT R8, R0.reuse, 0x8, RZ, 0xc0, !PT ;  /* 0x0000000800087812 */ /* 0x040fe200078ec0ff */
[----:B0-----:R-:W-:Y:S01]  /*2a90*/  IMAD.IADD R20, R7, 0x1, R95 ;  /* 0x0000000107147824 */ /* 0x001fe200078e025f */
[C---:B------:R-:W-:Y:S01]  /*2aa0*/  LOP3.LUT R7, R0.reuse, 0x10, RZ, 0xc0, !PT ;  /* 0x0000001000077812 */ /* 0x040fe200078ec0ff */
[----:B------:R-:W-:Y:S01]  /*2ab0*/  IMAD.IADD R104, R99, 0x1, R15 ;  /* 0x0000000163687824 */ /* 0x000fe200078e020f */
[----:B------:R-:W-:Y:S01]  /*2ac0*/  IADD3 R15, R15, R101, RZ ;  /* 0x000000650f0f7210 */ /* 0x000fe20007ffe0ff */
[----:B------:R-:W-:Y:S01]  /*2ad0*/  IMAD.IADD R133, R97, 0x1, R133 ;  /* 0x0000000161857824 */ /* 0x000fe200078e0285 */
[----:B------:R-:W-:Y:S01]  /*2ae0*/  LOP3.LUT R6, R0, 0x20, RZ, 0xc0, !PT ;  /* 0x0000002000067812 */ /* 0x000fe200078ec0ff */
[----:B------:R-:W-:-:S02]  /*2af0*/  IMAD.IADD R132, R103, 0x1, R3 ;  /* 0x0000000167847824 */ /* 0x000fc400078e0203 */
[----:B------:R-:W-:Y:S02]  /*2b00*/  IMAD.IADD R136, R128, 0x1, R25 ;  /* 0x0000000180887824 */ /* 0x000fe400078e0219 */
[----:B------:R-:W-:-:S07]  /*2b10*/  IMAD.IADD R5, R89, 0x1, R29 ;  /* 0x0000000159057824 */ /* 0x000fce00078e021d */
.L_x_1770:
[----:B0-2---:R-:W2:Y:S01]  /*2b20*/  LDL.LU R30, [R1+0xc] ;  /* 0x00000c00011e7983 */ /* 0x005ea20000300800 */
[----:B------:R-:W-:Y:S01]  /*2b30*/  VIADD R31, R2, 0xffffffff ;  /* 0xffffffff021f7836 */ /* 0x000fe20000000000 */
[----:B------:R-:W0:Y:S01]  /*2b40*/  LDC.64 R114, c[0x0][0x2e8] ;  /* 0x0000ba00ff727b82 */ /* 0x000e220000000a00 */
[----:B------:R-:W-:Y:S01]  /*2b50*/  IMAD R39, R17, 0x4800, R25 ;  /* 0x0000480011277824 */ /* 0x000fe200078e0219 */
[----:B------:R-:W-:Y:S05]  /*2b60*/  YIELD ;  /* 0x0000000000007946 */ /* 0x000fea0003800000 */
[----:B------:R-:W-:Y:S01]  /*2b70*/  SHF.R.S32.HI R28, RZ, 0x1f, R31 ;  /* 0x0000001fff1c7819 */ /* 0x000fe2000001141f */
[-C--:B------:R-:W-:Y:S01]  /*2b80*/  IMAD R3, R129, R31.reuse, RZ ;  /* 0x0000001f81037224 */ /* 0x080fe200078e02ff */
[----:B------:R-:W1:Y:S01]  /*2b90*/  LDC R119, c[0x0][0x3f4] ;  /* 0x0000fd00ff777b82 */ /* 0x000e620000000800 */
[----:B------:R-:W-:Y:S01]  /*2ba0*/  IMAD.WIDE.U32 R126, R90, R31, RZ ;  /* 0x0000001f5a7e7225 */ /* 0x000fe200078e00ff */
[----:B------:R-:W-:Y:S03]  /*2bb0*/  BSSY B0, `(.L_x_1671) ;  /* 0x0000762000007945 */ /* 0x000fe60003800000 */
[----:B------:R-:W-:Y:S01]  /*2bc0*/  IMAD R29, R28, R90, R3 ;  /* 0x0000005a1c1d7224 */ /* 0x000fe200078e0203 */
[-C--:B------:R-:W-:Y:S01]  /*2bd0*/  IADD3 R0, P1, P4, R27, R126.reuse, R135 ;  /* 0x0000007e1b007210 */ /* 0x080fe20007c3e087 */
[----:B------:R-:W-:Y:S01]  /*2be0*/  IMAD R39, R39, 0x2, R118 ;  /* 0x0000000227277824 */ /* 0x000fe200078e0276 */
[----:B------:R-:W-:Y:S01]  /*2bf0*/  IADD3 R3, P5, R27, R126, RZ ;  /* 0x0000007e1b037210 */ /* 0x000fe20007fbe0ff */
[----:B------:R-:W-:-:S04]  /*2c00*/  IMAD.IADD R80, R127, 0x1, R29 ;  /* 0x000000017f507824 */ /* 0x000fc800078e021d */
[----:B------:R-:W-:Y:S01]  /*2c10*/  IMAD.X R4, R80, 0x1, R26, P5 ;  /* 0x0000000150047824 */ /* 0x000fe200028e061a */
[----:B------:R-:W-:Y:S02]  /*2c20*/  IADD3.X R2, R26, R80, R134, P1, P4 ;  /* 0x000000501a027210 */ /* 0x000fe40000fe8486 */
[----:B------:R-:W-:Y:S02]  /*2c30*/  ISETP.GT.AND P1, PT, R31, R123, PT ;  /* 0x0000007b1f00720c */ /* 0x000fe40003f24270 */
[CC--:B0-----:R-:W-:Y:S02]  /*2c40*/  LEA R40, P0, R3.reuse, R114.reuse, 0x1 ;  /* 0x0000007203287211 */ /* 0x0c1fe400078008ff */
[----:B------:R-:W-:Y:S02]  /*2c50*/  LEA R36, P5, R0, R114, 0x1 ;  /* 0x0000007200247211 */ /* 0x000fe400078a08ff */
[----:B------:R-:W-:Y:S01]  /*2c60*/  LEA.HI.X R41, R3, R115, R4, 0x1, P0 ;  /* 0x0000007303297211 */ /* 0x000fe200000f0c04 */
[----:B------:R-:W-:Y:S01]  /*2c70*/  IMAD R3, R17, 0x4800, R136 ;  /* 0x0000480011037824 */ /* 0x000fe200078e0288 */
[----:B-1----:R-:W-:-:S02]  /*2c80*/  ISETP.GE.AND P0, PT, R119, 0x1, PT ;  /* 0x000000017700780c */ /* 0x002fc40003f06270 */
[----:B------:R-:W-:Y:S01]  /*2c90*/  LEA.HI.X R37, R0, R115, R2, 0x1, P5 ;  /* 0x0000007300257211 */ /* 0x000fe200028f0c02 */
[----:B------:R-:W-:Y:S01]  /*2ca0*/  IMAD R38, R3, 0x2, R118 ;  /* 0x0000000203267824 */ /* 0x000fe200078e0276 */
[----:B------:R-:W-:Y:S02]  /*2cb0*/  MOV R2, R31 ;  /* 0x0000001f00027202 */ /* 0x000fe40000000f00 */
[----:B--2---:R-:W-:-:S04]  /*2cc0*/  LOP3.LUT R30, R30, 0xfffffffd, RZ, 0xc0, !PT ;  /* 0xfffffffd1e1e7812 */ /* 0x004fc800078ec0ff */
[----:B------:R-:W-:-:S05]  /*2cd0*/  @P1 LOP3.LUT R30, R30, 0x2, RZ, 0xfc, !PT ;  /* 0x000000021e1e1812 */ /* 0x000fca00078efcff */
[----:B------:R0:W-:Y:S01]  /*2ce0*/  STL [R1+0xc], R30 ;  /* 0x00000c1e01007387 */ /* 0x0001e20000100800 */
[----:B------:R-:W-:Y:S05]  /*2cf0*/  @!P0 BRA `(.L_x_1672) ;  /* 0x0000007000508947 */ /* 0x000fea0003800000 */
[----:B------:R-:W-:Y:S01]  /*2d00*/  ULDC.U8 UR4, c[0x0][0x410] ;  /* 0x0001040000047ab9 */ /* 0x000fe20000000000 */
[-C--:B------:R-:W-:Y:S01]  /*2d10*/  IMAD R3, R132, R31.reuse, RZ ;  /* 0x0000001f84037224 */ /* 0x080fe200078e02ff */
[----:B------:R-:W-:Y:S01]  /*2d20*/  ISETP.NE.AND P0, PT, RZ, UR4, PT ;  /* 0x00000004ff007c0c */ /* 0x000fe2000bf05270 */
[-C--:B------:R-:W-:Y:S02]  /*2d30*/  IMAD R29, R133, R31.reuse, RZ ;  /* 0x0000001f851d7224 */ /* 0x080fe400078e02ff */
[----:B------:R-:W-:Y:S02]  /*2d40*/  IMAD R3, R28, R102, R3 ;  /* 0x000000661c037224 */ /* 0x000fe400078e0203 */
[----:B------:R-:W-:Y:S02]  /*2d50*/  IMAD R4, R2, -0x60, R24 ;  /* 0xffffffa002047824 */ /* 0x000fe400078e0218 */
[----:B------:R-:W-:-:S03]  /*2d60*/  IMAD.WIDE.U32 R78, R102, R31, RZ ;  /* 0x0000001f664e7225 */ /* 0x000fc600078e00ff */
[----:B------:R-:W-:Y:S01]  /*2d70*/  VIMNMX R4, R4, 0x60, PT ;  /* 0x0000006004047848 */ /* 0x000fe20003fe0100 */
[----:B------:R-:W-:Y:S02]  /*2d80*/  IMAD R29, R28, R96, R29 ;  /* 0x000000601c1d7224 */ /* 0x000fe400078e021d */
[----:B------:R-:W-:-:S04]  /*2d90*/  IMAD.WIDE.U32 R76, R96, R31, RZ ;  /* 0x0000001f604c7225 */ /* 0x000fc800078e00ff */
[----:B------:R-:W-:Y:S02]  /*2da0*/  IMAD.IADD R0, R79, 0x1, R3 ;  /* 0x000000014f007824 */ /* 0x000fe400078e0203 */
        /* <DEDUP_REMOVED lines=24> */
[----:B------:R-:W-:Y:S01]  /*2f30*/  LEA R28, P4, R29, UR4, 0x1 ;  /* 0x000000041d1c7c11 */ /* 0x000fe2000f8808ff */
[----:B------:R-:W-:Y:S01]  /*2f40*/  IMAD.X R34, R3, 0x1, R21, P1 ;  /* 0x0000000103227824 */ /* 0x000fe200008e0615 */
[----:B------:R-:W-:Y:S02]  /*2f50*/  ISETP.GE.AND P1, PT, R160, R119, PT ;  /* 0x00000077a000720c */ /* 0x000fe40003f26270 */
[----:B------:R-:W-:-:S02]  /*2f60*/  CS2R R82, SRZ ;  /* 0x0000000000527805 */ /* 0x000fc4000001ff00 */
[----:B------:R-:W-:Y:S02]  /*2f70*/  LEA.HI.X R29, R29, UR5, R30, 0x1, P4 ;  /* 0x000000051d1d7c11 */ /* 0x000fe4000a0f0c1e */
[----:B------:R-:W-:Y:S02]  /*2f80*/  CS2R R126, SRZ ;  /* 0x00000000007e7805 */ /* 0x000fe4000001ff00 */
[C---:B------:R-:W-:Y:S02]  /*2f90*/  LEA R30, P4, R31.reuse, UR6, 0x1 ;  /* 0x000000061f1e7c11 */ /* 0x040fe4000f8808ff */
[----:B------:R-:W-:Y:S01]  /*2fa0*/  CS2R R114, SRZ ;  /* 0x0000000000727805 */ /* 0x000fe2000001ff00 */
[----:B------:R-:W-:Y:S01]  /*2fb0*/  ULDC.64 UR8, c[0x0][0x208] ;  /* 0x0000820000087ab9 */ /* 0x000fe20000000a00 */
[----:B------:R-:W-:Y:S02]  /*2fc0*/  LEA.HI.X R31, R31, UR7, R34, 0x1, P4 ;  /* 0x000000071f1f7c11 */ /* 0x000fe4000a0f0c22 */
[-C--:B------:R-:W-:Y:S01]  /*2fd0*/  ISETP.GE.AND P4, PT, R171, R119.reuse, PT ;  /* 0x00000077ab00720c */ /* 0x080fe20003f86270 */
[----:B------:R1:W5:Y:S04]  /*2fe0*/  @!P1 LDG.E.64 R124, desc[UR8][R28.64] ;  /* 0x000000081c7c9981 */ /* 0x000368000c1e1b00 */
[----:B------:R1:W5:Y:S01]  /*2ff0*/  @!P1 LDG.E.64 R126, desc[UR8][R30.64] ;  /* 0x000000081e7e9981 */ /* 0x000362000c1e1b00 */
[----:B------:R-:W-:-:S07]  /*3000*/  ISETP.GE.AND P1, PT, R169, R119, PT ;  /* 0x00000077a900720c */ /* 0x000fce0003f26270 */
        /* <DEDUP_REMOVED lines=21> */
.L_x_1675:
[----:B------:R-:W-:Y:S05]  /*3160*/  BSYNC B1 ;  /* 0x0000000000017941 */ /* 0x000fea0003800000 */
.L_x_1674:
        /* <DEDUP_REMOVED lines=22> */
[----:B------:R-:W-:Y:S01]  /*32d0*/  IADD3 R76, P1, P5, R92, R76, R106 ;  /* 0x0000004c5c4c7210 */ /* 0x000fe20007d3e06a */
[----:B------:R-:W-:-:S03]  /*32e0*/  ULDC.64 UR8, c[0x0][0x208] ;  /* 0x0000820000087ab9 */ /* 0x000fc60000000a00 */
        /* <DEDUP_REMOVED lines=33> */
.L_x_1677:
[----:B------:R-:W-:Y:S05]  /*3500*/  BSYNC B1 ;  /* 0x0000000000017941 */ /* 0x000fea0003800000 */
.L_x_1676:
[----:B------:R-:W-:Y:S01]  /*3510*/  IMAD.MOV.U32 R3, RZ, RZ, R67 ;  /* 0x000000ffff037224 */ /* 0x000fe200078e0043 */
[----:B------:R-:W-:Y:S01]  /*3520*/  MOV R0, R66 ;  /* 0x0000004200007202 */ /* 0x000fe20000000f00 */
[----:B-12---:R-:W-:Y:S01]  /*3530*/  IMAD.MOV.U32 R28, RZ, RZ, R70 ;  /* 0x000000ffff1c7224 */ /* 0x006fe200078e0046 */
[----:B------:R-:W-:Y:S01]  /*3540*/  PRMT R152, R131, 0x7610, R152 ;  /* 0x0000761083987816 */ /* 0x000fe20000000098 */
[----:B------:R-:W-:Y:S01]  /*3550*/  IMAD.MOV.U32 R29, RZ, RZ, R82 ;  /* 0x000000ffff1d7224 */ /* 0x000fe200078e0052 */
[----:B------:R-:W-:Y:S01]  /*3560*/  PRMT R198, R0, 0x5410, R3 ;  /* 0x0000541000c67816 */ /* 0x000fe20000000003 */
[----:B------:R-:W-:Y:S01]  /*3570*/  IMAD.MOV.U32 R3, RZ, RZ, R74 ;  /* 0x000000ffff037224 */ /* 0x000fe200078e004a */
[----:B------:R-:W-:Y:S01]  /*3580*/  PRMT R210, R28, 0x7610, R210 ;  /* 0x000076101cd27816 */ /* 0x000fe200000000d2 */
[----:B------:R-:W-:Y:S01]  /*3590*/  IMAD.MOV.U32 R28, RZ, RZ, R75 ;  /* 0x000000ffff1c7224 */ /* 0x000fe200078e004b */
[----:B------:R-:W-:Y:S01]  /*35a0*/  PRMT R212, R29, 0x7610, R212 ;  /* 0x000076101dd47816 */ /* 0x000fe200000000d4 */
[----:B------:R-:W-:Y:S01]  /*35b0*/  IMAD.MOV.U32 R0, RZ, RZ, R71 ;  /* 0x000000ffff007224 */ /* 0x000fe200078e0047 */
[----:B------:R-:W-:Y:S01]  /*35c0*/  ULOP3.LUT UR4, UR60, 0x1, URZ, 0xfc, !UPT ;  /* 0x000000013c047892 */ /* 0x000fe2000f8efc3f */
[----:B------:R-:W-:Y:S01]  /*35d0*/  IMAD.MOV.U32 R29, RZ, RZ, R64 ;  /* 0x000000ffff1d7224 */ /* 0x000fe200078e0040 */
[----:B------:R-:W-:Y:S01]  /*35e0*/  PRMT R211, R3, 0x5410, R28 ;  /* 0x0000541003d37816 */ /* 0x000fe2000000001c */
[----:B------:R-:W-:Y:S01]  /*35f0*/  IMAD.MOV.U32 R3, RZ, RZ, R124 ;  /* 0x000000ffff037224 */ /* 0x000fe200078e007c */
[----:B------:R-:W-:Y:S01]  /*3600*/  PRMT R210, R210, 0x5410, R0 ;  /* 0x00005410d2d27816 */ /* 0x000fe20000000000 */
[----:B------:R-:W-:Y:S01]  /*3610*/  IMAD.MOV.U32 R28, RZ, RZ, R125 ;  /* 0x000000ffff1c7224 */ /* 0x000fe200078e007d */
[----:B------:R-:W-:Y:S01]  /*3620*/  MOV R0, R83 ;  /* 0x0000005300007202 */ /* 0x000fe20000000f00 */
[----:B------:R-:W-:Y:S01]  /*3630*/  UISETP.NE.AND UP0, UPT, UR4, 0x3, UPT ;  /* 0x000000030400788c */ /* 0x000fe2000bf05270 */
[----:B------:R-:W-:Y:S01]  /*3640*/  PRMT R157, R3, 0x7610, R157 ;  /* 0x00007610039d7816 */ /* 0x000fe2000000009d */
[----:B------:R-:W-:Y:S01]  /*3650*/  IMAD.MOV.U32 R3, RZ, RZ, R68 ;  /* 0x000000ffff037224 */ /* 0x000fe200078e0044 */
[----:B------:R-:W-:Y:S01]  /*3660*/  PRMT R212, R212, 0x5410, R0 ;  /* 0x00005410d4d47816 */ /* 0x000fe20000000000 */
[----:B------:R-:W-:Y:S01]  /*3670*/  IMAD.MOV.U32 R0, RZ, RZ, R65 ;  /* 0x000000ffff007224 */ /* 0x000fe200078e0041 */
[----:B------:R-:W-:Y:S01]  /*3680*/  PRMT R159, R28, 0x7610, R159 ;  /* 0x000076101c9f7816 */ /* 0x000fe2000000009f */
[----:B------:R-:W-:Y:S01]  /*3690*/  IMAD.MOV.U32 R28, RZ, RZ, R69 ;  /* 0x000000ffff1c7224 */ /* 0x000fe200078e0045 */
[----:B------:R-:W-:-:S02]  /*36a0*/  PRMT R152, R152, 0x5410, R29 ;  /* 0x0000541098987816 */ /* 0x000fc4000000001d */
[----:B------:R-:W-:Y:S02]  /*36b0*/  MOV R29, R72 ;  /* 0x00000048001d7202 */ /* 0x000fe40000000f00 */
        /* <DEDUP_REMOVED lines=13> */
[----:B-----5:R-:W-:Y:S01]  /*3790*/  IMAD.MOV.U32 R29, RZ, RZ, R32 ;  /* 0x000000ffff1d7224 */ /* 0x020fe200078e0020 */
[----:B------:R-:W-:-:S02]  /*37a0*/  MOV R28, R127 ;  /* 0x0000007f001c7202 */ /* 0x000fc40000000f00 */
        /* <DEDUP_REMOVED lines=8> */
[----:B------:R-:W-:Y:S02]  /*3830*/  PLOP3.LUT P1, PT, PT, PT, UP0, 0x80, 0x0 ;  /* 0x000000000000781c */ /* 0x000fe40003f2f008 */
        /* <DEDUP_REMOVED lines=18> */
[----:B------:R-:W-:-:S02]  /*3960*/  IMAD.MOV.U32 R0, RZ, RZ, R48 ;  /* 0x000000ffff007224 */ /* 0x000fc400078e0030 */
[----:B------:R-:W-:Y:S01]  /*3970*/  IMAD.MOV.U32 R29, RZ, RZ, R55 ;  /* 0x000000ffff1d7224 */ /* 0x000fe200078e0037 */
        /* <DEDUP_REMOVED lines=15> */
[----:B------:R-:W-:Y:S02]  /*3a70*/  PRMT R209, R3, 0x5410, R0 ;  /* 0x0000541003d17816 */ /* 0x000fe40000000000 */
[----:B------:R-:W-:Y:S01]  /*3a80*/  PRMT R203, R29, 0x5410, R28 ;  /* 0x000054101dcb7816 */ /* 0x000fe2000000001c */
[----:B------:R-:W-:Y:S06]  /*3a90*/  @!P1 BRA `(.L_x_1678) ;  /* 0x0000000000049947 */ /* 0x000fec0003800000 */
[----:B------:R-:W-:Y:S01]  /*3aa0*/  BPT.TRAP 0x1 ;  /* 0x000000040000795c */ /* 0x000fe20000300000 */
.L_x_1678:
[----:B------:R-:W-:Y:S01]  /*3ab0*/  IMAD R3, R17, 0x8, R16 ;  /* 0x0000000811037824 */ /* 0x000fe200078e0210 */
[----:B------:R-:W-:Y:S01]  /*3ac0*/  SHF.L.U32 R0, R167, 0x1f, RZ ;  /* 0x0000001fa7007819 */ /* 0x000fe200000006ff */
[----:B------:R-:W-:Y:S03]  /*3ad0*/  BSSY B1, `(.L_x_1679) ;  /* 0x0000003000017945 */ /* 0x000fe60003800000 */
[----:B------:R-:W1:Y:S02]  /*3ae0*/  SYNCS.PHASECHK.TRANS64.TRYWAIT P5, [R3+URZ+0x2a890], R0 ;  /* 0x02a89000030075a7 */ /* 0x000e6400080a017f */
[----:B-1----:R-:W-:Y:S05]  /*3af0*/  @!P5 BRA `(.L_x_1680) ;  /* 0x000002480054d947 */ /* 0x002fea0003800000 */
.L_x_2117:
[----:B------:R-:W-:Y:S05]  /*3b00*/  BSYNC B1 ;  /* 0x0000000000017941 */ /* 0x000fea0003800000 */
.L_x_1679:
        /* <DEDUP_REMOVED lines=10> */
[----:B--2---:R-:W-:Y:S01]  /*3bb0*/  HADD2.F32 R156, -RZ, R31.H0_H0 ;  /* 0x2000001fff9c7230 */ /* 0x004fe20000004100 */
[----:B------:R-:W-:Y:S02]  /*3bc0*/  SHF.R.U32.HI R155, RZ, 0x10, R127 ;  /* 0x00000010ff9b7819 */ /* 0x000fe4000001167f */
        /* <DEDUP_REMOVED lines=21> */
[----:B------:R-:W-:Y:S02]  /*3d20*/  HADD2.F32 R125, -RZ, R159.H1_H1 ;  /* 0x3000009fff7d7230 */ /* 0x000fe40000004100 */
[----:B------:R-:W-:Y:S02]  /*3d30*/  HADD2.F32 R28, -RZ, R30.H1_H1 ;  /* 0x3000001eff1c7230 */ /* 0x000fe40000004100 */
[----:B------:R-:W-:Y:S01]  /*3d40*/  FMUL.FTZ R158, R156, R127 ;  /* 0x0000007f9c9e7220 */ /* 0x000fe20000410000 */
[----:B------:R-:W-:-:S02]  /*3d50*/  HADD2.F32 R154, -RZ, R157.H0_H0 ;  /* 0x2000009dff9a7230 */ /* 0x000fc40000004100 */
[C---:B------:R-:W-:Y:S01]  /*3d60*/  FMUL.FTZ R157, R155.reuse, R127 ;  /* 0x0000007f9b9d7220 */ /* 0x040fe20000410000 */
[----:B------:R-:W-:Y:S02]  /*3d70*/  HADD2.F32 R30, -RZ, R30.H0_H0 ;  /* 0x2000001eff1e7230 */ /* 0x000fe40000004100 */
[-C--:B------:R-:W-:Y:S01]  /*3d80*/  FMUL.FTZ R127, R28, R125.reuse ;  /* 0x0000007d1c7f7220 */ /* 0x080fe20000410000 */
[----:B------:R-:W-:Y:S02]  /*3d90*/  HADD2.F32 R159, -RZ, R159.H0_H0 ;  /* 0x2000009fff9f7230 */ /* 0x000fe40000004100 */
[-C--:B------:R-:W-:Y:S01]  /*3da0*/  FFMA.FTZ R157, R156, R154.reuse, -R157 ;  /* 0x0000009a9c9d7223 */ /* 0x080fe2000001089d */
[----:B------:R-:W-:Y:S01]  /*3db0*/  FFMA.FTZ R158, R155, R154, R158 ;  /* 0x0000009a9b9e7223 */ /* 0x000fe2000001009e */
[----:B------:R-:W-:Y:S01]  /*3dc0*/  FMUL.FTZ R125, R30, R125 ;  /* 0x0000007d1e7d7220 */ /* 0x000fe20000410000 */
[----:B------:R-:W-:Y:S01]  /*3dd0*/  F2FP.F16.F32.PACK_AB R29, R124, R29 ;  /* 0x0000001d7c1d723e */ /* 0x000fe200000000ff */
[----:B------:R-:W-:-:S02]  /*3de0*/  FFMA.FTZ R127, R30, R159, -R127 ;  /* 0x0000009f1e7f7223 */ /* 0x000fc4000001087f */
[----:B------:R-:W-:Y:S01]  /*3df0*/  FFMA.FTZ R28, R28, R159, R125 ;  /* 0x0000009f1c1c7223 */ /* 0x000fe2000001007d */
[----:B------:R-:W-:-:S04]  /*3e00*/  F2FP.F16.F32.PACK_AB R158, R158, R157 ;  /* 0x0000009d9e9e723e */ /* 0x000fc800000000ff */
[----:B------:R-:W-:Y:S01]  /*3e10*/  F2FP.F16.F32.PACK_AB R30, R28, R127 ;  /* 0x0000007f1c1e723e */ /* 0x000fe200000000ff */
[----:B------:R-:W-:-:S07]  /*3e20*/  IMAD.MOV.U32 R28, RZ, RZ, R158 ;  /* 0x000000ffff1c7224 */ /* 0x000fce00078e009e */
.L_x_1686:
[----:B------:R-:W-:Y:S05]  /*3e30*/  BSYNC B3 ;  /* 0x0000000000037941 */ /* 0x000fea0003800000 */
.L_x_1685:
[----:B------:R-:W-:Y:S02]  /*3e40*/  ULDC.64 UR4, c[0x0][0x208] ;  /* 0x0000820000047ab9 */ /* 0x000fe40000000a00 */
[----:B--2---:R2:W-:Y:S03]  /*3e50*/  STG.E.128 desc[UR4][R40.64], R28 ;  /* 0x0000001c28007986 */ /* 0x0045e6000c101d04 */
.L_x_1684:
[----:B------:R-:W-:Y:S05]  /*3e60*/  BSYNC B2 ;  /* 0x0000000000027941 */ /* 0x000fea0003800000 */
.L_x_1683:
        /* <DEDUP_REMOVED lines=26> */
[----:B------:R-:W-:-:S02]  /*4010*/  HADD2.F32 R115, -RZ, R215.H0_H0 ;  /* 0x200000d7ff737230 */ /* 0x000fc40000004100 */
[-C--:B------:R-:W-:Y:S01]  /*4020*/  FFMA.FTZ R29, R29, R124.reuse, -R82 ;  /* 0x0000007c1d1d7223 */ /* 0x080fe20000010852 */
[--C-:B------:R-:W-:Y:S02]  /*4030*/  HADD2.F32 R125, -RZ, R28.reuse.H1_H1 ;  /* 0x3000001cff7d7230 */ /* 0x100fe40000004100 */
[----:B------:R-:W-:Y:S01]  /*4040*/  FFMA.FTZ R82, R83, R124, R154 ;  /* 0x0000007c53527223 */ /* 0x000fe2000001009a */
[----:B------:R-:W-:Y:S01]  /*4050*/  HADD2.F32 R126, -RZ, R28.H0_H0 ;  /* 0x2000001cff7e7230 */ /* 0x000fe20000004100 */
[----:B------:R-:W-:Y:S01]  /*4060*/  F2FP.F16.F32.PACK_AB R31, R114, R31 ;  /* 0x0000001f721f723e */ /* 0x000fe200000000ff */
[----:B------:R-:W-:Y:S02]  /*4070*/  HADD2.F32 R83, -RZ, R215.H1_H1 ;  /* 0x300000d7ff537230 */ /* 0x000fe40000004100 */
[-C--:B------:R-:W-:Y:S01]  /*4080*/  FMUL.FTZ R127, R125, R115.reuse ;  /* 0x000000737d7f7220 */ /* 0x080fe20000410000 */
[----:B------:R-:W-:Y:S02]  /*4090*/  HADD2.F32 R28, -RZ, R30.H1_H1 ;  /* 0x3000001eff1c7230 */ /* 0x000fe40000004100 */
        /* <DEDUP_REMOVED lines=13> */
.L_x_1690:
[----:B------:R-:W-:Y:S05]  /*4170*/  BSYNC B3 ;  /* 0x0000000000037941 */ /* 0x000fea0003800000 */
.L_x_1689:
[----:B------:R-:W-:Y:S02]  /*4180*/  ULDC.64 UR4, c[0x0][0x208] ;  /* 0x0000820000047ab9 */ /* 0x000fe40000000a00 */
[----:B--2---:R3:W-:Y:S03]  /*4190*/  STG.E.128 desc[UR4][R40.64+0x40], R28 ;  /* 0x0000401c28007986 */ /* 0x0047e6000c101d04 */
.L_x_1688:
[----:B------:R-:W-:Y:S05]  /*41a0*/  BSYNC B2 ;  /* 0x0000000000027941 */ /* 0x000fea0003800000 */
.L_x_1687:
[----:B------:R-:W-:Y:S01]  /*41b0*/  ISETP.NE.AND P0, PT, R9, RZ, PT ;  /* 0x000000ff0900720c */ /* 0x000fe20003f05270 */
[----:B------:R-:W-:-:S12]  /*41c0*/  BSSY B2, `(.L_x_1691) ;  /* 0x0000032000027945 */ /* 0x000fd80003800000 */
[----:B------:R-:W-:Y:S05]  /*41d0*/  @!P0 BRA `(.L_x_1692) ;  /* 0x0000000000c08947 */ /* 0x000fea0003800000 */
[----:B0-23--:R0:W2:Y:S01]  /*41e0*/  LDS.128 R28, [R39+0x3000] ;  /* 0x00300000271c7984 */ /* 0x00d0a20000000c00 */
[----:B------:R-:W-:Y:S01]  /*41f0*/  ISETP.GE.AND P0, PT, R169, R119, PT ;  /* 0x00000077a900720c */ /* 0x000fe20003f06270 */
[----:B------:R-:W-:-:S12]  /*4200*/  BSSY B3, `(.L_x_1693) ;  /* 0x000002b000037945 */ /* 0x000fd80003800000 */
[----:B0-----:R-:W-:Y:S05]  /*4210*/  @P0 BRA `(.L_x_1694) ;  /* 0x0000000000a40947 */ /* 0x001fea0003800000 */
[--C-:B------:R-:W-:Y:S01]  /*4220*/  SHF.R.U64 R82, R74, 0x10, R75.reuse ;  /* 0x000000104a527819 */ /* 0x100fe2000000124b */
[----:B--2---:R-:W-:Y:S01]  /*4230*/  HADD2.F32 R114, -RZ, R31.H0_H0 ;  /* 0x2000001fff727230 */ /* 0x004fe20000004100 */
[----:B------:R-:W-:Y:S01]  /*4240*/  SHF.R.U32.HI R74, RZ, 0x10, R75 ;  /* 0x00000010ff4a7819 */ /* 0x000fe2000001164b */
[----:B------:R-:W-:Y:S01]  /*4250*/  HADD2.F32 R125, -RZ, R211.H1_H1 ;  /* 0x300000d3ff7d7230 */ /* 0x000fe20000004100 */
[--C-:B------:R-:W-:Y:S01]  /*4260*/  SHF.R.U32.HI R83, RZ, 0x10, R81.reuse ;  /* 0x00000010ff537819 */ /* 0x100fe20000011651 */
[----:B------:R-:W-:Y:S01]  /*4270*/  HADD2.F32 R82, -RZ, R82.H0_H0 ;  /* 0x20000052ff527230 */ /* 0x000fe20000004100 */
[----:B------:R-:W-:Y:S01]  /*4280*/  SHF.R.U64 R75, R80, 0x10, R81 ;  /* 0x00000010504b7819 */ /* 0x000fe20000001251 */
[----:B------:R-:W-:Y:S02]  /*4290*/  HADD2.F32 R80, -RZ, R31.H1_H1 ;  /* 0x3000001fff507230 */ /* 0x000fe40000004100 */
[----:B------:R-:W-:Y:S02]  /*42a0*/  HADD2.F32 R83, -RZ, R83.H0_H0 ;  /* 0x20000053ff537230 */ /* 0x000fe40000004100 */
[----:B------:R-:W-:-:S02]  /*42b0*/  HADD2.F32 R124, -RZ, R75.H0_H0 ;  /* 0x2000004bff7c7230 */ /* 0x000fc40000004100 */
[--C-:B------:R-:W-:Y:S02]  /*42c0*/  HADD2.F32 R75, -RZ, R29.reuse.H1_H1 ;  /* 0x3000001dff4b7230 */ /* 0x100fe40000004100 */
[-C--:B------:R-:W-:Y:S01]  /*42d0*/  FMUL.FTZ R31, R80, R83.reuse ;  /* 0x00000053501f7220 */ /* 0x080fe20000410000 */
[----:B------:R-:W-:Y:S02]  /*42e0*/  HADD2.F32 R29, -RZ, R29.H0_H0 ;  /* 0x2000001dff1d7230 */ /* 0x000fe40000004100 */
[C---:B------:R-:W-:Y:S01]  /*42f0*/  FMUL.FTZ R83, R114.reuse, R83 ;  /* 0x0000005372537220 */ /* 0x040fe20000410000 */
[----:B------:R-:W-:Y:S02]  /*4300*/  HADD2.F32 R81, -RZ, R74.H0_H0 ;  /* 0x2000004aff517230 */ /* 0x000fe40000004100 */
[-C--:B------:R-:W-:Y:S01]  /*4310*/  FMUL.FTZ R74, R75, R124.reuse ;  /* 0x0000007c4b4a7220 */ /* 0x080fe20000410000 */
[C---:B------:R-:W-:Y:S02]  /*4320*/  FMUL.FTZ R124, R29.reuse, R124 ;  /* 0x0000007c1d7c7220 */ /* 0x040fe40000410000 */
[-C--:B------:R-:W-:Y:S01]  /*4330*/  FFMA.FTZ R31, R114, R81.reuse, -R31 ;  /* 0x00000051721f7223 */ /* 0x080fe2000001081f */
[----:B------:R-:W-:Y:S01]  /*4340*/  FFMA.FTZ R80, R80, R81, R83 ;  /* 0x0000005150507223 */ /* 0x000fe20000010053 */
[----:B------:R-:W-:Y:S01]  /*4350*/  FFMA.FTZ R29, R29, R82, -R74 ;  /* 0x000000521d1d7223 */ /* 0x000fe2000001084a */
[----:B------:R-:W-:-:S02]  /*4360*/  HADD2.F32 R81, -RZ, R214.H0_H0 ;  /* 0x200000d6ff517230 */ /* 0x000fc40000004100 */
[----:B------:R-:W-:Y:S01]  /*4370*/  FFMA.FTZ R74, R75, R82, R124 ;  /* 0x000000524b4a7223 */ /* 0x000fe2000001007c */
[--C-:B------:R-:W-:Y:S01]  /*4380*/  HADD2.F32 R83, -RZ, R28.reuse.H1_H1 ;  /* 0x3000001cff537230 */ /* 0x100fe20000004100 */
[----:B------:R-:W-:Y:S01]  /*4390*/  F2FP.F16.F32.PACK_AB R31, R80, R31 ;  /* 0x0000001f501f723e */ /* 0x000fe200000000ff */
[----:B------:R-:W-:Y:S02]  /*43a0*/  HADD2.F32 R114, -RZ, R28.H0_H0 ;  /* 0x2000001cff727230 */ /* 0x000fe40000004100 */
[----:B------:R-:W-:Y:S02]  /*43b0*/  HADD2.F32 R75, -RZ, R214.H1_H1 ;  /* 0x300000d6ff4b7230 */ /* 0x000fe40000004100 */
[-C--:B------:R-:W-:Y:S01]  /*43c0*/  FMUL.FTZ R115, R83, R81.reuse ;  /* 0x0000005153737220 */ /* 0x080fe20000410000 */
[--C-:B------:R-:W-:Y:S02]  /*43d0*/  HADD2.F32 R28, -RZ, R30.reuse.H1_H1 ;  /* 0x3000001eff1c7230 */ /* 0x100fe40000004100 */
[----:B------:R-:W-:Y:S01]  /*43e0*/  FMUL.FTZ R124, R114, R81 ;  /* 0x00000051727c7220 */ /* 0x000fe20000410000 */
[----:B------:R-:W-:Y:S01]  /*43f0*/  HADD2.F32 R30, -RZ, R30.H0_H0 ;  /* 0x2000001eff1e7230 */ /* 0x000fe20000004100 */
[----:B------:R-:W-:Y:S01]  /*4400*/  F2FP.F16.F32.PACK_AB R29, R74, R29 ;  /* 0x0000001d4a1d723e */ /* 0x000fe200000000ff */
[----:B------:R-:W-:-:S02]  /*4410*/  HADD2.F32 R82, -RZ, R211.H0_H0 ;  /* 0x200000d3ff527230 */ /* 0x000fc40000004100 */
[-C--:B------:R-:W-:Y:S01]  /*4420*/  FMUL.FTZ R81, R28, R75.reuse ;  /* 0x0000004b1c517220 */ /* 0x080fe20000410000 */
[----:B------:R-:W-:Y:S02]  /*4430*/  FMUL.FTZ R75, R30, R75 ;  /* 0x0000004b1e4b7220 */ /* 0x000fe40000410000 */
[-C--:B------:R-:W-:Y:S01]  /*4440*/  FFMA.FTZ R115, R114, R82.reuse, -R115 ;  /* 0x0000005272737223 */ /* 0x080fe20000010873 */
[----:B------:R-:W-:Y:S01]  /*4450*/  FFMA.FTZ R124, R83, R82, R124 ;  /* 0x00000052537c7223 */ /* 0x000fe2000001007c */
[-C--:B------:R-:W-:Y:S01]  /*4460*/  FFMA.FTZ R81, R30, R125.reuse, -R81 ;  /* 0x0000007d1e517223 */ /* 0x080fe20000010851 */
[----:B------:R-:W-:-:S03]  /*4470*/  FFMA.FTZ R28, R28, R125, R75 ;  /* 0x0000007d1c1c7223 */ /* 0x000fc6000001004b */
[----:B------:R-:W-:Y:S02]  /*4480*/  F2FP.F16.F32.PACK_AB R124, R124, R115 ;  /* 0x000000737c7c723e */ /* 0x000fe400000000ff */
[----:B------:R-:W-:Y:S02]  /*4490*/  F2FP.F16.F32.PACK_AB R30, R28, R81 ;  /* 0x000000511c1e723e */ /* 0x000fe400000000ff */
[----:B------:R-:W-:-:S07]  /*44a0*/  MOV R28, R124 ;  /* 0x0000007c001c7202 */ /* 0x000fce0000000f00 */
.L_x_1694:
[----:B------:R-:W-:Y:S05]  /*44b0*/  BSYNC B3 ;  /* 0x0000000000037941 */ /* 0x000fea0003800000 */
.L_x_1693:
[----:B------:R-:W-:Y:S02]  /*44c0*/  ULDC.64 UR4, c[0x0][0x208] ;  /* 0x0000820000047ab9 */ /* 0x000fe40000000a00 */
[----:B--2---:R4:W-:Y:S03]  /*44d0*/  STG.E.128 desc[UR4][R40.64+0x80], R28 ;  /* 0x0000801c28007986 */ /* 0x0049e6000c101d04 */
.L_x_1692:
[----:B------:R-:W-:Y:S05]  /*44e0*/  BSYNC B2 ;  /* 0x0000000000027941 */ /* 0x000fea0003800000 */
.L_x_1691:
        /* <DEDUP_REMOVED lines=33> */
[----:B------:R-:W-:Y:S02]  /*4700*/  HADD2.F32 R28, -RZ, R30.H1_H1 ;  /* 0x3000001eff1c7230 */ /* 0x000fe40000004100 */
[----:B------:R-:W-:Y:S01]  /*4710*/  FMUL.FTZ R70, R72, R70 ;  /* 0x0000004648467220 */ /* 0x000fe20000410000 */
[----:B------:R-:W-:-:S02]  /*4720*/  HADD2.F32 R29, -RZ, R210.H0_H0 ;  /* 0x200000d2ff1d7230 */ /* 0x000fc40000004100 */
[----:B------:R-:W-:Y:S02]  /*4730*/  HADD2.F32 R30, -RZ, R30.H0_H0 ;  /* 0x2000001eff1e7230 */ /* 0x000fe40000004100 */
[----:B------:R-:W-:Y:S01]  /*4740*/  FMUL.FTZ R83, R28, R213 ;  /* 0x000000d51c537220 */ /* 0x000fe20000410000 */
[----:B------:R-:W-:Y:S02]  /*4750*/  HADD2.F32 R73, -RZ, R210.H1_H1 ;  /* 0x300000d2ff497230 */ /* 0x000fe40000004100 */
[-C--:B------:R-:W-:Y:S01]  /*4760*/  FFMA.FTZ R81, R72, R29.reuse, -R81 ;  /* 0x0000001d48517223 */ /* 0x080fe20000010851 */
[----:B------:R-:W-:Y:S01]  /*4770*/  FFMA.FTZ R70, R71, R29, R70 ;  /* 0x0000001d47467223 */ /* 0x000fe20000010046 */
[C---:B------:R-:W-:Y:S01]  /*4780*/  FMUL.FTZ R213, R30.reuse, R213 ;  /* 0x000000d51ed57220 */ /* 0x040fe20000410000 */
[----:B------:R-:W-:Y:S01]  /*4790*/  F2FP.F16.F32.PACK_AB R29, R75, R82 ;  /* 0x000000524b1d723e */ /* 0x000fe200000000ff */
[-C--:B------:R-:W-:Y:S02]  /*47a0*/  FFMA.FTZ R83, R30, R73.reuse, -R83 ;  /* 0x000000491e537223 */ /* 0x080fe40000010853 */
[----:B------:R-:W-:Y:S01]  /*47b0*/  FFMA.FTZ R28, R28, R73, R213 ;  /* 0x000000491c1c7223 */ /* 0x000fe200000100d5 */
[----:B------:R-:W-:-:S04]  /*47c0*/  F2FP.F16.F32.PACK_AB R70, R70, R81 ;  /* 0x000000514646723e */ /* 0x000fc800000000ff */
[----:B------:R-:W-:Y:S01]  /*47d0*/  F2FP.F16.F32.PACK_AB R30, R28, R83 ;  /* 0x000000531c1e723e */ /* 0x000fe200000000ff */
[----:B------:R-:W-:-:S07]  /*47e0*/  IMAD.MOV.U32 R28, RZ, RZ, R70 ;  /* 0x000000ffff1c7224 */ /* 0x000fce00078e0046 */
.L_x_1698:
[----:B------:R-:W-:Y:S05]  /*47f0*/  BSYNC B3 ;  /* 0x0000000000037941 */ /* 0x000fea0003800000 */
.L_x_1697:
[----:B------:R-:W-:Y:S02]  /*4800*/  ULDC.64 UR4, c[0x0][0x208] ;  /* 0x0000820000047ab9 */ /* 0x000fe40000000a00 */
[----:B--2---:R0:W-:Y:S03]  /*4810*/  STG.E.128 desc[UR4][R40.64+0xc0], R28 ;  /* 0x0000c01c28007986 */ /* 0x0041e6000c101d04 */
.L_x_1696:
[----:B------:R-:W-:Y:S05]  /*4820*/  BSYNC B2 ;  /* 0x0000000000027941 */ /* 0x000fea0003800000 */
.L_x_1695:
[----:B------:R-:W-:Y:S01]  /*4830*/  ISETP.NE.AND P0, PT, R7, RZ, PT ;  /* 0x000000ff0700720c */ /* 0x000fe20003f05270 */
[----:B------:R-:W-:-:S12]  /*4840*/  BSSY B2, `(.L_x_1699) ;  /* 0x0000032000027945 */ /* 0x000fd80003800000 */
[----:B------:R-:W-:Y:S05]  /*4850*/  @!P0 BRA `(.L_x_1700) ;  /* 0x0000000000c08947 */ /* 0x000fea0003800000 */
[----:B0-234-:R0:W2:Y:S01]  /*4860*/  LDS.128 R28, [R39+0x6000] ;  /* 0x00600000271c7984 */ /* 0x01d0a20000000c00 */
[----:B------:R-:W-:Y:S01]  /*4870*/  ISETP.GE.AND P0, PT, R168, R119, PT ;  /* 0x00000077a800720c */ /* 0x000fe20003f06270 */
[----:B------:R-:W-:-:S12]  /*4880*/  BSSY B3, `(.L_x_1701) ;  /* 0x000002b000037945 */ /* 0x000fd80003800000 */
[----:B0-----:R-:W-:Y:S05]  /*4890*/  @P0 BRA `(.L_x_1702) ;  /* 0x0000000000a40947 */ /* 0x001fea0003800000 */
[----:B------:R-:W-:Y:S02]  /*48a0*/  SHF.R.U64 R70, R66, 0x10, R67 ;  /* 0x0000001042467819 */ /* 0x000fe40000001243 */
[----:B------:R-:W-:Y:S01]  /*48b0*/  SHF.R.U64 R71, R68, 0x10, R69 ;  /* 0x0000001044477819 */ /* 0x000fe20000001245 */
[----:B--2---:R-:W-:Y:S01]  /*48c0*/  HADD2.F32 R68, -RZ, R29.H0_H0 ;  /* 0x2000001dff447230 */ /* 0x004fe20000004100 */
[----:B------:R-:W-:Y:S01]  /*48d0*/  SHF.R.U32.HI R66, RZ, 0x10, R67 ;  /* 0x00000010ff427819 */ /* 0x000fe20000011643 */
[----:B------:R-:W-:Y:S01]  /*48e0*/  IMAD.MOV.U32 R67, RZ, RZ, R31 ;  /* 0x000000ffff437224 */ /* 0x000fe200078e001f */
[----:B------:R-:W-:Y:S01]  /*48f0*/  SHF.R.U32.HI R74, RZ, 0x10, R69 ;  /* 0x00000010ff4a7819 */ /* 0x000fe20000011645 */
[----:B------:R-:W-:Y:S02]  /*4900*/  HADD2.F32 R31, -RZ, R70.H0_H0 ;  /* 0x20000046ff1f7230 */ /* 0x000fe40000004100 */
[----:B------:R-:W-:Y:S02]  /*4910*/  HADD2.F32 R71, -RZ, R71.H0_H0 ;  /* 0x20000047ff477230 */ /* 0x000fe40000004100 */
[----:B------:R-:W-:-:S02]  /*4920*/  HADD2.F32 R70, -RZ, R29.H1_H1 ;  /* 0x3000001dff467230 */ /* 0x000fc40000004100 */
[----:B------:R-:W-:Y:S02]  /*4930*/  HADD2.F32 R74, -RZ, R74.H0_H0 ;  /* 0x2000004aff4a7230 */ /* 0x000fe40000004100 */
[--C-:B------:R-:W-:Y:S02]  /*4940*/  HADD2.F32 R69, -RZ, R67.reuse.H1_H1 ;  /* 0x30000043ff457230 */ /* 0x100fe40000004100 */
[-C--:B------:R-:W-:Y:S01]  /*4950*/  FMUL.FTZ R29, R70, R71.reuse ;  /* 0x00000047461d7220 */ /* 0x080fe20000410000 */
[----:B------:R-:W-:Y:S02]  /*4960*/  HADD2.F32 R67, -RZ, R67.H0_H0 ;  /* 0x20000043ff437230 */ /* 0x000fe40000004100 */
[C---:B------:R-:W-:Y:S01]  /*4970*/  FMUL.FTZ R71, R68.reuse, R71 ;  /* 0x0000004744477220 */ /* 0x040fe20000410000 */
[----:B------:R-:W-:Y:S02]  /*4980*/  HADD2.F32 R72, -RZ, R66.H0_H0 ;  /* 0x20000042ff487230 */ /* 0x000fe40000004100 */
[-C--:B------:R-:W-:Y:S01]  /*4990*/  FMUL.FTZ R80, R69, R74.reuse ;  /* 0x0000004a45507220 */ /* 0x080fe20000410000 */
[-C--:B------:R-:W-:Y:S01]  /*49a0*/  FFMA.FTZ R29, R68, R31.reuse, -R29 ;  /* 0x0000001f441d7223 */ /* 0x080fe2000001081d */
[C---:B------:R-:W-:Y:S01]  /*49b0*/  FMUL.FTZ R74, R67.reuse, R74 ;  /* 0x0000004a434a7220 */ /* 0x040fe20000410000 */
[----:B------:R-:W-:Y:S01]  /*49c0*/  FFMA.FTZ R66, R70, R31, R71 ;  /* 0x0000001f46427223 */ /* 0x000fe20000010047 */
[----:B------:R-:W-:Y:S01]  /*49d0*/  FFMA.FTZ R31, R67, R72, -R80 ;  /* 0x00000048431f7223 */ /* 0x000fe20000010850 */
[----:B------:R-:W-:-:S02]  /*49e0*/  HADD2.F32 R67, -RZ, R28.H1_H1 ;  /* 0x3000001cff437230 */ /* 0x000fc40000004100 */
[----:B------:R-:W-:Y:S01]  /*49f0*/  FFMA.FTZ R68, R69, R72, R74 ;  /* 0x0000004845447223 */ /* 0x000fe2000001004a */
[----:B------:R-:W-:Y:S01]  /*4a00*/  HADD2.F32 R71, -RZ, R200.H0_H0 ;  /* 0x200000c8ff477230 */ /* 0x000fe20000004100 */
        /* <DEDUP_REMOVED lines=18> */
.L_x_1702:
[----:B------:R-:W-:Y:S05]  /*4b30*/  BSYNC B3 ;  /* 0x0000000000037941 */ /* 0x000fea0003800000 */
.L_x_1701:
[----:B------:R-:W-:Y:S02]  /*4b40*/  ULDC.64 UR4, c[0x0][0x208] ;  /* 0x0000820000047ab9 */ /* 0x000fe40000000a00 */
[----:B--2---:R0:W-:Y:S03]  /*4b50*/  STG.E.128 desc[UR4][R40.64+0x100], R28 ;  /* 0x0001001c28007986 */ /* 0x0041e6000c101d04 */
.L_x_1700:
[----:B------:R-:W-:Y:S05]  /*4b60*/  BSYNC B2 ;  /* 0x0000000000027941 */ /* 0x000fea0003800000 */
.L_x_1699:
        /* <DEDUP_REMOVED lines=9> */
[----:B------:R-:W-:Y:S01]  /*4c00*/  IMAD.MOV.U32 R63, RZ, RZ, R31 ;  /* 0x000000ffff3f7224 */ /* 0x000fe200078e001f */
[--C-:B------:R-:W-:Y:S01]  /*4c10*/  SHF.R.U32.HI R68, RZ, 0x10, R65.reuse ;  /* 0x00000010ff447819 */ /* 0x100fe20000011641 */
[--C-:B------:R-:W-:Y:S01]  /*4c20*/  HADD2.F32 R31, -RZ, R29.reuse.H1_H1 ;  /* 0x3000001dff1f7230 */ /* 0x100fe20000004100 */
[----:B------:R-:W-:Y:S01]  /*4c30*/  SHF.R.U64 R66, R64, 0x10, R65 ;  /* 0x0000001040427819 */ /* 0x000fe20000001241 */
[----:B------:R-:W-:Y:S02]  /*4c40*/  HADD2.F32 R28, -RZ, R29.H0_H0 ;  /* 0x2000001dff1c7230 */ /* 0x000fe40000004100 */
[----:B------:R-:W-:Y:S02]  /*4c50*/  HADD2.F32 R68, -RZ, R68.H0_H0 ;  /* 0x20000044ff447230 */ /* 0x000fe40000004100 */
[----:B------:R-:W-:-:S02]  /*4c60*/  HADD2.F32 R29, -RZ, R63.H1_H1 ;  /* 0x3000003fff1d7230 */ /* 0x000fc40000004100 */
[----:B------:R-:W-:Y:S02]  /*4c70*/  HADD2.F32 R65, -RZ, R66.H0_H0 ;  /* 0x20000042ff417230 */ /* 0x000fe40000004100 */
[----:B------:R-:W-:Y:S02]  /*4c80*/  HADD2.F32 R63, -RZ, R63.H0_H0 ;  /* 0x2000003fff3f7230 */ /* 0x000fe40000004100 */
[-C--:B------:R-:W-:Y:S01]  /*4c90*/  FMUL.FTZ R72, R29, R68.reuse ;  /* 0x000000441d487220 */ /* 0x080fe20000410000 */
[----:B------:R-:W-:Y:S02]  /*4ca0*/  HADD2.F32 R64, -RZ, R69.H0_H0 ;  /* 0x20000045ff407230 */ /* 0x000fe40000004100 */
[-C--:B------:R-:W-:Y:S01]  /*4cb0*/  FMUL.FTZ R70, R28, R65.reuse ;  /* 0x000000411c467220 */ /* 0x080fe20000410000 */
[----:B------:R-:W-:Y:S02]  /*4cc0*/  HADD2.F32 R66, -RZ, R67.H0_H0 ;  /* 0x20000043ff427230 */ /* 0x000fe40000004100 */
[----:B------:R-:W-:Y:S01]  /*4cd0*/  FMUL.FTZ R67, R31, R65 ;  /* 0x000000411f437220 */ /* 0x000fe20000410000 */
[----:B------:R-:W-:Y:S01]  /*4ce0*/  FMUL.FTZ R68, R63, R68 ;  /* 0x000000443f447220 */ /* 0x000fe20000410000 */
[----:B------:R-:W-:Y:S01]  /*4cf0*/  FFMA.FTZ R69, R31, R64, R70 ;  /* 0x000000401f457223 */ /* 0x000fe20000010046 */
[----:B------:R-:W-:-:S02]  /*4d00*/  HADD2.F32 R31, -RZ, R30.H1_H1 ;  /* 0x3000001eff1f7230 */ /* 0x000fc40000004100 */
[----:B------:R-:W-:Y:S01]  /*4d10*/  FFMA.FTZ R28, R28, R64, -R67 ;  /* 0x000000401c1c7223 */ /* 0x000fe20000010843 */
[-C--:B------:R-:W-:Y:S01]  /*4d20*/  FFMA.FTZ R73, R29, R66.reuse, R68 ;  /* 0x000000421d497223 */ /* 0x080fe20000010044 */
[----:B------:R-:W-:Y:S02]  /*4d30*/  HADD2.F32 R64, -RZ, R152.H1_H1 ;  /* 0x30000098ff407230 */ /* 0x000fe40000004100 */
[----:B------:R-:W-:Y:S01]  /*4d40*/  FFMA.FTZ R72, R63, R66, -R72 ;  /* 0x000000423f487223 */ /* 0x000fe20000010848 */
[--C-:B------:R-:W-:Y:S02]  /*4d50*/  HADD2.F32 R29, -RZ, R62.reuse.H1_H1 ;  /* 0x3000003eff1d7230 */ /* 0x100fe40000004100 */
[----:B------:R-:W-:Y:S02]  /*4d60*/  HADD2.F32 R65, -RZ, R153.H0_H0 ;  /* 0x20000099ff417230 */ /* 0x000fe40000004100 */
        /* <DEDUP_REMOVED lines=16> */
.L_x_1704:
[----:B------:R-:W-:Y:S05]  /*4e70*/  BSYNC B2 ;  /* 0x0000000000027941 */ /* 0x000fea0003800000 */
.L_x_1703:
[----:B------:R-:W-:Y:S02]  /*4e80*/  ULDC.64 UR4, c[0x0][0x208] ;  /* 0x0000820000047ab9 */ /* 0x000fe40000000a00 */
[----:B--2---:R0:W-:Y:S03]  /*4e90*/  STG.E.128 desc[UR4][R40.64+0x140], R28 ;  /* 0x0001401c28007986 */ /* 0x0041e6000c101d04 */
.L_x_1682:
[----:B------:R-:W-:Y:S05]  /*4ea0*/  BSYNC B1 ;  /* 0x0000000000017941 */ /* 0x000fea0003800000 */
.L_x_1681:
        /* <DEDUP_REMOVED lines=11> */
[----:B------:R-:W-:Y:S01]  /*4f60*/  HADD2.F32 R30, -RZ, R29.H1_H1 ;  /* 0x3000001dff1e7230 */ /* 0x000fe20000004100 */
[--C-:B------:R-:W-:Y:S01]  /*4f70*/  SHF.R.U64 R59, R60, 0x10, R61.reuse ;  /* 0x000000103c3b7819 */ /* 0x100fe2000000123d */
[--C-:B------:R-:W-:Y:S01]  /*4f80*/  HADD2.F32 R41, -RZ, R31.reuse.H1_H1 ;  /* 0x3000001fff297230 */ /* 0x100fe20000004100 */
[----:B------:R-:W-:Y:S01]  /*4f90*/  SHF.R.U32.HI R62, RZ, 0x10, R61 ;  /* 0x00000010ff3e7819 */ /* 0x000fe2000001163d */
[----:B------:R-:W-:Y:S02]  /*4fa0*/  HADD2.F32 R31, -RZ, R31.H0_H0 ;  /* 0x2000001fff1f7230 */ /* 0x000fe40000004100 */
[----:B------:R-:W-:Y:S02]  /*4fb0*/  HADD2.F32 R59, -RZ, R59.H0_H0 ;  /* 0x2000003bff3b7230 */ /* 0x000fe40000004100 */
[----:B------:R-:W-:-:S02]  /*4fc0*/  HADD2.F32 R62, -RZ, R62.H0_H0 ;  /* 0x2000003eff3e7230 */ /* 0x000fc40000004100 */
[----:B------:R-:W-:Y:S02]  /*4fd0*/  HADD2.F32 R29, -RZ, R29.H0_H0 ;  /* 0x2000001dff1d7230 */ /* 0x000fe40000004100 */
[-C--:B------:R-:W-:Y:S01]  /*4fe0*/  FMUL.FTZ R64, R30, R59.reuse ;  /* 0x0000003b1e407220 */ /* 0x080fe20000410000 */
[----:B------:R-:W-:Y:S02]  /*4ff0*/  HADD2.F32 R58, -RZ, R58.H0_H0 ;  /* 0x2000003aff3a7230 */ /* 0x000fe40000004100 */
[-C--:B------:R-:W-:Y:S01]  /*5000*/  FMUL.FTZ R66, R41, R62.reuse ;  /* 0x0000003e29427220 */ /* 0x080fe20000410000 */
[----:B------:R-:W-:Y:S02]  /*5010*/  HADD2.F32 R60, -RZ, R63.H0_H0 ;  /* 0x2000003fff3c7230 */ /* 0x000fe40000004100 */
[----:B------:R-:W-:Y:S01]  /*5020*/  FMUL.FTZ R62, R31, R62 ;  /* 0x0000003e1f3e7220 */ /* 0x000fe20000410000 */
[C---:B------:R-:W-:Y:S01]  /*5030*/  FMUL.FTZ R59, R29.reuse, R59 ;  /* 0x0000003b1d3b7220 */ /* 0x040fe20000410000 */
[----:B------:R-:W-:Y:S01]  /*5040*/  FFMA.FTZ R64, R29, R58, -R64 ;  /* 0x0000003a1d407223 */ /* 0x000fe20000010840 */
[----:B------:R-:W-:-:S02]  /*5050*/  HADD2.F32 R29, -RZ, R28.H1_H1 ;  /* 0x3000001cff1d7230 */ /* 0x000fc40000004100 */
[----:B------:R-:W-:Y:S01]  /*5060*/  FFMA.FTZ R63, R41, R60, R62 ;  /* 0x0000003c293f7223 */ /* 0x000fe2000001003e */
[----:B------:R-:W-:Y:S01]  /*5070*/  FFMA.FTZ R61, R30, R58, R59 ;  /* 0x0000003a1e3d7223 */ /* 0x000fe2000001003b */
[--C-:B------:R-:W-:Y:S02]  /*5080*/  HADD2.F32 R41, -RZ, R209.reuse.H0_H0 ;  /* 0x200000d1ff297230 */ /* 0x100fe40000004100 */
[----:B------:R-:W-:Y:S01]  /*5090*/  FFMA.FTZ R66, R31, R60, -R66 ;  /* 0x0000003c1f427223 */ /* 0x000fe20000010842 */
[----:B------:R-:W-:Y:S02]  /*50a0*/  HADD2.F32 R28, -RZ, R28.H0_H0 ;  /* 0x2000001cff1c7230 */ /* 0x000fe40000004100 */
[----:B------:R-:W-:Y:S02]  /*50b0*/  HADD2.F32 R209, -RZ, R209.H1_H1 ;  /* 0x300000d1ffd17230 */ /* 0x000fe40000004100 */
[----:B------:R-:W-:Y:S01]  /*50c0*/  FMUL.FTZ R59, R29, R41 ;  /* 0x000000291d3b7220 */ /* 0x000fe20000410000 */
[----:B------:R-:W-:-:S02]  /*50d0*/  HADD2.F32 R30, -RZ, R40.H1_H1 ;  /* 0x30000028ff1e7230 */ /* 0x000fc40000004100 */
[----:B------:R-:W-:Y:S01]  /*50e0*/  FMUL.FTZ R58, R28, R41 ;  /* 0x000000291c3a7220 */ /* 0x000fe20000410000 */
[----:B------:R-:W-:Y:S02]  /*50f0*/  HADD2.F32 R40, -RZ, R40.H0_H0 ;  /* 0x20000028ff287230 */ /* 0x000fe40000004100 */
[----:B------:R-:W-:Y:S02]  /*5100*/  HADD2.F32 R151, -RZ, R151.H0_H0 ;  /* 0x20000097ff977230 */ /* 0x000fe40000004100 */
        /* <DEDUP_REMOVED lines=11> */
.L_x_1709:
[----:B------:R-:W-:Y:S05]  /*51c0*/  BSYNC B2 ;  /* 0x0000000000027941 */ /* 0x000fea0003800000 */
.L_x_1708:
[----:B------:R-:W-:Y:S02]  /*51d0*/  ULDC.64 UR4, c[0x0][0x208] ;  /* 0x0000820000047ab9 */ /* 0x000fe40000000a00 */
[----:B--2---:R0:W-:Y:S03]  /*51e0*/  STG.E.128 desc[UR4][R36.64], R28 ;  /* 0x0000001c24007986 */ /* 0x0041e6000c101d04 */
.L_x_1707:
[----:B------:R-:W-:Y:S05]  /*51f0*/  BSYNC B1 ;  /* 0x0000000000017941 */ /* 0x000fea0003800000 */
.L_x_1706:
        /* <DEDUP_REMOVED lines=48> */
.L_x_1713:
[----:B------:R-:W-:Y:S05]  /*5500*/  BSYNC B2 ;  /* 0x0000000000027941 */ /* 0x000fea0003800000 */
.L_x_1712:
[----:B------:R-:W-:Y:S02]  /*5510*/  ULDC.64 UR4, c[0x0][0x208] ;  /* 0x0000820000047ab9 */ /* 0x000fe40000000a00 */
[----:B--2---:R0:W-:Y:S03]  /*5520*/  STG.E.128 desc[UR4][R36.64+0x40], R28 ;  /* 0x0000401c24007986 */ /* 0x0041e6000c101d04 */
.L_x_1711:
[----:B------:R-:W-:Y:S05]  /*5530*/  BSYNC B1 ;  /* 0x0000000000017941 */ /* 0x000fea0003800000 */
.L_x_1710:
        /* <DEDUP_REMOVED lines=22> */
[----:B------:R-:W-:Y:S02]  /*56a0*/  HADD2.F32 R179, -RZ, R179.H1_H1 ;  /* 0x300000b3ffb37230 */ /* 0x000fe40000004100 */
        /* <DEDUP_REMOVED lines=10> */
[----:B------:R-:W-:Y:S01]  /*5750*/  FMUL.FTZ R55, R30, R179 ;  /* 0x000000b31e377220 */ /* 0x000fe20000410000 */
[----:B------:R-:W-:Y:S02]  /*5760*/  HADD2.F32 R40, -RZ, R40.H0_H0 ;  /* 0x20000028ff287230 */ /* 0x000fe40000004100 */
[----:B------:R-:W-:Y:S01]  /*5770*/  FMUL.FTZ R51, R29, R153 ;  /* 0x000000991d337220 */ /* 0x000fe20000410000 */
[----:B------:R-:W-:-:S02]  /*5780*/  HADD2.F32 R31, -RZ, R144.H0_H0 ;  /* 0x20000090ff1f7230 */ /* 0x000fc40000004100 */
[----:B------:R-:W-:Y:S01]  /*5790*/  FMUL.FTZ R50, R28, R153 ;  /* 0x000000991c327220 */ /* 0x000fe20000410000 */
[----:B------:R-:W-:Y:S02]  /*57a0*/  HADD2.F32 R41, -RZ, R144.H1_H1 ;  /* 0x30000090ff297230 */ /* 0x000fe40000004100 */
[----:B------:R-:W-:Y:S01]  /*57b0*/  FMUL.FTZ R179, R40, R179 ;  /* 0x000000b328b37220 */ /* 0x000fe20000410000 */
[-C--:B------:R-:W-:Y:S01]  /*57c0*/  FFMA.FTZ R51, R28, R31.reuse, -R51 ;  /* 0x0000001f1c337223 */ /* 0x080fe20000010833 */
[----:B------:R-:W-:Y:S01]  /*57d0*/  FFMA.FTZ R50, R29, R31, R50 ;  /* 0x0000001f1d327223 */ /* 0x000fe20000010032 */
[-C--:B------:R-:W-:Y:S01]  /*57e0*/  FFMA.FTZ R55, R40, R41.reuse, -R55 ;  /* 0x0000002928377223 */ /* 0x080fe20000010837 */
[----:B------:R-:W-:Y:S01]  /*57f0*/  FFMA.FTZ R30, R30, R41, R179 ;  /* 0x000000291e1e7223 */ /* 0x000fe200000100b3 */
[----:B------:R-:W-:Y:S02]  /*5800*/  F2FP.F16.F32.PACK_AB R29, R53, R56 ;  /* 0x00000038351d723e */ /* 0x000fe400000000ff */
[----:B------:R-:W-:-:S02]  /*5810*/  F2FP.F16.F32.PACK_AB R31, R57, R58 ;  /* 0x0000003a391f723e */ /* 0x000fc400000000ff */
[----:B------:R-:W-:Y:S02]  /*5820*/  F2FP.F16.F32.PACK_AB R28, R50, R51 ;  /* 0x00000033321c723e */ /* 0x000fe400000000ff */
[----:B------:R-:W-:-:S07]  /*5830*/  F2FP.F16.F32.PACK_AB R30, R30, R55 ;  /* 0x000000371e1e723e */ /* 0x000fce00000000ff */
.L_x_1717:
[----:B------:R-:W-:Y:S05]  /*5840*/  BSYNC B2 ;  /* 0x0000000000027941 */ /* 0x000fea0003800000 */
.L_x_1716:
[----:B------:R-:W-:Y:S02]  /*5850*/  ULDC.64 UR4, c[0x0][0x208] ;  /* 0x0000820000047ab9 */ /* 0x000fe40000000a00 */
[----:B--2---:R0:W-:Y:S03]  /*5860*/  STG.E.128 desc[UR4][R36.64+0x80], R28 ;  /* 0x0000801c24007986 */ /* 0x0041e6000c101d04 */
.L_x_1715:
[----:B------:R-:W-:Y:S05]  /*5870*/  BSYNC B1 ;  /* 0x0000000000017941 */ /* 0x000fea0003800000 */
.L_x_1714:
        /* <DEDUP_REMOVED lines=48> */
.L_x_1721:
[----:B------:R-:W-:Y:S05]  /*5b80*/  BSYNC B2 ;  /* 0x0000000000027941 */ /* 0x000fea0003800000 */
.L_x_1720:
[----:B------:R-:W-:Y:S02]  /*5b90*/  ULDC.64 UR4, c[0x0][0x208] ;  /* 0x0000820000047ab9 */ /* 0x000fe40000000a00 */
[----:B--2---:R0:W-:Y:S03]  /*5ba0*/  STG.E.128 desc[UR4][R36.64+0xc0], R28 ;  /* 0x0000c01c24007986 */ /* 0x0041e6000c101d04 */
.L_x_1719:
[----:B------:R-:W-:Y:S05]  /*5bb0*/  BSYNC B1 ;  /* 0x0000000000017941 */ /* 0x000fea0003800000 */
.L_x_1718:
        /* <DEDUP_REMOVED lines=12> */
[----:B------:R-:W-:Y:S01]  /*5c80*/  HADD2.F32 R40, -RZ, R31.H1_H1 ;  /* 0x3000001fff287230 */ /* 0x000fe20000004100 */
[----:B------:R-:W-:Y:S01]  /*5c90*/  SHF.R.U32.HI R44, RZ, 0x10, R45 ;  /* 0x00000010ff2c7819 */ /* 0x000fe2000001162d */
[----:B------:R-:W-:Y:S02]  /*5ca0*/  HADD2.F32 R29, -RZ, R29.H0_H0 ;  /* 0x2000001dff1d7230 */ /* 0x000fe40000004100 */
[----:B------:R-:W-:Y:S02]  /*5cb0*/  HADD2.F32 R43, -RZ, R43.H0_H0 ;  /* 0x2000002bff2b7230 */ /* 0x000fe40000004100 */
[----:B------:R-:W-:-:S02]  /*5cc0*/  HADD2.F32 R44, -RZ, R44.H0_H0 ;  /* 0x2000002cff2c7230 */ /* 0x000fc40000004100 */
[----:B------:R-:W-:Y:S02]  /*5cd0*/  HADD2.F32 R31, -RZ, R31.H0_H0 ;  /* 0x2000001fff1f7230 */ /* 0x000fe40000004100 */
[-C--:B------:R-:W-:Y:S01]  /*5ce0*/  FMUL.FTZ R46, R30, R43.reuse ;  /* 0x0000002b1e2e7220 */ /* 0x080fe20000410000 */
[----:B------:R-:W-:Y:S02]  /*5cf0*/  HADD2.F32 R41, -RZ, R41.H0_H0 ;  /* 0x20000029ff297230 */ /* 0x000fe40000004100 */
[----:B------:R-:W-:Y:S01]  /*5d00*/  FMUL.FTZ R43, R29, R43 ;  /* 0x0000002b1d2b7220 */ /* 0x000fe20000410000 */
[----:B------:R-:W-:Y:S02]  /*5d10*/  HADD2.F32 R42, -RZ, R42.H0_H0 ;  /* 0x2000002aff2a7230 */ /* 0x000fe40000004100 */
[-C--:B------:R-:W-:Y:S01]  /*5d20*/  FMUL.FTZ R45, R31, R44.reuse ;  /* 0x0000002c1f2d7220 */ /* 0x080fe20000410000 */
[----:B------:R-:W-:Y:S01]  /*5d30*/  FMUL.FTZ R48, R40, R44 ;  /* 0x0000002c28307220 */ /* 0x000fe20000410000 */
[-C--:B------:R-:W-:Y:S01]  /*5d40*/  FFMA.FTZ R46, R29, R41.reuse, -R46 ;  /* 0x000000291d2e7223 */ /* 0x080fe2000001082e */
[----:B------:R-:W-:Y:S01]  /*5d50*/  FFMA.FTZ R43, R30, R41, R43 ;  /* 0x000000291e2b7223 */ /* 0x000fe2000001002b */
[----:B------:R-:W-:Y:S01]  /*5d60*/  FFMA.FTZ R47, R40, R42, R45 ;  /* 0x0000002a282f7223 */ /* 0x000fe2000001002d */
[----:B------:R-:W-:-:S02]  /*5d70*/  HADD2.F32 R40, -RZ, R78.H1_H1 ;  /* 0x3000004eff287230 */ /* 0x000fc40000004100 */
[----:B------:R-:W-:Y:S01]  /*5d80*/  FFMA.FTZ R48, R31, R42, -R48 ;  /* 0x0000002a1f307223 */ /* 0x000fe20000010830 */
[----:B------:R-:W-:Y:S02]  /*5d90*/  HADD2.F32 R29, -RZ, R28.H1_H1 ;  /* 0x3000001cff1d7230 */ /* 0x000fe40000004100 */
[--C-:B------:R-:W-:Y:S02]  /*5da0*/  HADD2.F32 R30, -RZ, R39.reuse.H1_H1 ;  /* 0x30000027ff1e7230 */ /* 0x100fe40000004100 */
[----:B------:R-:W-:Y:S02]  /*5db0*/  HADD2.F32 R78, -RZ, R78.H0_H0 ;  /* 0x2000004eff4e7230 */ /* 0x000fe40000004100 */
[----:B------:R-:W-:Y:S01]  /*5dc0*/  FMUL.FTZ R41, R29, R40 ;  /* 0x000000281d297220 */ /* 0x000fe20000410000 */
[----:B------:R-:W-:Y:S02]  /*5dd0*/  HADD2.F32 R28, -RZ, R28.H0_H0 ;  /* 0x2000001cff1c7230 */ /* 0x000fe40000004100 */
[----:B------:R-:W-:-:S02]  /*5de0*/  HADD2.F32 R39, -RZ, R39.H0_H0 ;  /* 0x20000027ff277230 */ /* 0x000fc40000004100 */
[----:B------:R-:W-:Y:S01]  /*5df0*/  FMUL.FTZ R42, R30, R78 ;  /* 0x0000004e1e2a7220 */ /* 0x000fe20000410000 */
        /* <DEDUP_REMOVED lines=12> */
.L_x_1725:
[----:B------:R-:W-:Y:S05]  /*5ec0*/  BSYNC B2 ;  /* 0x0000000000027941 */ /* 0x000fea0003800000 */
.L_x_1724:
[----:B------:R-:W-:Y:S02]  /*5ed0*/  ULDC.64 UR4, c[0x0][0x208] ;  /* 0x0000820000047ab9 */ /* 0x000fe40000000a00 */
[----:B--2---:R0:W-:Y:S03]  /*5ee0*/  STG.E.128 desc[UR4][R36.64+0x100], R28 ;  /* 0x0001001c24007986 */ /* 0x0041e6000c101d04 */
.L_x_1723:
[----:B------:R-:W-:Y:S05]  /*5ef0*/  BSYNC B1 ;  /* 0x0000000000017941 */ /* 0x000fea0003800000 */
.L_x_1722:
        /* <DEDUP_REMOVED lines=47> */
.L_x_1727:
[----:B------:R-:W-:Y:S05]  /*61f0*/  BSYNC B1 ;  /* 0x0000000000017941 */ /* 0x000fea0003800000 */
.L_x_1726:
[----:B------:R-:W-:Y:S02]  /*6200*/  ULDC.64 UR4, c[0x0][0x208] ;  /* 0x0000820000047ab9 */ /* 0x000fe40000000a00 */
[----:B--2---:R0:W-:Y:S01]  /*6210*/  STG.E.128 desc[UR4][R36.64+0x140], R28 ;  /* 0x0001401c24007986 */ /* 0x0041e2000c101d04 */
[----:B------:R-:W-:Y:S05]  /*6220*/  BRA `(.L_x_1705) ;  /* 0x0000003c00e87947 */ /* 0x000fea0003800000 */
.L_x_1673:
        /* <DEDUP_REMOVED lines=24> */
[----:B------:R-:W-:Y:S01]  /*63b0*/  CS2R R48, SRZ ;  /* 0x0000000000307805 */ /* 0x000fe2000001ff00 */
[----:B------:R-:W-:Y:S01]  /*63c0*/  ULDC.64 UR6, c[0x0][0x208] ;  /* 0x0000820000067ab9 */ /* 0x000fe20000000a00 */
[----:B------:R-:W-:Y:S01]  /*63d0*/  LEA.HI.X R53, R29, UR5, R30, 0x1, P0 ;  /* 0x000000051d357c11 */ /* 0x000fe200080f0c1e */
[----:B------:R-:W-:Y:S01]  /*63e0*/  ULDC.64 UR4, c[0x0][0x400] ;  /* 0x0001000000047ab9 */ /* 0x000fe20000000a00 */
[----:B------:R-:W-:Y:S01]  /*63f0*/  ISETP.GE.AND P0, PT, R18, R119, PT ;  /* 0x000000771200720c */ /* 0x000fe20003f06270 */
[----:B------:R-:W-:Y:S01]  /*6400*/  IMAD.X R29, R3, 0x1, R20, P1 ;  /* 0x00000001031d7824 */ /* 0x000fe200008e0614 */
[----:B------:R-:W-:-:S04]  /*6410*/  LEA R56, P1, R28, UR4, 0x1 ;  /* 0x000000041c387c11 */ /* 0x000fc8000f8208ff */
[----:B------:R-:W-:Y:S02]  /*6420*/  LEA.HI.X R57, R28, UR5, R29, 0x1, P1 ;  /* 0x000000051c397c11 */ /* 0x000fe400088f0c1d */
[----:B------:R-:W-:-:S05]  /*6430*/  ISETP.GE.AND P1, PT, R165, R119, PT ;  /* 0x00000077a500720c */ /* 0x000fca0003f26270 */
        /* <DEDUP_REMOVED lines=15> */
.L_x_1729:
[----:B------:R-:W-:Y:S05]  /*6530*/  BSYNC B1 ;  /* 0x0000000000017941 */ /* 0x000fea0003800000 */
.L_x_1728:
        /* <DEDUP_REMOVED lines=13> */
[----:B------:R-:W-:-:S02]  /*6610*/  MOV R82, R31 ;  /* 0x0000001f00527202 */ /* 0x000fc40000000f00 */
[----:B------:R-:W-:Y:S01]  /*6620*/  CS2R R72, SRZ ;  /* 0x0000000000487805 */ /* 0x000fe2000001ff00 */
        /* <DEDUP_REMOVED lines=9> */
[----:B------:R-:W-:Y:S01]  /*66c0*/  CS2R R72, SRZ ;  /* 0x0000000000487805 */ /* 0x000fe2000001ff00 */
[----:B------:R-:W-:Y:S01]  /*66d0*/  ULDC.64 UR8, c[0x0][0x208] ;  /* 0x0000820000087ab9 */ /* 0x000fe20000000a00 */
        /* <DEDUP_REMOVED lines=22> */
.L_x_1731:
[----:B------:R-:W-:Y:S05]  /*6840*/  BSYNC B1 ;  /* 0x0000000000017941 */ /* 0x000fea0003800000 */
.L_x_1730:
[----:B------:R-:W-:Y:S01]  /*6850*/  IMAD.MOV.U32 R0, RZ, RZ, R28 ;  /* 0x000000ffff007224 */ /* 0x000fe200078e001c */
[----:B0-----:R-:W-:Y:S01]  /*6860*/  MOV R77, R38 ;  /* 0x00000026004d7202 */ /* 0x001fe20000000f00 */
[----:B------:R-:W-:Y:S01]  /*6870*/  IMAD.MOV.U32 R3, RZ, RZ, R29 ;  /* 0x000000ffff037224 */ /* 0x000fe200078e001d */
[----:B------:R-:W-:Y:S01]  /*6880*/  ULOP3.LUT UR4, UR60, 0x1, URZ, 0xfc, !UPT ;  /* 0x000000013c047892 */ /* 0x000fe2000f8efc3f */
[----:B------:R-:W-:Y:S01]  /*6890*/  IMAD.MOV.U32 R76, RZ, RZ, R34 ;  /* 0x000000ffff4c7224 */ /* 0x000fe200078e0022 */
[----:B------:R-:W-:Y:S02]  /*68a0*/  PRMT R219, R81, 0x5410, R82 ;  /* 0x0000541051db7816 */ /* 0x000fe40000000052 */
[----:B------:R-:W-:Y:S01]  /*68b0*/  PRMT R220, R0, 0x5410, R3 ;  /* 0x0000541000dc7816 */ /* 0x000fe20000000003 */
[----:B------:R-:W-:Y:S01]  /*68c0*/  IMAD.MOV.U32 R0, RZ, RZ, R35 ;  /* 0x000000ffff007224 */ /* 0x000fe200078e0023 */
[----:B------:R-:W-:Y:S01]  /*68d0*/  PRMT R228, R228, 0x5410, R76 ;  /* 0x00005410e4e47816 */ /* 0x000fe2000000004c */
[----:B------:R-:W-:Y:S01]  /*68e0*/  IMAD.MOV.U32 R3, RZ, RZ, R32 ;  /* 0x000000ffff037224 */ /* 0x000fe200078e0020 */
[----:B------:R-:W-:Y:S01]  /*68f0*/  UISETP.NE.AND UP0, UPT, UR4, 0x3, UPT ;  /* 0x000000030400788c */ /* 0x000fe2000bf05270 */
[----:B------:R-:W-:Y:S01]  /*6900*/  IMAD.MOV.U32 R76, RZ, RZ, R33 ;  /* 0x000000ffff4c7224 */ /* 0x000fe200078e0021 */
[----:B------:R-:W-:Y:S01]  /*6910*/  PRMT R230, R0, 0x7610, R230 ;  /* 0x0000761000e67816 */ /* 0x000fe200000000e6 */
[----:B------:R-:W-:Y:S01]  /*6920*/  IMAD.MOV.U32 R0, RZ, RZ, R39 ;  /* 0x000000ffff007224 */ /* 0x000fe200078e0027 */
[----:B------:R-:W-:Y:S01]  /*6930*/  PRMT R229, R229, 0x5410, R3 ;  /* 0x00005410e5e57816 */ /* 0x000fe20000000003 */
[----:B------:R-:W-:Y:S01]  /*6940*/  IMAD.MOV.U32 R3, RZ, RZ, R36 ;  /* 0x000000ffff037224 */ /* 0x000fe200078e0024 */
[----:B------:R-:W-:Y:S01]  /*6950*/  PRMT R231, R76, 0x5410, R77 ;  /* 0x000054104ce77816 */ /* 0x000fe2000000004d */
[----:B------:R-:W-:Y:S01]  /*6960*/  IMAD.MOV.U32 R77, RZ, RZ, R42 ;  /* 0x000000ffff4d7224 */ /* 0x000fe200078e002a */
[----:B------:R-:W-:Y:S01]  /*6970*/  PLOP3.LUT P1, PT, PT, PT, UP0, 0x80, 0x0 ;  /* 0x000000000000781c */ /* 0x000fe20003f2f008 */
[----:B------:R-:W-:Y:S01]  /*6980*/  IMAD.MOV.U32 R76, RZ, RZ, R37 ;  /* 0x000000ffff4c7224 */ /* 0x000fe200078e0025 */
        /* <DEDUP_REMOVED lines=14> */
[----:B------:R-:W-:Y:S02]  /*6a70*/  IMAD.MOV.U32 R3, RZ, RZ, R44 ;  /* 0x000000ffff037224 */ /* 0x000fe400078e002c */
        /* <DEDUP_REMOVED lines=46> */
[----:B------:R-:W-:-:S04]  /*6d60*/  PRMT R217, R77, 0x5410, R76 ;  /* 0x000054104dd97816 */ /* 0x000fc8000000004c */
[----:B------:R-:W-:Y:S01]  /*6d70*/  PRMT R218, R3, 0x5410, R0 ;  /* 0x0000541003da7816 */ /* 0x000fe20000000000 */
[----:B------:R-:W-:Y:S06]  /*6d80*/  @!P1 BRA `(.L_x_1732) ;  /* 0x0000000000049947 */ /* 0x000fec0003800000 */
[----:B------:R-:W-:Y:S01]  /*6d90*/  BPT.TRAP 0x1 ;  /* 0x000000040000795c */ /* 0x000fe20000300000 */
.L_x_1732:
[----:B------:R-:W-:Y:S01]  /*6da0*/  IMAD R3, R17, 0x8, R16 ;  /* 0x0000000811037824 */ /* 0x000fe200078e0210 */
[----:B------:R-:W-:Y:S01]  /*6db0*/  SHF.L.U32 R0, R167, 0x1f, RZ ;  /* 0x0000001fa7007819 */ /* 0x000fe200000006ff */
[----:B------:R-:W0:Y:S01]  /*6dc0*/  LDC R144, c[0x0][0x2f4] ;  /* 0x0000bd00ff907b82 */ /* 0x000e220000000800 */
[----:B------:R-:W-:Y:S02]  /*6dd0*/  BSSY B1, `(.L_x_1733) ;  /* 0x0000004000017945 */ /* 0x000fe40003800000 */
[----:B------:R-:W1:Y:S05]  /*6de0*/  SYNCS.PHASECHK.TRANS64.TRYWAIT P5, [R3+URZ+0x2a890], R0 ;  /* 0x02a89000030075a7 */ /* 0x000e6a00080a017f */
[----:B------:R-:W2:Y:S01]  /*6df0*/  LDC.64 R124, c[0x0][0x300] ;  /* 0x0000c000ff7c7b82 */ /* 0x000ea20000000a00 */
[----:B-1----:R-:W-:Y:S05]  /*6e00*/  @!P5 BRA `(.L_x_1734) ;  /* 0x0000021400a4d947 */ /* 0x002fea0003800000 */
.L_x_2118:
[----:B------:R-:W-:Y:S05]  /*6e10*/  BSYNC B1 ;  /* 0x0000000000017941 */ /* 0x000fea0003800000 */
.L_x_1733:
[----:B------:R-:W-:Y:S01]  /*6e20*/  BSSY B1, `(.L_x_1735) ;  /* 0x0000187000017945 */ /* 0x000fe20003800000 */
[----:B0-----:R-:W-:Y:S01]  /*6e30*/  IMAD.IADD R147, R144, 0x1, -R122 ;  /* 0x0000000190937824 */ /* 0x001fe200078e0a7a */
[----:B------:R-:W-:Y:S02]  /*6e40*/  MOV R127, R80 ;  /* 0x00000050007f7202 */ /* 0x000fe40000000f00 */
        /* <DEDUP_REMOVED lines=10> */
[----:B------:R-:W-:Y:S02]  /*6ef0*/  IADD3 R158, P4, P5, R86, R130, R14 ;  /* 0x00000082569e7210 */ /* 0x000fe40007d9e00e */
[----:B------:R-:W-:Y:S02]  /*6f00*/  SHF.R.S32.HI R77, RZ, 0x1f, R76 ;  /* 0x0000001fff4d7819 */ /* 0x000fe4000001144c */
[----:B------:R-:W-:Y:S02]  /*6f10*/  IADD3.X R159, R84, R155, R111, P4, P5 ;  /* 0x0000009b549f7210 */ /* 0x000fe400027ea46f */
[----:B------:R-:W-:Y:S02]  /*6f20*/  LEA.HI R77, R77, R76, RZ, 0x4 ;  /* 0x0000004c4d4d7211 */ /* 0x000fe400078f20ff */
[----:B------:R-:W-:-:S02]  /*6f30*/  ISETP.GE.AND P4, PT, R18, R119, PT ;  /* 0x000000771200720c */ /* 0x000fc40003f86270 */
[----:B------:R-:W-:-:S04]  /*6f40*/  LEA.HI.SX32 R179, R77, R116, 0x1c ;  /* 0x000000744db37211 */ /* 0x000fc800078fe2ff */
[----:B------:R-:W-:-:S04]  /*6f50*/  SHF.R.S32.HI R77, RZ, 0x1f, R179 ;  /* 0x0000001fff4d7819 */ /* 0x000fc800000114b3 */
[----:B------:R-:W-:Y:S01]  /*6f60*/  LEA.HI R77, R77, R179, RZ, 0x3 ;  /* 0x000000b34d4d7211 */ /* 0x000fe200078f18ff */
[----:B------:R-:W-:-:S03]  /*6f70*/  IMAD.SHL.U32 R179, R179, 0x8, RZ ;  /* 0x00000008b3b37824 */ /* 0x000fc600078e00ff */
[----:B------:R-:W-:Y:S02]  /*6f80*/  SHF.R.S32.HI R77, RZ, 0x3, R77 ;  /* 0x00000003ff4d7819 */ /* 0x000fe4000001144d */
[----:B------:R-:W-:-:S03]  /*6f90*/  LOP3.LUT R76, R174, 0x38, R179, 0xf8, !PT ;  /* 0x00000038ae4c7812 */ /* 0x000fc600078ef8b3 */
[----:B------:R-:W-:Y:S01]  /*6fa0*/  IMAD R77, R77, 0x1800, R176 ;  /* 0x000018004d4d7824 */ /* 0x000fe200078e02b0 */
[----:B------:R-:W-:-:S05]  /*6fb0*/  LOP3.LUT R76, R76, R175, RZ, 0x3c, !PT ;  /* 0x000000af4c4c7212 */ /* 0x000fca00078e3cff */
[----:B------:R-:W-:-:S04]  /*6fc0*/  IMAD.IADD R76, R77, 0x1, R76 ;  /* 0x000000014d4c7824 */ /* 0x000fc800078e024c */
[C---:B------:R-:W-:Y:S02]  /*6fd0*/  IMAD R80, R17.reuse, 0x4800, R76 ;  /* 0x0000480011507824 */ /* 0x040fe400078e024c */
[----:B------:R-:W-:Y:S02]  /*6fe0*/  IMAD R76, R17, 0x4800, R142 ;  /* 0x00004800114c7824 */ /* 0x000fe400078e028e */
[--C-:B------:R-:W-:Y:S02]  /*6ff0*/  IMAD R80, R80, 0x2, R16.reuse ;  /* 0x0000000250507824 */ /* 0x100fe400078e0210 */
[----:B------:R-:W-:-:S04]  /*7000*/  IMAD R76, R76, 0x2, R16 ;  /* 0x000000024c4c7824 */ /* 0x000fc800078e0210 */
[----:B------:R-:W0:Y:S04]  /*7010*/  LDS.128 R80, [R80+0x18400] ;  /* 0x0184000050507984 */ /* 0x000e280000000c00 */
[----:B------:R-:W2:Y:S01]  /*7020*/  LDS.128 R76, [R76+0x18400] ;  /* 0x018400004c4c7984 */ /* 0x000ea20000000c00 */
[----:B------:R-:W-:Y:S05]  /*7030*/  @P4 BRA `(.L_x_1740) ;  /* 0x00000004006c4947 */ /* 0x000fea0003800000 */
[----:B0-----:R-:W-:Y:S01]  /*7040*/  IMAD.MOV.U32 R203, RZ, RZ, R81 ;  /* 0x000000ffffcb7224 */ /* 0x001fe200078e0051 */
[----:B--2---:R-:W-:Y:S01]  /*7050*/  MOV R81, R77 ;  /* 0x0000004d00517202 */ /* 0x004fe20000000f00 */
[----:B------:R-:W-:Y:S01]  /*7060*/  HADD2.F32 R209, -RZ, R209.H0_H0 ;  /* 0x200000d1ffd17230 */ /* 0x000fe20000004100 */
[----:B------:R-:W-:Y:S01]  /*7070*/  SHF.R.U64 R36, R36, 0x10, R37 ;  /* 0x0000001024247819 */ /* 0x000fe20000001225 */
[----:B------:R-:W-:Y:S01]  /*7080*/  HADD2.F32 R77, -RZ, R210.H0_H0 ;  /* 0x200000d2ff4d7230 */ /* 0x000fe20000004100 */
[----:B------:R-:W-:Y:S01]  /*7090*/  SHF.R.U64 R50, R50, 0x10, R51 ;  /* 0x0000001032327819 */ /* 0x000fe20000001233 */
[----:B------:R-:W-:Y:S01]  /*70a0*/  HADD2.F32 R198, -RZ, R203.H0_H0 ;  /* 0x200000cbffc67230 */ /* 0x000fe20000004100 */
[----:B------:R-:W-:Y:S01]  /*70b0*/  SHF.R.U64 R38, R38, 0x10, R39 ;  /* 0x0000001026267819 */ /* 0x000fe20000001227 */
[--C-:B------:R-:W-:Y:S02]  /*70c0*/  HADD2.F32 R200, -RZ, R81.reuse.H0_H0 ;  /* 0x20000051ffc87230 */ /* 0x100fe40000004100 */
[----:B------:R-:W-:-:S02]  /*70d0*/  HADD2.F32 R81, -RZ, R81.H1_H1 ;  /* 0x30000051ff517230 */ /* 0x000fc40000004100 */
[-C--:B------:R-:W-:Y:S01]  /*70e0*/  FMUL.FTZ R210, R198, R209.reuse ;  /* 0x000000d1c6d27220 */ /* 0x080fe20000410000 */
[----:B------:R-:W-:Y:S02]  /*70f0*/  HADD2.F32 R36, -RZ, R36.H0_H0 ;  /* 0x20000024ff247230 */ /* 0x000fe40000004100 */
[C---:B------:R-:W-:Y:S01]  /*7100*/  FMUL.FTZ R209, R200.reuse, R209 ;  /* 0x000000d1c8d17220 */ /* 0x040fe20000410000 */
[----:B------:R-:W-:Y:S02]  /*7110*/  HADD2.F32 R50, -RZ, R50.H0_H0 ;  /* 0x20000032ff327230 */ /* 0x000fe40000004100 */
[-C--:B------:R-:W-:Y:S01]  /*7120*/  FFMA.FTZ R200, R200, R77.reuse, -R210 ;  /* 0x0000004dc8c87223 */ /* 0x080fe200000108d2 */
[----:B------:R-:W-:Y:S02]  /*7130*/  HADD2.F32 R38, -RZ, R38.H0_H0 ;  /* 0x20000026ff267230 */ /* 0x000fe40000004100 */
[----:B------:R-:W-:Y:S01]  /*7140*/  FFMA.FTZ R198, R198, R77, R209 ;  /* 0x0000004dc6c67223 */ /* 0x000fe200000100d1 */
[----:B------:R-:W-:Y:S01]  /*7150*/  SHF.R.U32.HI R209, RZ, 0x10, R49 ;  /* 0x00000010ffd17819 */ /* 0x000fe20000011631 */
[----:B------:R-:W-:Y:S01]  /*7160*/  HADD2.F32 R77, -RZ, R203.H1_H1 ;  /* 0x300000cbff4d7230 */ /* 0x000fe20000004100 */
[----:B------:R-:W-:Y:S01]  /*7170*/  SHF.R.U32.HI R203, RZ, 0x10, R37 ;  /* 0x00000010ffcb7819 */ /* 0x000fe20000011625 */
[----:B------:R-:W-:Y:S01]  /*7180*/  IMAD.MOV.U32 R37, RZ, RZ, R83 ;  /* 0x000000ffff257224 */ /* 0x000fe200078e0053 */
[----:B------:R-:W-:Y:S01]  /*7190*/  SHF.R.U64 R49, R48, 0x10, R49 ;  /* 0x0000001030317819 */ /* 0x000fe20000001231 */
[----:B------:R-:W-:-:S02]  /*71a0*/  HADD2.F32 R209, -RZ, R209.H0_H0 ;  /* 0x200000d1ffd17230 */ /* 0x000fc40000004100 */
[----:B------:R-:W-:Y:S02]  /*71b0*/  HADD2.F32 R203, -RZ, R203.H0_H0 ;  /* 0x200000cbffcb7230 */ /* 0x000fe40000004100 */
[----:B------:R-:W-:Y:S02]  /*71c0*/  IMAD.MOV.U32 R48, RZ, RZ, R79 ;  /* 0x000000ffff307224 */ /* 0x000fe400078e004f */
[-C--:B------:R-:W-:Y:S01]  /*71d0*/  FMUL.FTZ R210, R77, R209.reuse ;  /* 0x000000d14dd27220 */ /* 0x080fe20000410000 */
[----:B------:R-:W-:Y:S01]  /*71e0*/  FMUL.FTZ R209, R81, R209 ;  /* 0x000000d151d17220 */ /* 0x000fe20000410000 */
[----:B------:R-:W-:Y:S02]  /*71f0*/  HADD2.F32 R83, -RZ, R37.H0_H0 ;  /* 0x20000025ff537230 */ /* 0x000fe40000004100 */
[----:B------:R-:W-:Y:S02]  /*7200*/  HADD2.F32 R79, -RZ, R48.H0_H0 ;  /* 0x20000030ff4f7230 */ /* 0x000fe40000004100 */
[----:B------:R-:W-:Y:S01]  /*7210*/  FFMA.FTZ R77, R77, R203, R209 ;  /* 0x000000cb4d4d7223 */ /* 0x000fe200000100d1 */
[----:B------:R-:W-:-:S02]  /*7220*/  HADD2.F32 R209, -RZ, R212.H0_H0 ;  /* 0x200000d4ffd17230 */ /* 0x000fc40000004100 */
[----:B------:R-:W-:Y:S01]  /*7230*/  FFMA.FTZ R81, R81, R203, -R210 ;  /* 0x000000cb51517223 */ /* 0x000fe200000108d2 */
[----:B------:R-:W-:Y:S02]  /*7240*/  HADD2.F32 R203, -RZ, R211.H0_H0 ;  /* 0x200000d3ffcb7230 */ /* 0x000fe40000004100 */
[----:B------:R-:W-:Y:S02]  /*7250*/  HADD2.F32 R37, -RZ, R37.H1_H1 ;  /* 0x30000025ff257230 */ /* 0x000fe40000004100 */
[-C--:B------:R-:W-:Y:S01]  /*7260*/  FMUL.FTZ R210, R83, R209.reuse ;  /* 0x000000d153d27220 */ /* 0x080fe20000410000 */
[----:B------:R-:W-:Y:S01]  /*7270*/  FMUL.FTZ R209, R79, R209 ;  /* 0x000000d14fd17220 */ /* 0x000fe20000410000 */
[----:B------:R-:W-:Y:S01]  /*7280*/  HADD2.F32 R48, -RZ, R48.H1_H1 ;  /* 0x30000030ff307230 */ /* 0x000fe20000004100 */
[----:B------:R-:W-:Y:S01]  /*7290*/  F2FP.F16.F32.PACK_AB R81, R81, R200 ;  /* 0x000000c85151723e */ /* 0x000fe200000000ff */
[-C--:B------:R-:W-:Y:S01]  /*72a0*/  FFMA.FTZ R79, R79, R203.reuse, -R210 ;  /* 0x000000cb4f4f7223 */ /* 0x080fe200000108d2 */
[----:B------:R-:W-:Y:S01]  /*72b0*/  FFMA.FTZ R209, R83, R203, R209 ;  /* 0x000000cb53d17223 */ /* 0x000fe200000100d1 */
[----:B------:R-:W-:Y:S01]  /*72c0*/  SHF.R.U32.HI R203, RZ, 0x10, R51 ;  /* 0x00000010ffcb7819 */ /* 0x000fe20000011633 */
[----:B------:R-:W-:Y:S01]  /*72d0*/  HADD2.F32 R212, -RZ, R212.H1_H1 ;  /* 0x300000d4ffd47230 */ /* 0x000fe20000004100 */
[----:B------:R-:W-:Y:S01]  /*72e0*/  SHF.R.U32.HI R83, RZ, 0x10, R39 ;  /* 0x00000010ff537819 */ /* 0x000fe20000011627 */
[----:B------:R-:W-:Y:S01]  /*72f0*/  HADD2.F32 R49, -RZ, R49.H0_H0 ;  /* 0x20000031ff317230 */ /* 0x000fe20000004100 */
[----:B------:R-:W-:Y:S01]  /*7300*/  F2FP.F16.F32.PACK_AB R198, R77, R198 ;  /* 0x000000c64dc6723e */ /* 0x000fe200000000ff */
[----:B------:R-:W-:-:S02]  /*7310*/  HADD2.F32 R203, -RZ, R203.H0_H0 ;  /* 0x200000cbffcb7230 */ /* 0x000fc40000004100 */
[----:B------:R-:W-:Y:S02]  /*7320*/  HADD2.F32 R83, -RZ, R83.H0_H0 ;  /* 0x20000053ff537230 */ /* 0x000fe40000004100 */
[----:B------:R-:W-:Y:S02]  /*7330*/  HADD2.F32 R51, -RZ, R231.H1_H1 ;  /* 0x300000e7ff337230 */ /* 0x000fe40000004100 */
[CC--:B------:R-:W-:Y:S01]  /*7340*/  FMUL.FTZ R210, R37.reuse, R203.reuse ;  /* 0x000000cb25d27220 */ /* 0x0c0fe20000410000 */
[C---:B------:R-:W-:Y:S01]  /*7350*/  FMUL.FTZ R203, R48.reuse, R203 ;  /* 0x000000cb30cb7220 */ /* 0x040fe20000410000 */
[----:B------:R-:W-:Y:S02]  /*7360*/  IMAD.MOV.U32 R77, RZ, RZ, R81 ;  /* 0x000000ffff4d7224 */ /* 0x000fe400078e0051 */
[-C--:B------:R-:W-:Y:S01]  /*7370*/  FFMA.FTZ R48, R48, R83.reuse, -R210 ;  /* 0x0000005330307223 */ /* 0x080fe200000108d2 */
[----:B------:R-:W-:Y:S01]  /*7380*/  FFMA.FTZ R37, R37, R83, R203 ;  /* 0x0000005325257223 */ /* 0x000fe200000100cb */
[----:B------:R-:W-:-:S02]  /*7390*/  HADD2.F32 R83, -RZ, R80.H0_H0 ;  /* 0x20000050ff537230 */ /* 0x000fc40000004100 */
[----:B------:R-:W-:Y:S01]  /*73a0*/  HADD2.F32 R210, -RZ, R76.H0_H0 ;  /* 0x2000004cffd27230 */ /* 0x000fe20000004100 */
[----:B------:R-:W-:Y:S01]  /*73b0*/  F2FP.F16.F32.PACK_AB R79, R48, R79 ;  /* 0x0000004f304f723e */ /* 0x000fe200000000ff */
[----:B------:R-:W-:Y:S02]  /*73c0*/  HADD2.F32 R203, -RZ, R211.H1_H1 ;  /* 0x300000d3ffcb7230 */ /* 0x000fe40000004100 */
[-C--:B------:R-:W-:Y:S01]  /*73d0*/  FMUL.FTZ R211, R83, R212.reuse ;  /* 0x000000d453d37220 */ /* 0x080fe20000410000 */
[----:B------:R-:W-:Y:S02]  /*73e0*/  HADD2.F32 R80, -RZ, R80.H1_H1 ;  /* 0x30000050ff507230 */ /* 0x000fe40000004100 */
[C---:B------:R-:W-:Y:S01]  /*73f0*/  FMUL.FTZ R212, R210.reuse, R212 ;  /* 0x000000d4d2d47220 */ /* 0x040fe20000410000 */
[----:B------:R-:W-:Y:S02]  /*7400*/  HADD2.F32 R76, -RZ, R76.H1_H1 ;  /* 0x3000004cff4c7230 */ /* 0x000fe40000004100 */
[----:B------:R-:W-:Y:S01]  /*7410*/  FFMA.FTZ R211, R210, R203, -R211 ;  /* 0x000000cbd2d37223 */ /* 0x000fe200000108d3 */
[----:B------:R-:W-:Y:S01]  /*7420*/  F2FP.F16.F32.PACK_AB R37, R37, R209 ;  /* 0x000000d12525723e */ /* 0x000fe200000000ff */
[----:B------:R-:W-:Y:S01]  /*7430*/  FFMA.FTZ R212, R83, R203, R212 ;  /* 0x000000cb53d47223 */ /* 0x000fe200000100d4 */
[-C--:B------:R-:W-:Y:S01]  /*7440*/  FMUL.FTZ R83, R80, R49.reuse ;  /* 0x0000003150537220 */ /* 0x080fe20000410000 */
[----:B------:R-:W-:Y:S01]  /*7450*/  FMUL.FTZ R49, R76, R49 ;  /* 0x000000314c317220 */ /* 0x000fe20000410000 */
[----:B------:R-:W-:-:S02]  /*7460*/  HADD2.F32 R203, -RZ, R232.H1_H1 ;  /* 0x300000e8ffcb7230 */ /* 0x000fc40000004100 */
[-C--:B------:R-:W-:Y:S01]  /*7470*/  FFMA.FTZ R83, R76, R36.reuse, -R83 ;  /* 0x000000244c537223 */ /* 0x080fe20000010853 */
[----:B------:R-:W-:Y:S01]  /*7480*/  FFMA.FTZ R49, R80, R36, R49 ;  /* 0x0000002450317223 */ /* 0x000fe20000010031 */
[----:B------:R-:W-:Y:S02]  /*7490*/  HADD2.F32 R36, -RZ, R82.H0_H0 ;  /* 0x20000052ff247230 */ /* 0x000fe40000004100 */
[----:B------:R-:W-:Y:S01]  /*74a0*/  HADD2.F32 R76, -RZ, R78.H0_H0 ;  /* 0x2000004eff4c7230 */ /* 0x000fe20000004100 */
[----:B------:R-:W-:Y:S01]  /*74b0*/  F2FP.F16.F32.PACK_AB R83, R83, R211 ;  /* 0x000000d35353723e */ /* 0x000fe200000000ff */
[----:B------:R-:W-:Y:S02]  /*74c0*/  HADD2.F32 R82, -RZ, R82.H1_H1 ;  /* 0x30000052ff527230 */ /* 0x000fe40000004100 */
[-C--:B------:R-:W-:Y:S01]  /*74d0*/  FMUL.FTZ R80, R36, R203.reuse ;  /* 0x000000cb24507220 */ /* 0x080fe20000410000 */
[----:B------:R-:W-:Y:S02]  /*74e0*/  HADD2.F32 R78, -RZ, R78.H1_H1 ;  /* 0x3000004eff4e7230 */ /* 0x000fe40000004100 */
[C---:B------:R-:W-:Y:S01]  /*74f0*/  FMUL.FTZ R203, R76.reuse, R203 ;  /* 0x000000cb4ccb7220 */ /* 0x040fe20000410000 */
[----:B------:R-:W-:Y:S01]  /*7500*/  F2FP.F16.F32.PACK_AB R49, R49, R212 ;  /* 0x000000d43131723e */ /* 0x000fe200000000ff */
[----:B------:R-:W-:Y:S01]  /*7510*/  FFMA.FTZ R80, R76, R51, -R80 ;  /* 0x000000334c507223 */ /* 0x000fe20000010850 */
[----:B------:R-:W-:-:S02]  /*7520*/  IMAD.MOV.U32 R76, RZ, RZ, R83 ;  /* 0x000000ffff4c7224 */ /* 0x000fc400078e0053 */
        /* <DEDUP_REMOVED lines=12> */
.L_x_1740:
[----:B------:R-:W-:Y:S05]  /*75f0*/  BSYNC B3 ;  /* 0x0000000000037941 */ /* 0x000fea0003800000 */
.L_x_1739:
[----:B------:R-:W-:Y:S01]  /*7600*/  ISETP.GE.AND P4, PT, R179, R144, PT ;  /* 0x00000090b300720c */ /* 0x000fe20003f86270 */
[----:B------:R-:W-:-:S12]  /*7610*/  ULDC.64 UR4, c[0x0][0x208] ;  /* 0x0000820000047ab9 */ /* 0x000fd80000000a00 */
[--C-:B------:R-:W-:Y:S02]  /*7620*/  @!P4 SHF.R.S32.HI R39, RZ, 0x1f, R179.reuse ;  /* 0x0000001fff27c819 */ /* 0x100fe400000114b3 */
[----:B------:R-:W-:-:S04]  /*7630*/  @!P4 IADD3 R179, P5, P6, R86, R130, R179 ;  /* 0x0000008256b3c210 */ /* 0x000fc80007ebe0b3 */
[----:B------:R-:W-:Y:S02]  /*7640*/  @!P4 IADD3.X R39, R84, R155, R39, P5, P6 ;  /* 0x0000009b5427c210 */ /* 0x000fe40002fec427 */
[----:B------:R-:W-:-:S04]  /*7650*/  LEA R36, P5, R158, R114, 0x1 ;  /* 0x000000729e247211 */ /* 0x000fc800078a08ff */
[----:B------:R-:W-:Y:S02]  /*7660*/  LEA.HI.X R37, R158, R115, R159, 0x1, P5 ;  /* 0x000000739e257211 */ /* 0x000fe400028f0c9f */
[----:B------:R-:W-:-:S03]  /*7670*/  @!P4 LEA R38, P5, R179, R114, 0x1 ;  /* 0x00000072b326c211 */ /* 0x000fc600078a08ff */
[----:B--2---:R2:W-:Y:S01]  /*7680*/  STG.E.128 desc[UR4][R36.64], R76 ;  /* 0x0000004c24007986 */ /* 0x0045e2000c101d04 */
[----:B------:R-:W-:-:S05]  /*7690*/  @!P4 LEA.HI.X R39, R179, R115, R39, 0x1, P5 ;  /* 0x00000073b327c211 */ /* 0x000fca00028f0c27 */
[----:B0-----:R2:W-:Y:S04]  /*76a0*/  @!P4 STG.E.128 desc[UR4][R38.64], R80 ;  /* 0x000000502600c986 */ /* 0x0015e8000c101d04 */
.L_x_1738:
[----:B------:R-:W-:Y:S05]  /*76b0*/  BSYNC B2 ;  /* 0x0000000000027941 */ /* 0x000fea0003800000 */
.L_x_1737:
        /* <DEDUP_REMOVED lines=9> */
[----:B------:R-:W-:-:S05]  /*7750*/  LEA.HI.SX32 R36, R36, R113, 0x1c ;  /* 0x0000007124247211 */ /* 0x000fca00078fe2ff */
[----:B------:R-:W-:-:S05]  /*7760*/  IMAD.SHL.U32 R37, R36, 0x8, RZ ;  /* 0x0000000824257824 */ /* 0x000fca00078e00ff */
        /* <DEDUP_REMOVED lines=12> */
[----:B------:R-:W-:-:S04]  /*7830*/  LEA.HI R36, R38, R36, RZ, 0x3 ;  /* 0x0000002426247211 */ /* 0x000fc800078f18ff */
[----:B------:R-:W-:-:S05]  /*7840*/  SHF.R.S32.HI R36, RZ, 0x3, R36 ;  /* 0x00000003ff247819 */ /* 0x000fca0000011424 */
[----:B------:R-:W-:-:S04]  /*7850*/  IMAD R36, R36, 0x1800, R176 ;  /* 0x0000180024247824 */ /* 0x000fc800078e02b0 */
[----:B------:R-:W-:Y:S02]  /*7860*/  IMAD.IADD R37, R36, 0x1, R37 ;  /* 0x0000000124257824 */ /* 0x000fe400078e0225 */
[C---:B------:R-:W-:Y:S02]  /*7870*/  IMAD R36, R17.reuse, 0x4800, R141 ;  /* 0x0000480011247824 */ /* 0x040fe400078e028d */
[----:B------:R-:W-:Y:S02]  /*7880*/  IMAD R48, R17, 0x4800, R37 ;  /* 0x0000480011307824 */ /* 0x000fe400078e0225 */
[--C-:B------:R-:W-:Y:S02]  /*7890*/  IMAD R36, R36, 0x2, R16.reuse ;  /* 0x0000000224247824 */ /* 0x100fe400078e0210 */
[----:B------:R-:W-:-:S04]  /*78a0*/  IMAD R48, R48, 0x2, R16 ;  /* 0x0000000230307824 */ /* 0x000fc800078e0210 */
[----:B------:R-:W0:Y:S04]  /*78b0*/  LDS.128 R36, [R36+0x18400] ;  /* 0x0184000024247984 */ /* 0x000e280000000c00 */
[----:B------:R-:W2:Y:S01]  /*78c0*/  LDS.128 R48, [R48+0x18400] ;  /* 0x0184000030307984 */ /* 0x000ea20000000c00 */
[----:B------:R-:W-:Y:S05]  /*78d0*/  @P5 BRA `(.L_x_1744) ;  /* 0x00000004006c5947 */ /* 0x000fea0003800000 */
[--C-:B------:R-:W-:Y:S01]  /*78e0*/  SHF.R.U64 R32, R32, 0x10, R33.reuse ;  /* 0x0000001020207819 */ /* 0x100fe20000001221 */
[----:B------:R-:W-:Y:S01]  /*78f0*/  HADD2.F32 R158, -RZ, R232.H0_H0 ;  /* 0x200000e8ff9e7230 */ /* 0x000fe20000004100 */
[----:B------:R-:W-:Y:S01]  /*7900*/  SHF.R.U32.HI R80, RZ, 0x10, R33 ;  /* 0x00000010ff507819 */ /* 0x000fe20000011621 */
[----:B------:R-:W-:Y:S01]  /*7910*/  HADD2.F32 R83, -RZ, R231.H0_H0 ;  /* 0x200000e7ff537230 */ /* 0x000fe20000004100 */
[--C-:B------:R-:W-:Y:S02]  /*7920*/  SHF.R.U64 R33, R44, 0x10, R45.reuse ;  /* 0x000000102c217819 */ /* 0x100fe4000000122d */
[----:B------:R-:W-:Y:S02]  /*7930*/  SHF.R.U32.HI R44, RZ, 0x10, R45 ;  /* 0x00000010ff2c7819 */ /* 0x000fe4000001162d */
[--C-:B------:R-:W-:Y:S01]  /*7940*/  SHF.R.U64 R34, R34, 0x10, R35.reuse ;  /* 0x0000001022227819 */ /* 0x100fe20000001223 */
[----:B------:R-:W-:Y:S01]  /*7950*/  HADD2.F32 R33, -RZ, R33.H0_H0 ;  /* 0x20000021ff217230 */ /* 0x000fe20000004100 */
[----:B------:R-:W-:-:S02]  /*7960*/  SHF.R.U32.HI R45, RZ, 0x10, R35 ;  /* 0x00000010ff2d7819 */ /* 0x000fc40000011623 */
[--C-:B------:R-:W-:Y:S02]  /*7970*/  SHF.R.U64 R35, R46, 0x10, R47.reuse ;  /* 0x000000102e237819 */ /* 0x100fe4000000122f */
[----:B------:R-:W-:Y:S01]  /*7980*/  SHF.R.U32.HI R46, RZ, 0x10, R47 ;  /* 0x00000010ff2e7819 */ /* 0x000fe2000001162f */
[----:B------:R-:W-:Y:S01]  /*7990*/  HADD2.F32 R45, -RZ, R45.H0_H0 ;  /* 0x2000002dff2d7230 */ /* 0x000fe20000004100 */
[----:B--2---:R-:W-:Y:S01]  /*79a0*/  MOV R47, R49 ;  /* 0x00000031002f7202 */ /* 0x004fe20000000f00 */
[----:B0-----:R-:W-:Y:S02]  /*79b0*/  IMAD.MOV.U32 R49, RZ, RZ, R38 ;  /* 0x000000ffff317224 */ /* 0x001fe400078e0026 */
[----:B------:R-:W-:Y:S02]  /*79c0*/  HADD2.F32 R38, -RZ, R37.H0_H0 ;  /* 0x20000025ff267230 */ /* 0x000fe40000004100 */
[--C-:B------:R-:W-:Y:S02]  /*79d0*/  HADD2.F32 R81, -RZ, R47.reuse.H0_H0 ;  /* 0x2000002fff517230 */ /* 0x100fe40000004100 */
[----:B------:R-:W-:-:S02]  /*79e0*/  HADD2.F32 R47, -RZ, R47.H1_H1 ;  /* 0x3000002fff2f7230 */ /* 0x000fc40000004100 */
[----:B------:R-:W-:Y:S02]  /*79f0*/  HADD2.F32 R46, -RZ, R46.H0_H0 ;  /* 0x2000002eff2e7230 */ /* 0x000fe40000004100 */
[CC--:B------:R-:W-:Y:S01]  /*7a00*/  FMUL.FTZ R82, R81.reuse, R158.reuse ;  /* 0x0000009e51527220 */ /* 0x0c0fe20000410000 */
[C---:B------:R-:W-:Y:S01]  /*7a10*/  FMUL.FTZ R158, R38.reuse, R158 ;  /* 0x0000009e269e7220 */ /* 0x040fe20000410000 */
[----:B------:R-:W-:Y:S02]  /*7a20*/  HADD2.F32 R35, -RZ, R35.H0_H0 ;  /* 0x20000023ff237230 */ /* 0x000fe40000004100 */
[-C--:B------:R-:W-:Y:S01]  /*7a30*/  FFMA.FTZ R38, R38, R83.reuse, -R82 ;  /* 0x0000005326267223 */ /* 0x080fe20000010852 */
[----:B------:R-:W-:Y:S02]  /*7a40*/  HADD2.F32 R82, -RZ, R44.H0_H0 ;  /* 0x2000002cff527230 */ /* 0x000fe40000004100 */
[----:B------:R-:W-:Y:S01]  /*7a50*/  FFMA.FTZ R44, R81, R83, R158 ;  /* 0x00000053512c7223 */ /* 0x000fe2000001009e */
[----:B------:R-:W-:-:S02]  /*7a60*/  HADD2.F32 R81, -RZ, R37.H1_H1 ;  /* 0x30000025ff517230 */ /* 0x000fc40000004100 */
[----:B------:R-:W-:Y:S02]  /*7a70*/  HADD2.F32 R83, -RZ, R80.H0_H0 ;  /* 0x20000050ff537230 */ /* 0x000fe40000004100 */
[-C--:B------:R-:W-:Y:S01]  /*7a80*/  FMUL.FTZ R80, R47, R82.reuse ;  /* 0x000000522f507220 */ /* 0x080fe20000410000 */
[----:B------:R-:W-:Y:S02]  /*7a90*/  IMAD.MOV.U32 R37, RZ, RZ, R51 ;  /* 0x000000ffff257224 */ /* 0x000fe400078e0033 */
[C---:B------:R-:W-:Y:S01]  /*7aa0*/  FMUL.FTZ R82, R81.reuse, R82 ;  /* 0x0000005251527220 */ /* 0x040fe20000410000 */
[----:B------:R-:W-:Y:S02]  /*7ab0*/  IMAD.MOV.U32 R51, RZ, RZ, R50 ;  /* 0x000000ffff337224 */ /* 0x000fe400078e0032 */
[-C--:B------:R-:W-:Y:S01]  /*7ac0*/  FFMA.FTZ R50, R81, R83.reuse, -R80 ;  /* 0x0000005351327223 */ /* 0x080fe20000010850 */
[----:B------:R-:W-:Y:S02]  /*7ad0*/  HADD2.F32 R80, -RZ, R230.H1_H1 ;  /* 0x300000e6ff507230 */ /* 0x000fe40000004100 */
[----:B------:R-:W-:Y:S01]  /*7ae0*/  FFMA.FTZ R47, R47, R83, R82 ;  /* 0x000000532f2f7223 */ /* 0x000fe20000010052 */
[----:B------:R-:W-:-:S02]  /*7af0*/  HADD2.F32 R81, -RZ, R37.H0_H0 ;  /* 0x20000025ff517230 */ /* 0x000fc40000004100 */
[----:B------:R-:W-:Y:S01]  /*7b00*/  HADD2.F32 R82, -RZ, R230.H0_H0 ;  /* 0x200000e6ff527230 */ /* 0x000fe20000004100 */
[----:B------:R-:W-:Y:S01]  /*7b10*/  F2FP.F16.F32.PACK_AB R38, R50, R38 ;  /* 0x000000263226723e */ /* 0x000fe200000000ff */
[----:B------:R-:W-:Y:S01]  /*7b20*/  HADD2.F32 R83, -RZ, R39.H0_H0 ;  /* 0x20000027ff537230 */ /* 0x000fe20000004100 */
[----:B------:R-:W-:Y:S01]  /*7b30*/  F2FP.F16.F32.PACK_AB R44, R47, R44 ;  /* 0x0000002c2f2c723e */ /* 0x000fe200000000ff */
[----:B------:R-:W-:Y:S02]  /*7b40*/  HADD2.F32 R158, -RZ, R37.H1_H1 ;  /* 0x30000025ff9e7230 */ /* 0x000fe40000004100 */
[-C--:B------:R-:W-:Y:S01]  /*7b50*/  FMUL.FTZ R37, R81, R80.reuse ;  /* 0x0000005051257220 */ /* 0x080fe20000410000 */
[----:B------:R-:W-:Y:S02]  /*7b60*/  HADD2.F32 R39, -RZ, R39.H1_H1 ;  /* 0x30000027ff277230 */ /* 0x000fe40000004100 */
[C---:B------:R-:W-:Y:S01]  /*7b70*/  FMUL.FTZ R80, R83.reuse, R80 ;  /* 0x0000005053507220 */ /* 0x040fe20000410000 */
[----:B------:R-:W-:Y:S01]  /*7b80*/  FFMA.FTZ R37, R83, R82, -R37 ;  /* 0x0000005253257223 */ /* 0x000fe20000010825 */
[-C--:B------:R-:W-:Y:S01]  /*7b90*/  FMUL.FTZ R83, R158, R46.reuse ;  /* 0x0000002e9e537220 */ /* 0x080fe20000410000 */
[----:B------:R-:W-:Y:S01]  /*7ba0*/  FMUL.FTZ R46, R39, R46 ;  /* 0x0000002e272e7220 */ /* 0x000fe20000410000 */
[----:B------:R-:W-:Y:S01]  /*7bb0*/  FFMA.FTZ R80, R81, R82, R80 ;  /* 0x0000005251507223 */ /* 0x000fe20000010050 */
[----:B------:R-:W-:-:S02]  /*7bc0*/  HADD2.F32 R82, -RZ, R48.H0_H0 ;  /* 0x20000030ff527230 */ /* 0x000fc40000004100 */
[-C--:B------:R-:W-:Y:S01]  /*7bd0*/  FFMA.FTZ R83, R39, R45.reuse, -R83 ;  /* 0x0000002d27537223 */ /* 0x080fe20000010853 */
[----:B------:R-:W-:Y:S02]  /*7be0*/  HADD2.F32 R39, -RZ, R229.H0_H0 ;  /* 0x200000e5ff277230 */ /* 0x000fe40000004100 */
[----:B------:R-:W-:Y:S01]  /*7bf0*/  FFMA.FTZ R46, R158, R45, R46 ;  /* 0x0000002d9e2e7223 */ /* 0x000fe2000001002e */
[----:B------:R-:W-:Y:S02]  /*7c00*/  HADD2.F32 R81, -RZ, R36.H0_H0 ;  /* 0x20000024ff517230 */ /* 0x000fe40000004100 */
[----:B------:R-:W-:Y:S01]  /*7c10*/  HADD2.F32 R48, -RZ, R48.H1_H1 ;  /* 0x30000030ff307230 */ /* 0x000fe20000004100 */
[----:B------:R-:W-:Y:S01]  /*7c20*/  F2FP.F16.F32.PACK_AB R83, R83, R37 ;  /* 0x000000255353723e */ /* 0x000fe200000000ff */
[----:B------:R-:W-:Y:S02]  /*7c30*/  HADD2.F32 R36, -RZ, R36.H1_H1 ;  /* 0x30000024ff247230 */ /* 0x000fe40000004100 */
[----:B------:R-:W-:Y:S01]  /*7c40*/  FMUL.FTZ R159, R81, R39 ;  /* 0x00000027519f7220 */ /* 0x000fe20000410000 */
[----:B------:R-:W-:-:S02]  /*7c50*/  HADD2.F32 R158, -RZ, R32.H0_H0 ;  /* 0x20000020ff9e7230 */ /* 0x000fc40000004100 */
[----:B------:R-:W-:Y:S01]  /*7c60*/  FMUL.FTZ R32, R82, R39 ;  /* 0x0000002752207220 */ /* 0x000fe20000410000 */
[----:B------:R-:W-:Y:S02]  /*7c70*/  HADD2.F32 R45, -RZ, R229.H1_H1 ;  /* 0x300000e5ff2d7230 */ /* 0x000fe40000004100 */
[-C--:B------:R-:W-:Y:S01]  /*7c80*/  FMUL.FTZ R39, R48, R33.reuse ;  /* 0x0000002130277220 */ /* 0x080fe20000410000 */
[----:B------:R-:W-:Y:S01]  /*7c90*/  FMUL.FTZ R33, R36, R33 ;  /* 0x0000002124217220 */ /* 0x000fe20000410000 */
[----:B------:R-:W-:Y:S01]  /*7ca0*/  F2FP.F16.F32.PACK_AB R46, R46, R80 ;  /* 0x000000502e2e723e */ /* 0x000fe200000000ff */
[----:B------:R-:W-:Y:S02]  /*7cb0*/  IMAD.MOV.U32 R37, RZ, RZ, R38 ;  /* 0x000000ffff257224 */ /* 0x000fe400078e0026 */
        /* <DEDUP_REMOVED lines=17> */
[----:B------:R-:W-:Y:S02]  /*7dd0*/  IMAD.MOV.U32 R39, RZ, RZ, R83 ;  /* 0x000000ffff277224 */ /* 0x000fe400078e0053 */
[----:B------:R-:W-:Y:S01]  /*7de0*/  FFMA.FTZ R158, R81, R36, R158 ;  /* 0x00000024519e7223 */ /* 0x000fe2000001009e */
[----:B------:R-:W-:Y:S01]  /*7df0*/  FFMA.FTZ R35, R51, R82, R35 ;  /* 0x0000005233237223 */ /* 0x000fe20000010023 */
[----:B------:R-:W-:Y:S01]  /*7e00*/  FFMA.FTZ R34, R45, R36, -R34 ;  /* 0x000000242d227223 */ /* 0x000fe20000010822 */
[----:B------:R-:W-:Y:S01]  /*7e10*/  FFMA.FTZ R33, R49, R82, -R33 ;  /* 0x0000005231217223 */ /* 0x000fe20000010821 */
[----:B------:R-:W-:-:S02]  /*7e20*/  IMAD.MOV.U32 R36, RZ, RZ, R32 ;  /* 0x000000ffff247224 */ /* 0x000fc400078e0020 */
[----:B------:R-:W-:Y:S01]  /*7e30*/  F2FP.F16.F32.PACK_AB R35, R35, R158 ;  /* 0x0000009e2323723e */ /* 0x000fe200000000ff */
[----:B------:R-:W-:Y:S01]  /*7e40*/  IMAD.MOV.U32 R49, RZ, RZ, R44 ;  /* 0x000000ffff317224 */ /* 0x000fe200078e002c */
[----:B------:R-:W-:Y:S01]  /*7e50*/  F2FP.F16.F32.PACK_AB R33, R33, R34 ;  /* 0x000000222121723e */ /* 0x000fe200000000ff */
[----:B------:R-:W-:Y:S02]  /*7e60*/  IMAD.MOV.U32 R51, RZ, RZ, R46 ;  /* 0x000000ffff337224 */ /* 0x000fe400078e002e */
[----:B------:R-:W-:Y:S01]  /*7e70*/  IMAD.MOV.U32 R50, RZ, RZ, R35 ;  /* 0x000000ffff327224 */ /* 0x000fe200078e0023 */
[----:B------:R-:W-:-:S07]  /*7e80*/  MOV R38, R33 ;  /* 0x0000002100267202 */ /* 0x000fce0000000f00 */
.L_x_1744:
[----:B------:R-:W-:Y:S05]  /*7e90*/  BSYNC B3 ;  /* 0x0000000000037941 */ /* 0x000fea0003800000 */
.L_x_1743:
[----:B------:R-:W-:Y:S02]  /*7ea0*/  ULDC.64 UR4, c[0x0][0x208] ;  /* 0x0000820000047ab9 */ /* 0x000fe40000000a00 */
[----:B0-----:R0:W-:Y:S04]  /*7eb0*/  STG.E.128 desc[UR4][R76.64], R36 ;  /* 0x000000244c007986 */ /* 0x0011e8000c101d04 */
[----:B--2---:R0:W-:Y:S02]  /*7ec0*/  @!P4 STG.E.128 desc[UR4][R78.64], R48 ;  /* 0x000000304e00c986 */ /* 0x0041e4000c101d04 */
.L_x_1742:
[----:B------:R-:W-:Y:S05]  /*7ed0*/  BSYNC B2 ;  /* 0x0000000000027941 */ /* 0x000fea0003800000 */
.L_x_1741:
[----:B------:R-:W-:-:S13]  /*7ee0*/  ISETP.NE.AND P4, PT, R9, RZ, PT ;  /* 0x000000ff0900720c */ /* 0x000fda0003f85270 */
[----:B------:R-:W-:Y:S05]  /*7ef0*/  @!P4 BRA `(.L_x_1736) ;  /* 0x0000000400e4c947 */ /* 0x000fea0003800000 */
[----:B------:R-:W3:Y:S01]  /*7f00*/  LDL R32, [R1+0xc] ;  /* 0x00000c0001207983 */ /* 0x000ee20000100800 */
[----:B------:R-:W-:Y:S01]  /*7f10*/  IADD3 R35, P4, P5, R86, R130, R12 ;  /* 0x0000008256237210 */ /* 0x000fe20007d9e00c */
[----:B------:R-:W-:Y:S01]  /*7f20*/  BSSY B2, `(.L_x_1745) ;  /* 0x0000073000027945 */ /* 0x000fe20003800000 */
[----:B---3--:R-:W-:Y:S02]  /*7f30*/  LOP3.LUT P6, RZ, R32, 0x1, RZ, 0xc0, !PT ;  /* 0x0000000120ff7812 */ /* 0x008fe400078cc0ff */
[----:B------:R-:W-:Y:S02]  /*7f40*/  IADD3.X R32, R84, R155, R109, P4, P5 ;  /* 0x0000009b54207210 */ /* 0x000fe400027ea46d */
[----:B------:R-:W-:-:S04]  /*7f50*/  SEL R33, R122, R147, !P6 ;  /* 0x000000937a217207 */ /* 0x000fc80007000000 */
[----:B------:R-:W-:-:S04]  /*7f60*/  SHF.R.S32.HI R34, RZ, 0x1f, R33 ;  /* 0x0000001fff227819 */ /* 0x000fc80000011421 */
[----:B------:R-:W-:-:S04]  /*7f70*/  LEA.HI R33, R34, R33, RZ, 0x4 ;  /* 0x0000002122217211 */ /* 0x000fc800078f20ff */
[----:B------:R-:W-:-:S05]  /*7f80*/  LEA.HI.SX32 R34, R33, R112, 0x1c ;  /* 0x0000007021227211 */ /* 0x000fca00078fe2ff */
[----:B------:R-:W-:-:S05]  /*7f90*/  IMAD.SHL.U32 R33, R34, 0x8, RZ ;  /* 0x0000000822217824 */ /* 0x000fca00078e00ff */
[----:B------:R-:W-:-:S13]  /*7fa0*/  ISETP.GE.AND P4, PT, R33, R144, PT ;  /* 0x000000902100720c */ /* 0x000fda0003f86270 */
[--C-:B0-2---:R-:W-:Y:S02]  /*7fb0*/  @!P4 SHF.R.S32.HI R36, RZ, 0x1f, R33.reuse ;  /* 0x0000001fff24c819 */ /* 0x105fe40000011421 */
[----:B------:R-:W-:-:S04]  /*7fc0*/  @!P4 IADD3 R130, P5, P6, R86, R130, R33 ;  /* 0x000000825682c210 */ /* 0x000fc80007ebe021 */
[----:B------:R-:W-:Y:S02]  /*7fd0*/  @!P4 IADD3.X R36, R84, R155, R36, P5, P6 ;  /* 0x0000009b5424c210 */ /* 0x000fe40002fec424 */
[----:B------:R-:W-:-:S04]  /*7fe0*/  LEA R44, P5, R35, R114, 0x1 ;  /* 0x00000072232c7211 */ /* 0x000fc800078a08ff */
[----:B------:R-:W-:Y:S02]  /*7ff0*/  LEA.HI.X R45, R35, R115, R32, 0x1, P5 ;  /* 0x00000073232d7211 */ /* 0x000fe400028f0c20 */
[----:B------:R-:W-:Y:S02]  /*8000*/  SHF.R.S32.HI R35, RZ, 0x1f, R34 ;  /* 0x0000001fff237819 */ /* 0x000fe40000011422 */
[----:B------:R-:W-:Y:S01]  /*8010*/  LOP3.LUT R32, R174, 0x38, R33, 0xf8, !PT ;  /* 0x00000038ae207812 */ /* 0x000fe200078ef821 */
[----:B------:R-:W-:Y:S01]  /*8020*/  IMAD R33, R17, 0x4800, R139 ;  /* 0x0000480011217824 */ /* 0x000fe200078e028b */
[----:B------:R-:W-:Y:S02]  /*8030*/  LEA.HI R35, R35, R34, RZ, 0x3 ;  /* 0x0000002223237211 */ /* 0x000fe400078f18ff */
[----:B------:R-:W-:Y:S01]  /*8040*/  LOP3.LUT R32, R32, R175, RZ, 0x3c, !PT ;  /* 0x000000af20207212 */ /* 0x000fe200078e3cff */
[----:B------:R-:W-:Y:S01]  /*8050*/  IMAD R33, R33, 0x2, R16 ;  /* 0x0000000221217824 */ /* 0x000fe200078e0210 */
[----:B------:R-:W-:-:S02]  /*8060*/  SHF.R.S32.HI R35, RZ, 0x3, R35 ;  /* 0x00000003ff237819 */ /* 0x000fc40000011423 */
[----:B------:R-:W-:-:S03]  /*8070*/  @!P4 LEA R46, P5, R130, R114, 0x1 ;  /* 0x00000072822ec211 */ /* 0x000fc600078a08ff */
[----:B------:R-:W-:Y:S01]  /*8080*/  IMAD R35, R35, 0x1800, R176 ;  /* 0x0000180023237824 */ /* 0x000fe200078e02b0 */
[----:B------:R-:W-:Y:S02]  /*8090*/  @!P4 LEA.HI.X R47, R130, R115, R36, 0x1, P5 ;  /* 0x00000073822fc211 */ /* 0x000fe400028f0c24 */
[----:B------:R-:W-:Y:S01]  /*80a0*/  ISETP.GE.AND P5, PT, R166, R119, PT ;  /* 0x00000077a600720c */ /* 0x000fe20003fa6270 */
[----:B------:R-:W-:-:S04]  /*80b0*/  IMAD.IADD R32, R35, 0x1, R32 ;  /* 0x0000000123207824 */ /* 0x000fc800078e0220 */
[----:B------:R-:W-:-:S05]  /*80c0*/  IMAD R35, R17, 0x4800, R32 ;  /* 0x0000480011237824 */ /* 0x000fca00078e0220 */
[----:B------:R-:W-:Y:S02]  /*80d0*/  LEA R36, R35, R16, 0x1 ;  /* 0x0000001023247211 */ /* 0x000fe400078e08ff */
        /* <DEDUP_REMOVED lines=30> */
[----:B------:R-:W-:Y:S02]  /*82c0*/  HADD2.F32 R39, -RZ, R35.H0_H0 ;  /* 0x20000023ff277230 */ /* 0x000fe40000004100 */
[----:B------:R-:W-:Y:S01]  /*82d0*/  HADD2.F32 R42, -RZ, R42.H0_H0 ;  /* 0x2000002aff2a7230 */ /* 0x000fe20000004100 */
[----:B------:R-:W-:Y:S01]  /*82e0*/  F2FP.F16.F32.PACK_AB R40, R40, R77 ;  /* 0x0000004d2828723e */ /* 0x000fe200000000ff */
[----:B------:R-:W-:-:S02]  /*82f0*/  HADD2.F32 R51, -RZ, R31.H0_H0 ;  /* 0x2000001fff337230 */ /* 0x000fc40000004100 */
[-C--:B------:R-:W-:Y:S01]  /*8300*/  FMUL.FTZ R31, R43, R37.reuse ;  /* 0x000000252b1f7220 */ /* 0x080fe20000410000 */
[----:B------:R-:W-:Y:S02]  /*8310*/  HADD2.F32 R35, -RZ, R35.H1_H1 ;  /* 0x30000023ff237230 */ /* 0x000fe40000004100 */
[----:B------:R-:W-:Y:S01]  /*8320*/  FMUL.FTZ R76, R39, R37 ;  /* 0x00000025274c7220 */ /* 0x000fe20000410000 */
[----:B------:R-:W-:Y:S02]  /*8330*/  HADD2.F32 R33, -RZ, R219.H1_H1 ;  /* 0x300000dbff217230 */ /* 0x000fe40000004100 */
[-C--:B------:R-:W-:Y:S01]  /*8340*/  FMUL.FTZ R37, R50, R42.reuse ;  /* 0x0000002a32257220 */ /* 0x080fe20000410000 */
[----:B------:R-:W-:Y:S02]  /*8350*/  HADD2.F32 R29, -RZ, R29.H0_H0 ;  /* 0x2000001dff1d7230 */ /* 0x000fe40000004100 */
[----:B------:R-:W-:Y:S01]  /*8360*/  FMUL.FTZ R42, R35, R42 ;  /* 0x0000002a232a7220 */ /* 0x000fe20000410000 */
[----:B------:R-:W-:-:S02]  /*8370*/  HADD2.F32 R222, -RZ, R222.H0_H0 ;  /* 0x200000deffde7230 */ /* 0x000fc40000004100 */
[----:B------:R-:W-:Y:S01]  /*8380*/  FFMA.FTZ R78, R35, R51, -R37 ;  /* 0x00000033234e7223 */ /* 0x000fe20000010825 */
[-C--:B------:R-:W-:Y:S01]  /*8390*/  FFMA.FTZ R31, R39, R33.reuse, -R31 ;  /* 0x00000021271f7223 */ /* 0x080fe2000001081f */
[----:B------:R-:W-:Y:S01]  /*83a0*/  FFMA.FTZ R76, R43, R33, R76 ;  /* 0x000000212b4c7223 */ /* 0x000fe2000001004c */
[----:B------:R-:W-:Y:S02]  /*83b0*/  HADD2.F32 R35, -RZ, R36.H0_H0 ;  /* 0x20000024ff237230 */ /* 0x000fe40000004100 */
[----:B------:R-:W-:Y:S01]  /*83c0*/  FFMA.FTZ R51, R50, R51, R42 ;  /* 0x0000003332337223 */ /* 0x000fe2000001002a */
[----:B------:R-:W-:Y:S02]  /*83d0*/  HADD2.F32 R33, -RZ, R32.H0_H0 ;  /* 0x20000020ff217230 */ /* 0x000fe40000004100 */
[----:B------:R-:W-:Y:S02]  /*83e0*/  HADD2.F32 R36, -RZ, R36.H1_H1 ;  /* 0x30000024ff247230 */ /* 0x000fe40000004100 */
[----:B------:R-:W-:Y:S01]  /*83f0*/  HADD2.F32 R32, -RZ, R32.H1_H1 ;  /* 0x30000020ff207230 */ /* 0x000fe20000004100 */
[----:B------:R-:W-:Y:S01]  /*8400*/  F2FP.F16.F32.PACK_AB R51, R51, R76 ;  /* 0x0000004c3333723e */ /* 0x000fe200000000ff */
[----:B------:R-:W-:-:S02]  /*8410*/  HADD2.F32 R37, -RZ, R28.H0_H0 ;  /* 0x2000001cff257230 */ /* 0x000fc40000004100 */
[-C--:B------:R-:W-:Y:S01]  /*8420*/  FMUL.FTZ R39, R36, R29.reuse ;  /* 0x0000001d24277220 */ /* 0x080fe20000410000 */
[----:B------:R-:W-:Y:S02]  /*8430*/  HADD2.F32 R220, -RZ, R220.H0_H0 ;  /* 0x200000dcffdc7230 */ /* 0x000fe40000004100 */
[C---:B------:R-:W-:Y:S01]  /*8440*/  FMUL.FTZ R29, R32.reuse, R29 ;  /* 0x0000001d201d7220 */ /* 0x040fe20000410000 */
[-C--:B------:R-:W-:Y:S01]  /*8450*/  FMUL.FTZ R28, R35, R222.reuse ;  /* 0x000000de231c7220 */ /* 0x080fe20000410000 */
[-C--:B------:R-:W-:Y:S01]  /*8460*/  FFMA.FTZ R39, R32, R37.reuse, -R39 ;  /* 0x0000002520277223 */ /* 0x080fe20000010827 */
[----:B------:R-:W-:Y:S02]  /*8470*/  HADD2.F32 R32, -RZ, R38.H0_H0 ;  /* 0x20000026ff207230 */ /* 0x000fe40000004100 */
[----:B------:R-:W-:Y:S01]  /*8480*/  FFMA.FTZ R29, R36, R37, R29 ;  /* 0x00000025241d7223 */ /* 0x000fe2000001001d */
[----:B------:R-:W-:Y:S01]  /*8490*/  FMUL.FTZ R222, R33, R222 ;  /* 0x000000de21de7220 */ /* 0x000fe20000410000 */
[----:B------:R-:W-:-:S02]  /*84a0*/  HADD2.F32 R221, -RZ, R221.H0_H0 ;  /* 0x200000ddffdd7230 */ /* 0x000fc40000004100 */
[-C--:B------:R-:W-:Y:S01]  /*84b0*/  FFMA.FTZ R28, R33, R220.reuse, -R28 ;  /* 0x000000dc211c7223 */ /* 0x080fe2000001081c */
[----:B------:R-:W-:Y:S02]  /*84c0*/  HADD2.F32 R41, -RZ, R41.H0_H0 ;  /* 0x20000029ff297230 */ /* 0x000fe40000004100 */
[----:B------:R-:W-:Y:S01]  /*84d0*/  FFMA.FTZ R222, R35, R220, R222 ;  /* 0x000000dc23de7223 */ /* 0x000fe200000100de */
[----:B------:R-:W-:Y:S02]  /*84e0*/  HADD2.F32 R36, -RZ, R34.H0_H0 ;  /* 0x20000022ff247230 */ /* 0x000fe40000004100 */
[-C--:B------:R-:W-:Y:S01]  /*84f0*/  FMUL.FTZ R35, R32, R221.reuse ;  /* 0x000000dd20237220 */ /* 0x080fe20000410000 */
[----:B------:R-:W-:Y:S01]  /*8500*/  HADD2.F32 R38, -RZ, R38.H1_H1 ;  /* 0x30000026ff267230 */ /* 0x000fe20000004100 */
[----:B------:R-:W-:Y:S01]  /*8510*/  F2FP.F16.F32.PACK_AB R28, R39, R28 ;  /* 0x0000001c271c723e */ /* 0x000fe200000000ff */
        /* <DEDUP_REMOVED lines=14> */
[----:B------:R-:W-:Y:S01]  /*8600*/  F2FP.F16.F32.PACK_AB R34, R37, R36 ;  /* 0x000000242522723e */ /* 0x000fe200000000ff */
[----:B------:R-:W-:Y:S01]  /*8610*/  IMAD.MOV.U32 R36, RZ, RZ, R29 ;  /* 0x000000ffff247224 */ /* 0x000fe200078e001d */
[----:B------:R-:W-:Y:S01]  /*8620*/  F2FP.F16.F32.PACK_AB R38, R41, R32 ;  /* 0x000000202926723e */ /* 0x000fe200000000ff */
[----:B------:R-:W-:Y:S02]  /*8630*/  IMAD.MOV.U32 R32, RZ, RZ, R28 ;  /* 0x000000ffff207224 */ /* 0x000fe400078e001c */
[----:B------:R-:W-:-:S07]  /*8640*/  IMAD.MOV.U32 R37, RZ, RZ, R40 ;  /* 0x000000ffff257224 */ /* 0x000fce00078e0028 */
.L_x_1746:
[----:B------:R-:W-:Y:S05]  /*8650*/  BSYNC B2 ;  /* 0x0000000000027941 */ /* 0x000fea0003800000 */
.L_x_1745:
[----:B------:R-:W-:Y:S02]  /*8660*/  ULDC.64 UR4, c[0x0][0x208] ;  /* 0x0000820000047ab9 */ /* 0x000fe40000000a00 */
[----:B0-----:R3:W-:Y:S04]  /*8670*/  STG.E.128 desc[UR4][R44.64], R32 ;  /* 0x000000202c007986 */ /* 0x0017e8000c101d04 */
[----:B--2---:R3:W-:Y:S02]  /*8680*/  @!P4 STG.E.128 desc[UR4][R46.64], R36 ;  /* 0x000000242e00c986 */ /* 0x0047e4000c101d04 */
.L_x_1736:
[----:B------:R-:W-:Y:S05]  /*8690*/  BSYNC B1 ;  /* 0x0000000000017941 */ /* 0x000fea0003800000 */
.L_x_1735:
[-C--:B--2---:R-:W-:Y:S02]  /*86a0*/  IMAD R28, R146, R124.reuse, RZ ;  /* 0x0000007c921c7224 */ /* 0x084fe400078e02ff */
[----:B------:R-:W-:-:S04]  /*86b0*/  IMAD.WIDE.U32 R126, R188, R124, R126 ;  /* 0x0000007cbc7e7225 */ /* 0x000fc800078e007e */
[----:B------:R-:W-:Y:S01]  /*86c0*/  IMAD R125, R188, R125, R28 ;  /* 0x0000007dbc7d7224 */ /* 0x000fe200078e021c */
[----:B------:R-:W-:Y:S06]  /*86d0*/  @P0 BRA `(.L_x_1705) ;  /* 0x0000001800bc0947 */ /* 0x000fec0003800000 */
[----:B------:R-:W-:Y:S01]  /*86e0*/  ISETP.NE.AND P0, PT, R11, RZ, PT ;  /* 0x000000ff0b00720c */ /* 0x000fe20003f05270 */
[----:B------:R-:W-:Y:S01]  /*86f0*/  BSSY B1, `(.L_x_1747) ;  /* 0x0000079000017945 */ /* 0x000fe20003800000 */
[----:B------:R-:W-:-:S11]  /*8700*/  IMAD.IADD R40, R127, 0x1, R125 ;  /* 0x000000017f287824 */ /* 0x000fd600078e027d */
        /* <DEDUP_REMOVED lines=8> */
[----:B------:R-:W-:Y:S01]  /*8790*/  SHF.R.S32.HI R28, RZ, 0x1f, R29 ;  /* 0x0000001fff1c7819 */ /* 0x000fe2000001141d */
[----:B------:R-:W-:-:S03]  /*87a0*/  IMAD.SHL.U32 R31, R29, 0x8, RZ ;  /* 0x000000081d1f7824 */ /* 0x000fc600078e00ff */
[----:B------:R-:W-:Y:S02]  /*87b0*/  LEA.HI R28, R28, R29, RZ, 0x3 ;  /* 0x0000001d1c1c7211 */ /* 0x000fe400078f18ff */
[----:B------:R-:W-:Y:S02]  /*87c0*/  ISETP.GE.AND P0, PT, R31, R144, PT ;  /* 0x000000901f00720c */ /* 0x000fe40003f06270 */
[----:B------:R-:W-:Y:S02]  /*87d0*/  SHF.R.S32.HI R35, RZ, 0x3, R28 ;  /* 0x00000003ff237819 */ /* 0x000fe4000001141c */
[----:B------:R-:W-:-:S03]  /*87e0*/  LOP3.LUT R29, R173, 0x38, R31, 0xf8, !PT ;  /* 0x00000038ad1d7812 */ /* 0x000fc600078ef81f */
[----:B------:R-:W-:Y:S01]  /*87f0*/  IMAD R28, R35, 0x1800, R178 ;  /* 0x00001800231c7824 */ /* 0x000fe200078e02b2 */
[----:B------:R-:W-:-:S04]  /*8800*/  LOP3.LUT R29, R29, R208, RZ, 0x3c, !PT ;  /* 0x000000d01d1d7212 */ /* 0x000fc800078e3cff */
[----:B------:R-:W-:Y:S01]  /*8810*/  IADD3 R28, R28, R29, RZ ;  /* 0x0000001d1c1c7210 */ /* 0x000fe20007ffe0ff */
[C---:B------:R-:W-:Y:S01]  /*8820*/  IMAD R29, R17.reuse, 0x4800, R140 ;  /* 0x00004800111d7824 */ /* 0x040fe200078e028c */
[--C-:B------:R-:W-:Y:S02]  /*8830*/  @!P0 SHF.R.S32.HI R33, RZ, 0x1f, R31.reuse ;  /* 0x0000001fff218819 */ /* 0x100fe4000001141f */
[----:B------:R-:W-:Y:S01]  /*8840*/  @!P0 IADD3 R30, P4, P5, R86, R126, R31 ;  /* 0x0000007e561e8210 */ /* 0x000fe20007d9e01f */
[----:B------:R-:W-:Y:S02]  /*8850*/  IMAD R31, R17, 0x4800, R28 ;  /* 0x00004800111f7824 */ /* 0x000fe400078e021c */
[----:B------:R-:W-:Y:S01]  /*8860*/  IMAD R29, R29, 0x2, R16 ;  /* 0x000000021d1d7824 */ /* 0x000fe200078e0210 */
[----:B------:R-:W-:Y:S02]  /*8870*/  @!P0 IADD3.X R33, R84, R40, R33, P4, P5 ;  /* 0x0000002854218210 */ /* 0x000fe400027ea421 */
[----:B0-----:R-:W-:-:S04]  /*8880*/  LEA R36, P4, R32, R114, 0x1 ;  /* 0x0000007220247211 */ /* 0x001fc800078808ff */
[----:B------:R-:W-:Y:S01]  /*8890*/  LEA.HI.X R37, R32, R115, R34, 0x1, P4 ;  /* 0x0000007320257211 */ /* 0x000fe200020f0c22 */
[----:B------:R-:W-:Y:S01]  /*88a0*/  IMAD R32, R31, 0x2, R16 ;  /* 0x000000021f207824 */ /* 0x000fe200078e0210 */
[----:B------:R-:W-:-:S04]  /*88b0*/  @!P0 LEA R38, P4, R30, R114, 0x1 ;  /* 0x000000721e268211 */ /* 0x000fc800078808ff */
[----:B------:R-:W-:Y:S02]  /*88c0*/  @!P0 LEA.HI.X R39, R30, R115, R33, 0x1, P4 ;  /* 0x000000731e278211 */ /* 0x000fe400020f0c21 */
[----:B------:R-:W0:Y:S01]  /*88d0*/  LDS.128 R28, [R29+0x18400] ;  /* 0x018400001d1c7984 */ /* 0x000e220000000c00 */
[----:B------:R-:W-:-:S03]  /*88e0*/  ISETP.GE.AND P4, PT, R18, R119, PT ;  /* 0x000000771200720c */ /* 0x000fc60003f86270 */
[----:B------:R-:W2:Y:S10]  /*88f0*/  LDS.128 R32, [R32+0x18400] ;  /* 0x0184000020207984 */ /* 0x000eb40000000c00 */
[----:B------:R-:W-:Y:S05]  /*8900*/  @P4 BRA `(.L_x_1750) ;  /* 0x00000004004c4947 */ /* 0x000fea0003800000 */
[----:B--2---:R-:W-:Y:S01]  /*8910*/  IMAD.MOV.U32 R45, RZ, RZ, R33 ;  /* 0x000000ffff2d7224 */ /* 0x004fe200078e0021 */
[----:B------:R-:W-:Y:S01]  /*8920*/  SHF.R.U32.HI R49, RZ, 0x10, R73 ;  /* 0x00000010ff317819 */ /* 0x000fe20000011649 */
[----:B0-----:R-:W-:Y:S01]  /*8930*/  IMAD.MOV.U32 R33, RZ, RZ, R31 ;  /* 0x000000ffff217224 */ /* 0x001fe200078e001f */
[--C-:B------:R-:W-:Y:S01]  /*8940*/  SHF.R.U64 R41, R60, 0x10, R61.reuse ;  /* 0x000000103c297819 */ /* 0x100fe2000000123d */
[----:B------:R-:W-:Y:S01]  /*8950*/  HADD2.F32 R50, -RZ, R218.H1_H1 ;  /* 0x300000daff327230 */ /* 0x000fe20000004100 */
[----:B------:R-:W-:Y:S01]  /*8960*/  SHF.R.U32.HI R60, RZ, 0x10, R61 ;  /* 0x00000010ff3c7819 */ /* 0x000fe2000001163d */
[----:B------:R-:W-:Y:S01]  /*8970*/  HADD2.F32 R47, -RZ, R45.H0_H0 ;  /* 0x2000002dff2f7230 */ /* 0x000fe20000004100 */
[----:B------:R-:W-:Y:S01]  /*8980*/  SHF.R.U64 R42, R72, 0x10, R73 ;  /* 0x00000010482a7819 */ /* 0x000fe20000001249 */
[----:B------:R-:W-:Y:S01]  /*8990*/  HADD2.F32 R31, -RZ, R29.H0_H0 ;  /* 0x2000001dff1f7230 */ /* 0x000fe20000004100 */
[----:B------:R-:W-:Y:S01]  /*89a0*/  SHF.R.U64 R44, R74, 0x10, R75 ;  /* 0x000000104a2c7819 */ /* 0x000fe2000000124b */
[----:B------:R-:W-:-:S02]  /*89b0*/  HADD2.F32 R45, -RZ, R45.H1_H1 ;  /* 0x3000002dff2d7230 */ /* 0x000fc40000004100 */
[-C--:B------:R-:W-:Y:S01]  /*89c0*/  FMUL.FTZ R72, R47, R50.reuse ;  /* 0x000000322f487220 */ /* 0x080fe20000410000 */
[----:B------:R-:W-:Y:S02]  /*89d0*/  HADD2.F32 R49, -RZ, R49.H0_H0 ;  /* 0x20000031ff317230 */ /* 0x000fe40000004100 */
[----:B------:R-:W-:Y:S01]  /*89e0*/  FMUL.FTZ R50, R31, R50 ;  /* 0x000000321f327220 */ /* 0x000fe20000410000 */
[----:B------:R-:W-:Y:S01]  /*89f0*/  HADD2.F32 R46, -RZ, R29.H1_H1 ;  /* 0x3000001dff2e7230 */ /* 0x000fe20000004100 */
[----:B------:R-:W-:Y:S01]  /*8a00*/  SHF.R.U32.HI R74, RZ, 0x10, R75 ;  /* 0x00000010ff4a7819 */ /* 0x000fe2000001164b */
[----:B------:R-:W-:Y:S02]  /*8a10*/  HADD2.F32 R48, -RZ, R216.H1_H1 ;  /* 0x300000d8ff307230 */ /* 0x000fe40000004100 */
[-C--:B------:R-:W-:Y:S01]  /*8a20*/  FMUL.FTZ R51, R45, R49.reuse ;  /* 0x000000312d337220 */ /* 0x080fe20000410000 */
[----:B------:R-:W-:Y:S02]  /*8a30*/  HADD2.F32 R60, -RZ, R60.H0_H0 ;  /* 0x2000003cff3c7230 */ /* 0x000fe40000004100 */
[----:B------:R-:W-:Y:S01]  /*8a40*/  FMUL.FTZ R76, R46, R49 ;  /* 0x000000312e4c7220 */ /* 0x000fe20000410000 */
[--C-:B------:R-:W-:Y:S01]  /*8a50*/  SHF.R.U64 R43, R62, 0x10, R63.reuse ;  /* 0x000000103e2b7819 */ /* 0x100fe2000000123f */
[-C--:B------:R-:W-:Y:S01]  /*8a60*/  FFMA.FTZ R29, R31, R48.reuse, -R72 ;  /* 0x000000301f1d7223 */ /* 0x080fe20000010848 */
[----:B------:R-:W-:Y:S01]  /*8a70*/  FFMA.FTZ R31, R47, R48, R50 ;  /* 0x000000302f1f7223 */ /* 0x000fe20000010032 */
[----:B------:R-:W-:Y:S01]  /*8a80*/  SHF.R.U32.HI R62, RZ, 0x10, R63 ;  /* 0x00000010ff3e7819 */ /* 0x000fe2000001163f */
[-C--:B------:R-:W-:Y:S01]  /*8a90*/  FFMA.FTZ R46, R46, R60.reuse, -R51 ;  /* 0x0000003c2e2e7223 */ /* 0x080fe20000010833 */
[----:B------:R-:W-:Y:S01]  /*8aa0*/  FFMA.FTZ R48, R45, R60, R76 ;  /* 0x0000003c2d307223 */ /* 0x000fe2000001004c */
[----:B------:R-:W-:-:S02]  /*8ab0*/  HADD2.F32 R76, -RZ, R217.H1_H1 ;  /* 0x300000d9ff4c7230 */ /* 0x000fc40000004100 */
[--C-:B------:R-:W-:Y:S01]  /*8ac0*/  HADD2.F32 R45, -RZ, R35.reuse.H0_H0 ;  /* 0x20000023ff2d7230 */ /* 0x100fe20000004100 */
[----:B------:R-:W-:Y:S01]  /*8ad0*/  F2FP.F16.F32.PACK_AB R29, R46, R29 ;  /* 0x0000001d2e1d723e */ /* 0x000fe200000000ff */
[----:B------:R-:W-:Y:S02]  /*8ae0*/  HADD2.F32 R60, -RZ, R35.H1_H1 ;  /* 0x30000023ff3c7230 */ /* 0x000fe40000004100 */
[--C-:B------:R-:W-:Y:S02]  /*8af0*/  HADD2.F32 R35, -RZ, R33.reuse.H0_H0 ;  /* 0x20000021ff237230 */ /* 0x100fe40000004100 */
[----:B------:R-:W-:Y:S02]  /*8b00*/  HADD2.F32 R49, -RZ, R74.H0_H0 ;  /* 0x2000004aff317230 */ /* 0x000fe40000004100 */
[----:B------:R-:W-:Y:S02]  /*8b10*/  HADD2.F32 R50, -RZ, R33.H1_H1 ;  /* 0x30000021ff327230 */ /* 0x000fe40000004100 */
[----:B------:R-:W-:-:S02]  /*8b20*/  HADD2.F32 R72, -RZ, R215.H1_H1 ;  /* 0x300000d7ff487230 */ /* 0x000fc40000004100 */
[-C--:B------:R-:W-:Y:S01]  /*8b30*/  FMUL.FTZ R51, R60, R49.reuse ;  /* 0x000000313c337220 */ /* 0x080fe20000410000 */
[----:B------:R-:W-:Y:S02]  /*8b40*/  HADD2.F32 R47, -RZ, R62.H0_H0 ;  /* 0x2000003eff2f7230 */ /* 0x000fe40000004100 */
[-C--:B------:R-:W-:Y:S01]  /*8b50*/  FMUL.FTZ R62, R45, R76.reuse ;  /* 0x0000004c2d3e7220 */ /* 0x080fe20000410000 */
[C---:B------:R-:W-:Y:S01]  /*8b60*/  FMUL.FTZ R76, R35.reuse, R76 ;  /* 0x0000004c234c7220 */ /* 0x040fe20000410000 */
[C---:B------:R-:W-:Y:S01]  /*8b70*/  FMUL.FTZ R49, R50.reuse, R49 ;  /* 0x0000003132317220 */ /* 0x040fe20000410000 */
[----:B------:R-:W-:Y:S02]  /*8b80*/  HADD2.F32 R218, -RZ, R218.H0_H0 ;  /* 0x200000daffda7230 */ /* 0x000fe40000004100 */
[-C--:B------:R-:W-:Y:S01]  /*8b90*/  FFMA.FTZ R33, R35, R72.reuse, -R62 ;  /* 0x0000004823217223 */ /* 0x080fe2000001083e */
[----:B------:R-:W-:Y:S01]  /*8ba0*/  FFMA.FTZ R35, R45, R72, R76 ;  /* 0x000000482d237223 */ /* 0x000fe2000001004c */
[-C--:B------:R-:W-:Y:S01]  /*8bb0*/  FFMA.FTZ R50, R50, R47.reuse, -R51 ;  /* 0x0000002f32327223 */ /* 0x080fe20000010833 */
[----:B------:R-:W-:Y:S01]  /*8bc0*/  FFMA.FTZ R60, R60, R47, R49 ;  /* 0x0000002f3c3c7223 */ /* 0x000fe20000010031 */
[----:B------:R-:W-:-:S02]  /*8bd0*/  HADD2.F32 R72, -RZ, R42.H0_H0 ;  /* 0x2000002aff487230 */ /* 0x000fc40000004100 */
[----:B------:R-:W-:Y:S01]  /*8be0*/  HADD2.F32 R47, -RZ, R32.H0_H0 ;  /* 0x20000020ff2f7230 */ /* 0x000fe20000004100 */
[----:B------:R-:W-:Y:S01]  /*8bf0*/  F2FP.F16.F32.PACK_AB R50, R50, R33 ;  /* 0x000000213232723e */ /* 0x000fe200000000ff */
[----:B------:R-:W-:Y:S01]  /*8c00*/  HADD2.F32 R42, -RZ, R28.H0_H0 ;  /* 0x2000001cff2a7230 */ /* 0x000fe20000004100 */
[----:B------:R-:W-:Y:S01]  /*8c10*/  F2FP.F16.F32.PACK_AB R33, R48, R31 ;  /* 0x0000001f3021723e */ /* 0x000fe200000000ff */
[----:B------:R-:W-:Y:S01]  /*8c20*/  HADD2.F32 R49, -RZ, R32.H1_H1 ;  /* 0x30000020ff317230 */ /* 0x000fe20000004100 */
[----:B------:R-:W-:Y:S01]  /*8c30*/  F2FP.F16.F32.PACK_AB R35, R60, R35 ;  /* 0x000000233c23723e */ /* 0x000fe200000000ff */
[----:B------:R-:W-:Y:S02]  /*8c40*/  HADD2.F32 R216, -RZ, R216.H0_H0 ;  /* 0x200000d8ffd87230 */ /* 0x000fe40000004100 */
[-C--:B------:R-:W-:Y:S01]  /*8c50*/  FMUL.FTZ R32, R42, R218.reuse ;  /* 0x000000da2a207220 */ /* 0x080fe20000410000 */
[----:B------:R-:W-:Y:S02]  /*8c60*/  HADD2.F32 R62, -RZ, R41.H0_H0 ;  /* 0x20000029ff3e7230 */ /* 0x000fe40000004100 */
[----:B------:R-:W-:Y:S01]  /*8c70*/  FMUL.FTZ R41, R47, R218 ;  /* 0x000000da2f297220 */ /* 0x000fe20000410000 */
[----:B------:R-:W-:-:S02]  /*8c80*/  HADD2.F32 R45, -RZ, R28.H1_H1 ;  /* 0x3000001cff2d7230 */ /* 0x000fc40000004100 */
[----:B------:R-:W-:Y:S01]  /*8c90*/  FMUL.FTZ R74, R49, R72 ;  /* 0x00000048314a7220 */ /* 0x000fe20000410000 */
[-C--:B------:R-:W-:Y:S01]  /*8ca0*/  FFMA.FTZ R32, R47, R216.reuse, R32 ;  /* 0x000000d82f207223 */ /* 0x080fe20000010020 */
[----:B------:R-:W-:Y:S01]  /*8cb0*/  FFMA.FTZ R28, R42, R216, -R41 ;  /* 0x000000d82a1c7223 */ /* 0x000fe20000010829 */
[----:B------:R-:W-:Y:S02]  /*8cc0*/  HADD2.F32 R42, -RZ, R34.H0_H0 ;  /* 0x20000022ff2a7230 */ /* 0x000fe40000004100 */
[C---:B------:R-:W-:Y:S01]  /*8cd0*/  FMUL.FTZ R72, R45.reuse, R72 ;  /* 0x000000482d487220 */ /* 0x040fe20000410000 */
[-C--:B------:R-:W-:Y:S01]  /*8ce0*/  FFMA.FTZ R47, R45, R62.reuse, -R74 ;  /* 0x0000003e2d2f7223 */ /* 0x080fe2000001084a */
[----:B------:R-:W-:Y:S02]  /*8cf0*/  HADD2.F32 R217, -RZ, R217.H0_H0 ;  /* 0x200000d9ffd97230 */ /* 0x000fe40000004100 */
[----:B------:R-:W-:Y:S02]  /*8d00*/  HADD2.F32 R45, -RZ, R44.H0_H0 ;  /* 0x2000002cff2d7230 */ /* 0x000fe40000004100 */
[----:B------:R-:W-:Y:S01]  /*8d10*/  FFMA.FTZ R49, R49, R62, R72 ;  /* 0x0000003e31317223 */ /* 0x000fe20000010048 */
[----:B------:R-:W-:-:S02]  /*8d20*/  HADD2.F32 R41, -RZ, R30.H0_H0 ;  /* 0x2000001eff297230 */ /* 0x000fc40000004100 */
[-C--:B------:R-:W-:Y:S01]  /*8d30*/  FMUL.FTZ R44, R42, R217.reuse ;  /* 0x000000d92a2c7220 */ /* 0x080fe20000410000 */
[----:B------:R-:W-:Y:S01]  /*8d40*/  HADD2.F32 R34, -RZ, R34.H1_H1 ;  /* 0x30000022ff227230 */ /* 0x000fe20000004100 */
[----:B------:R-:W-:Y:S01]  /*8d50*/  F2FP.F16.F32.PACK_AB R28, R47, R28 ;  /* 0x0000001c2f1c723e */ /* 0x000fe200000000ff */
[----:B------:R-:W-:Y:S02]  /*8d60*/  HADD2.F32 R30, -RZ, R30.H1_H1 ;  /* 0x3000001eff1e7230 */ /* 0x000fe40000004100 */
[----:B------:R-:W-:Y:S01]  /*8d70*/  FMUL.FTZ R217, R41, R217 ;  /* 0x000000d929d97220 */ /* 0x000fe20000410000 */
[----:B------:R-:W-:Y:S02]  /*8d80*/  HADD2.F32 R215, -RZ, R215.H0_H0 ;  /* 0x200000d7ffd77230 */ /* 0x000fe40000004100 */
        /* <DEDUP_REMOVED lines=8> */
[----:B------:R-:W-:-:S03]  /*8e10*/  IMAD.MOV.U32 R31, RZ, RZ, R50 ;  /* 0x000000ffff1f7224 */ /* 0x000fc600078e0032 */
[----:B------:R-:W-:Y:S02]  /*8e20*/  F2FP.F16.F32.PACK_AB R30, R51, R44 ;  /* 0x0000002c331e723e */ /* 0x000fe400000000ff */
[----:B------:R-:W-:-:S07]  /*8e30*/  F2FP.F16.F32.PACK_AB R34, R34, R217 ;  /* 0x000000d92222723e */ /* 0x000fce00000000ff */
.L_x_1750:
[----:B------:R-:W-:Y:S05]  /*8e40*/  BSYNC B2 ;  /* 0x0000000000027941 */ /* 0x000fea0003800000 */
.L_x_1749:
[----:B------:R-:W-:Y:S02]  /*8e50*/  ULDC.64 UR4, c[0x0][0x208] ;  /* 0x0000820000047ab9 */ /* 0x000fe40000000a00 */
[----:B0-----:R4:W-:Y:S04]  /*8e60*/  STG.E.128 desc[UR4][R36.64], R28 ;  /* 0x0000001c24007986 */ /* 0x0019e8000c101d04 */
[----:B--2---:R4:W-:Y:S02]  /*8e70*/  @!P0 STG.E.128 desc[UR4][R38.64], R32 ;  /* 0x0000002026008986 */ /* 0x0049e4000c101d04 */
.L_x_1748:
[----:B------:R-:W-:Y:S05]  /*8e80*/  BSYNC B1 ;  /* 0x0000000000017941 */ /* 0x000fea0003800000 */
.L_x_1747:
        /* <DEDUP_REMOVED lines=14> */
[----:B------:R-:W-:-:S05]  /*8f70*/  SHF.R.S32.HI R31, RZ, 0x3, R31 ;  /* 0x00000003ff1f7819 */ /* 0x000fca000001141f */
[----:B------:R-:W-:-:S06]  /*8f80*/  IMAD R28, R31, 0x1800, R178 ;  /* 0x000018001f1c7824 */ /* 0x000fcc00078e02b2 */
[--C-:B------:R-:W-:Y:S02]  /*8f90*/  @!P0 SHF.R.S32.HI R33, RZ, 0x1f, R29.reuse ;  /* 0x0000001fff218819 */ /* 0x100fe4000001141d */
[--C-:B------:R-:W-:Y:S02]  /*8fa0*/  @!P0 IADD3 R30, P4, P5, R86, R126, R29.reuse ;  /* 0x0000007e561e8210 */ /* 0x100fe40007d9e01d */
[----:B------:R-:W-:Y:S02]  /*8fb0*/  LOP3.LUT R29, R173, 0x38, R29, 0xf8, !PT ;  /* 0x00000038ad1d7812 */ /* 0x000fe400078ef81d */
[----:B------:R-:W-:Y:S02]  /*8fc0*/  @!P0 IADD3.X R33, R84, R40, R33, P4, P5 ;  /* 0x0000002854218210 */ /* 0x000fe400027ea421 */
[----:B------:R-:W-:Y:S02]  /*8fd0*/  LOP3.LUT R29, R29, R208, RZ, 0x3c, !PT ;  /* 0x000000d01d1d7212 */ /* 0x000fe400078e3cff */
[----:B0-----:R-:W-:-:S02]  /*8fe0*/  LEA R36, P4, R32, R114, 0x1 ;  /* 0x0000007220247211 */ /* 0x001fc400078808ff */
[----:B------:R-:W-:Y:S01]  /*8ff0*/  IADD3 R28, R28, R29, RZ ;  /* 0x0000001d1c1c7210 */ /* 0x000fe20007ffe0ff */
[C---:B------:R-:W-:Y:S01]  /*9000*/  IMAD R29, R17.reuse, 0x4800, R138 ;  /* 0x00004800111d7824 */ /* 0x040fe200078e028a */
[-C--:B------:R-:W-:Y:S02]  /*9010*/  LEA.HI.X R37, R32, R115.reuse, R34, 0x1, P4 ;  /* 0x0000007320257211 */ /* 0x080fe400020f0c22 */
[C---:B------:R-:W-:Y:S01]  /*9020*/  @!P0 LEA R38, P4, R30.reuse, R114, 0x1 ;  /* 0x000000721e268211 */ /* 0x040fe200078808ff */
[----:B------:R-:W-:Y:S02]  /*9030*/  IMAD R31, R17, 0x4800, R28 ;  /* 0x00004800111f7824 */ /* 0x000fe400078e021c */
[--C-:B------:R-:W-:Y:S01]  /*9040*/  IMAD R29, R29, 0x2, R16.reuse ;  /* 0x000000021d1d7824 */ /* 0x100fe200078e0210 */
[----:B------:R-:W-:Y:S01]  /*9050*/  @!P0 LEA.HI.X R39, R30, R115, R33, 0x1, P4 ;  /* 0x000000731e278211 */ /* 0x000fe200020f0c21 */
[----:B------:R-:W-:Y:S01]  /*9060*/  IMAD R32, R31, 0x2, R16 ;  /* 0x000000021f207824 */ /* 0x000fe200078e0210 */
[----:B------:R-:W-:-:S03]  /*9070*/  ISETP.GE.AND P4, PT, R165, R119, PT ;  /* 0x00000077a500720c */ /* 0x000fc60003f86270 */
[----:B------:R-:W0:Y:S04]  /*9080*/  LDS.128 R28, [R29+0x18400] ;  /* 0x018400001d1c7984 */ /* 0x000e280000000c00 */
[----:B------:R-:W2:Y:S06]  /*9090*/  LDS.128 R32, [R32+0x18400] ;  /* 0x0184000020207984 */ /* 0x000eac0000000c00 */
[----:B------:R-:W-:Y:S05]  /*90a0*/  @P4 BRA `(.L_x_1754) ;  /* 0x00000004005c4947 */ /* 0x000fea0003800000 */
[----:B0-----:R-:W-:Y:S01]  /*90b0*/  IMAD.MOV.U32 R45, RZ, RZ, R28 ;  /* 0x000000ffff2d7224 */ /* 0x001fe200078e001c */
[----:B------:R-:W-:Y:S01]  /*90c0*/  SHF.R.U32.HI R50, RZ, 0x10, R69 ;  /* 0x00000010ff327819 */ /* 0x000fe20000011645 */
[----:B--2---:R-:W-:Y:S01]  /*90d0*/  IMAD.MOV.U32 R28, RZ, RZ, R33 ;  /* 0x000000ffff1c7224 */ /* 0x004fe200078e0021 */
[----:B------:R-:W-:Y:S01]  /*90e0*/  MOV R47, R35 ;  /* 0x00000023002f7202 */ /* 0x000fe20000000f00 */
[----:B------:R-:W-:Y:S01]  /*90f0*/  IMAD.MOV.U32 R46, RZ, RZ, R32 ;  /* 0x000000ffff2e7224 */ /* 0x000fe200078e0020 */
[--C-:B------:R-:W-:Y:S01]  /*9100*/  SHF.R.U32.HI R48, RZ, 0x10, R57.reuse ;  /* 0x00000010ff307819 */ /* 0x100fe20000011639 */
[----:B------:R-:W-:Y:S01]  /*9110*/  HADD2.F32 R51, -RZ, R214.H1_H1 ;  /* 0x300000d6ff337230 */ /* 0x000fe20000004100 */
[----:B------:R-:W-:Y:S01]  /*9120*/  SHF.R.U64 R42, R56, 0x10, R57 ;  /* 0x00000010382a7819 */ /* 0x000fe20000001239 */
[--C-:B------:R-:W-:Y:S01]  /*9130*/  HADD2.F32 R32, -RZ, R28.reuse.H0_H0 ;  /* 0x2000001cff207230 */ /* 0x100fe20000004100 */
[----:B------:R-:W-:Y:S01]  /*9140*/  SHF.R.U64 R41, R58, 0x10, R59 ;  /* 0x000000103a297819 */ /* 0x000fe2000000123b */
[----:B------:R-:W-:Y:S01]  /*9150*/  HADD2.F32 R35, -RZ, R28.H1_H1 ;  /* 0x3000001cff237230 */ /* 0x000fe20000004100 */
[----:B------:R-:W-:Y:S01]  /*9160*/  SHF.R.U32.HI R58, RZ, 0x10, R71 ;  /* 0x00000010ff3a7819 */ /* 0x000fe20000011647 */
[----:B------:R-:W-:Y:S01]  /*9170*/  IMAD.MOV.U32 R33, RZ, RZ, R31 ;  /* 0x000000ffff217224 */ /* 0x000fe200078e001f */
[----:B------:R-:W-:Y:S01]  /*9180*/  SHF.R.U32.HI R59, RZ, 0x10, R59 ;  /* 0x00000010ff3b7819 */ /* 0x000fe2000001163b */
[--C-:B------:R-:W-:Y:S01]  /*9190*/  HADD2.F32 R28, -RZ, R29.reuse.H0_H0 ;  /* 0x2000001dff1c7230 */ /* 0x100fe20000004100 */
[----:B------:R-:W-:Y:S01]  /*91a0*/  SHF.R.U64 R44, R68, 0x10, R69 ;  /* 0x00000010442c7819 */ /* 0x000fe20000001245 */
[----:B------:R-:W-:Y:S01]  /*91b0*/  HADD2.F32 R50, -RZ, R50.H0_H0 ;  /* 0x20000032ff327230 */ /* 0x000fe20000004100 */
[----:B------:R-:W-:Y:S01]  /*91c0*/  SHF.R.U64 R43, R70, 0x10, R71 ;  /* 0x00000010462b7819 */ /* 0x000fe20000001247 */
[----:B------:R-:W-:-:S02]  /*91d0*/  HADD2.F32 R31, -RZ, R29.H1_H1 ;  /* 0x3000001dff1f7230 */ /* 0x000fc40000004100 */
[-C--:B------:R-:W-:Y:S01]  /*91e0*/  FMUL.FTZ R29, R32, R51.reuse ;  /* 0x00000033201d7220 */ /* 0x080fe20000410000 */
[----:B------:R-:W-:Y:S02]  /*91f0*/  HADD2.F32 R49, -RZ, R157.H1_H1 ;  /* 0x3000009dff317230 */ /* 0x000fe40000004100 */
[C---:B------:R-:W-:Y:S01]  /*9200*/  FMUL.FTZ R51, R28.reuse, R51 ;  /* 0x000000331c337220 */ /* 0x040fe20000410000 */
[----:B------:R-:W-:Y:S02]  /*9210*/  HADD2.F32 R48, -RZ, R48.H0_H0 ;  /* 0x20000030ff307230 */ /* 0x000fe40000004100 */
[-C--:B------:R-:W-:Y:S01]  /*9220*/  FMUL.FTZ R56, R35, R50.reuse ;  /* 0x0000003223387220 */ /* 0x080fe20000410000 */
[C---:B------:R-:W-:Y:S01]  /*9230*/  FMUL.FTZ R50, R31.reuse, R50 ;  /* 0x000000321f327220 */ /* 0x040fe20000410000 */
[-C--:B------:R-:W-:Y:S01]  /*9240*/  FFMA.FTZ R28, R28, R49.reuse, -R29 ;  /* 0x000000311c1c7223 */ /* 0x080fe2000001081d */
[----:B------:R-:W-:Y:S01]  /*9250*/  FFMA.FTZ R29, R32, R49, R51 ;  /* 0x00000031201d7223 */ /* 0x000fe20000010033 */
[-C--:B------:R-:W-:Y:S01]  /*9260*/  FFMA.FTZ R31, R31, R48.reuse, -R56 ;  /* 0x000000301f1f7223 */ /* 0x080fe20000010838 */
[----:B------:R-:W-:Y:S01]  /*9270*/  FFMA.FTZ R32, R35, R48, R50 ;  /* 0x0000003023207223 */ /* 0x000fe20000010032 */
[----:B------:R-:W-:-:S02]  /*9280*/  HADD2.F32 R51, -RZ, R213.H1_H1 ;  /* 0x300000d5ff337230 */ /* 0x000fc40000004100 */
[--C-:B------:R-:W-:Y:S01]  /*9290*/  HADD2.F32 R48, -RZ, R47.reuse.H0_H0 ;  /* 0x2000002fff307230 */ /* 0x100fe20000004100 */
[----:B------:R-:W-:Y:S01]  /*92a0*/  F2FP.F16.F32.PACK_AB R31, R31, R28 ;  /* 0x0000001c1f1f723e */ /* 0x000fe200000000ff */
[----:B------:R-:W-:Y:S02]  /*92b0*/  HADD2.F32 R49, -RZ, R47.H1_H1 ;  /* 0x3000002fff317230 */ /* 0x000fe40000004100 */
[----:B------:R-:W-:Y:S02]  /*92c0*/  HADD2.F32 R58, -RZ, R58.H0_H0 ;  /* 0x2000003aff3a7230 */ /* 0x000fe40000004100 */
[----:B------:R-:W-:Y:S01]  /*92d0*/  FMUL.FTZ R60, R48, R51 ;  /* 0x00000033303c7220 */ /* 0x000fe20000410000 */
[--C-:B------:R-:W-:Y:S02]  /*92e0*/  HADD2.F32 R35, -RZ, R33.reuse.H0_H0 ;  /* 0x20000021ff237230 */ /* 0x100fe40000004100 */
[----:B------:R-:W-:Y:S02]  /*92f0*/  HADD2.F32 R50, -RZ, R156.H1_H1 ;  /* 0x3000009cff327230 */ /* 0x000fe40000004100 */
[----:B------:R-:W-:Y:S01]  /*9300*/  FMUL.FTZ R62, R49, R58 ;  /* 0x0000003a313e7220 */ /* 0x000fe20000410000 */
[----:B------:R-:W-:-:S02]  /*9310*/  HADD2.F32 R47, -RZ, R33.H1_H1 ;  /* 0x30000021ff2f7230 */ /* 0x000fc40000004100 */
[C---:B------:R-:W-:Y:S01]  /*9320*/  FMUL.FTZ R51, R35.reuse, R51 ;  /* 0x0000003323337220 */ /* 0x040fe20000410000 */
[----:B------:R-:W-:Y:S02]  /*9330*/  HADD2.F32 R56, -RZ, R59.H0_H0 ;  /* 0x2000003bff387230 */ /* 0x000fe40000004100 */
[----:B------:R-:W-:Y:S01]  /*9340*/  FFMA.FTZ R33, R35, R50, -R60 ;  /* 0x0000003223217223 */ /* 0x000fe2000001083c */
[----:B------:R-:W-:Y:S02]  /*9350*/  HADD2.F32 R42, -RZ, R42.H0_H0 ;  /* 0x2000002aff2a7230 */ /* 0x000fe40000004100 */
[C---:B------:R-:W-:Y:S01]  /*9360*/  FMUL.FTZ R58, R47.reuse, R58 ;  /* 0x0000003a2f3a7220 */ /* 0x040fe20000410000 */
[----:B------:R-:W-:Y:S01]  /*9370*/  FFMA.FTZ R35, R48, R50, R51 ;  /* 0x0000003230237223 */ /* 0x000fe20000010033 */
[-C--:B------:R-:W-:Y:S01]  /*9380*/  FFMA.FTZ R62, R47, R56.reuse, -R62 ;  /* 0x000000382f3e7223 */ /* 0x080fe2000001083e */
[----:B------:R-:W-:Y:S02]  /*9390*/  HADD2.F32 R47, -RZ, R46.H0_H0 ;  /* 0x2000002eff2f7230 */ /* 0x000fe40000004100 */
[----:B------:R-:W-:Y:S01]  /*93a0*/  FFMA.FTZ R58, R49, R56, R58 ;  /* 0x00000038313a7223 */ /* 0x000fe2000001003a */
[----:B------:R-:W-:-:S02]  /*93b0*/  HADD2.F32 R48, -RZ, R44.H0_H0 ;  /* 0x2000002cff307230 */ /* 0x000fc40000004100 */
[----:B------:R-:W-:Y:S01]  /*93c0*/  HADD2.F32 R46, -RZ, R46.H1_H1 ;  /* 0x3000002eff2e7230 */ /* 0x000fe20000004100 */
[----:B------:R-:W-:Y:S01]  /*93d0*/  F2FP.F16.F32.PACK_AB R62, R62, R33 ;  /* 0x000000213e3e723e */ /* 0x000fe200000000ff */
[--C-:B------:R-:W-:Y:S01]  /*93e0*/  HADD2.F32 R44, -RZ, R45.reuse.H0_H0 ;  /* 0x2000002dff2c7230 */ /* 0x100fe20000004100 */
[----:B------:R-:W-:Y:S01]  /*93f0*/  F2FP.F16.F32.PACK_AB R33, R32, R29 ;  /* 0x0000001d2021723e */ /* 0x000fe200000000ff */
[----:B------:R-:W-:Y:S02]  /*9400*/  HADD2.F32 R45, -RZ, R45.H1_H1 ;  /* 0x3000002dff2d7230 */ /* 0x000fe40000004100 */
[-C--:B------:R-:W-:Y:S01]  /*9410*/  FMUL.FTZ R50, R46, R48.reuse ;  /* 0x000000302e327220 */ /* 0x080fe20000410000 */
[----:B------:R-:W-:Y:S01]  /*9420*/  HADD2.F32 R214, -RZ, R214.H0_H0 ;  /* 0x200000d6ffd67230 */ /* 0x000fe20000004100 */
[----:B------:R-:W-:Y:S01]  /*9430*/  F2FP.F16.F32.PACK_AB R35, R58, R35 ;  /* 0x000000233a23723e */ /* 0x000fe200000000ff */
[----:B------:R-:W-:Y:S02]  /*9440*/  HADD2.F32 R157, -RZ, R157.H0_H0 ;  /* 0x2000009dff9d7230 */ /* 0x000fe40000004100 */
[C---:B------:R-:W-:Y:S01]  /*9450*/  FMUL.FTZ R51, R45.reuse, R48 ;  /* 0x000000302d337220 */ /* 0x040fe20000410000 */
[----:B------:R-:W-:Y:S01]  /*9460*/  FFMA.FTZ R50, R45, R42, -R50 ;  /* 0x0000002a2d327223 */ /* 0x000fe20000010832 */
[----:B------:R-:W-:-:S02]  /*9470*/  HADD2.F32 R45, -RZ, R43.H0_H0 ;  /* 0x2000002bff2d7230 */ /* 0x000fc40000004100 */
[C---:B------:R-:W-:Y:S01]  /*9480*/  FMUL.FTZ R49, R47.reuse, R214 ;  /* 0x000000d62f317220 */ /* 0x040fe20000410000 */
[----:B------:R-:W-:Y:S01]  /*9490*/  FFMA.FTZ R51, R46, R42, R51 ;  /* 0x0000002a2e337223 */ /* 0x000fe20000010033 */
[----:B------:R-:W-:Y:S02]  /*94a0*/  HADD2.F32 R43, -RZ, R34.H0_H0 ;  /* 0x20000022ff2b7230 */ /* 0x000fe40000004100 */
[C---:B------:R-:W-:Y:S01]  /*94b0*/  FMUL.FTZ R214, R44.reuse, R214 ;  /* 0x000000d62cd67220 */ /* 0x040fe20000410000 */
[----:B------:R-:W-:Y:S02]  /*94c0*/  HADD2.F32 R42, -RZ, R30.H0_H0 ;  /* 0x2000001eff2a7230 */ /* 0x000fe40000004100 */
[-C--:B------:R-:W-:Y:S01]  /*94d0*/  FFMA.FTZ R49, R44, R157.reuse, -R49 ;  /* 0x0000009d2c317223 */ /* 0x080fe20000010831 */
[----:B------:R-:W-:Y:S02]  /*94e0*/  HADD2.F32 R34, -RZ, R34.H1_H1 ;  /* 0x30000022ff227230 */ /* 0x000fe40000004100 */
[----:B------:R-:W-:Y:S01]  /*94f0*/  FFMA.FTZ R214, R47, R157, R214 ;  /* 0x0000009d2fd67223 */ /* 0x000fe200000100d6 */
[----:B------:R-:W-:-:S02]  /*9500*/  HADD2.F32 R213, -RZ, R213.H0_H0 ;  /* 0x200000d5ffd57230 */ /* 0x000fc40000004100 */
[----:B------:R-:W-:Y:S02]  /*9510*/  HADD2.F32 R30, -RZ, R30.H1_H1 ;  /* 0x3000001eff1e7230 */ /* 0x000fe40000004100 */
[----:B------:R-:W-:Y:S01]  /*9520*/  FMUL.FTZ R57, R34, R45 ;  /* 0x0000002d22397220 */ /* 0x000fe20000410000 */
[----:B------:R-:W-:Y:S02]  /*9530*/  HADD2.F32 R156, -RZ, R156.H0_H0 ;  /* 0x2000009cff9c7230 */ /* 0x000fe40000004100 */
[-C--:B------:R-:W-:Y:S01]  /*9540*/  FMUL.FTZ R47, R43, R213.reuse ;  /* 0x000000d52b2f7220 */ /* 0x080fe20000410000 */
[----:B------:R-:W-:Y:S02]  /*9550*/  HADD2.F32 R41, -RZ, R41.H0_H0 ;  /* 0x20000029ff297230 */ /* 0x000fe40000004100 */
[----:B------:R-:W-:Y:S01]  /*9560*/  FMUL.FTZ R44, R42, R213 ;  /* 0x000000d52a2c7220 */ /* 0x000fe20000410000 */
[----:B------:R-:W-:Y:S01]  /*9570*/  FMUL.FTZ R45, R30, R45 ;  /* 0x0000002d1e2d7220 */ /* 0x000fe20000410000 */
[----:B------:R-:W-:Y:S01]  /*9580*/  FFMA.FTZ R47, R42, R156, -R47 ;  /* 0x0000009c2a2f7223 */ /* 0x000fe2000001082f */
[----:B------:R-:W-:-:S02]  /*9590*/  IMAD.MOV.U32 R29, RZ, RZ, R31 ;  /* 0x000000ffff1d7224 */ /* 0x000fc400078e001f */
[----:B------:R-:W-:Y:S01]  /*95a0*/  FFMA.FTZ R44, R43, R156, R44 ;  /* 0x0000009c2b2c7223 */ /* 0x000fe2000001002c */
[-C--:B------:R-:W-:Y:S01]  /*95b0*/  FFMA.FTZ R30, R30, R41.reuse, -R57 ;  /* 0x000000291e1e7223 */ /* 0x080fe20000010839 */
[----:B------:R-:W-:Y:S01]  /*95c0*/  FFMA.FTZ R45, R34, R41, R45 ;  /* 0x00000029222d7223 */ /* 0x000fe2000001002d */
[----:B------:R-:W-:Y:S01]  /*95d0*/  F2FP.F16.F32.PACK_AB R28, R50, R49 ;  /* 0x00000031321c723e */ /* 0x000fe200000000ff */
[----:B------:R-:W-:Y:S01]  /*95e0*/  IMAD.MOV.U32 R31, RZ, RZ, R62 ;  /* 0x000000ffff1f7224 */ /* 0x000fe200078e003e */
[----:B------:R-:W-:Y:S02]  /*95f0*/  F2FP.F16.F32.PACK_AB R32, R51, R214 ;  /* 0x000000d63320723e */ /* 0x000fe400000000ff */
[----:B------:R-:W-:Y:S02]  /*9600*/  F2FP.F16.F32.PACK_AB R30, R30, R47 ;  /* 0x0000002f1e1e723e */ /* 0x000fe400000000ff */
[----:B------:R-:W-:-:S07]  /*9610*/  F2FP.F16.F32.PACK_AB R34, R45, R44 ;  /* 0x0000002c2d22723e */ /* 0x000fce00000000ff */
.L_x_1754:
[----:B------:R-:W-:Y:S05]  /*9620*/  BSYNC B2 ;  /* 0x0000000000027941 */ /* 0x000fea0003800000 */
.L_x_1753:
[----:B------:R-:W-:Y:S02]  /*9630*/  ULDC.64 UR4, c[0x0][0x208] ;  /* 0x0000820000047ab9 */ /* 0x000fe40000000a00 */
[----:B0-----:R0:W-:Y:S04]  /*9640*/  STG.E.128 desc[UR4][R36.64], R28 ;  /* 0x0000001c24007986 */ /* 0x0011e8000c101d04 */
[----:B--2---:R0:W-:Y:S02]  /*9650*/  @!P0 STG.E.128 desc[UR4][R38.64], R32 ;  /* 0x0000002026008986 */ /* 0x0041e4000c101d04 */
.L_x_1752:
[----:B------:R-:W-:Y:S05]  /*9660*/  BSYNC B1 ;  /* 0x0000000000017941 */ /* 0x000fea0003800000 */
.L_x_1751:
        /* <DEDUP_REMOVED lines=17> */
[----:B------:R-:W-:-:S02]  /*9780*/  LOP3.LUT R29, R173, 0x38, R39, 0xf8, !PT ;  /* 0x00000038ad1d7812 */ /* 0x000fc400078ef827 */
[----:B------:R-:W-:Y:S02]  /*9790*/  SHF.R.S32.HI R31, RZ, 0x3, R28 ;  /* 0x00000003ff1f7819 */ /* 0x000fe4000001141c */
[----:B------:R-:W-:-:S03]  /*97a0*/  LOP3.LUT R29, R29, R208, RZ, 0x3c, !PT ;  /* 0x000000d01d1d7212 */ /* 0x000fc600078e3cff */
        /* <DEDUP_REMOVED lines=9> */
[----:B------:R-:W-:Y:S01]  /*9840*/  SHF.R.U32.HI R48, RZ, 0x10, R65 ;  /* 0x00000010ff307819 */ /* 0x000fe20000011641 */
[----:B--2---:R-:W-:Y:S01]  /*9850*/  IMAD.MOV.U32 R44, RZ, RZ, R34 ;  /* 0x000000ffff2c7224 */ /* 0x004fe200078e0022 */
[----:B0-----:R-:W-:Y:S01]  /*9860*/  MOV R43, R28 ;  /* 0x0000001c002b7202 */ /* 0x001fe20000000f00 */
[--C-:B------:R-:W-:Y:S01]  /*9870*/  HADD2.F32 R34, -RZ, R33.reuse.H0_H0 ;  /* 0x20000021ff227230 */ /* 0x100fe20000004100 */
[----:B------:R-:W-:Y:S01]  /*9880*/  SHF.R.U32.HI R46, RZ, 0x10, R53 ;  /* 0x00000010ff2e7819 */ /* 0x000fe20000011635 */
[----:B------:R-:W-:Y:S01]  /*9890*/  HADD2.F32 R47, -RZ, R154.H1_H1 ;  /* 0x3000009aff2f7230 */ /* 0x000fe20000004100 */
[--C-:B------:R-:W-:Y:S01]  /*98a0*/  SHF.R.U64 R41, R66, 0x10, R67.reuse ;  /* 0x0000001042297819 */ /* 0x100fe20000001243 */
[----:B------:R-:W-:Y:S01]  /*98b0*/  HADD2.F32 R33, -RZ, R33.H1_H1 ;  /* 0x30000021ff217230 */ /* 0x000fe20000004100 */
[----:B------:R-:W-:Y:S01]  /*98c0*/  SHF.R.U32.HI R66, RZ, 0x10, R67 ;  /* 0x00000010ff427819 */ /* 0x000fe20000011643 */
[--C-:B------:R-:W-:Y:S02]  /*98d0*/  HADD2.F32 R28, -RZ, R29.reuse.H0_H0 ;  /* 0x2000001dff1c7230 */ /* 0x100fe40000004100 */
[----:B------:R-:W-:Y:S01]  /*98e0*/  FMUL.FTZ R49, R34, R47 ;  /* 0x0000002f22317220 */ /* 0x000fe20000410000 */
[----:B------:R-:W-:Y:S01]  /*98f0*/  HADD2.F32 R48, -RZ, R48.H0_H0 ;  /* 0x20000030ff307230 */ /* 0x000fe20000004100 */
[----:B------:R-:W-:Y:S01]  /*9900*/  SHF.R.U64 R42, R52, 0x10, R53 ;  /* 0x00000010342a7819 */ /* 0x000fe20000001235 */
[----:B------:R-:W-:-:S02]  /*9910*/  HADD2.F32 R29, -RZ, R29.H1_H1 ;  /* 0x3000001dff1d7230 */ /* 0x000fc40000004100 */
[----:B------:R-:W-:Y:S01]  /*9920*/  FMUL.FTZ R47, R28, R47 ;  /* 0x0000002f1c2f7220 */ /* 0x000fe20000410000 */
[----:B------:R-:W-:Y:S02]  /*9930*/  HADD2.F32 R45, -RZ, R152.H1_H1 ;  /* 0x30000098ff2d7230 */ /* 0x000fe40000004100 */
[-C--:B------:R-:W-:Y:S01]  /*9940*/  FMUL.FTZ R50, R33, R48.reuse ;  /* 0x0000003021327220 */ /* 0x080fe20000410000 */
[----:B------:R-:W-:Y:S02]  /*9950*/  HADD2.F32 R46, -RZ, R46.H0_H0 ;  /* 0x2000002eff2e7230 */ /* 0x000fe40000004100 */
[----:B------:R-:W-:Y:S01]  /*9960*/  FMUL.FTZ R48, R29, R48 ;  /* 0x000000301d307220 */ /* 0x000fe20000410000 */
[----:B------:R-:W-:Y:S01]  /*9970*/  SHF.R.U64 R38, R54, 0x10, R55 ;  /* 0x0000001036267819 */ /* 0x000fe20000001237 */
[-C--:B------:R-:W-:Y:S01]  /*9980*/  FFMA.FTZ R28, R28, R45.reuse, -R49 ;  /* 0x0000002d1c1c7223 */ /* 0x080fe20000010831 */
[----:B------:R-:W-:Y:S01]  /*9990*/  FFMA.FTZ R47, R34, R45, R47 ;  /* 0x0000002d222f7223 */ /* 0x000fe2000001002f */
[-C--:B------:R-:W-:Y:S01]  /*99a0*/  FFMA.FTZ R52, R33, R46.reuse, R48 ;  /* 0x0000002e21347223 */ /* 0x080fe20000010030 */
[----:B------:R-:W-:Y:S01]  /*99b0*/  SHF.R.U32.HI R54, RZ, 0x10, R55 ;  /* 0x00000010ff367819 */ /* 0x000fe20000011637 */
[----:B------:R-:W-:Y:S01]  /*99c0*/  FFMA.FTZ R45, R29, R46, -R50 ;  /* 0x0000002e1d2d7223 */ /* 0x000fe20000010832 */
[--C-:B------:R-:W-:Y:S01]  /*99d0*/  HADD2.F32 R33, -RZ, R35.reuse.H0_H0 ;  /* 0x20000023ff217230 */ /* 0x100fe20000004100 */
[----:B------:R-:W-:Y:S01]  /*99e0*/  SHF.R.U64 R57, R64, 0x10, R65 ;  /* 0x0000001040397819 */ /* 0x000fe20000001241 */
[----:B------:R-:W-:-:S02]  /*99f0*/  HADD2.F32 R35, -RZ, R35.H1_H1 ;  /* 0x30000023ff237230 */ /* 0x000fc40000004100 */
[----:B------:R-:W-:Y:S02]  /*9a00*/  HADD2.F32 R50, -RZ, R66.H0_H0 ;  /* 0x20000042ff327230 */ /* 0x000fe40000004100 */
[----:B------:R-:W-:Y:S02]  /*9a10*/  HADD2.F32 R48, -RZ, R153.H1_H1 ;  /* 0x30000099ff307230 */ /* 0x000fe40000004100 */
[--C-:B------:R-:W-:Y:S02]  /*9a20*/  HADD2.F32 R29, -RZ, R31.reuse.H0_H0 ;  /* 0x2000001fff1d7230 */ /* 0x100fe40000004100 */
[----:B------:R-:W-:Y:S01]  /*9a30*/  FMUL.FTZ R56, R35, R50 ;  /* 0x0000003223387220 */ /* 0x000fe20000410000 */
[----:B------:R-:W-:Y:S02]  /*9a40*/  HADD2.F32 R31, -RZ, R31.H1_H1 ;  /* 0x3000001fff1f7230 */ /* 0x000fe40000004100 */
[----:B------:R-:W-:Y:S02]  /*9a50*/  HADD2.F32 R46, -RZ, R54.H0_H0 ;  /* 0x20000036ff2e7230 */ /* 0x000fe40000004100 */
[----:B------:R-:W-:Y:S01]  /*9a60*/  FMUL.FTZ R54, R33, R48 ;  /* 0x0000003021367220 */ /* 0x000fe20000410000 */
[----:B------:R-:W-:-:S02]  /*9a70*/  HADD2.F32 R34, -RZ, R151.H1_H1 ;  /* 0x30000097ff227230 */ /* 0x000fc40000004100 */
[----:B------:R-:W-:Y:S01]  /*9a80*/  FMUL.FTZ R50, R31, R50 ;  /* 0x000000321f327220 */ /* 0x000fe20000410000 */
[----:B------:R-:W-:Y:S01]  /*9a90*/  FMUL.FTZ R48, R29, R48 ;  /* 0x000000301d307220 */ /* 0x000fe20000410000 */
[----:B------:R-:W-:Y:S01]  /*9aa0*/  FFMA.FTZ R51, R31, R46, -R56 ;  /* 0x0000002e1f337223 */ /* 0x000fe20000010838 */
[----:B------:R-:W-:Y:S02]  /*9ab0*/  HADD2.F32 R154, -RZ, R154.H0_H0 ;  /* 0x2000009aff9a7230 */ /* 0x000fe40000004100 */
[-C--:B------:R-:W-:Y:S01]  /*9ac0*/  FFMA.FTZ R54, R29, R34.reuse, -R54 ;  /* 0x000000221d367223 */ /* 0x080fe20000010836 */
[----:B------:R-:W-:Y:S02]  /*9ad0*/  HADD2.F32 R31, -RZ, R32.H0_H0 ;  /* 0x20000020ff1f7230 */ /* 0x000fe40000004100 */
[----:B------:R-:W-:Y:S01]  /*9ae0*/  FFMA.FTZ R48, R33, R34, R48 ;  /* 0x0000002221307223 */ /* 0x000fe20000010030 */
[----:B------:R-:W-:Y:S02]  /*9af0*/  HADD2.F32 R29, -RZ, R43.H0_H0 ;  /* 0x2000002bff1d7230 */ /* 0x000fe40000004100 */
[----:B------:R-:W-:Y:S01]  /*9b00*/  FFMA.FTZ R53, R35, R46, R50 ;  /* 0x0000002e23357223 */ /* 0x000fe20000010032 */
        /* <DEDUP_REMOVED lines=16> */
[----:B------:R-:W-:Y:S01]  /*9c10*/  HADD2.F32 R29, -RZ, R30.H0_H0 ;  /* 0x2000001eff1d7230 */ /* 0x000fe20000004100 */
[----:B------:R-:W-:Y:S01]  /*9c20*/  F2FP.F16.F32.PACK_AB R48, R53, R48 ;  /* 0x000000303530723e */ /* 0x000fe200000000ff */
[----:B------:R-:W-:-:S02]  /*9c30*/  HADD2.F32 R44, -RZ, R44.H1_H1 ;  /* 0x3000002cff2c7230 */ /* 0x000fc40000004100 */
[----:B------:R-:W-:Y:S02]  /*9c40*/  HADD2.F32 R30, -RZ, R30.H1_H1 ;  /* 0x3000001eff1e7230 */ /* 0x000fe40000004100 */
[----:B------:R-:W-:Y:S02]  /*9c50*/  HADD2.F32 R33, -RZ, R38.H0_H0 ;  /* 0x20000026ff217230 */ /* 0x000fe40000004100 */
[-C--:B------:R-:W-:Y:S01]  /*9c60*/  FMUL.FTZ R38, R31, R34.reuse ;  /* 0x000000221f267220 */ /* 0x080fe20000410000 */
[----:B------:R-:W-:Y:S02]  /*9c70*/  HADD2.F32 R32, -RZ, R151.H0_H0 ;  /* 0x20000097ff207230 */ /* 0x000fe40000004100 */
[-C--:B------:R-:W-:Y:S01]  /*9c80*/  FMUL.FTZ R49, R44, R41.reuse ;  /* 0x000000292c317220 */ /* 0x080fe20000410000 */
[C---:B------:R-:W-:Y:S01]  /*9c90*/  FMUL.FTZ R34, R29.reuse, R34 ;  /* 0x000000221d227220 */ /* 0x040fe20000410000 */
[----:B------:R-:W-:Y:S01]  /*9ca0*/  FMUL.FTZ R41, R30, R41 ;  /* 0x000000291e297220 */ /* 0x000fe20000410000 */
[----:B------:R-:W-:-:S02]  /*9cb0*/  FFMA.FTZ R38, R29, R32, -R38 ;  /* 0x000000201d267223 */ /* 0x000fc40000010826 */
[----:B------:R-:W-:Y:S01]  /*9cc0*/  FFMA.FTZ R34, R31, R32, R34 ;  /* 0x000000201f227223 */ /* 0x000fe20000010022 */
[-C--:B------:R-:W-:Y:S01]  /*9cd0*/  FFMA.FTZ R49, R30, R33.reuse, -R49 ;  /* 0x000000211e317223 */ /* 0x080fe20000010831 */
[----:B------:R-:W-:Y:S01]  /*9ce0*/  FFMA.FTZ R41, R44, R33, R41 ;  /* 0x000000212c297223 */ /* 0x000fe20000010029 */
[----:B------:R-:W-:Y:S02]  /*9cf0*/  F2FP.F16.F32.PACK_AB R29, R45, R28 ;  /* 0x0000001c2d1d723e */ /* 0x000fe400000000ff */
[----:B------:R-:W-:Y:S01]  /*9d00*/  F2FP.F16.F32.PACK_AB R28, R46, R35 ;  /* 0x000000232e1c723e */ /* 0x000fe200000000ff */
[----:B------:R-:W-:Y:S01]  /*9d10*/  IMAD.MOV.U32 R35, RZ, RZ, R48 ;  /* 0x000000ffff237224 */ /* 0x000fe200078e0030 */
[----:B------:R-:W-:Y:S02]  /*9d20*/  F2FP.F16.F32.PACK_AB R31, R51, R54 ;  /* 0x00000036331f723e */ /* 0x000fe400000000ff */
[----:B------:R-:W-:Y:S02]  /*9d30*/  F2FP.F16.F32.PACK_AB R33, R52, R47 ;  /* 0x0000002f3421723e */ /* 0x000fe400000000ff */
[----:B------:R-:W-:-:S02]  /*9d40*/  F2FP.F16.F32.PACK_AB R32, R43, R154 ;  /* 0x0000009a2b20723e */ /* 0x000fc400000000ff */
[----:B------:R-:W-:Y:S02]  /*9d50*/  F2FP.F16.F32.PACK_AB R30, R49, R38 ;  /* 0x00000026311e723e */ /* 0x000fe400000000ff */
[----:B------:R-:W-:-:S07]  /*9d60*/  F2FP.F16.F32.PACK_AB R34, R41, R34 ;  /* 0x000000222922723e */ /* 0x000fce00000000ff */
.L_x_1756:
[----:B------:R-:W-:Y:S05]  /*9d70*/  BSYNC B1 ;  /* 0x0000000000017941 */ /* 0x000fea0003800000 */
.L_x_1755:
[----:B------:R-:W-:Y:S01]  /*9d80*/  ISETP.GE.AND P0, PT, R39, R144, PT ;  /* 0x000000902700720c */ /* 0x000fe20003f06270 */
[----:B------:R-:W-:Y:S02]  /*9d90*/  ULDC.64 UR4, c[0x0][0x208] ;  /* 0x0000820000047ab9 */ /* 0x000fe40000000a00 */
[----:B0-----:R0:W-:Y:S10]  /*9da0*/  STG.E.128 desc[UR4][R36.64], R28 ;  /* 0x0000001c24007986 */ /* 0x0011f4000c101d04 */
[----:B------:R-:W-:Y:S05]  /*9db0*/  @P0 BRA `(.L_x_1705) ;  /* 0x0000000400040947 */ /* 0x000fea0003800000 */
[--C-:B------:R-:W-:Y:S01]  /*9dc0*/  IADD3 R126, P0, P4, R86, R126, R39.reuse ;  /* 0x0000007e567e7210 */ /* 0x100fe20007c1e027 */
[----:B------:R-:W-:Y:S01]  /*9dd0*/  ULDC.64 UR4, c[0x0][0x208] ;  /* 0x0000820000047ab9 */ /* 0x000fe20000000a00 */
[----:B------:R-:W-:-:S04]  /*9de0*/  SHF.R.S32.HI R39, RZ, 0x1f, R39 ;  /* 0x0000001fff277819 */ /* 0x000fc80000011427 */
[----:B------:R-:W-:Y:S02]  /*9df0*/  IADD3.X R40, R84, R40, R39, P0, P4 ;  /* 0x0000002854287210 */ /* 0x000fe400007e8427 */
[----:B------:R-:W-:-:S04]  /*9e00*/  LEA R114, P0, R126, R114, 0x1 ;  /* 0x000000727e727211 */ /* 0x000fc800078008ff */
[----:B------:R-:W-:-:S05]  /*9e10*/  LEA.HI.X R115, R126, R115, R40, 0x1, P0 ;  /* 0x000000737e737211 */ /* 0x000fca00000f0c28 */
[----:B--2---:R2:W-:Y:S01]  /*9e20*/  STG.E.128 desc[UR4][R114.64], R32 ;  /* 0x0000002072007986 */ /* 0x0045e2000c101d04 */
[----:B------:R-:W-:Y:S05]  /*9e30*/  BRA `(.L_x_1705) ;  /* 0x0000000000e47947 */ /* 0x000fea0003800000 */
.L_x_1672:
[----:B------:R-:W-:-:S04]  /*9e40*/  ULOP3.LUT UR4, UR60, 0x1, URZ, 0xfc, !UPT ;  /* 0x000000013c047892 */ /* 0x000fc8000f8efc3f */
[----:B------:R-:W-:-:S06]  /*9e50*/  UISETP.NE.AND UP0, UPT, UR4, 0x3, UPT ;  /* 0x000000030400788c */ /* 0x000fcc000bf05270 */
[----:B------:R-:W-:-:S13]  /*9e60*/  PLOP3.LUT P1, PT, PT, PT, UP0, 0x80, 0x0 ;  /* 0x000000000000781c */ /* 0x000fda0003f2f008 */
[----:B------:R-:W-:Y:S05]  /*9e70*/  @!P1 BRA `(.L_x_1757) ;  /* 0x0000000000049947 */ /* 0x000fea0003800000 */
[----:B------:R-:W-:Y:S01]  /*9e80*/  BPT.TRAP 0x1 ;  /* 0x000000040000795c */ /* 0x000fe20000300000 */
.L_x_1757:
[----:B------:R-:W-:Y:S01]  /*9e90*/  IMAD R3, R17, 0x8, R16 ;  /* 0x0000000811037824 */ /* 0x000fe200078e0210 */
[----:B------:R-:W-:Y:S01]  /*9ea0*/  SHF.L.U32 R0, R167, 0x1f, RZ ;  /* 0x0000001fa7007819 */ /* 0x000fe200000006ff */
[----:B------:R-:W-:Y:S01]  /*9eb0*/  IMAD R4, R2, -0x60, R24 ;  /* 0xffffffa002047824 */ /* 0x000fe200078e0218 */
[----:B------:R-:W-:Y:S02]  /*9ec0*/  BSSY B1, `(.L_x_1758) ;  /* 0x0000005000017945 */ /* 0x000fe40003800000 */
[----:B------:R-:W1:Y:S02]  /*9ed0*/  SYNCS.PHASECHK.TRANS64.TRYWAIT P4, [R3+URZ+0x2a890], R0 ;  /* 0x02a89000030075a7 */ /* 0x000e64000808017f */
[----:B------:R-:W-:-:S04]  /*9ee0*/  VIMNMX R4, R4, 0x60, PT ;  /* 0x0000006004047848 */ /* 0x000fc80003fe0100 */
[----:B------:R-:W-:Y:S01]  /*9ef0*/  ISETP.GE.AND P0, PT, R162, R4, PT ;  /* 0x00000004a200720c */ /* 0x000fe20003f06270 */
[----:B-1----:R-:W-:-:S12]  /*9f00*/  @!P4 BRA `(.L_x_1759) ;  /* 0x000001e40078c947 */ /* 0x002fd80003800000 */
.L_x_2119:
[----:B------:R-:W-:Y:S05]  /*9f10*/  BSYNC B1 ;  /* 0x0000000000017941 */ /* 0x000fea0003800000 */
.L_x_1758:
[----:B------:R-:W-:Y:S04]  /*9f20*/  BSSY B1, `(.L_x_1760) ;  /* 0x0000015000017945 */ /* 0x000fe80003800000 */
[----:B------:R-:W-:Y:S05]  /*9f30*/  @P0 BRA `(.L_x_1761) ;  /* 0x00000000004c0947 */ /* 0x000fea0003800000 */
[----:B------:R-:W-:Y:S01]  /*9f40*/  ISETP.NE.AND P4, PT, R11, RZ, PT ;  /* 0x000000ff0b00720c */ /* 0x000fe20003f85270 */
[----:B------:R-:W-:Y:S01]  /*9f50*/  ULDC.64 UR4, c[0x0][0x208] ;  /* 0x0000820000047ab9 */ /* 0x000fe20000000a00 */
        /* <DEDUP_REMOVED lines=17> */
.L_x_1761:
[----:B------:R-:W-:Y:S05]  /*a070*/  BSYNC B1 ;  /* 0x0000000000017941 */ /* 0x000fea0003800000 */
.L_x_1760:
[----:B------:R-:W-:-:S13]  /*a080*/  ISETP.GE.AND P0, PT, R188, R4, PT ;  /* 0x00000004bc00720c */ /* 0x000fda0003f06270 */
[----:B------:R-:W-:Y:S05]  /*a090*/  @P0 BRA `(.L_x_1705) ;  /* 0x00000000004c0947 */ /* 0x000fea0003800000 */
[----:B------:R-:W-:Y:S01]  /*a0a0*/  ISETP.NE.AND P4, PT, R11, RZ, PT ;  /* 0x000000ff0b00720c */ /* 0x000fe20003f85270 */
[----:B------:R-:W-:Y:S01]  /*a0b0*/  ULDC.64 UR4, c[0x0][0x208] ;  /* 0x0000820000047ab9 */ /* 0x000fe20000000a00 */
        /* <DEDUP_REMOVED lines=17> */
.L_x_1705:
[----:B------:R-:W-:Y:S05]  /*a1d0*/  BSYNC B0 ;  /* 0x0000000000007941 */ /* 0x000fea0003800000 */
.L_x_1671:
        /* <DEDUP_REMOVED lines=17> */
.L_x_1763:
[----:B------:R-:W-:Y:S05]  /*a2f0*/  BSYNC B0 ;  /* 0x0000000000007941 */ /* 0x000fea0003800000 */
.L_x_1762:
[----:B------:R-:W2:Y:S01]  /*a300*/  SYNCS.PHASECHK.TRANS64.TRYWAIT P4, [R3+URZ+0x2a8b0], R0 ;  /* 0x02a8b000030075a7 */ /* 0x000ea2000808017f */
[----:B0-----:R-:W-:Y:S01]  /*a310*/  IMAD R28, R17, 0x3000, R25 ;  /* 0x00003000111c7824 */ /* 0x001fe200078e0219 */
[----:B------:R-:W-:Y:S01]  /*a320*/  ULDC UR61, c[0x0][0x320] ;  /* 0x0000c800003d7ab9 */ /* 0x000fe20000000800 */
[----:B------:R-:W-:Y:S01]  /*a330*/  ULDC.64 UR56, c[0x0][0x328] ;  /* 0x0000ca0000387ab9 */ /* 0x000fe20000000a00 */
[----:B------:R-:W-:Y:S01]  /*a340*/  ULDC.64 UR58, c[0x0][0x318] ;  /* 0x0000c600003a7ab9 */ /* 0x000fe20000000a00 */
[----:B------:R-:W-:Y:S01]  /*a350*/  BSSY B0, `(.L_x_1764) ;  /* 0x0000004000007945 */ /* 0x000fe20003800000 */
[----:B------:R-:W-:Y:S01]  /*a360*/  ISETP.GE.AND P1, PT, R162, R4, PT ;  /* 0x00000004a200720c */ /* 0x000fe20003f26270 */
[----:B------:R-:W-:Y:S02]  /*a370*/  IMAD.IADD R30, R128, 0x1, R28 ;  /* 0x00000001801e7824 */ /* 0x000fe400078e021c */
[----:B--2---:R-:W-:Y:S10]  /*a380*/  @!P4 BRA `(.L_x_1765) ;  /* 0x000001e0006cc947 */ /* 0x004ff40003800000 */
.L_x_2120:
[----:B------:R-:W-:Y:S05]  /*a390*/  BSYNC B0 ;  /* 0x0000000000007941 */ /* 0x000fea0003800000 */
.L_x_1764:
[----:B------:R-:W-:Y:S01]  /*a3a0*/  BSSY B0, `(.L_x_1766) ;  /* 0x000001a000007945 */ /* 0x000fe20003800000 */
[----:B01----:R-:W-:Y:S01]  /*a3b0*/  IMAD R0, R28, 0x2, R117 ;  /* 0x000000021c007824 */ /* 0x003fe200078e0275 */
[----:B------:R-:W-:Y:S01]  /*a3c0*/  LEA R40, R30, R117, 0x1 ;  /* 0x000000751e287211 */ /* 0x000fe200078e08ff */
[----:B------:R-:W-:Y:S01]  /*a3d0*/  IMAD.WIDE R36, R2, 0x60, R120 ;  /* 0x0000006002247825 */ /* 0x000fe200078e0278 */
[----:B------:R-:W-:Y:S06]  /*a3e0*/  @P1 BRA `(.L_x_1767) ;  /* 0x0000000000541947 */ /* 0x000fec0003800000 */
[----:B------:R-:W-:Y:S01]  /*a3f0*/  IMAD R31, R37, UR56, RZ ;  /* 0x00000038251f7c24 */ /* 0x000fe2000f8e02ff */
[----:B------:R-:W-:Y:S01]  /*a400*/  ISETP.GE.AND P4, PT, R18, UR61, PT ;  /* 0x0000003d12007c0c */ /* 0x000fe2000bf86270 */
[----:B------:R-:W-:Y:S01]  /*a410*/  IMAD.MOV.U32 R28, RZ, RZ, R88 ;  /* 0x000000ffff1c7224 */ /* 0x000fe200078e0058 */
[----:B------:R-:W-:Y:S01]  /*a420*/  ULDC.64 UR4, c[0x0][0x208] ;  /* 0x0000820000047ab9 */ /* 0x000fe20000000a00 */
        /* <DEDUP_REMOVED lines=17> */
.L_x_1767:
[----:B------:R-:W-:Y:S05]  /*a540*/  BSYNC B0 ;  /* 0x0000000000007941 */ /* 0x000fea0003800000 */
.L_x_1766:
[----:B------:R-:W-:Y:S01]  /*a550*/  ISETP.GE.AND P1, PT, R188, R4, PT ;  /* 0x00000004bc00720c */ /* 0x000fe20003f26270 */
[----:B------:R-:W-:-:S12]  /*a560*/  BSSY B0, `(.L_x_1768) ;  /* 0x0000018000007945 */ /* 0x000fd80003800000 */
[----:B------:R-:W-:Y:S05]  /*a570*/  @P1 BRA `(.L_x_1769) ;  /* 0x0000000000581947 */ /* 0x000fea0003800000 */
[----:B0-----:R-:W-:Y:S01]  /*a580*/  IADD3 R31, P1, R36, 0x40, RZ ;  /* 0x00000040241f7810 */ /* 0x001fe20007f3e0ff */
[----:B------:R-:W-:Y:S01]  /*a590*/  IMAD.MOV.U32 R4, RZ, RZ, R88 ;  /* 0x000000ffff047224 */ /* 0x000fe200078e0058 */
[----:B------:R-:W-:Y:S01]  /*a5a0*/  ISETP.GE.AND P4, PT, R18, UR61, PT ;  /* 0x0000003d12007c0c */ /* 0x000fe2000bf86270 */
[----:B------:R-:W-:Y:S02]  /*a5b0*/  ULDC.64 UR4, c[0x0][0x208] ;  /* 0x0000820000047ab9 */ /* 0x000fe40000000a00 */
[----:B------:R-:W-:Y:S02]  /*a5c0*/  IMAD.X R36, RZ, RZ, R37, P1 ;  /* 0x000000ffff247224 */ /* 0x000fe400008e0625 */
        /* <DEDUP_REMOVED lines=17> */
.L_x_1769:
[----:B------:R-:W-:Y:S05]  /*a6e0*/  BSYNC B0 ;  /* 0x0000000000007941 */ /* 0x000fea0003800000 */
.L_x_1768:
[----:B------:R-:W3:Y:S01]  /*a6f0*/  LDL R0, [R1+0xc] ;  /* 0x00000c0001007983 */ /* 0x000ee20000100800 */
[----:B------:R-:W-:Y:S01]  /*a700*/  VIADD R17, R17, 0x1 ;  /* 0x0000000111117836 */ /* 0x000fe20000000000 */
[----:B------:R-:W-:Y:S01]  /*a710*/  @!P0 IADD3 R3, R3, 0x2a8c0, RZ ;  /* 0x0002a8c003038810 */ /* 0x000fe20007ffe0ff */
[----:B------:R-:W-:Y:S01]  /*a720*/  @!PT LDS RZ, [RZ] ;  /* 0x00000000fffff984 */ /* 0x000fe20000000800 */
[----:B------:R-:W-:Y:S01]  /*a730*/  @!PT LDS RZ, [RZ] ;  /* 0x00000000fffff984 */ /* 0x000fe20000000800 */
[----:B------:R-:W-:Y:S01]  /*a740*/  @!PT LDS RZ, [RZ] ;  /* 0x00000000fffff984 */ /* 0x000fe20000000800 */
[----:B------:R-:W-:Y:S01]  /*a750*/  @!PT LDS RZ, [RZ] ;  /* 0x00000000fffff984 */ /* 0x000fe20000000800 */
[----:B------:R1:W-:Y:S06]  /*a760*/  MEMBAR.ALL.CTA ;  /* 0x0000000000007992 */ /* 0x0003ec0000008000 */
[----:B-1----:R-:W1:Y:S02]  /*a770*/  FENCE.VIEW.ASYNC.S ;  /* 0x00000000000073c6 */ /* 0x002e640000000000 */
[----:B-1----:R1:W-:Y:S01]  /*a780*/  BAR.SYNC.DEFER_BLOCKING R150, 0x80 ;  /* 0x000200960000751d */ /* 0x0023e20000010000 */
[----:B------:R-:W-:-:S02]  /*a790*/  ISETP.NE.AND P1, PT, R17, 0x2, PT ;  /* 0x000000021100780c */ /* 0x000fc40003f25270 */
[----:B------:R-:W-:Y:S02]  /*a7a0*/  @!P0 PRMT R3, RZ, 0x654, R3 ;  /* 0x00000654ff038816 */ /* 0x000fe40000000003 */
[----:B------:R-:W-:Y:S02]  /*a7b0*/  SEL R17, R17, RZ, P1 ;  /* 0x000000ff11117207 */ /* 0x000fe40000800000 */
[----:B------:R1:W-:Y:S01]  /*a7c0*/  @!P0 SYNCS.ARRIVE.TRANS64.RED.A1T0 RZ, [R3+URZ], RZ ;  /* 0x000000ff03ff89a7 */ /* 0x0003e2000810043f */
[----:B------:R-:W-:Y:S02]  /*a7d0*/  PLOP3.LUT P0, PT, PT, PT, PT, 0x8, 0x0 ;  /* 0x000000000000781c */ /* 0x000fe40003f0e170 */
[----:B---3--:R-:W-:Y:S02]  /*a7e0*/  LOP3.LUT P4, RZ, R0, 0x2, RZ, 0xc0, !PT ;  /* 0x0000000200ff7812 */ /* 0x008fe4000788c0ff */
[----:B------:R-:W-:-:S04]  /*a7f0*/  SEL R0, RZ, 0x1, P1 ;  /* 0x00000001ff007807 */ /* 0x000fc80000800000 */
[----:B------:R-:W-:-:S07]  /*a800*/  LOP3.LUT R167, R167, R0, RZ, 0x3c, !PT ;  /* 0x00000000a7a77212 */ /* 0x000fce00078e3cff */
[----:B-1----:R-:W-:Y:S05]  /*a810*/  @P4 BRA `(.L_x_1770) ;  /* 0xffffff8000c04947 */ /* 0x002fea000383ffff */
.L_x_1666:
[----:B------:R-:W1:Y:S01]  /*a820*/  LDC R0, c[0x0][0x448] ;  /* 0x00011200ff007b82 */ /* 0x000e620000000800 */
[----:B------:R-:W-:Y:S01]  /*a830*/  IADD3 R5, R164, 0x1, -R163 ;  /* 0x00000001a4057810 */ /* 0x000fe20007ffe8a3 */
[----:B------:R-:W-:Y:S06]  /*a840*/  BSSY B0, `(.L_x_1771) ;  /* 0x000000d000007945 */ /* 0x000fec0003800000 */
[----:B------:R-:W3:Y:S01]  /*a850*/  LDC.64 R6, c[0x0][0x9e0] ;  /* 0x00027800ff067b82 */ /* 0x000ee20000000a00 */
[----:B-1----:R-:W-:Y:S01]  /*a860*/  ISETP.NE.AND P1, PT, R0, 0x1, PT ;  /* 0x000000010000780c */ /* 0x002fe20003f25270 */
[----:B------:R-:W-:Y:S01]  /*a870*/  VIADD R0, R177, 0x7f ;  /* 0x0000007fb1007836 */ /* 0x000fe20000000000 */
[----:B---3--:R-:W-:-:S11]  /*a880*/  ISETP.GE.AND P2, PT, R7, 0x1, PT ;  /* 0x000000010700780c */ /* 0x008fd60003f46270 */
[----:B------:R-:W1:Y:S08]  /*a890*/  @P1 LDC R3, c[0x0][0x44c] ;  /* 0x00011300ff031b82 */ /* 0x000e700000000800 */
[----:B------:R-:W3:Y:S01]  /*a8a0*/  @P1 LDC R2, c[0x0][0x450] ;  /* 0x00011400ff021b82 */ /* 0x000ee20000000800 */
[----:B-1----:R-:W-:-:S05]  /*a8b0*/  @P1 IMAD.HI.U32 R3, R0, R3, RZ ;  /* 0x0000000300031227 */ /* 0x002fca00078e00ff */
[----:B---3--:R-:W-:-:S05]  /*a8c0*/  @P1 SHF.R.U32.HI R0, RZ, R2, R3 ;  /* 0x00000002ff001219 */ /* 0x008fca0000011603 */
[----:B------:R-:W-:Y:S01]  /*a8d0*/  IMAD.IADD R3, R5, 0x1, R0 ;  /* 0x0000000105037824 */ /* 0x000fe200078e0200 */
[----:B------:R-:W-:Y:S06]  /*a8e0*/  @P0 BRA `(.L_x_1772) ;  /* 0x0000000000080947 */ /* 0x000fec0003800000 */
[----:B------:R-:W1:Y:S02]  /*a8f0*/  FENCE.VIEW.ASYNC.G ;  /* 0x00000000000073c6 */ /* 0x000e640000000100 */
[----:B-1----:R-:W-:Y:S06]  /*a900*/  BAR.ARV 0xc, 0x180 ;  /* 0x0306000000007b1d */ /* 0x002fec0000002000 */
.L_x_1772:
[----:B------:R-:W-:Y:S05]  /*a910*/  BSYNC B0 ;  /* 0x0000000000007941 */ /* 0x000fea0003800000 */
.L_x_1771:
[----:B------:R-:W-:Y:S01]  /*a920*/  IMAD.IADD R0, R3, 0x1, R6 ;  /* 0x0000000103007824 */ /* 0x000fe200078e0206 */
[----:B------:R-:W-:Y:S06]  /*a930*/  @!P2 BRA `(.L_x_1773) ;  /* 0x000000000048a947 */ /* 0x000fec0003800000 */
[C---:B------:R-:W-:Y:S01]  /*a940*/  ISETP.GT.AND P0, PT, R3.reuse, RZ, PT ;  /* 0x000000ff0300720c */ /* 0x040fe20003f04270 */
[----:B------:R-:W-:Y:S01]  /*a950*/  BSSY B0, `(.L_x_1774) ;  /* 0x000000e000007945 */ /* 0x000fe20003800000 */
[----:B------:R-:W-:-:S11]  /*a960*/  VIADD R2, R3, 0xffffffff ;  /* 0xffffffff03027836 */ /* 0x000fd60000000000 */
[----:B------:R-:W-:Y:S05]  /*a970*/  @P0 BRA `(.L_x_1775) ;  /* 0x00000000001c0947 */ /* 0x000fea0003800000 */
[----:B------:R-:W-:Y:S01]  /*a980*/  ISETP.NE.AND P0, PT, R7, 0x1, PT ;  /* 0x000000010700780c */ /* 0x000fe20003f05270 */
[----:B------:R-:W-:-:S12]  /*a990*/  IMAD.MOV R3, RZ, RZ, -R3 ;  /* 0x000000ffff037224 */ /* 0x000fd800078e0a03 */
[----:B------:R-:W1:Y:S02]  /*a9a0*/  @P0 LDC.64 R4, c[0x0][0x9e8] ;  /* 0x00027a00ff040b82 */ /* 0x000e640000000a00 */
[----:B-1----:R-:W-:-:S05]  /*a9b0*/  @P0 IMAD.HI.U32 R2, R3, R4, RZ ;  /* 0x0000000403020227 */ /* 0x002fca00078e00ff */
[----:B------:R-:W-:-:S04]  /*a9c0*/  @P0 SHF.R.U32.HI R3, RZ, R5, R2 ;  /* 0x00000005ff030219 */ /* 0x000fc80000011602 */
[----:B------:R-:W-:Y:S01]  /*a9d0*/  LOP3.LUT R2, RZ, R3, RZ, 0x33, !PT ;  /* 0x00000003ff027212 */ /* 0x000fe200078e33ff */
[----:B------:R-:W-:Y:S06]  /*a9e0*/  BRA `(.L_x_1776) ;  /* 0x0000000000107947 */ /* 0x000fec0003800000 */
.L_x_1775:
[----:B------:R-:W-:-:S13]  /*a9f0*/  ISETP.NE.AND P0, PT, R7, 0x1, PT ;  /* 0x000000010700780c */ /* 0x000fda0003f05270 */
[----:B------:R-:W1:Y:S02]  /*aa00*/  @P0 LDC.64 R4, c[0x0][0x9e8] ;  /* 0x00027a00ff040b82 */ /* 0x000e640000000a00 */
[----:B-1----:R-:W-:-:S05]  /*aa10*/  @P0 IMAD.HI.U32 R4, R2, R4, RZ ;  /* 0x0000000402040227 */ /* 0x002fca00078e00ff */
[----:B------:R-:W-:-:S07]  /*aa20*/  @P0 SHF.R.U32.HI R2, RZ, R5, R4 ;  /* 0x00000005ff020219 */ /* 0x000fce0000011604 */
.L_x_1776:
[----:B------:R-:W-:Y:S05]  /*aa30*/  BSYNC B0 ;  /* 0x0000000000007941 */ /* 0x000fea0003800000 */
.L_x_1774:
[----:B------:R-:W-:-:S05]  /*aa40*/  IMAD R3, R2, R7, R7 ;  /* 0x0000000702037224 */ /* 0x000fca00078e0207 */
[----:B------:R-:W-:-:S07]  /*aa50*/  VIMNMX R0, R0, R3, PT ;  /* 0x0000000300007248 */ /* 0x000fce0003fe0100 */
.L_x_1773:
[----:B------:R-:W1:Y:S01]  /*aa60*/  @P1 LDC R2, c[0x0][0x44c] ;  /* 0x00011300ff021b82 */ /* 0x000e620000000800 */
[----:B------:R-:W-:Y:S01]  /*aa70*/  IADD3 R0, R0, 0x5f, RZ ;  /* 0x0000005f00007810 */ /* 0x000fe20007ffe0ff */
[----:B------:R-:W-:Y:S01]  /*aa80*/  IMAD.MOV.U32 R5, RZ, RZ, R177 ;  /* 0x000000ffff057224 */ /* 0x000fe200078e00b1 */
[----:B------:R-:W-:-:S03]  /*aa90*/  ULDC UR4, c[0x0][0x9dc] ;  /* 0x0002770000047ab9 */ /* 0x000fc60000000800 */
[----:B------:R-:W-:Y:S02]  /*aaa0*/  IMAD.HI R0, R0, 0x2aaaaaab, RZ ;  /* 0x2aaaaaab00007827 */ /* 0x000fe400078e02ff */
[----:B------:R-:W3:Y:S03]  /*aab0*/  @P1 LDC R9, c[0x0][0x450] ;  /* 0x00011400ff091b82 */ /* 0x000ee60000000800 */
[----:B------:R-:W-:Y:S01]  /*aac0*/  SHF.R.U32.HI R3, RZ, 0x1f, R0 ;  /* 0x0000001fff037819 */ /* 0x000fe20000011600 */
[----:B-1----:R-:W-:-:S05]  /*aad0*/  @P1 IMAD.HI.U32 R2, R177, R2, RZ ;  /* 0x00000002b1021227 */ /* 0x002fca00078e00ff */
[----:B---3--:R-:W-:Y:S02]  /*aae0*/  @P1 SHF.R.U32.HI R5, RZ, R9, R2 ;  /* 0x00000009ff051219 */ /* 0x008fe40000011602 */
[----:B------:R-:W-:-:S03]  /*aaf0*/  LEA.HI.SX32 R2, R0, R3, 0x1c ;  /* 0x0000000300027211 */ /* 0x000fc600078fe2ff */
[----:B------:R-:W-:Y:S01]  /*ab00*/  IMAD.IADD R0, R148, 0x1, R5 ;  /* 0x0000000194007824 */ /* 0x000fe200078e0205 */
[----:B------:R-:W-:-:S03]  /*ab10*/  VIMNMX R2, R149, R2, PT ;  /* 0x0000000295027248 */ /* 0x000fc60003fe0100 */
[----:B------:R-:W-:Y:S01]  /*ab20*/  VIADD R3, R0, -UR4 ;  /* 0x8000000400037c36 */ /* 0x000fe20008000000 */
[----:B------:R-:W-:Y:S06]  /*ab30*/  @!P2 BRA `(.L_x_1777) ;  /* 0x000000000044a947 */ /* 0x000fec0003800000 */
[----:B------:R-:W-:Y:S01]  /*ab40*/  ISETP.GT.AND P0, PT, R0, -0x1, PT ;  /* 0xffffffff0000780c */ /* 0x000fe20003f04270 */
[----:B------:R-:W-:-:S12]  /*ab50*/  BSSY B0, `(.L_x_1778) ;  /* 0x000000d000007945 */ /* 0x000fd80003800000 */
[----:B------:R-:W-:Y:S05]  /*ab60*/  @P0 BRA `(.L_x_1779) ;  /* 0x00000000001c0947 */ /* 0x000fea0003800000 */
[----:B------:R-:W-:Y:S02]  /*ab70*/  ISETP.NE.AND P0, PT, R7, 0x1, PT ;  /* 0x000000010700780c */ /* 0x000fe40003f05270 */
[----:B------:R-:W-:-:S11]  /*ab80*/  LOP3.LUT R5, RZ, R0, RZ, 0x33, !PT ;  /* 0x00000000ff057212 */ /* 0x000fd600078e33ff */
[----:B------:R-:W1:Y:S02]  /*ab90*/  @P0 LDC.64 R8, c[0x0][0x9e8] ;  /* 0x00027a00ff080b82 */ /* 0x000e640000000a00 */
[----:B-1----:R-:W-:-:S05]  /*aba0*/  @P0 IMAD.HI.U32 R0, R5, R8, RZ ;  /* 0x0000000805000227 */ /* 0x002fca00078e00ff */
[----:B------:R-:W-:-:S04]  /*abb0*/  @P0 SHF.R.U32.HI R5, RZ, R9, R0 ;  /* 0x00000009ff050219 */ /* 0x000fc80000011600 */
[----:B------:R-:W-:Y:S01]  /*abc0*/  LOP3.LUT R0, RZ, R5, RZ, 0x33, !PT ;  /* 0x00000005ff007212 */ /* 0x000fe200078e33ff */
[----:B------:R-:W-:Y:S06]  /*abd0*/  BRA `(.L_x_1780) ;  /* 0x0000000000107947 */ /* 0x000fec0003800000 */
.L_x_1779:
[----:B------:R-:W-:-:S13]  /*abe0*/  ISETP.NE.AND P0, PT, R7, 0x1, PT ;  /* 0x000000010700780c */ /* 0x000fda0003f05270 */
[----:B------:R-:W1:Y:S02]  /*abf0*/  @P0 LDC.64 R4, c[0x0][0x9e8] ;  /* 0x00027a00ff040b82 */ /* 0x000e640000000a00 */
[----:B-1----:R-:W-:-:S05]  /*ac00*/  @P0 IMAD.HI.U32 R4, R0, R4, RZ ;  /* 0x0000000400040227 */ /* 0x002fca00078e00ff */
[----:B------:R-:W-:-:S07]  /*ac10*/  @P0 SHF.R.U32.HI R0, RZ, R5, R4 ;  /* 0x00000005ff000219 */ /* 0x000fce0000011604 */
.L_x_1780:
[----:B------:R-:W-:Y:S05]  /*ac20*/  BSYNC B0 ;  /* 0x0000000000007941 */ /* 0x000fea0003800000 */
.L_x_1778:
[----:B------:R-:W-:-:S05]  /*ac30*/  IMAD R0, R0, R7, RZ ;  /* 0x0000000700007224 */ /* 0x000fca00078e02ff */
[----:B------:R-:W-:-:S07]  /*ac40*/  VIMNMX R3, R3, R0, !PT ;  /* 0x0000000003037248 */ /* 0x000fce0007fe0100 */
.L_x_1777:
        /* <DEDUP_REMOVED lines=8> */
[----:B0-----:R-:W-:Y:S01]  /*acd0*/  IMAD.MOV.U32 R39, RZ, RZ, RZ ;  /* 0x000000ffff277224 */ /* 0x001fe200078e00ff */
[----:B------:R-:W-:Y:S01]  /*ace0*/  LEA.HI.SX32 R179, R3, R0, 0x1c ;  /* 0x0000000003b37211 */ /* 0x000fe200078fe2ff */
[----:B------:R-:W-:Y:S01]  /*acf0*/  IMAD.MOV.U32 R0, RZ, RZ, RZ ;  /* 0x000000ffff007224 */ /* 0x000fe200078e00ff */
[----:B------:R-:W-:Y:S01]  /*ad00*/  CS2R R76, SRZ ;  /* 0x00000000004c7805 */ /* 0x000fe2000001ff00 */
[----:B------:R-:W-:Y:S01]  /*ad10*/  IMAD.MOV.U32 R78, RZ, RZ, RZ ;  /* 0x000000ffff4e7224 */ /* 0x000fe200078e00ff */
[----:B------:R-:W-:Y:S02]  /*ad20*/  VIMNMX R179, RZ, R179, !PT ;  /* 0x000000b3ffb37248 */ /* 0x000fe40007fe0100 */
[----:B--2---:R-:W-:Y:S02]  /*ad30*/  CS2R R36, SRZ ;  /* 0x0000000000247805 */ /* 0x004fe4000001ff00 */
[----:B------:R-:W-:-:S02]  /*ad40*/  MOV R74, RZ ;  /* 0x000000ff004a7202 */ /* 0x000fc40000000f00 */
[----:B------:R-:W-:Y:S02]  /*ad50*/  CS2R R72, SRZ ;  /* 0x0000000000487805 */ /* 0x000fe4000001ff00 */
[----:B------:R-:W-:Y:S02]  /*ad60*/  ISETP.GT.AND P1, PT, R2, R179, PT ;  /* 0x000000b30200720c */ /* 0x000fe40003f24270 */
[----:B------:R-:W-:Y:S01]  /*ad70*/  CS2R R34, SRZ ;  /* 0x0000000000227805 */ /* 0x000fe2000001ff00 */
[----:B------:R-:W-:Y:S01]  /*ad80*/  IMAD.MOV.U32 R70, RZ, RZ, RZ ;  /* 0x000000ffff467224 */ /* 0x000fe200078e00ff */
        /* <DEDUP_REMOVED lines=15> */
[----:B------:R-:W-:Y:S01]  /*ae80*/  IMAD.MOV.U32 R93, RZ, RZ, RZ ;  /* 0x000000ffff5d7224 */ /* 0x000fe200078e00ff */
[----:B------:R-:W-:Y:S01]  /*ae90*/  CS2R R90, SRZ ;  /* 0x00000000005a7805 */ /* 0x000fe2000001ff00 */
[----:B------:R-:W-:Y:S01]  /*aea0*/  IMAD.MOV.U32 R95, RZ, RZ, RZ ;  /* 0x000000ffff5f7224 */ /* 0x000fe200078e00ff */
[----:B------:R-:W-:Y:S01]  /*aeb0*/  CS2R R88, SRZ ;  /* 0x0000000000587805 */ /* 0x000fe2000001ff00 */
[----:B------:R-:W-:Y:S01]  /*aec0*/  IMAD.MOV.U32 R30, RZ, RZ, RZ ;  /* 0x000000ffff1e7224 */ /* 0x000fe200078e00ff */
[----:B------:R-:W-:Y:S01]  /*aed0*/  MOV R32, RZ ;  /* 0x000000ff00207202 */ /* 0x000fe20000000f00 */
[----:B------:R-:W-:Y:S01]  /*aee0*/  IMAD.MOV.U32 R97, RZ, RZ, RZ ;  /* 0x000000ffff617224 */ /* 0x000fe200078e00ff */
[----:B------:R-:W-:Y:S01]  /*aef0*/  CS2R R6, SRZ ;  /* 0x0000000000067805 */ /* 0x000fe2000001ff00 */
[----:B------:R-:W-:-:S02]  /*af00*/  IMAD.MOV.U32 R28, RZ, RZ, RZ ;  /* 0x000000ffff1c7224 */ /* 0x000fc400078e00ff */
[----:B------:R-:W-:Y:S01]  /*af10*/  IMAD.MOV.U32 R99, RZ, RZ, RZ ;  /* 0x000000ffff637224 */ /* 0x000fe200078e00ff */
[----:B------:R-:W-:Y:S06]  /*af20*/  @!P1 BRA `(.L_x_1781) ;  /* 0x0000013000549947 */ /* 0x000fec0003800000 */
[----:B------:R-:W2:Y:S04]  /*af30*/  LDL R4, [R1+0x8] ;  /* 0x0000080001047983 */ /* 0x000ea80000100800 */
[----:B------:R-:W0:Y:S02]  /*af40*/  SHFL.IDX PT, R0, R223, RZ, 0x1f ;  /* 0x00001fffdf007589 */ /* 0x000e2400000e0000 */
[----:B0-----:R-:W-:-:S04]  /*af50*/  LEA.HI R3, R0, R0, RZ, 0x1 ;  /* 0x0000000000037211 */ /* 0x001fc800078f08ff */
[----:B------:R-:W-:-:S05]  /*af60*/  LOP3.LUT R3, R3, 0x1e, RZ, 0xc0, !PT ;  /* 0x0000001e03037812 */ /* 0x000fca00078ec0ff */
[----:B------:R-:W-:Y:S01]  /*af70*/  IMAD.IADD R3, R0, 0x1, -R3 ;  /* 0x0000000100037824 */ /* 0x000fe200078e0a03 */
[----:B--2---:R-:W-:-:S13]  /*af80*/  R2UR UR4, R4 ;  /* 0x00000000040472ca */ /* 0x004fda00000e0000 */
[----:B------:R-:W-:Y:S02]  /*af90*/  ULOP3.LUT UP0, URZ, UR4, 0x1bf, URZ, 0xc0, !UPT ;  /* 0x000001bf043f7892 */ /* 0x000fe4000f80c03f */
[----:B------:R-:W-:-:S04]  /*afa0*/  LEA R3, R3, UR4, 0xd ;  /* 0x0000000403037c11 */ /* 0x000fc8000f8e68ff */
[----:B------:R-:W-:Y:S02]  /*afb0*/  SHF.R.U32.HI R3, RZ, 0x4, R3 ;  /* 0x00000004ff037819 */ /* 0x000fe40000011603 */
[----:B------:R-:W-:Y:S02]  /*afc0*/  PLOP3.LUT P0, PT, PT, PT, UP0, 0x80, 0x0 ;  /* 0x000000000000781c */ /* 0x000fe40003f0f008 */
[----:B------:R-:W-:-:S11]  /*afd0*/  LOP3.LUT R68, R3, 0x3fff, RZ, 0xc0, !PT ;  /* 0x00003fff03447812 */ /* 0x000fd600078ec0ff */
        /* <DEDUP_REMOVED lines=9> */
[----:B------:R-:W-:Y:S02]  /*b070*/  IMAD.U32 R6, RZ, RZ, UR4 ;  /* 0x00000004ff067e24 */ /* 0x000fe4000f8e00ff */
[----:B------:R-:W-:-:S02]  /*b080*/  IMAD.U32 R7, RZ, RZ, UR5 ;  /* 0x00000005ff077e24 */ /* 0x000fc4000f8e00ff */
[----:B------:R-:W-:Y:S02]  /*b090*/  IMAD.U32 R11, RZ, RZ, UR7 ;  /* 0x00000007ff0b7e24 */ /* 0x000fe4000f8e00ff */
[----:B------:R-:W-:Y:S02]  /*b0a0*/  IMAD.MOV.U32 R8, RZ, RZ, 0x70 ;  /* 0x00000070ff087424 */ /* 0x000fe400078e00ff */
[----:B------:R-:W-:Y:S02]  /*b0b0*/  IMAD.MOV.U32 R12, RZ, RZ, 0x1 ;  /* 0x00000001ff0c7424 */ /* 0x000fe400078e00ff */
[----:B0-----:R-:W-:-:S07]  /*b0c0*/  IMAD.MOV.U32 R13, RZ, RZ, RZ ;  /* 0x000000ffff0d7224 */ /* 0x001fce00078e00ff */
[----:B------:R-:W-:-:S07]  /*b0d0*/  LEPC R20, `(.L_x_1782) ;  /* 0x000000001014794e */ /* 0x000fce0000000000 */
[----:B-1---5:R-:W-:Y:S05]  /*b0e0*/  CALL.ABS.NOINC R14 ;  /* 0x000000000e007343 */ /* 0x022fea0003c00000 */
.L_x_1782:
        /* <DEDUP_REMOVED lines=12> */
.L_x_1786:
[----:B-1----:R1:W2:Y:S02]  /*b1b0*/  SYNCS.PHASECHK.TRANS64.TRYWAIT P0, [R16+URZ+0x2a800], R3 ;  /* 0x02a80003100075a7 */ /* 0x0022a4000800017f */
[----:B--2---:R-:W-:Y:S05]  /*b1c0*/  @!P0 NANOSLEEP.SYNCS 0x989680 ;  /* 0x009896800000895d */ /* 0x004fea0003900000 */
[----:B------:R-:W2:Y:S02]  /*b1d0*/  @!P0 SYNCS.PHASECHK.TRANS64 P0, [R16+URZ+0x2a800], R3 ;  /* 0x02a80003100085a7 */ /* 0x000ea4000800007f */
[----:B--2---:R-:W-:Y:S05]  /*b1e0*/  @!P0 BRA `(.L_x_1786) ;  /* 0xfffffffc00f08947 */ /* 0x004fea000383ffff */
.L_x_1785:
[----:B------:R-:W-:Y:S05]  /*b1f0*/  BSYNC B0 ;  /* 0x0000000000007941 */ /* 0x000fea0003800000 */
.L_x_1784:
[----:B------:R-:W-:Y:S05]  /*b200*/  BRA `(.L_x_1787) ;  /* 0x0000006c00147947 */ /* 0x000fea0003800000 */
.L_x_1783:
[----:B------:R-:W2:Y:S01]  /*b210*/  LDL R0, [R1+0x8] ;  /* 0x0000080001007983 */ /* 0x000ea20000100800 */
[----:B------:R-:W-:Y:S02]  /*b220*/  ULDC.64 UR6, c[0x0][0x408] ;  /* 0x0001020000067ab9 */ /* 0x000fe40000000a00 */
[----:B-----5:R-:W-:Y:S01]  /*b230*/  IMAD.WIDE.U32 R26, R143, UR6, RZ ;  /* 0x000000068f1a7c25 */ /* 0x020fe2000f8e00ff */
[----:B--2---:R-:W-:Y:S02]  /*b240*/  R2UR UR4, R0 ;  /* 0x00000000000472ca */ /* 0x004fe400000e0000 */
[----:B------:R-:W-:-:S11]  /*b250*/  SHF.R.S32.HI R0, RZ, 0x1f, R143 ;  /* 0x0000001fff007819 */ /* 0x000fd6000001148f */
[----:B------:R-:W-:-:S03]  /*b260*/  ULOP3.LUT UP0, URZ, UR4, 0x3ff, URZ, 0xc0, !UPT ;  /* 0x000003ff043f7892 */ /* 0x000fc6000f80c03f */
[----:B------:R-:W-:Y:S02]  /*b270*/  ULDC.64 UR4, c[0x0][0x3f8] ;  /* 0x0000fe0000047ab9 */ /* 0x000fe40000000a00 */
[C---:B------:R-:W-:Y:S01]  /*b280*/  IMAD R4, R0.reuse, UR4, RZ ;  /* 0x0000000400047c24 */ /* 0x040fe2000f8e02ff */
[----:B------:R-:W-:Y:S01]  /*b290*/  PLOP3.LUT P0, PT, PT, PT, UP0, 0x80, 0x0 ;  /* 0x000000000000781c */ /* 0x000fe20003f0f008 */
[----:B------:R-:W-:Y:S02]  /*b2a0*/  IMAD R0, R0, UR6, RZ ;  /* 0x0000000600007c24 */ /* 0x000fe4000f8e02ff */
[----:B------:R-:W-:-:S04]  /*b2b0*/  IMAD.WIDE.U32 R24, R143, UR4, RZ ;  /* 0x000000048f187c25 */ /* 0x000fc8000f8e00ff */
[C---:B------:R-:W-:Y:S02]  /*b2c0*/  IMAD R31, R143.reuse, UR7, R0 ;  /* 0x000000078f1f7c24 */ /* 0x040fe4000f8e0200 */
[----:B------:R-:W-:-:S03]  /*b2d0*/  IMAD R29, R143, UR5, R4 ;  /* 0x000000058f1d7c24 */ /* 0x000fc6000f8e0204 */
[----:B------:R-:W-:Y:S01]  /*b2e0*/  IADD3 R31, R31, R27, RZ ;  /* 0x0000001b1f1f7210 */ /* 0x000fe20007ffe0ff */
[----:B------:R-:W-:Y:S01]  /*b2f0*/  IMAD.IADD R29, R29, 0x1, R25 ;  /* 0x000000011d1d7824 */ /* 0x000fe200078e0219 */
[----:B------:R-:W-:Y:S06]  /*b300*/  @!P0 BRA `(.L_x_1788) ;  /* 0x0000000000408947 */ /* 0x000fec0003800000 */
        /* <DEDUP_REMOVED lines=15> */
[----:B-1----:R-:W-:Y:S05]  /*b400*/  CALL.ABS.NOINC R14 ;  /* 0x000000000e007343 */ /* 0x002fea0003c00000 */
.L_x_1788:
[----:B------:R-:W-:Y:S01]  /*b410*/  ULDC.U8 UR4, c[0x0][0x410] ;  /* 0x0001040000047ab9 */ /* 0x000fe20000000000 */
[----:B------:R-:W-:Y:S01]  /*b420*/  BSSY B0, `(.L_x_1789) ;  /* 0x000069b000007945 */ /* 0x000fe20003800000 */
[----:B------:R-:W-:Y:S01]  /*b430*/  ISETP.NE.AND P0, PT, RZ, UR4, PT ;  /* 0x00000004ff007c0c */ /* 0x000fe2000bf05270 */
[----:B------:R-:W-:-:S12]  /*b440*/  IMAD.IADD R10, R162, 0x1, R177 ;  /* 0x00000001a20a7824 */ /* 0x000fd800078e02b1 */
[----:B------:R-:W-:Y:S05]  /*b450*/  @!P0 BRA `(.L_x_1790) ;  /* 0x00000034006c8947 */ /* 0x000fea0003800000 */
[----:B------:R-:W0:Y:S01]  /*b460*/  LDC R20, c[0x0][0x448] ;  /* 0x00011200ff147b82 */ /* 0x000e220000000800 */
[----:B------:R-:W-:Y:S01]  /*b470*/  IMAD R3, R189, 0x40, R10 ;  /* 0x00000040bd037824 */ /* 0x000fe200078e020a */
[----:B------:R-:W-:Y:S01]  /*b480*/  ULDC.64 UR4, c[0x0][0x3f8] ;  /* 0x0000fe0000047ab9 */ /* 0x000fe20000000a00 */
[----:B------:R-:W-:Y:S01]  /*b490*/  ULDC.64 UR6, c[0x0][0x408] ;  /* 0x0001020000067ab9 */ /* 0x000fe20000000a00 */
[----:B------:R-:W-:Y:S01]  /*b4a0*/  MOV R12, R26 ;  /* 0x0000001a000c7202 */ /* 0x000fe20000000f00 */
[----:B------:R-:W-:Y:S02]  /*b4b0*/  IMAD.MOV.U32 R8, RZ, RZ, R24 ;  /* 0x000000ffff087224 */ /* 0x000fe400078e0018 */
[----:B------:R-:W-:Y:S02]  /*b4c0*/  IMAD.MOV.U32 R9, RZ, RZ, R29 ;  /* 0x000000ffff097224 */ /* 0x000fe400078e001d */
[----:B------:R-:W-:Y:S01]  /*b4d0*/  IMAD.MOV.U32 R13, RZ, RZ, R31 ;  /* 0x000000ffff0d7224 */ /* 0x000fe200078e001f */
[----:B0-----:R-:W-:-:S13]  /*b4e0*/  ISETP.NE.AND P0, PT, R20, 0x1, PT ;  /* 0x000000011400780c */ /* 0x001fda0003f05270 */
[----:B------:R-:W0:Y:S08]  /*b4f0*/  @P0 LDC R0, c[0x0][0x44c] ;  /* 0x00011300ff000b82 */ /* 0x000e300000000800 */
[----:B------:R-:W1:Y:S01]  /*b500*/  @P0 LDC R5, c[0x0][0x450] ;  /* 0x00011400ff050b82 */ /* 0x000e620000000800 */
[----:B0-----:R-:W-:-:S05]  /*b510*/  @P0 IMAD.HI.U32 R0, R3, R0, RZ ;  /* 0x0000000003000227 */ /* 0x001fca00078e00ff */
[----:B-1----:R-:W-:-:S04]  /*b520*/  @P0 SHF.R.U32.HI R3, RZ, R5, R0 ;  /* 0x00000005ff030219 */ /* 0x002fc80000011600 */
[----:B------:R-:W-:Y:S01]  /*b530*/  SHF.R.S32.HI R0, RZ, 0x1f, R3 ;  /* 0x0000001fff007819 */ /* 0x000fe20000011403 */
[----:B------:R-:W-:-:S04]  /*b540*/  IMAD.WIDE.U32 R8, R3, UR4, R8 ;  /* 0x0000000403087c25 */ /* 0x000fc8000f8e0008 */
[C---:B------:R-:W-:Y:S02]  /*b550*/  IMAD R4, R0.reuse, UR4, RZ ;  /* 0x0000000400047c24 */ /* 0x040fe4000f8e02ff */
[----:B------:R-:W-:Y:S02]  /*b560*/  IMAD R0, R0, UR6, RZ ;  /* 0x0000000600007c24 */ /* 0x000fe4000f8e02ff */
[C---:B------:R-:W-:Y:S01]  /*b570*/  IMAD R7, R3.reuse, UR5, R4 ;  /* 0x0000000503077c24 */ /* 0x040fe2000f8e0204 */
[----:B------:R-:W-:Y:S01]  /*b580*/  ULDC.64 UR4, c[0x0][0x3e8] ;  /* 0x0000fa0000047ab9 */ /* 0x000fe20000000a00 */
[C---:B------:R-:W-:Y:S01]  /*b590*/  IMAD.WIDE.U32 R12, R3.reuse, UR6, R12 ;  /* 0x00000006030c7c25 */ /* 0x040fe2000f8e000c */
[----:B------:R-:W-:Y:S01]  /*b5a0*/  LEA R6, P0, R8, UR4, 0x1 ;  /* 0x0000000408067c11 */ /* 0x000fe2000f8008ff */
[----:B------:R-:W-:Y:S02]  /*b5b0*/  UMOV UR4, 0xffffffff ;  /* 0xffffffff00047882 */ /* 0x000fe40000000000 */
[----:B------:R-:W-:Y:S01]  /*b5c0*/  IMAD R3, R3, UR7, R0 ;  /* 0x0000000703037c24 */ /* 0x000fe2000f8e0200 */
[----:B------:R-:W-:Y:S01]  /*b5d0*/  ULDC.64 UR6, c[0x0][0x400] ;  /* 0x0001000000067ab9 */ /* 0x000fe20000000a00 */
[----:B------:R-:W-:Y:S01]  /*b5e0*/  IMAD.IADD R7, R9, 0x1, R7 ;  /* 0x0000000109077824 */ /* 0x000fe200078e0207 */
[----:B------:R-:W-:Y:S01]  /*b5f0*/  LEA R4, P1, R12, UR6, 0x1 ;  /* 0x000000060c047c11 */ /* 0x000fe2000f8208ff */
[----:B------:R-:W-:-:S03]  /*b600*/  IMAD.IADD R3, R13, 0x1, R3 ;  /* 0x000000010d037824 */ /* 0x000fc600078e0203 */
[----:B------:R-:W-:Y:S02]  /*b610*/  LEA.HI.X R7, R8, UR5, R7, 0x1, P0 ;  /* 0x0000000508077c11 */ /* 0x000fe400080f0c07 */
[----:B------:R-:W-:Y:S01]  /*b620*/  LEA.HI.X R8, R12, UR7, R3, 0x1, P1 ;  /* 0x000000070c087c11 */ /* 0x000fe200088f0c03 */
[----:B------:R-:W-:Y:S06]  /*b630*/  BRA.DIV UR4, `(.L_x_1791) ;  /* 0x000001ce04d47947 */ /* 0x000fec000b800000 */
[----:B------:R0:W1:Y:S04]  /*b640*/  SHFL.IDX PT, R3, R7, RZ, 0x1c1f ;  /* 0x001c1fff07037589 */ /* 0x00006800000e0000 */
[----:B------:R0:W2:Y:S04]  /*b650*/  SHFL.IDX PT, R0, R6, RZ, 0x1c1f ;  /* 0x001c1fff06007589 */ /* 0x0000a800000e0000 */
[----:B------:R0:W3:Y:S04]  /*b660*/  SHFL.IDX PT, R5, R8, RZ, 0x1c1f ;  /* 0x001c1fff08057589 */ /* 0x0000e800000e0000 */
[----:B------:R0:W4:Y:S02]  /*b670*/  SHFL.IDX PT, R14, R4, RZ, 0x1c1f ;  /* 0x001c1fff040e7589 */ /* 0x00012400000e0000 */
.L_x_2126:
[----:B------:R-:W-:Y:S01]  /*b680*/  IMAD R63, R163, R20, RZ ;  /* 0x00000014a33f7224 */ /* 0x000fe200078e02ff */
[----:B------:R-:W-:Y:S01]  /*b690*/  BSSY B1, `(.L_x_1792) ;  /* 0x0000052000017945 */ /* 0x000fe20003800000 */
[----:B------:R-:W-:Y:S02]  /*b6a0*/  CS2R R58, SRZ ;  /* 0x00000000003a7805 */ /* 0x000fe4000001ff00 */
[----:B------:R-:W-:Y:S02]  /*b6b0*/  CS2R R54, SRZ ;  /* 0x0000000000367805 */ /* 0x000fe4000001ff00 */
[----:B------:R-:W-:Y:S02]  /*b6c0*/  CS2R R50, SRZ ;  /* 0x0000000000327805 */ /* 0x000fe4000001ff00 */
[----:B------:R-:W-:Y:S02]  /*b6d0*/  ISETP.GE.AND P0, PT, R10, R63, PT ;  /* 0x0000003f0a00720c */ /* 0x000fe40003f06270 */
        /* <DEDUP_REMOVED lines=10> */
[----:B------:R-:W-:Y:S01]  /*b780*/  ULDC UR4, c[0x0][0x3f4] ;  /* 0x0000fd0000047ab9 */ /* 0x000fe20000000800 */
[----:B------:R-:W-:Y:S02]  /*b790*/  CS2R R60, SRZ ;  /* 0x00000000003c7805 */ /* 0x000fe4000001ff00 */
[----:B------:R-:W-:Y:S02]  /*b7a0*/  ISETP.GE.AND P3, PT, R171, UR4, PT ;  /* 0x00000004ab007c0c */ /* 0x000fe4000bf66270 */
[----:B------:R-:W-:Y:S02]  /*b7b0*/  CS2R R58, SRZ ;  /* 0x00000000003a7805 */ /* 0x000fe4000001ff00 */
[----:B------:R-:W-:Y:S01]  /*b7c0*/  ISETP.GE.AND P2, PT, R169, UR4, PT ;  /* 0x00000004a9007c0c */ /* 0x000fe2000bf46270 */
[----:B------:R-:W-:Y:S01]  /*b7d0*/  ULDC.64 UR6, c[0x0][0x208] ;  /* 0x0000820000067ab9 */ /* 0x000fe20000000a00 */
[----:B------:R-:W-:Y:S02]  /*b7e0*/  ISETP.GE.AND P1, PT, R170, UR4, PT ;  /* 0x00000004aa007c0c */ /* 0x000fe4000bf26270 */
[----:B------:R-:W-:-:S02]  /*b7f0*/  ISETP.GE.AND P0, PT, R168, UR4, PT ;  /* 0x00000004a8007c0c */ /* 0x000fc4000bf06270 */
[----:B------:R-:W-:-:S03]  /*b800*/  ISETP.GE.AND P4, PT, R160, UR4, PT ;  /* 0x00000004a0007c0c */ /* 0x000fc6000bf86270 */
[C---:B------:R-:W-:Y:S01]  /*b810*/  @!P3 IMAD.SHL.U32 R27, R171.reuse, 0x2, RZ ;  /* 0x00000002ab1bb824 */ /* 0x040fe200078e00ff */
[----:B------:R-:W-:-:S03]  /*b820*/  @!P3 SHF.L.U64.HI R20, R171, 0x1, R197 ;  /* 0x00000001ab14b819 */ /* 0x000fc600000102c5 */
[C---:B------:R-:W-:Y:S01]  /*b830*/  @!P2 IMAD.SHL.U32 R35, R169.reuse, 0x2, RZ ;  /* 0x00000002a923a824 */ /* 0x040fe200078e00ff */
[----:B------:R-:W-:Y:S01]  /*b840*/  @!P2 SHF.L.U64.HI R12, R169, 0x1, R196 ;  /* 0x00000001a90ca819 */ /* 0x000fe200000102c4 */
[----:B------:R-:W-:Y:S01]  /*b850*/  @!P1 IMAD.SHL.U32 R43, R170, 0x2, RZ ;  /* 0x00000002aa2b9824 */ /* 0x000fe200078e00ff */
[-C--:B--2---:R-:W-:Y:S01]  /*b860*/  @!P3 IADD3 R24, P6, R0, R27.reuse, RZ ;  /* 0x0000001b0018b210 */ /* 0x084fe20007fde0ff */
[----:B------:R-:W-:Y:S01]  /*b870*/  @!P0 IMAD.SHL.U32 R65, R168, 0x2, RZ ;  /* 0x00000002a8418824 */ /* 0x000fe200078e00ff */
[----:B----4-:R-:W-:Y:S01]  /*b880*/  @!P3 IADD3 R26, P5, R14, R27, RZ ;  /* 0x0000001b0e1ab210 */ /* 0x010fe20007fbe0ff */
[----:B---3--:R-:W-:Y:S01]  /*b890*/  @!P4 IMAD.MOV.U32 R15, RZ, RZ, R5 ;  /* 0x000000ffff0fc224 */ /* 0x008fe200078e0005 */
[----:B-1----:R-:W-:Y:S02]  /*b8a0*/  @!P3 IADD3.X R25, R3, R20, RZ, P6, !PT ;  /* 0x000000140319b210 */ /* 0x002fe400037fe4ff */
[-C--:B------:R-:W-:Y:S01]  /*b8b0*/  @!P2 IADD3 R32, P6, R0, R35.reuse, RZ ;  /* 0x000000230020a210 */ /* 0x080fe20007fde0ff */
[----:B------:R-:W-:Y:S01]  /*b8c0*/  @!P3 IMAD.X R27, R5, 0x1, R20, P5 ;  /* 0x00000001051bb824 */ /* 0x000fe200028e0614 */
[----:B------:R-:W-:-:S02]  /*b8d0*/  @!P2 IADD3 R34, P5, R14, R35, RZ ;  /* 0x000000230e22a210 */ /* 0x000fc40007fbe0ff */
[----:B------:R-:W-:Y:S01]  /*b8e0*/  @!P1 SHF.L.U64.HI R20, R170, 0x1, R195 ;  /* 0x00000001aa149819 */ /* 0x000fe200000102c3 */
[--C-:B------:R-:W-:Y:S01]  /*b8f0*/  @!P2 IMAD.X R33, R3, 0x1, R12.reuse, P6 ;  /* 0x000000010321a824 */ /* 0x100fe200030e060c */
[-C--:B------:R-:W-:Y:S01]  /*b900*/  @!P1 IADD3 R40, P6, R0, R43.reuse, RZ ;  /* 0x0000002b00289210 */ /* 0x080fe20007fde0ff */
[----:B------:R-:W-:Y:S01]  /*b910*/  @!P2 IMAD.X R35, R5, 0x1, R12, P5 ;  /* 0x000000010523a824 */ /* 0x000fe200028e060c */
[----:B------:R-:W-:Y:S01]  /*b920*/  ISETP.GE.AND P5, PT, R172, UR4, PT ;  /* 0x00000004ac007c0c */ /* 0x000fe2000bfa6270 */
[----:B------:R-:W-:Y:S01]  /*b930*/  @!P4 IMAD.MOV.U32 R12, RZ, RZ, R0 ;  /* 0x000000ffff0cc224 */ /* 0x000fe200078e0000 */
[----:B------:R-:W-:Y:S01]  /*b940*/  @!P0 SHF.L.U64.HI R30, R168, 0x1, R194 ;  /* 0x00000001a81e8819 */ /* 0x000fe200000102c2 */
[----:B------:R-:W-:Y:S01]  /*b950*/  @!P1 IMAD.X R41, R3, 0x1, R20, P6 ;  /* 0x0000000103299824 */ /* 0x000fe200030e0614 */
[----:B------:R-:W-:Y:S02]  /*b960*/  @!P1 IADD3 R42, P6, R14, R43, RZ ;  /* 0x0000002b0e2a9210 */ /* 0x000fe40007fde0ff */
[----:B------:R-:W-:-:S03]  /*b970*/  @!P4 MOV R13, R3 ;  /* 0x00000003000dc202 */ /* 0x000fc60000000f00 */
[----:B------:R-:W-:Y:S01]  /*b980*/  @!P1 IMAD.X R43, R5, 0x1, R20, P6 ;  /* 0x00000001052b9824 */ /* 0x000fe200030e0614 */
[----:B------:R-:W-:Y:S01]  /*b990*/  @!P0 IADD3 R48, P6, R0, R65, RZ ;  /* 0x0000004100308210 */ /* 0x000fe20007fde0ff */
[----:B------:R-:W-:-:S04]  /*b9a0*/  @!P4 IMAD.WIDE R12, R160, 0x2, R12 ;  /* 0x00000002a00cc825 */ /* 0x000fc800078e020c */
[----:B------:R-:W-:Y:S01]  /*b9b0*/  @!P4 IMAD.WIDE R20, R160, 0x2, R14 ;  /* 0x00000002a014c825 */ /* 0x000fe200078e020e */
[----:B------:R1:W5:Y:S03]  /*b9c0*/  @!P4 LD.E.64 R60, desc[UR6][R12.64] ;  /* 0x000000060c3cc980 */ /* 0x000366000c101b00 */
[--C-:B------:R-:W-:Y:S01]  /*b9d0*/  @!P0 IMAD.X R49, R3, 0x1, R30.reuse, P6 ;  /* 0x0000000103318824 */ /* 0x100fe200030e061e */
[----:B------:R-:W-:Y:S01]  /*b9e0*/  @!P0 IADD3 R64, P6, R14, R65, RZ ;  /* 0x000000410e408210 */ /* 0x000fe20007fde0ff */
[C---:B------:R-:W-:Y:S01]  /*b9f0*/  @!P5 IMAD.SHL.U32 R15, R172.reuse, 0x2, RZ ;  /* 0x00000002ac0fd824 */ /* 0x040fe200078e00ff */
[----:B------:R1:W5:Y:S01]  /*ba00*/  @!P4 LD.E.64 R58, desc[UR6][R20.64] ;  /* 0x00000006143ac980 */ /* 0x000362000c101b00 */
[----:B------:R-:W-:Y:S02]  /*ba10*/  @!P5 SHF.L.U64.HI R28, R172, 0x1, R193 ;  /* 0x00000001ac1cd819 */ /* 0x000fe400000102c1 */
[----:B------:R-:W-:Y:S01]  /*ba20*/  CS2R R56, SRZ ;  /* 0x0000000000387805 */ /* 0x000fe2000001ff00 */
[----:B------:R-:W-:Y:S01]  /*ba30*/  @!P0 IMAD.X R65, R5, 0x1, R30, P6 ;  /* 0x0000000105418824 */ /* 0x000fe200030e061e */
[----:B------:R-:W-:-:S02]  /*ba40*/  @!P5 IADD3 R66, P4, R0, R15, RZ ;  /* 0x0000000f0042d210 */ /* 0x000fc40007f9e0ff */
[----:B------:R-:W-:Y:S02]  /*ba50*/  CS2R R54, SRZ ;  /* 0x0000000000367805 */ /* 0x000fe4000001ff00 */
[----:B------:R-:W-:Y:S02]  /*ba60*/  @!P5 IADD3 R14, P6, R14, R15, RZ ;  /* 0x0000000f0e0ed210 */ /* 0x000fe40007fde0ff */
[----:B------:R-:W-:Y:S02]  /*ba70*/  CS2R R52, SRZ ;  /* 0x0000000000347805 */ /* 0x000fe4000001ff00 */
[----:B------:R-:W-:Y:S01]  /*ba80*/  CS2R R50, SRZ ;  /* 0x0000000000327805 */ /* 0x000fe2000001ff00 */
[----:B------:R-:W-:Y:S01]  /*ba90*/  @!P5 IMAD.X R67, R3, 0x1, R28, P4 ;  /* 0x000000010343d824 */ /* 0x000fe200020e061c */
[----:B------:R-:W-:Y:S02]  /*baa0*/  @!P5 IADD3.X R15, R5, R28, RZ, P6, !PT ;  /* 0x0000001c050fd210 */ /* 0x000fe400037fe4ff */
[----:B------:R-:W-:-:S02]  /*bab0*/  CS2R R46, SRZ ;  /* 0x00000000002e7805 */ /* 0x000fc4000001ff00 */
[----:B------:R-:W-:Y:S02]  /*bac0*/  CS2R R44, SRZ ;  /* 0x00000000002c7805 */ /* 0x000fe4000001ff00 */
[----:B------:R-:W-:Y:S02]  /*bad0*/  CS2R R36, SRZ ;  /* 0x0000000000247805 */ /* 0x000fe4000001ff00 */
[----:B------:R-:W-:Y:S02]  /*bae0*/  CS2R R38, SRZ ;  /* 0x0000000000267805 */ /* 0x000fe4000001ff00 */
[----:B------:R-:W-:Y:S02]  /*baf0*/  CS2R R28, SRZ ;  /* 0x00000000001c7805 */ /* 0x000fe4000001ff00 */
[----:B------:R-:W-:Y:S01]  /*bb00*/  CS2R R30, SRZ ;  /* 0x00000000001e7805 */ /* 0x000fe2000001ff00 */
[----:B------:R1:W5:Y:S04]  /*bb10*/  @!P3 LD.E.64 R56, desc[UR6][R24.64] ;  /* 0x000000061838b980 */ /* 0x000368000c101b00 */
        /* <DEDUP_REMOVED lines=8> */
[----:B------:R1:W5:Y:S02]  /*bba0*/  @!P5 LD.E.64 R30, desc[UR6][R14.64] ;  /* 0x000000060e1ed980 */ /* 0x000364000c101b00 */
.L_x_1793:
[----:B------:R-:W-:Y:S05]  /*bbb0*/  BSYNC B1 ;  /* 0x0000000000017941 */ /* 0x000fea0003800000 */
.L_x_1792:
[----:B--2--5:R-:W-:Y:S01]  /*bbc0*/  IMAD.MOV.U32 R0, RZ, RZ, R58 ;  /* 0x000000ffff007224 */ /* 0x024fe200078e003a */
[----:B------:R-:W-:Y:S01]  /*bbd0*/  UMOV UR4, 0xffffffff ;  /* 0xffffffff00047882 */ /* 0x000fe20000000000 */
[----:B-1----:R-:W-:Y:S01]  /*bbe0*/  IMAD.MOV.U32 R3, RZ, RZ, R59 ;  /* 0x000000ffff037224 */ /* 0x002fe200078e003b */
[----:B------:R-:W-:Y:S01]  /*bbf0*/  CS2R R26, SRZ ;  /* 0x00000000001a7805 */ /* 0x000fe2000001ff00 */
[----:B---3--:R-:W-:Y:S01]  /*bc00*/  IMAD.MOV.U32 R5, RZ, RZ, R54 ;  /* 0x000000ffff057224 */ /* 0x008fe200078e0036 */
[----:B------:R-:W-:Y:S01]  /*bc10*/  PRMT R88, R0, 0x7610, R88 ;  /* 0x0000761000587816 */ /* 0x000fe20000000058 */
[----:B------:R-:W-:Y:S01]  /*bc20*/  IMAD.MOV.U32 R9, RZ, RZ, R55 ;  /* 0x000000ffff097224 */ /* 0x000fe200078e0037 */
[----:B------:R-:W-:Y:S01]  /*bc30*/  PRMT R87, R87, 0x5410, R3 ;  /* 0x0000541057577816 */ /* 0x000fe20000000003 */
[----:B------:R-:W-:Y:S02]  /*bc40*/  IMAD.MOV.U32 R0, RZ, RZ, R50 ;  /* 0x000000ffff007224 */ /* 0x000fe400078e0032 */
[----:B------:R-:W-:Y:S01]  /*bc50*/  IMAD.MOV.U32 R3, RZ, RZ, R51 ;  /* 0x000000ffff037224 */ /* 0x000fe200078e0033 */
[----:B------:R-:W-:Y:S01]  /*bc60*/  PRMT R85, R5, 0x5410, R9 ;  /* 0x0000541005557816 */ /* 0x000fe20000000009 */
[----:B------:R-:W-:Y:S01]  /*bc70*/  IMAD.MOV.U32 R9, RZ, RZ, R45 ;  /* 0x000000ffff097224 */ /* 0x000fe200078e002d */
[----:B------:R-:W-:-:S02]  /*bc80*/  MOV R5, R44 ;  /* 0x0000002c00057202 */ /* 0x000fc40000000f00 */
[----:B------:R-:W-:Y:S01]  /*bc90*/  PRMT R83, R0, 0x5410, R3 ;  /* 0x0000541000537816 */ /* 0x000fe20000000003 */
[----:B------:R-:W-:Y:S01]  /*bca0*/  IMAD.MOV.U32 R0, RZ, RZ, R38 ;  /* 0x000000ffff007224 */ /* 0x000fe200078e0026 */
[----:B------:R-:W-:Y:S01]  /*bcb0*/  PRMT R81, R5, 0x5410, R9 ;  /* 0x0000541005517816 */ /* 0x000fe20000000009 */
[----:B------:R-:W-:Y:S02]  /*bcc0*/  IMAD.MOV.U32 R3, RZ, RZ, R39 ;  /* 0x000000ffff037224 */ /* 0x000fe400078e0027 */
        /* <DEDUP_REMOVED lines=21> */
[----:B------:R-:W-:-:S05]  /*be20*/  IMAD.MOV.U32 R9, RZ, RZ, R29 ;  /* 0x000000ffff097224 */ /* 0x000fca00078e001d */
[----:B------:R-:W-:Y:S01]  /*be30*/  PRMT R78, R5, 0x5410, R9 ;  /* 0x00005410054e7816 */ /* 0x000fe20000000009 */
[----:B------:R-:W-:Y:S06]  /*be40*/  BRA.DIV UR4, `(.L_x_1794) ;  /* 0x000001ca04407947 */ /* 0x000fec000b800000 */
[----:B------:R1:W2:Y:S04]  /*be50*/  SHFL.IDX PT, R3, R7, 0x1, 0x1c1f ;  /* 0x003c1f0007037f89 */ /* 0x0002a800000e0000 */
[----:B------:R1:W3:Y:S04]  /*be60*/  SHFL.IDX PT, R0, R6, 0x1, 0x1c1f ;  /* 0x003c1f0006007f89 */ /* 0x0002e800000e0000 */
[----:B------:R1:W1:Y:S04]  /*be70*/  SHFL.IDX PT, R5, R8, 0x1, 0x1c1f ;  /* 0x003c1f0008057f89 */ /* 0x00026800000e0000 */
[----:B0-----:R-:W0:Y:S02]  /*be80*/  SHFL.IDX PT, R4, R4, 0x1, 0x1c1f ;  /* 0x003c1f0004047f89 */ /* 0x001e2400000e0000 */
.L_x_2132:
[----:B------:R-:W-:Y:S01]  /*be90*/  VIADD R10, R10, 0x40 ;  /* 0x000000400a0a7836 */ /* 0x000fe20000000000 */
[----:B-1----:R-:W-:Y:S01]  /*bea0*/  LOP3.LUT R6, R174, 0x18, R18, 0xf8, !PT ;  /* 0x00000018ae067812 */ /* 0x002fe200078ef812 */
[----:B------:R-:W-:Y:S01]  /*beb0*/  BSSY B1, `(.L_x_1795) ;  /* 0x0000054000017945 */ /* 0x000fe20003800000 */
[----:B------:R-:W-:Y:S02]  /*bec0*/  LOP3.LUT P0, RZ, R199, 0x4, RZ, 0xc0, !PT ;  /* 0x00000004c7ff7812 */ /* 0x000fe4000780c0ff */
[----:B------:R-:W-:Y:S02]  /*bed0*/  CS2R R40, SRZ ;  /* 0x0000000000287805 */ /* 0x000fe4000001ff00 */
[----:B------:R-:W-:Y:S02]  /*bee0*/  ISETP.GE.AND P1, PT, R10, R63, PT ;  /* 0x0000003f0a00720c */ /* 0x000fe40003f26270 */
[----:B------:R-:W-:Y:S02]  /*bef0*/  CS2R R32, SRZ ;  /* 0x0000000000207805 */ /* 0x000fe4000001ff00 */
[----:B------:R-:W-:-:S02]  /*bf00*/  LOP3.LUT R7, R6, R175, RZ, 0x3c, !PT ;  /* 0x000000af06077212 */ /* 0x000fc400078e3cff */
[----:B------:R-:W-:Y:S02]  /*bf10*/  CS2R R20, SRZ ;  /* 0x0000000000147805 */ /* 0x000fe4000001ff00 */
[----:B------:R-:W-:Y:S02]  /*bf20*/  CS2R R12, SRZ ;  /* 0x00000000000c7805 */ /* 0x000fe4000001ff00 */
[----:B------:R-:W-:Y:S02]  /*bf30*/  CS2R R8, SRZ ;  /* 0x0000000000087805 */ /* 0x000fe4000001ff00 */
[----:B------:R-:W-:Y:S01]  /*bf40*/  CS2R R48, SRZ ;  /* 0x0000000000307805 */ /* 0x000fe2000001ff00 */
[----:B------:R-:W-:Y:S01]  /*bf50*/  IMAD.IADD R7, R176, 0x1, R7 ;  /* 0x00000001b0077824 */ /* 0x000fe200078e0207 */
[----:B------:R-:W-:Y:S02]  /*bf60*/  CS2R R42, SRZ ;  /* 0x00000000002a7805 */ /* 0x000fe4000001ff00 */
[----:B------:R-:W-:-:S02]  /*bf70*/  CS2R R34, SRZ ;  /* 0x0000000000227805 */ /* 0x000fc4000001ff00 */
[----:B------:R-:W-:Y:S02]  /*bf80*/  CS2R R24, SRZ ;  /* 0x0000000000187805 */ /* 0x000fe4000001ff00 */
[----:B----4-:R-:W-:Y:S01]  /*bf90*/  CS2R R14, SRZ ;  /* 0x00000000000e7805 */ /* 0x010fe2000001ff00 */
[----:B------:R-:W-:Y:S01]  /*bfa0*/  IMAD R62, R7, 0x2, R16 ;  /* 0x00000002073e7824 */ /* 0x000fe200078e0210 */
        /* <DEDUP_REMOVED lines=9> */
[----:B------:R-:W-:-:S05]  /*c040*/  ISETP.GE.AND P1, PT, R168, UR4, PT ;  /* 0x00000004a8007c0c */ /* 0x000fca000bf26270 */
[C---:B------:R-:W-:Y:S02]  /*c050*/  @!P4 SHF.L.U32 R9, R171.reuse, 0x1, RZ ;  /* 0x00000001ab09c819 */ /* 0x040fe400000006ff */
[----:B------:R-:W-:Y:S02]  /*c060*/  @!P4 SHF.L.U64.HI R6, R171, 0x1, R197 ;  /* 0x00000001ab06c819 */ /* 0x000fe400000102c5 */
[C---:B------:R-:W-:Y:S01]  /*c070*/  @!P3 IMAD.SHL.U32 R73, R169.reuse, 0x2, RZ ;  /* 0x00000002a949b824 */ /* 0x040fe200078e00ff */
[-C--:B---3--:R-:W-:Y:S01]  /*c080*/  @!P4 IADD3 R10, P5, R0, R9.reuse, RZ ;  /* 0x00000009000ac210 */ /* 0x088fe20007fbe0ff */
[----:B------:R-:W-:Y:S01]  /*c090*/  @!P2 IMAD.SHL.U32 R67, R170, 0x2, RZ ;  /* 0x00000002aa43a824 */ /* 0x000fe200078e00ff */
[----:B------:R-:W-:Y:S01]  /*c0a0*/  @!P3 SHF.L.U64.HI R12, R169, 0x1, R196 ;  /* 0x00000001a90cb819 */ /* 0x000fe200000102c4 */
[----:B------:R-:W-:Y:S01]  /*c0b0*/  @!P1 IMAD.SHL.U32 R7, R168, 0x2, RZ ;  /* 0x00000002a8079824 */ /* 0x000fe200078e00ff */
[----:B0-----:R-:W-:Y:S01]  /*c0c0*/  @!P4 IADD3 R8, P6, R4, R9, RZ ;  /* 0x000000090408c210 */ /* 0x001fe20007fde0ff */
[----:B--2---:R-:W-:Y:S01]  /*c0d0*/  @!P4 IMAD.X R11, R3, 0x1, R6, P5 ;  /* 0x00000001030bc824 */ /* 0x004fe200028e0606 */
[----:B------:R-:W-:-:S02]  /*c0e0*/  @!P3 IADD3 R76, P5, R0, R73, RZ ;  /* 0x00000049004cb210 */ /* 0x000fc40007fbe0ff */
[----:B------:R-:W-:Y:S01]  /*c0f0*/  @!P2 SHF.L.U64.HI R14, R170, 0x1, R195 ;  /* 0x00000001aa0ea819 */ /* 0x000fe200000102c3 */
[----:B------:R-:W-:Y:S01]  /*c100*/  @!P4 IMAD.X R9, R5, 0x1, R6, P6 ;  /* 0x000000010509c824 */ /* 0x000fe200030e0606 */
[----:B------:R-:W-:Y:S01]  /*c110*/  @!P3 IADD3 R72, P6, R4, R73, RZ ;  /* 0x000000490448b210 */ /* 0x000fe20007fde0ff */
[----:B------:R-:W-:Y:S01]  /*c120*/  @!P3 IMAD.X R77, R3, 0x1, R12, P5 ;  /* 0x00000001034db824 */ /* 0x000fe200028e060c */
[-C--:B------:R-:W-:Y:S02]  /*c130*/  @!P2 IADD3 R70, P5, R0, R67.reuse, RZ ;  /* 0x000000430046a210 */ /* 0x080fe40007fbe0ff */
[----:B------:R-:W-:Y:S02]  /*c140*/  @!P3 IADD3.X R73, R5, R12, RZ, P6, !PT ;  /* 0x0000000c0549b210 */ /* 0x000fe400037fe4ff */
[----:B------:R-:W-:Y:S01]  /*c150*/  @!P1 SHF.L.U64.HI R20, R168, 0x1, R194 ;  /* 0x00000001a8149819 */ /* 0x000fe200000102c2 */
[----:B------:R-:W-:Y:S01]  /*c160*/  @!P2 IMAD.X R71, R3, 0x1, R14, P5 ;  /* 0x000000010347a824 */ /* 0x000fe200028e060e */
[----:B------:R-:W-:-:S02]  /*c170*/  @!P2 IADD3 R66, P6, R4, R67, RZ ;  /* 0x000000430442a210 */ /* 0x000fc40007fde0ff */
[----:B------:R-:W-:-:S03]  /*c180*/  @!P1 IADD3 R64, P5, R0, R7, RZ ;  /* 0x0000000700409210 */ /* 0x000fc60007fbe0ff */
[----:B------:R-:W-:Y:S01]  /*c190*/  @!P2 IMAD.X R67, R5, 0x1, R14, P6 ;  /* 0x000000010543a824 */ /* 0x000fe200030e060e */
[----:B------:R-:W-:Y:S01]  /*c1a0*/  ISETP.GE.AND P6, PT, R160, UR4, PT ;  /* 0x00000004a0007c0c */ /* 0x000fe2000bfc6270 */
[----:B------:R-:W-:Y:S01]  /*c1b0*/  @!P1 IMAD.X R65, R3, 0x1, R20, P5 ;  /* 0x0000000103419824 */ /* 0x000fe200028e0614 */
[----:B------:R-:W-:-:S05]  /*c1c0*/  @!P1 IADD3 R6, P5, R4, R7, RZ ;  /* 0x0000000704069210 */ /* 0x000fca0007fbe0ff */
[----:B------:R-:W-:Y:S01]  /*c1d0*/  @!P1 IMAD.X R7, R5, 0x1, R20, P5 ;  /* 0x0000000105079824 */ /* 0x000fe200028e0614 */
[----:B------:R-:W-:-:S05]  /*c1e0*/  ISETP.GE.AND P5, PT, R172, UR4, PT ;  /* 0x00000004ac007c0c */ /* 0x000fca000bfa6270 */
[----:B------:R-:W-:Y:S02]  /*c1f0*/  @!P6 IMAD.MOV.U32 R12, RZ, RZ, R0 ;  /* 0x000000ffff0ce224 */ /* 0x000fe400078e0000 */
[----:B------:R-:W-:Y:S02]  /*c200*/  @!P6 IMAD.MOV.U32 R13, RZ, RZ, R3 ;  /* 0x000000ffff0de224 */ /* 0x000fe400078e0003 */
[----:B------:R-:W-:-:S04]  /*c210*/  @!P6 IMAD.WIDE R14, R160, 0x2, R4 ;  /* 0x00000002a00ee825 */ /* 0x000fc800078e0204 */
[----:B------:R-:W-:Y:S01]  /*c220*/  @!P6 IMAD.WIDE R12, R160, 0x2, R12 ;  /* 0x00000002a00ce825 */ /* 0x000fe200078e020c */
[C---:B------:R-:W-:Y:S01]  /*c230*/  @!P5 SHF.L.U32 R21, R172.reuse, 0x1, RZ ;  /* 0x00000001ac15d819 */ /* 0x040fe200000006ff */
[----:B------:R0:W5:Y:S01]  /*c240*/  @!P6 LD.E.64 R26, desc[UR6][R14.64] ;  /* 0x000000060e1ae980 */ /* 0x000162000c101b00 */
[----:B------:R-:W-:-:S03]  /*c250*/  @!P5 SHF.L.U64.HI R20, R172, 0x1, R193 ;  /* 0x00000001ac14d819 */ /* 0x000fc600000102c1 */
[----:B------:R1:W5:Y:S01]  /*c260*/  @!P6 LD.E.64 R48, desc[UR6][R12.64] ;  /* 0x000000060c30e980 */ /* 0x000362000c101b00 */
[-C--:B------:R-:W-:Y:S02]  /*c270*/  @!P5 IADD3 R74, P6, R0, R21.reuse, RZ ;  /* 0x00000015004ad210 */ /* 0x080fe40007fde0ff */
[----:B------:R-:W-:Y:S02]  /*c280*/  CS2R R42, SRZ ;  /* 0x00000000002a7805 */ /* 0x000fe4000001ff00 */
[----:B------:R-:W-:Y:S01]  /*c290*/  CS2R R40, SRZ ;  /* 0x0000000000287805 */ /* 0x000fe2000001ff00 */
[----:B------:R-:W-:Y:S01]  /*c2a0*/  @!P5 IMAD.X R75, R3, 0x1, R20, P6 ;  /* 0x00000001034bd824 */ /* 0x000fe200030e0614 */
[----:B------:R-:W-:Y:S02]  /*c2b0*/  @!P5 IADD3 R4, P6, R4, R21, RZ ;  /* 0x000000150404d210 */ /* 0x000fe40007fde0ff */
[----:B------:R2:W5:Y:S01]  /*c2c0*/  @!P4 LD.E.64 R42, desc[UR6][R10.64] ;  /* 0x000000060a2ac980 */ /* 0x000562000c101b00 */
[----:B------:R-:W-:-:S02]  /*c2d0*/  CS2R R34, SRZ ;  /* 0x0000000000227805 */ /* 0x000fc4000001ff00 */
[----:B------:R-:W-:Y:S02]  /*c2e0*/  CS2R R32, SRZ ;  /* 0x0000000000207805 */ /* 0x000fe4000001ff00 */
[----:B------:R-:W-:Y:S01]  /*c2f0*/  CS2R R24, SRZ ;  /* 0x0000000000187805 */ /* 0x000fe2000001ff00 */
[----:B------:R-:W-:Y:S01]  /*c300*/  @!P5 IMAD.X R5, R5, 0x1, R20, P6 ;  /* 0x000000010505d824 */ /* 0x000fe200030e0614 */
[----:B------:R3:W5:Y:S01]  /*c310*/  @!P4 LD.E.64 R40, desc[UR6][R8.64] ;  /* 0x000000060828c980 */ /* 0x000762000c101b00 */
[----:B------:R-:W-:Y:S02]  /*c320*/  CS2R R20, SRZ ;  /* 0x0000000000147805 */ /* 0x000fe4000001ff00 */
[----:B0-----:R-:W-:Y:S02]  /*c330*/  CS2R R14, SRZ ;  /* 0x00000000000e7805 */ /* 0x001fe4000001ff00 */
[----:B-1----:R-:W-:Y:S01]  /*c340*/  CS2R R12, SRZ ;  /* 0x00000000000c7805 */ /* 0x002fe2000001ff00 */
[----:B------:R1:W5:Y:S01]  /*c350*/  @!P3 LD.E.64 R34, desc[UR6][R76.64] ;  /* 0x000000064c22b980 */ /* 0x000362000c101b00 */
[----:B--2---:R-:W-:-:S03]  /*c360*/  CS2R R10, SRZ ;  /* 0x00000000000a7805 */ /* 0x004fc6000001ff00 */
[----:B------:R1:W5:Y:S01]  /*c370*/  @!P3 LD.E.64 R32, desc[UR6][R72.64] ;  /* 0x000000064820b980 */ /* 0x000362000c101b00 */
[----:B---3--:R-:W-:-:S03]  /*c380*/  CS2R R8, SRZ ;  /* 0x0000000000087805 */ /* 0x008fc6000001ff00 */
[----:B------:R1:W5:Y:S04]  /*c390*/  @!P2 LD.E.64 R24, desc[UR6][R70.64] ;  /* 0x000000064618a980 */ /* 0x000368000c101b00 */
[----:B------:R1:W5:Y:S04]  /*c3a0*/  @!P2 LD.E.64 R20, desc[UR6][R66.64] ;  /* 0x000000064214a980 */ /* 0x000368000c101b00 */
[----:B------:R1:W5:Y:S04]  /*c3b0*/  @!P1 LD.E.64 R14, desc[UR6][R64.64] ;  /* 0x00000006400e9980 */ /* 0x000368000c101b00 */
[----:B------:R1:W5:Y:S04]  /*c3c0*/  @!P1 LD.E.64 R12, desc[UR6][R6.64] ;  /* 0x00000006060c9980 */ /* 0x000368000c101b00 */
[----:B------:R1:W5:Y:S04]  /*c3d0*/  @!P5 LD.E.64 R10, desc[UR6][R74.64] ;  /* 0x000000064a0ad980 */ /* 0x000368000c101b00 */
[----:B------:R1:W5:Y:S02]  /*c3e0*/  @!P5 LD.E.64 R8, desc[UR6][R4.64] ;  /* 0x000000060408d980 */ /* 0x000364000c101b00 */
.L_x_1796:
[----:B------:R-:W-:Y:S05]  /*c3f0*/  BSYNC B1 ;  /* 0x0000000000017941 */ /* 0x000fea0003800000 */
.L_x_1795:
[----:B01---5:R-:W-:Y:S01]  /*c400*/  IMAD.MOV.U32 R4, RZ, RZ, R26 ;  /* 0x000000ffff047224 */ /* 0x023fe200078e001a */
[----:B--2---:R-:W-:Y:S01]  /*c410*/  LEA.HI R3, R187, R187, RZ, 0x1 ;  /* 0x000000bbbb037211 */ /* 0x004fe200078f08ff */
[C---:B------:R-:W-:Y:S01]  /*c420*/  VIADD R5, R62.reuse, 0xc400 ;  /* 0x0000c4003e057836 */ /* 0x040fe20000000000 */
[----:B------:R-:W-:Y:S01]  /*c430*/  MOV R65, R42 ;  /* 0x0000002a00417202 */ /* 0x000fe20000000f00 */
[----:B---3--:R-:W-:Y:S01]  /*c440*/  VIADD R0, R62, 0xc440 ;  /* 0x0000c4403e007836 */ /* 0x008fe20000000000 */
[----:B------:R-:W-:Y:S01]  /*c450*/  PRMT R75, R4, 0x7610, R75 ;  /* 0x00007610044b7816 */ /* 0x000fe2000000004b */
[----:B------:R-:W-:Y:S01]  /*c460*/  @P0 VIADD R0, R5, 0xffffffc0 ;  /* 0xffffffc005000836 */ /* 0x000fe20000000000 */
[----:B------:R-:W-:Y:S01]  /*c470*/  LOP3.LUT R4, R3, 0xfffffffe, RZ, 0xc0, !PT ;  /* 0xfffffffe03047812 */ /* 0x000fe200078ec0ff */
[----:B------:R-:W-:Y:S01]  /*c480*/  IMAD.MOV.U32 R6, RZ, RZ, R40 ;  /* 0x000000ffff067224 */ /* 0x000fe200078e0028 */
[----:B------:R-:W-:Y:S01]  /*c490*/  MOV R5, R27 ;  /* 0x0000001b00057202 */ /* 0x000fe20000000f00 */
[----:B------:R-:W-:Y:S01]  /*c4a0*/  IMAD.MOV.U32 R7, RZ, RZ, R41 ;  /* 0x000000ffff077224 */ /* 0x000fe200078e0029 */
[----:B------:R-:W-:Y:S01]  /*c4b0*/  PRMT R74, R65, 0x7610, R74 ;  /* 0x00007610414a7816 */ /* 0x000fe2000000004a */
[----:B------:R-:W-:Y:S01]  /*c4c0*/  IMAD.IADD R4, R187, 0x1, -R4 ;  /* 0x00000001bb047824 */ /* 0x000fe200078e0a04 */
[----:B------:R-:W-:Y:S01]  /*c4d0*/  PRMT R75, R75, 0x5410, R5 ;  /* 0x000054104b4b7816 */ /* 0x000fe20000000005 */
[----:B------:R-:W-:Y:S01]  /*c4e0*/  IMAD.MOV.U32 R3, RZ, RZ, R32 ;  /* 0x000000ffff037224 */ /* 0x000fe200078e0020 */
[----:B------:R-:W-:Y:S01]  /*c4f0*/  PRMT R73, R6, 0x5410, R7 ;  /* 0x0000541006497816 */ /* 0x000fe20000000007 */
[----:B------:R-:W-:Y:S01]  /*c500*/  IMAD.MOV.U32 R6, RZ, RZ, R33 ;  /* 0x000000ffff067224 */ /* 0x000fe200078e0021 */
[----:B------:R-:W-:Y:S01]  /*c510*/  SHF.L.U32 R5, R4, 0x1f, RZ ;  /* 0x0000001f04057819 */ /* 0x000fe200000006ff */
[----:B------:R-:W-:Y:S01]  /*c520*/  IMAD.MOV.U32 R7, RZ, RZ, R20 ;  /* 0x000000ffff077224 */ /* 0x000fe200078e0014 */
[----:B------:R-:W-:Y:S01]  /*c530*/  VIADDMNMX R71, R63, -R177, 0x80, PT ;  /* 0x000000803f477446 */ /* 0x000fe200038009b1 */
[----:B------:R-:W-:Y:S01]  /*c540*/  IMAD.MOV.U32 R4, RZ, RZ, R12 ;  /* 0x000000ffff047224 */ /* 0x000fe200078e000c */
[----:B------:R-:W0:Y:S01]  /*c550*/  SYNCS.PHASECHK.TRANS64.TRYWAIT P0, [R16+URZ+0x2a800], R5 ;  /* 0x02a80005100075a7 */ /* 0x000e22000800017f */
[----:B------:R-:W-:Y:S01]  /*c560*/  PRMT R70, R3, 0x5410, R6 ;  /* 0x0000541003467816 */ /* 0x000fe20000000006 */
[----:B------:R-:W-:Y:S01]  /*c570*/  IMAD.MOV.U32 R6, RZ, RZ, R13 ;  /* 0x000000ffff067224 */ /* 0x000fe200078e000d */
[----:B------:R-:W-:Y:S01]  /*c580*/  PRMT R66, R7, 0x7610, R66 ;  /* 0x0000761007427816 */ /* 0x000fe20000000042 */
[----:B------:R-:W-:Y:S01]  /*c590*/  IMAD.MOV.U32 R7, RZ, RZ, R8 ;  /* 0x000000ffff077224 */ /* 0x000fe200078e0008 */
[----:B------:R-:W-:Y:S01]  /*c5a0*/  MOV R3, R21 ;  /* 0x0000001500037202 */ /* 0x000fe20000000f00 */
[----:B------:R-:W-:Y:S01]  /*c5b0*/  BSSY B1, `(.L_x_1797) ;  /* 0x0000018000017945 */ /* 0x000fe20003800000 */
[----:B------:R-:W-:Y:S01]  /*c5c0*/  PRMT R64, R4, 0x5410, R6 ;  /* 0x0000541004407816 */ /* 0x000fe20000000006 */
[----:B------:R-:W-:Y:S01]  /*c5d0*/  IMAD.MOV.U32 R4, RZ, RZ, R9 ;  /* 0x000000ffff047224 */ /* 0x000fe200078e0009 */
[--C-:B------:R-:W-:Y:S01]  /*c5e0*/  PRMT R66, R66, 0x5410, R3.reuse ;  /* 0x0000541042427816 */ /* 0x100fe20000000003 */
        /* <DEDUP_REMOVED lines=8> */
[----:B------:R-:W-:Y:S01]  /*c670*/  ISETP.GE.AND P1, PT, R162, R71, PT ;  /* 0x00000047a200720c */ /* 0x000fe20003f26270 */
[----:B------:R-:W-:Y:S01]  /*c680*/  IMAD.MOV.U32 R7, RZ, RZ, R35 ;  /* 0x000000ffff077224 */ /* 0x000fe200078e0023 */
[----:B------:R-:W-:Y:S01]  /*c690*/  PRMT R74, R74, 0x5410, R4 ;  /* 0x000054104a4a7816 */ /* 0x000fe20000000004 */
[----:B------:R-:W-:-:S03]  /*c6a0*/  IMAD.MOV.U32 R4, RZ, RZ, R24 ;  /* 0x000000ffff047224 */ /* 0x000fc600078e0018 */
[----:B------:R-:W-:Y:S01]  /*c6b0*/  PRMT R72, R6, 0x5410, R7 ;  /* 0x0000541006487816 */ /* 0x000fe20000000007 */
[----:B------:R-:W-:Y:S02]  /*c6c0*/  IMAD.MOV.U32 R6, RZ, RZ, R25 ;  /* 0x000000ffff067224 */ /* 0x000fe400078e0019 */
[----:B------:R-:W-:-:S03]  /*c6d0*/  IMAD.MOV.U32 R7, RZ, RZ, R14 ;  /* 0x000000ffff077224 */ /* 0x000fc600078e000e */
[----:B------:R-:W-:Y:S01]  /*c6e0*/  PRMT R67, R4, 0x5410, R6 ;  /* 0x0000541004437816 */ /* 0x000fe20000000006 */
[----:B------:R-:W-:Y:S01]  /*c6f0*/  IMAD.MOV.U32 R4, RZ, RZ, R10 ;  /* 0x000000ffff047224 */ /* 0x000fe200078e000a */
[----:B------:R-:W-:Y:S01]  /*c700*/  PRMT R65, R7, 0x5410, R63 ;  /* 0x0000541007417816 */ /* 0x000fe2000000003f */
[----:B------:R-:W-:Y:S01]  /*c710*/  IMAD.MOV.U32 R6, RZ, RZ, R11 ;  /* 0x000000ffff067224 */ /* 0x000fe200078e000b */
[----:B0-----:R-:W-:Y:S06]  /*c720*/  @!P0 BRA `(.L_x_1798) ;  /* 0x000001c0007c8947 */ /* 0x001fec0003800000 */
.L_x_2133:
[----:B------:R-:W-:Y:S05]  /*c730*/  BSYNC B1 ;  /* 0x0000000000017941 */ /* 0x000fea0003800000 */
.L_x_1797:
        /* <DEDUP_REMOVED lines=13> */
[----:B------:R-:W-:Y:S01]  /*c810*/  SHF.R.U32.HI R90, RZ, 0x10, R59 ;  /* 0x00000010ff5a7819 */ /* 0x000fe2000001163b */
[--C-:B------:R-:W-:Y:S01]  /*c820*/  HADD2.F32 R77, -RZ, R88.reuse.H1_H1 ;  /* 0x30000058ff4d7230 */ /* 0x100fe20000004100 */
[--C-:B------:R-:W-:Y:S01]  /*c830*/  SHF.R.U32.HI R91, RZ, 0x10, R61.reuse ;  /* 0x00000010ff5b7819 */ /* 0x100fe2000001163d */
[----:B------:R-:W-:Y:S01]  /*c840*/  HADD2.F32 R89, -RZ, R88.H0_H0 ;  /* 0x20000058ff597230 */ /* 0x000fe20000004100 */
[----:B------:R-:W-:Y:S01]  /*c850*/  SHF.R.U64 R94, R60, 0x10, R61 ;  /* 0x000000103c5e7819 */ /* 0x000fe2000000123d */
[----:B------:R-:W-:Y:S01]  /*c860*/  HADD2.F32 R90, -RZ, R90.H0_H0 ;  /* 0x2000005aff5a7230 */ /* 0x000fe20000004100 */
[----:B------:R-:W-:Y:S01]  /*c870*/  SHF.R.U64 R93, R58, 0x10, R59 ;  /* 0x000000103a5d7819 */ /* 0x000fe2000000123b */
[----:B------:R-:W-:Y:S02]  /*c880*/  HADD2.F32 R88, -RZ, R91.H0_H0 ;  /* 0x2000005bff587230 */ /* 0x000fe40000004100 */
[----:B0-----:R-:W-:-:S02]  /*c890*/  HADD2.F32 R61, -RZ, R7.H1_H1 ;  /* 0x30000007ff3d7230 */ /* 0x001fc40000004100 */
[----:B------:R-:W-:Y:S02]  /*c8a0*/  HADD2.F32 R60, -RZ, R7.H0_H0 ;  /* 0x20000007ff3c7230 */ /* 0x000fe40000004100 */
[--C-:B------:R-:W-:Y:S02]  /*c8b0*/  HADD2.F32 R7, -RZ, R4.reuse.H0_H0 ;  /* 0x20000004ff077230 */ /* 0x100fe40000004100 */
[C---:B------:R-:W-:Y:S01]  /*c8c0*/  FMUL.FTZ R91, R61.reuse, R90 ;  /* 0x0000005a3d5b7220 */ /* 0x040fe20000410000 */
[----:B------:R-:W-:Y:S01]  /*c8d0*/  FMUL.FTZ R61, R61, R88 ;  /* 0x000000583d3d7220 */ /* 0x000fe20000410000 */
[----:B------:R-:W-:Y:S02]  /*c8e0*/  HADD2.F32 R4, -RZ, R4.H1_H1 ;  /* 0x30000004ff047230 */ /* 0x000fe40000004100 */
[--C-:B------:R-:W-:Y:S02]  /*c8f0*/  HADD2.F32 R58, -RZ, R6.reuse.H0_H0 ;  /* 0x20000006ff3a7230 */ /* 0x100fe40000004100 */
[----:B------:R-:W-:Y:S01]  /*c900*/  FFMA.FTZ R90, R60, R90, R61 ;  /* 0x0000005a3c5a7223 */ /* 0x000fe2000001003d */
[----:B------:R-:W-:-:S02]  /*c910*/  HADD2.F32 R59, -RZ, R6.H1_H1 ;  /* 0x30000006ff3b7230 */ /* 0x000fc40000004100 */
[----:B------:R-:W-:Y:S01]  /*c920*/  FFMA.FTZ R91, R60, R88, -R91 ;  /* 0x000000583c5b7223 */ /* 0x000fe2000001085b */
[----:B------:R-:W-:Y:S02]  /*c930*/  HADD2.F32 R61, -RZ, R87.H1_H1 ;  /* 0x30000057ff3d7230 */ /* 0x000fe40000004100 */
[C---:B------:R-:W-:Y:S01]  /*c940*/  FMUL.FTZ R92, R4.reuse, R89 ;  /* 0x00000059045c7220 */ /* 0x040fe20000410000 */
[----:B------:R-:W-:Y:S02]  /*c950*/  HADD2.F32 R6, -RZ, R5.H0_H0 ;  /* 0x20000005ff067230 */ /* 0x000fe40000004100 */
[-C--:B------:R-:W-:Y:S01]  /*c960*/  FMUL.FTZ R88, R4, R77.reuse ;  /* 0x0000004d04587220 */ /* 0x080fe20000410000 */
[----:B------:R-:W-:Y:S02]  /*c970*/  HADD2.F32 R87, -RZ, R87.H0_H0 ;  /* 0x20000057ff577230 */ /* 0x000fe40000004100 */
[----:B------:R-:W-:Y:S01]  /*c980*/  FFMA.FTZ R92, R7, R77, -R92 ;  /* 0x0000004d075c7223 */ /* 0x000fe2000001085c */
[----:B------:R-:W-:-:S02]  /*c990*/  HADD2.F32 R5, -RZ, R5.H1_H1 ;  /* 0x30000005ff057230 */ /* 0x000fc40000004100 */
[----:B------:R-:W-:Y:S01]  /*c9a0*/  FFMA.FTZ R89, R7, R89, R88 ;  /* 0x0000005907597223 */ /* 0x000fe20000010058 */
[----:B------:R-:W-:Y:S02]  /*c9b0*/  HADD2.F32 R60, -RZ, R93.H0_H0 ;  /* 0x2000005dff3c7230 */ /* 0x000fe40000004100 */
[C---:B------:R-:W-:Y:S01]  /*c9c0*/  FMUL.FTZ R77, R59.reuse, R61 ;  /* 0x0000003d3b4d7220 */ /* 0x040fe20000410000 */
[----:B------:R-:W-:Y:S02]  /*c9d0*/  HADD2.F32 R4, -RZ, R94.H0_H0 ;  /* 0x2000005eff047230 */ /* 0x000fe40000004100 */
[-C--:B------:R-:W-:Y:S01]  /*c9e0*/  FMUL.FTZ R88, R59, R87.reuse ;  /* 0x000000573b587220 */ /* 0x080fe20000410000 */
[C---:B------:R-:W-:Y:S01]  /*c9f0*/  FMUL.FTZ R7, R5.reuse, R60 ;  /* 0x0000003c05077220 */ /* 0x040fe20000410000 */
[C---:B------:R-:W-:Y:S01]  /*ca00*/  FFMA.FTZ R77, R58.reuse, R87, -R77 ;  /* 0x000000573a4d7223 */ /* 0x040fe2000001084d */
[-C--:B------:R-:W-:Y:S01]  /*ca10*/  FMUL.FTZ R59, R5, R4.reuse ;  /* 0x00000004053b7220 */ /* 0x080fe20000410000 */
[----:B------:R-:W-:Y:S01]  /*ca20*/  FFMA.FTZ R88, R58, R61, R88 ;  /* 0x0000003d3a587223 */ /* 0x000fe20000010058 */
[----:B------:R-:W-:Y:S01]  /*ca30*/  FFMA.FTZ R5, R6, R4, -R7 ;  /* 0x0000000406057223 */ /* 0x000fe20000010807 */
[----:B------:R-:W-:Y:S01]  /*ca40*/  F2FP.F16.F32.PACK_AB R7, R90, R91 ;  /* 0x0000005b5a07723e */ /* 0x000fe200000000ff */
[----:B------:R-:W-:Y:S01]  /*ca50*/  FFMA.FTZ R60, R6, R60, R59 ;  /* 0x0000003c063c7223 */ /* 0x000fe2000001003b */
[----:B------:R-:W-:-:S02]  /*ca60*/  F2FP.F16.F32.PACK_AB R4, R89, R92 ;  /* 0x0000005c5904723e */ /* 0x000fc400000000ff */
[----:B------:R-:W-:Y:S02]  /*ca70*/  F2FP.F16.F32.PACK_AB R6, R88, R77 ;  /* 0x0000004d5806723e */ /* 0x000fe400000000ff */
[----:B------:R-:W-:-:S05]  /*ca80*/  F2FP.F16.F32.PACK_AB R5, R60, R5 ;  /* 0x000000053c05723e */ /* 0x000fca00000000ff */
[----:B------:R0:W-:Y:S02]  /*ca90*/  STS.128 [R62+0xc400], R4 ;  /* 0x00c400043e007388 */ /* 0x0001e40000000c00 */
.L_x_1802:
[----:B------:R-:W-:Y:S05]  /*caa0*/  BSYNC B2 ;  /* 0x0000000000027941 */ /* 0x000fea0003800000 */
.L_x_1801:
[----:B------:R-:W-:Y:S04]  /*cab0*/  BSSY B2, `(.L_x_1803) ;  /* 0x000002c000027945 */ /* 0x000fe80003800000 */
[----:B------:R-:W-:Y:S05]  /*cac0*/  @P1 BRA `(.L_x_1804) ;  /* 0x0000000000a81947 */ /* 0x000fea0003800000 */
[----:B0-----:R-:W0:Y:S01]  /*cad0*/  LDS.128 R4, [R0] ;  /* 0x0000000000047984 */ /* 0x001e220000000c00 */
[----:B------:R-:W-:Y:S01]  /*cae0*/  SHF.R.U32.HI R59, RZ, 0x10, R57 ;  /* 0x00000010ff3b7819 */ /* 0x000fe20000011639 */
[----:B------:R-:W-:Y:S01]  /*caf0*/  HADD2.F32 R58, -RZ, R86.H0_H0 ;  /* 0x20000056ff3a7230 */ /* 0x000fe20000004100 */
[----:B------:R-:W-:Y:S01]  /*cb00*/  SHF.R.U32.HI R61, RZ, 0x10, R55 ;  /* 0x00000010ff3d7819 */ /* 0x000fe20000011637 */
[----:B------:R-:W-:Y:S01]  /*cb10*/  HADD2.F32 R60, -RZ, R85.H0_H0 ;  /* 0x20000055ff3c7230 */ /* 0x000fe20000004100 */
[----:B------:R-:W-:Y:S01]  /*cb20*/  SHF.R.U64 R89, R56, 0x10, R57 ;  /* 0x0000001038597819 */ /* 0x000fe20000001239 */
[----:B------:R-:W-:Y:S01]  /*cb30*/  HADD2.F32 R59, -RZ, R59.H0_H0 ;  /* 0x2000003bff3b7230 */ /* 0x000fe20000004100 */
[----:B------:R-:W-:Y:S01]  /*cb40*/  SHF.R.U64 R87, R54, 0x10, R55 ;  /* 0x0000001036577819 */ /* 0x000fe20000001237 */
[----:B------:R-:W-:Y:S02]  /*cb50*/  HADD2.F32 R61, -RZ, R61.H0_H0 ;  /* 0x2000003dff3d7230 */ /* 0x000fe40000004100 */
[----:B------:R-:W-:-:S02]  /*cb60*/  HADD2.F32 R85, -RZ, R85.H1_H1 ;  /* 0x30000055ff557230 */ /* 0x000fc40000004100 */
[----:B------:R-:W-:Y:S02]  /*cb70*/  HADD2.F32 R86, -RZ, R86.H1_H1 ;  /* 0x30000056ff567230 */ /* 0x000fe40000004100 */
[--C-:B0-----:R-:W-:Y:S02]  /*cb80*/  HADD2.F32 R57, -RZ, R7.reuse.H1_H1 ;  /* 0x30000007ff397230 */ /* 0x101fe40000004100 */
[----:B------:R-:W-:Y:S02]  /*cb90*/  HADD2.F32 R56, -RZ, R7.H0_H0 ;  /* 0x20000007ff387230 */ /* 0x000fe40000004100 */
[--C-:B------:R-:W-:Y:S02]  /*cba0*/  HADD2.F32 R7, -RZ, R4.reuse.H0_H0 ;  /* 0x20000004ff077230 */ /* 0x100fe40000004100 */
[C---:B------:R-:W-:Y:S01]  /*cbb0*/  FMUL.FTZ R90, R57.reuse, R59 ;  /* 0x0000003b395a7220 */ /* 0x040fe20000410000 */
[----:B------:R-:W-:Y:S02]  /*cbc0*/  HADD2.F32 R4, -RZ, R4.H1_H1 ;  /* 0x30000004ff047230 */ /* 0x000fe40000004100 */
[----:B------:R-:W-:Y:S01]  /*cbd0*/  FMUL.FTZ R77, R57, R61 ;  /* 0x0000003d394d7220 */ /* 0x000fe20000410000 */
[----:B------:R-:W-:-:S02]  /*cbe0*/  HADD2.F32 R54, -RZ, R6.H0_H0 ;  /* 0x20000006ff367230 */ /* 0x000fc40000004100 */
[----:B------:R-:W-:Y:S01]  /*cbf0*/  FFMA.FTZ R92, R56, R61, R90 ;  /* 0x0000003d385c7223 */ /* 0x000fe2000001005a */
[----:B------:R-:W-:Y:S02]  /*cc00*/  HADD2.F32 R55, -RZ, R6.H1_H1 ;  /* 0x30000006ff377230 */ /* 0x000fe40000004100 */
[----:B------:R-:W-:Y:S01]  /*cc10*/  FMUL.FTZ R88, R4, R60 ;  /* 0x0000003c04587220 */ /* 0x000fe20000410000 */
[--C-:B------:R-:W-:Y:S02]  /*cc20*/  HADD2.F32 R6, -RZ, R5.reuse.H0_H0 ;  /* 0x20000005ff067230 */ /* 0x100fe40000004100 */
[----:B------:R-:W-:Y:S01]  /*cc30*/  FFMA.FTZ R77, R56, R59, -R77 ;  /* 0x0000003b384d7223 */ /* 0x000fe2000001084d */
[-C--:B------:R-:W-:Y:S01]  /*cc40*/  FMUL.FTZ R90, R4, R58.reuse ;  /* 0x0000003a045a7220 */ /* 0x080fe20000410000 */
[----:B------:R-:W-:Y:S02]  /*cc50*/  HADD2.F32 R5, -RZ, R5.H1_H1 ;  /* 0x30000005ff057230 */ /* 0x000fe40000004100 */
[----:B------:R-:W-:Y:S01]  /*cc60*/  FFMA.FTZ R88, R7, R58, -R88 ;  /* 0x0000003a07587223 */ /* 0x000fe20000010858 */
[----:B------:R-:W-:-:S02]  /*cc70*/  HADD2.F32 R56, -RZ, R87.H0_H0 ;  /* 0x20000057ff387230 */ /* 0x000fc40000004100 */
[----:B------:R-:W-:Y:S01]  /*cc80*/  FFMA.FTZ R57, R7, R60, R90 ;  /* 0x0000003c07397223 */ /* 0x000fe2000001005a */
[----:B------:R-:W-:Y:S02]  /*cc90*/  HADD2.F32 R4, -RZ, R89.H0_H0 ;  /* 0x20000059ff047230 */ /* 0x000fe40000004100 */
[CC--:B------:R-:W-:Y:S01]  /*cca0*/  FMUL.FTZ R59, R55.reuse, R85.reuse ;  /* 0x00000055373b7220 */ /* 0x0c0fe20000410000 */
[----:B------:R-:W-:Y:S01]  /*ccb0*/  FMUL.FTZ R58, R55, R86 ;  /* 0x00000056373a7220 */ /* 0x000fe20000410000 */
[C---:B------:R-:W-:Y:S01]  /*ccc0*/  FMUL.FTZ R7, R5.reuse, R56 ;  /* 0x0000003805077220 */ /* 0x040fe20000410000 */
[----:B------:R-:W-:Y:S01]  /*ccd0*/  FMUL.FTZ R55, R5, R4 ;  /* 0x0000000405377220 */ /* 0x000fe20000410000 */
[C---:B------:R-:W-:Y:S01]  /*cce0*/  FFMA.FTZ R59, R54.reuse, R86, -R59 ;  /* 0x00000056363b7223 */ /* 0x040fe2000001083b */
[----:B------:R-:W-:Y:S01]  /*ccf0*/  FFMA.FTZ R58, R54, R85, R58 ;  /* 0x00000055363a7223 */ /* 0x000fe2000001003a */
[C---:B------:R-:W-:Y:S01]  /*cd00*/  FFMA.FTZ R5, R6.reuse, R4, -R7 ;  /* 0x0000000406057223 */ /* 0x040fe20000010807 */
[----:B------:R-:W-:Y:S01]  /*cd10*/  FFMA.FTZ R56, R6, R56, R55 ;  /* 0x0000003806387223 */ /* 0x000fe20000010037 */
[----:B------:R-:W-:-:S02]  /*cd20*/  F2FP.F16.F32.PACK_AB R7, R92, R77 ;  /* 0x0000004d5c07723e */ /* 0x000fc400000000ff */
[----:B------:R-:W-:Y:S02]  /*cd30*/  F2FP.F16.F32.PACK_AB R6, R58, R59 ;  /* 0x0000003b3a06723e */ /* 0x000fe400000000ff */
[----:B------:R-:W-:Y:S02]  /*cd40*/  F2FP.F16.F32.PACK_AB R4, R57, R88 ;  /* 0x000000583904723e */ /* 0x000fe400000000ff */
[----:B------:R-:W-:-:S05]  /*cd50*/  F2FP.F16.F32.PACK_AB R5, R56, R5 ;  /* 0x000000053805723e */ /* 0x000fca00000000ff */
[----:B------:R1:W-:Y:S02]  /*cd60*/  STS.128 [R0], R4 ;  /* 0x0000000400007388 */ /* 0x0003e40000000c00 */
.L_x_1804:
[----:B------:R-:W-:Y:S05]  /*cd70*/  BSYNC B2 ;  /* 0x0000000000027941 */ /* 0x000fea0003800000 */
.L_x_1803:
[----:B------:R-:W-:Y:S04]  /*cd80*/  BSSY B2, `(.L_x_1805) ;  /* 0x000002c000027945 */ /* 0x000fe80003800000 */
[----:B------:R-:W-:Y:S05]  /*cd90*/  @P2 BRA `(.L_x_1806) ;  /* 0x0000000000a82947 */ /* 0x000fea0003800000 */
[----:B01----:R-:W0:Y:S01]  /*cda0*/  LDS.128 R4, [R62+0x10400] ;  /* 0x010400003e047984 */ /* 0x003e220000000c00 */
        /* <DEDUP_REMOVED lines=40> */
[----:B------:R2:W-:Y:S02]  /*d030*/  STS.128 [R62+0x10400], R4 ;  /* 0x010400043e007388 */ /* 0x0005e40000000c00 */
.L_x_1806:
[----:B------:R-:W-:Y:S05]  /*d040*/  BSYNC B2 ;  /* 0x0000000000027941 */ /* 0x000fea0003800000 */
.L_x_1805:
[----:B------:R-:W-:Y:S04]  /*d050*/  BSSY B2, `(.L_x_1807) ;  /* 0x000002c000027945 */ /* 0x000fe80003800000 */
[----:B------:R-:W-:Y:S05]  /*d060*/  @P3 BRA `(.L_x_1808) ;  /* 0x0000000000a83947 */ /* 0x000fea0003800000 */
[----:B012---:R-:W0:Y:S01]  /*d070*/  LDS.128 R4, [R0+0x4000] ;  /* 0x0040000000047984 */ /* 0x007e220000000c00 */
        /* <DEDUP_REMOVED lines=41> */
.L_x_1808:
[----:B------:R-:W-:Y:S05]  /*d310*/  BSYNC B2 ;  /* 0x0000000000027941 */ /* 0x000fea0003800000 */
.L_x_1807:
[----:B------:R-:W-:Y:S04]  /*d320*/  BSSY B2, `(.L_x_1809) ;  /* 0x000002c000027945 */ /* 0x000fe80003800000 */
[----:B------:R-:W-:Y:S05]  /*d330*/  @P4 BRA `(.L_x_1810) ;  /* 0x0000000000a84947 */ /* 0x000fea0003800000 */
[----:B0123--:R-:W0:Y:S01]  /*d340*/  LDS.128 R4, [R62+0x14400] ;  /* 0x014400003e047984 */ /* 0x00fe220000000c00 */
[----:B------:R-:W-:Y:S01]  /*d350*/  SHF.R.U32.HI R45, RZ, 0x10, R37 ;  /* 0x00000010ff2d7819 */ /* 0x000fe20000011625 */
[----:B------:R-:W-:Y:S01]  /*d360*/  HADD2.F32 R44, -RZ, R80.H0_H0 ;  /* 0x20000050ff2c7230 */ /* 0x000fe20000004100 */
[--C-:B------:R-:W-:Y:S01]  /*d370*/  SHF.R.U32.HI R47, RZ, 0x10, R39.reuse ;  /* 0x00000010ff2f7819 */ /* 0x100fe20000011627 */
        /* <DEDUP_REMOVED lines=38> */
.L_x_1810:
[----:B------:R-:W-:Y:S05]  /*d5e0*/  BSYNC B2 ;  /* 0x0000000000027941 */ /* 0x000fea0003800000 */
.L_x_1809:
[----:B------:R-:W-:Y:S05]  /*d5f0*/  @P5 BRA `(.L_x_1800) ;  /* 0x0000000000a85947 */ /* 0x000fea0003800000 */
[----:B01234-:R-:W0:Y:S01]  /*d600*/  LDS.128 R4, [R0+0x8000] ;  /* 0x0080000000047984 */ /* 0x01fe220000000c00 */
        /* <DEDUP_REMOVED lines=41> */
.L_x_1800:
[----:B------:R-:W-:Y:S05]  /*d8a0*/  BSYNC B1 ;  /* 0x0000000000017941 */ /* 0x000fea0003800000 */
.L_x_1799:
        /* <DEDUP_REMOVED lines=53> */
.L_x_1813:
[----:B------:R-:W-:Y:S05]  /*dc00*/  BSYNC B1 ;  /* 0x0000000000017941 */ /* 0x000fea0003800000 */
.L_x_1812:
[----:B------:R-:W-:Y:S04]  /*dc10*/  BSSY B1, `(.L_x_1814) ;  /* 0x000002c000017945 */ /* 0x000fe80003800000 */
[----:B------:R-:W-:Y:S05]  /*dc20*/  @P1 BRA `(.L_x_1815) ;  /* 0x0000000000a81947 */ /* 0x000fea0003800000 */
[----:B0-----:R-:W0:Y:S01]  /*dc30*/  LDS.128 R4, [R0+0x2000] ;  /* 0x0020000000047984 */ /* 0x001e220000000c00 */
        /* <DEDUP_REMOVED lines=41> */
.L_x_1815:
[----:B------:R-:W-:Y:S05]  /*ded0*/  BSYNC B1 ;  /* 0x0000000000017941 */ /* 0x000fea0003800000 */
.L_x_1814:
[----:B------:R-:W-:Y:S04]  /*dee0*/  BSSY B1, `(.L_x_1816) ;  /* 0x000002c000017945 */ /* 0x000fe80003800000 */
[----:B------:R-:W-:Y:S05]  /*def0*/  @P2 BRA `(.L_x_1817) ;  /* 0x0000000000a82947 */ /* 0x000fea0003800000 */
[----:B01----:R-:W0:Y:S01]  /*df00*/  LDS.128 R4, [R62+0x12400] ;  /* 0x012400003e047984 */ /* 0x003e220000000c00 */
[----:B------:R-:W-:Y:S01]  /*df10*/  SHF.R.U32.HI R31, RZ, 0x10, R35 ;  /* 0x00000010ff1f7819 */ /* 0x000fe20000011623 */
[----:B------:R-:W-:Y:S01]  /*df20*/  HADD2.F32 R30, -RZ, R72.H0_H0 ;  /* 0x20000048ff1e7230 */ /* 0x000fe20000004100 */
[--C-:B------:R-:W-:Y:S01]  /*df30*/  SHF.R.U64 R37, R32, 0x10, R33.reuse ;  /* 0x0000001020257819 */ /* 0x100fe20000001221 */
[--C-:B------:R-:W-:Y:S01]  /*df40*/  HADD2.F32 R32, -RZ, R70.reuse.H0_H0 ;  /* 0x20000046ff207230 */ /* 0x100fe20000004100 */
[----:B------:R-:W-:Y:S01]  /*df50*/  SHF.R.U32.HI R33, RZ, 0x10, R33 ;  /* 0x00000010ff217819 */ /* 0x000fe20000011621 */
[----:B------:R-:W-:Y:S01]  /*df60*/  HADD2.F32 R31, -RZ, R31.H0_H0 ;  /* 0x2000001fff1f7230 */ /* 0x000fe20000004100 */
[----:B------:R-:W-:Y:S01]  /*df70*/  SHF.R.U64 R39, R34, 0x10, R35 ;  /* 0x0000001022277819 */ /* 0x000fe20000001223 */
[----:B------:R-:W-:Y:S02]  /*df80*/  HADD2.F32 R70, -RZ, R70.H1_H1 ;  /* 0x30000046ff467230 */ /* 0x000fe40000004100 */
[----:B------:R-:W-:-:S02]  /*df90*/  HADD2.F32 R33, -RZ, R33.H0_H0 ;  /* 0x20000021ff217230 */ /* 0x000fc40000004100 */
        /* <DEDUP_REMOVED lines=19> */
[C---:B------:R-:W-:Y:S01]  /*e0d0*/  FMUL.FTZ R31, R27.reuse, R70 ;  /* 0x000000461b1f7220 */ /* 0x040fe20000410000 */
        /* <DEDUP_REMOVED lines=12> */
.L_x_1817:
[----:B------:R-:W-:Y:S05]  /*e1a0*/  BSYNC B1 ;  /* 0x0000000000017941 */ /* 0x000fea0003800000 */
.L_x_1816:
[----:B------:R-:W-:Y:S04]  /*e1b0*/  BSSY B1, `(.L_x_1818) ;  /* 0x000002c000017945 */ /* 0x000fe80003800000 */
[----:B------:R-:W-:Y:S05]  /*e1c0*/  @P3 BRA `(.L_x_1819) ;  /* 0x0000000000a83947 */ /* 0x000fea0003800000 */
[----:B012---:R-:W0:Y:S01]  /*e1d0*/  LDS.128 R4, [R0+0x6000] ;  /* 0x0060000000047984 */ /* 0x007e220000000c00 */
[----:B------:R-:W-:Y:S01]  /*e1e0*/  SHF.R.U32.HI R27, RZ, 0x10, R25 ;  /* 0x00000010ff1b7819 */ /* 0x000fe20000011619 */
[----:B------:R-:W-:Y:S01]  /*e1f0*/  HADD2.F32 R26, -RZ, R67.H0_H0 ;  /* 0x20000043ff1a7230 */ /* 0x000fe20000004100 */
[----:B------:R-:W-:Y:S01]  /*e200*/  SHF.R.U32.HI R29, RZ, 0x10, R21 ;  /* 0x00000010ff1d7819 */ /* 0x000fe20000011615 */
[--C-:B------:R-:W-:Y:S01]  /*e210*/  HADD2.F32 R28, -RZ, R66.reuse.H0_H0 ;  /* 0x20000042ff1c7230 */ /* 0x100fe20000004100 */
        /* <DEDUP_REMOVED lines=25> */
[-C--:B------:R-:W-:Y:S01]  /*e3b0*/  FMUL.FTZ R29, R21, R67.reuse ;  /* 0x00000043151d7220 */ /* 0x080fe20000410000 */
        /* <DEDUP_REMOVED lines=11> */
.L_x_1819:
[----:B------:R-:W-:Y:S05]  /*e470*/  BSYNC B1 ;  /* 0x0000000000017941 */ /* 0x000fea0003800000 */
.L_x_1818:
[----:B------:R-:W-:Y:S04]  /*e480*/  BSSY B1, `(.L_x_1820) ;  /* 0x000002c000017945 */ /* 0x000fe80003800000 */
[----:B------:R-:W-:Y:S05]  /*e490*/  @P4 BRA `(.L_x_1821) ;  /* 0x0000000000a84947 */ /* 0x000fea0003800000 */
[----:B0123--:R-:W0:Y:S01]  /*e4a0*/  LDS.128 R4, [R62+0x16400] ;  /* 0x016400003e047984 */ /* 0x00fe220000000c00 */
        /* <DEDUP_REMOVED lines=41> */
.L_x_1821:
[----:B------:R-:W-:Y:S05]  /*e740*/  BSYNC B1 ;  /* 0x0000000000017941 */ /* 0x000fea0003800000 */
.L_x_1820:
[----:B------:R-:W-:Y:S05]  /*e750*/  @P5 BRA `(.L_x_1811) ;  /* 0x00000034009c5947 */ /* 0x000fea0003800000 */
[----:B01234-:R-:W0:Y:S01]  /*e760*/  LDS.128 R4, [R0+0xa000] ;  /* 0x00a0000000047984 */ /* 0x01fe220000000c00 */
        /* <DEDUP_REMOVED lines=9> */
[--C-:B0-----:R-:W-:Y:S02]  /*e800*/  HADD2.F32 R11, -RZ, R7.reuse.H1_H1 ;  /* 0x30000007ff0b7230 */ /* 0x101fe40000004100 */
[----:B------:R-:W-:Y:S02]  /*e810*/  HADD2.F32 R10, -RZ, R7.H0_H0 ;  /* 0x20000007ff0a7230 */ /* 0x000fe40000004100 */
[--C-:B------:R-:W-:Y:S02]  /*e820*/  HADD2.F32 R7, -RZ, R4.reuse.H0_H0 ;  /* 0x20000004ff077230 */ /* 0x100fe40000004100 */
[C---:B------:R-:W-:Y:S01]  /*e830*/  FMUL.FTZ R21, R11.reuse, R15 ;  /* 0x0000000f0b157220 */ /* 0x040fe20000410000 */
[----:B------:R-:W-:Y:S02]  /*e840*/  HADD2.F32 R4, -RZ, R4.H1_H1 ;  /* 0x30000004ff047230 */ /* 0x000fe40000004100 */
[----:B------:R-:W-:Y:S01]  /*e850*/  FMUL.FTZ R24, R11, R13 ;  /* 0x0000000d0b187220 */ /* 0x000fe20000410000 */
[----:B------:R-:W-:-:S02]  /*e860*/  HADD2.F32 R8, -RZ, R6.H0_H0 ;  /* 0x20000006ff087230 */ /* 0x000fc40000004100 */
[C---:B------:R-:W-:Y:S01]  /*e870*/  FFMA.FTZ R21, R10.reuse, R13, -R21 ;  /* 0x0000000d0a157223 */ /* 0x040fe20000010815 */
[----:B------:R-:W-:Y:S02]  /*e880*/  HADD2.F32 R9, -RZ, R6.H1_H1 ;  /* 0x30000006ff097230 */ /* 0x000fe40000004100 */
[----:B------:R-:W-:Y:S01]  /*e890*/  FFMA.FTZ R26, R10, R15, R24 ;  /* 0x0000000f0a1a7223 */ /* 0x000fe20000010018 */
[----:B------:R-:W-:Y:S02]  /*e8a0*/  HADD2.F32 R6, -RZ, R5.H0_H0 ;  /* 0x20000005ff067230 */ /* 0x000fe40000004100 */
[C---:B------:R-:W-:Y:S01]  /*e8b0*/  FMUL.FTZ R20, R4.reuse, R14 ;  /* 0x0000000e04147220 */ /* 0x040fe20000410000 */
[----:B------:R-:W-:Y:S01]  /*e8c0*/  FMUL.FTZ R24, R4, R12 ;  /* 0x0000000c04187220 */ /* 0x000fe20000410000 */
[----:B------:R-:W-:Y:S02]  /*e8d0*/  HADD2.F32 R10, -RZ, R3.H1_H1 ;  /* 0x30000003ff0a7230 */ /* 0x000fe40000004100 */
[----:B------:R-:W-:Y:S01]  /*e8e0*/  FMUL.FTZ R15, R9, R63 ;  /* 0x0000003f090f7220 */ /* 0x000fe20000410000 */
[----:B------:R-:W-:-:S02]  /*e8f0*/  HADD2.F32 R5, -RZ, R5.H1_H1 ;  /* 0x30000005ff057230 */ /* 0x000fc40000004100 */
[C---:B------:R-:W-:Y:S01]  /*e900*/  FFMA.FTZ R20, R7.reuse, R12, -R20 ;  /* 0x0000000c07147223 */ /* 0x040fe20000010814 */
[----:B------:R-:W-:Y:S02]  /*e910*/  HADD2.F32 R4, -RZ, R25.H0_H0 ;  /* 0x20000019ff047230 */ /* 0x000fe40000004100 */
[----:B------:R-:W-:Y:S01]  /*e920*/  FFMA.FTZ R11, R7, R14, R24 ;  /* 0x0000000e070b7223 */ /* 0x000fe20000010018 */
[----:B------:R-:W-:Y:S02]  /*e930*/  HADD2.F32 R3, -RZ, R27.H0_H0 ;  /* 0x2000001bff037230 */ /* 0x000fe40000004100 */
[-C--:B------:R-:W-:Y:S01]  /*e940*/  FMUL.FTZ R13, R9, R10.reuse ;  /* 0x0000000a090d7220 */ /* 0x080fe20000410000 */
[C---:B------:R-:W-:Y:S01]  /*e950*/  FFMA.FTZ R10, R8.reuse, R10, R15 ;  /* 0x0000000a080a7223 */ /* 0x040fe2000001000f */
[C---:B------:R-:W-:Y:S01]  /*e960*/  FMUL.FTZ R7, R5.reuse, R4 ;  /* 0x0000000405077220 */ /* 0x040fe20000410000 */
[----:B------:R-:W-:Y:S01]  /*e970*/  FMUL.FTZ R9, R5, R3 ;  /* 0x0000000305097220 */ /* 0x000fe20000410000 */
[----:B------:R-:W-:-:S02]  /*e980*/  FFMA.FTZ R13, R8, R63, -R13 ;  /* 0x0000003f080d7223 */ /* 0x000fc4000001080d */
[----:B------:R-:W-:Y:S01]  /*e990*/  FFMA.FTZ R5, R6, R3, -R7 ;  /* 0x0000000306057223 */ /* 0x000fe20000010807 */
[----:B------:R-:W-:Y:S01]  /*e9a0*/  F2FP.F16.F32.PACK_AB R7, R26, R21 ;  /* 0x000000151a07723e */ /* 0x000fe200000000ff */
[----:B------:R-:W-:Y:S01]  /*e9b0*/  FFMA.FTZ R8, R6, R4, R9 ;  /* 0x0000000406087223 */ /* 0x000fe20000010009 */
[----:B------:R-:W-:Y:S02]  /*e9c0*/  F2FP.F16.F32.PACK_AB R4, R11, R20 ;  /* 0x000000140b04723e */ /* 0x000fe400000000ff */
[----:B------:R-:W-:Y:S02]  /*e9d0*/  F2FP.F16.F32.PACK_AB R6, R10, R13 ;  /* 0x0000000d0a06723e */ /* 0x000fe400000000ff */
[----:B------:R-:W-:-:S05]  /*e9e0*/  F2FP.F16.F32.PACK_AB R5, R8, R5 ;  /* 0x000000050805723e */ /* 0x000fca00000000ff */
[----:B------:R0:W-:Y:S01]  /*e9f0*/  STS.128 [R0+0xa000], R4 ;  /* 0x00a0000400007388 */ /* 0x0001e20000000c00 */
[----:B------:R-:W-:Y:S05]  /*ea00*/  BRA `(.L_x_1811) ;  /* 0x0000003000f07947 */ /* 0x000fea0003800000 */
.L_x_1790:
[----:B------:R-:W0:Y:S01]  /*ea10*/  LDC R28, c[0x0][0x448] ;  /* 0x00011200ff1c7b82 */ /* 0x000e220000000800 */
[----:B------:R-:W-:Y:S01]  /*ea20*/  IMAD R3, R189, 0x40, R10 ;  /* 0x00000040bd037824 */ /* 0x000fe200078e020a */
[----:B------:R-:W-:Y:S01]  /*ea30*/  ULDC.64 UR4, c[0x0][0x3f8] ;  /* 0x0000fe0000047ab9 */ /* 0x000fe20000000a00 */
[----:B------:R-:W-:Y:S01]  /*ea40*/  ULDC.64 UR6, c[0x0][0x408] ;  /* 0x0001020000067ab9 */ /* 0x000fe20000000a00 */
[----:B------:R-:W-:Y:S02]  /*ea50*/  IMAD.MOV.U32 R8, RZ, RZ, R24 ;  /* 0x000000ffff087224 */ /* 0x000fe400078e0018 */
[----:B------:R-:W-:Y:S02]  /*ea60*/  IMAD.MOV.U32 R9, RZ, RZ, R29 ;  /* 0x000000ffff097224 */ /* 0x000fe400078e001d */
[----:B------:R-:W-:Y:S01]  /*ea70*/  IMAD.MOV.U32 R4, RZ, RZ, R26 ;  /* 0x000000ffff047224 */ /* 0x000fe200078e001a */
[----:B0-----:R-:W-:-:S13]  /*ea80*/  ISETP.NE.AND P0, PT, R28, 0x1, PT ;  /* 0x000000011c00780c */ /* 0x001fda0003f05270 */
[----:B------:R-:W0:Y:S08]  /*ea90*/  @P0 LDC R0, c[0x0][0x44c] ;  /* 0x00011300ff000b82 */ /* 0x000e300000000800 */
[----:B------:R-:W1:Y:S01]  /*eaa0*/  @P0 LDC R5, c[0x0][0x450] ;  /* 0x00011400ff050b82 */ /* 0x000e620000000800 */
[----:B0-----:R-:W-:-:S05]  /*eab0*/  @P0 IMAD.HI.U32 R0, R3, R0, RZ ;  /* 0x0000000003000227 */ /* 0x001fca00078e00ff */
[----:B-1----:R-:W-:Y:S02]  /*eac0*/  @P0 SHF.R.U32.HI R3, RZ, R5, R0 ;  /* 0x00000005ff030219 */ /* 0x002fe40000011600 */
[----:B------:R-:W-:Y:S02]  /*ead0*/  MOV R5, R31 ;  /* 0x0000001f00057202 */ /* 0x000fe40000000f00 */
        /* <DEDUP_REMOVED lines=17> */
[----:B------:R-:W0:Y:S04]  /*ebf0*/  SHFL.IDX PT, R3, R8, RZ, 0x1c1f ;  /* 0x001c1fff08037589 */ /* 0x000e2800000e0000 */
[----:B------:R-:W1:Y:S04]  /*ec00*/  SHFL.IDX PT, R0, R6, RZ, 0x1c1f ;  /* 0x001c1fff06007589 */ /* 0x000e6800000e0000 */
[----:B------:R2:W3:Y:S04]  /*ec10*/  SHFL.IDX PT, R5, R7, RZ, 0x1c1f ;  /* 0x001c1fff07057589 */ /* 0x0004e800000e0000 */
[----:B------:R2:W4:Y:S01]  /*ec20*/  SHFL.IDX PT, R14, R9, RZ, 0x1c1f ;  /* 0x001c1fff090e7589 */ /* 0x00052200000e0000 */
[----:B0-----:R-:W-:-:S02]  /*ec30*/  IMAD.MOV.U32 R21, RZ, RZ, R3 ;  /* 0x000000ffff157224 */ /* 0x001fc400078e0003 */
[----:B-12---:R-:W-:-:S07]  /*ec40*/  IMAD.MOV.U32 R20, RZ, RZ, R0 ;  /* 0x000000ffff147224 */ /* 0x006fce00078e0000 */
.L_x_2139:
[----:B------:R-:W-:Y:S01]  /*ec50*/  IMAD R73, R163, R28, RZ ;  /* 0x0000001ca3497224 */ /* 0x000fe200078e02ff */
[----:B------:R-:W-:Y:S01]  /*ec60*/  BSSY B1, `(.L_x_1823) ;  /* 0x0000030000017945 */ /* 0x000fe20003800000 */
[----:B----4-:R-:W-:Y:S01]  /*ec70*/  IMAD.MOV.U32 R50, RZ, RZ, R14 ;  /* 0x000000ffff327224 */ /* 0x010fe200078e000e */
[----:B------:R-:W-:Y:S01]  /*ec80*/  CS2R R44, SRZ ;  /* 0x00000000002c7805 */ /* 0x000fe2000001ff00 */
[----:B---3--:R-:W-:Y:S01]  /*ec90*/  IMAD.MOV.U32 R51, RZ, RZ, R5 ;  /* 0x000000ffff337224 */ /* 0x008fe200078e0005 */
        /* <DEDUP_REMOVED lines=20> */
[----:B------:R-:W-:-:S02]  /*ede0*/  CS2R R44, SRZ ;  /* 0x00000000002c7805 */ /* 0x000fc4000001ff00 */
[----:B------:R-:W-:Y:S02]  /*edf0*/  CS2R R46, SRZ ;  /* 0x00000000002e7805 */ /* 0x000fe4000001ff00 */
[----:B------:R-:W-:Y:S02]  /*ee00*/  CS2R R28, SRZ ;  /* 0x00000000001c7805 */ /* 0x000fe4000001ff00 */
[----:B------:R-:W-:-:S03]  /*ee10*/  @!P1 SHF.L.U32 R15, R191, 0x3, RZ ;  /* 0x00000003bf0f9819 */ /* 0x000fc600000006ff */
[----:B------:R-:W-:-:S04]  /*ee20*/  @!P0 IMAD.WIDE R4, R18, 0x2, R20 ;  /* 0x0000000212048825 */ /* 0x000fc800078e0214 */
[----:B------:R-:W-:Y:S01]  /*ee30*/  @!P2 IMAD.SHL.U32 R49, R192, 0x8, RZ ;  /* 0x00000008c031a824 */ /* 0x000fe200078e00ff */
[----:B------:R0:W5:Y:S01]  /*ee40*/  @!P0 LD.E.128 R32, desc[UR6][R4.64] ;  /* 0x0000000604208980 */ /* 0x000162000c101d00 */
[--C-:B------:R-:W-:Y:S01]  /*ee50*/  @!P1 IMAD.WIDE R12, R15, 0x2, R20.reuse ;  /* 0x000000020f0c9825 */ /* 0x100fe200078e0214 */
[----:B------:R-:W-:Y:S02]  /*ee60*/  CS2R R30, SRZ ;  /* 0x00000000001e7805 */ /* 0x000fe4000001ff00 */
[----:B------:R-:W-:Y:S02]  /*ee70*/  CS2R R40, SRZ ;  /* 0x0000000000287805 */ /* 0x000fe4000001ff00 */
[----:B------:R-:W-:Y:S01]  /*ee80*/  CS2R R42, SRZ ;  /* 0x00000000002a7805 */ /* 0x000fe2000001ff00 */
[----:B------:R-:W-:Y:S01]  /*ee90*/  @!P2 IMAD.WIDE R20, R49, 0x2, R20 ;  /* 0x000000023114a825 */ /* 0x000fe200078e0214 */
[----:B------:R-:W-:Y:S02]  /*eea0*/  CS2R R24, SRZ ;  /* 0x0000000000187805 */ /* 0x000fe4000001ff00 */
[----:B------:R-:W-:-:S02]  /*eeb0*/  CS2R R26, SRZ ;  /* 0x00000000001a7805 */ /* 0x000fc4000001ff00 */
[----:B------:R-:W-:Y:S02]  /*eec0*/  CS2R R36, SRZ ;  /* 0x0000000000247805 */ /* 0x000fe4000001ff00 */
[----:B------:R-:W-:Y:S01]  /*eed0*/  CS2R R38, SRZ ;  /* 0x0000000000267805 */ /* 0x000fe2000001ff00 */
[--C-:B------:R-:W-:Y:S01]  /*eee0*/  @!P1 IMAD.WIDE R14, R15, 0x2, R50.reuse ;  /* 0x000000020f0e9825 */ /* 0x100fe200078e0232 */
[----:B------:R1:W5:Y:S03]  /*eef0*/  @!P1 LD.E.128 R28, desc[UR6][R12.64] ;  /* 0x000000060c1c9980 */ /* 0x000366000c101d00 */
[--C-:B------:R-:W-:Y:S01]  /*ef00*/  @!P2 IMAD.WIDE R48, R49, 0x2, R50.reuse ;  /* 0x000000023130a825 */ /* 0x100fe200078e0232 */
[----:B------:R1:W5:Y:S03]  /*ef10*/  @!P1 LD.E.128 R40, desc[UR6][R14.64] ;  /* 0x000000060e289980 */ /* 0x000366000c101d00 */
[----:B0-----:R-:W-:Y:S01]  /*ef20*/  @!P0 IMAD.WIDE R4, R18, 0x2, R50 ;  /* 0x0000000212048825 */ /* 0x001fe200078e0232 */
[----:B------:R1:W5:Y:S04]  /*ef30*/  @!P2 LD.E.128 R24, desc[UR6][R20.64] ;  /* 0x000000061418a980 */ /* 0x000368000c101d00 */
[----:B------:R1:W5:Y:S04]  /*ef40*/  @!P0 LD.E.128 R44, desc[UR6][R4.64] ;  /* 0x00000006042c8980 */ /* 0x000368000c101d00 */
[----:B------:R1:W5:Y:S02]  /*ef50*/  @!P2 LD.E.128 R36, desc[UR6][R48.64] ;  /* 0x000000063024a980 */ /* 0x000364000c101d00 */
.L_x_1824:
[----:B------:R-:W-:Y:S05]  /*ef60*/  BSYNC B1 ;  /* 0x0000000000017941 */ /* 0x000fea0003800000 */
.L_x_1823:
[----:B-1---5:R-:W-:Y:S01]  /*ef70*/  IMAD.MOV.U32 R4, RZ, RZ, R46 ;  /* 0x000000ffff047224 */ /* 0x022fe200078e002e */
[----:B------:R-:W-:Y:S01]  /*ef80*/  UMOV UR4, 0xffffffff ;  /* 0xffffffff00047882 */ /* 0x000fe20000000000 */
        /* <DEDUP_REMOVED lines=29> */
[----:B------:R-:W-:Y:S02]  /*f160*/  PRMT R88, R88, 0x5410, R5 ;  /* 0x0000541058587816 */ /* 0x000fe40000000005 */
[----:B------:R-:W-:Y:S02]  /*f170*/  MOV R5, R31 ;  /* 0x0000001f00057202 */ /* 0x000fe40000000f00 */
[----:B------:R-:W-:Y:S01]  /*f180*/  PRMT R85, R0, 0x5410, R3 ;  /* 0x0000541000557816 */ /* 0x000fe20000000003 */
[----:B------:R-:W-:Y:S01]  /*f190*/  IMAD.MOV.U32 R0, RZ, RZ, R24 ;  /* 0x000000ffff007224 */ /* 0x000fe200078e0018 */
[----:B------:R-:W-:Y:S01]  /*f1a0*/  PRMT R86, R4, 0x5410, R5 ;  /* 0x0000541004567816 */ /* 0x000fe20000000005 */
[----:B------:R-:W-:-:S02]  /*f1b0*/  IMAD.MOV.U32 R4, RZ, RZ, R26 ;  /* 0x000000ffff047224 */ /* 0x000fc400078e001a */
[----:B------:R-:W-:Y:S02]  /*f1c0*/  IMAD.MOV.U32 R5, RZ, RZ, R27 ;  /* 0x000000ffff057224 */ /* 0x000fe400078e001b */
[----:B------:R-:W-:-:S03]  /*f1d0*/  IMAD.MOV.U32 R3, RZ, RZ, R25 ;  /* 0x000000ffff037224 */ /* 0x000fc600078e0019 */
[----:B------:R-:W-:Y:S02]  /*f1e0*/  PRMT R77, R4, 0x5410, R5 ;  /* 0x00005410044d7816 */ /* 0x000fe40000000005 */
[----:B------:R-:W-:Y:S02]  /*f1f0*/  CS2R R4, SRZ ;  /* 0x0000000000047805 */ /* 0x000fe4000001ff00 */
[----:B------:R-:W-:Y:S01]  /*f200*/  PRMT R76, R0, 0x5410, R3 ;  /* 0x00005410004c7816 */ /* 0x000fe20000000003 */
[----:B------:R-:W-:Y:S06]  /*f210*/  BRA.DIV UR4, `(.L_x_1825) ;  /* 0x0000019a044c7947 */ /* 0x000fec000b800000 */
[----:B------:R-:W0:Y:S04]  /*f220*/  SHFL.IDX PT, R3, R8, 0x1, 0x1c1f ;  /* 0x003c1f0008037f89 */ /* 0x000e2800000e0000 */
[----:B------:R-:W1:Y:S04]  /*f230*/  SHFL.IDX PT, R0, R6, 0x1, 0x1c1f ;  /* 0x003c1f0006007f89 */ /* 0x000e6800000e0000 */
[----:B------:R-:W2:Y:S04]  /*f240*/  SHFL.IDX PT, R7, R7, 0x1, 0x1c1f ;  /* 0x003c1f0007077f89 */ /* 0x000ea800000e0000 */
[----:B------:R3:W4:Y:S01]  /*f250*/  SHFL.IDX PT, R14, R9, 0x1, 0x1c1f ;  /* 0x003c1f00090e7f89 */ /* 0x00072200000e0000 */
[----:B0-----:R-:W-:-:S02]  /*f260*/  IMAD.MOV.U32 R61, RZ, RZ, R3 ;  /* 0x000000ffff3d7224 */ /* 0x001fc400078e0003 */
[----:B-1-3--:R-:W-:-:S07]  /*f270*/  IMAD.MOV.U32 R60, RZ, RZ, R0 ;  /* 0x000000ffff3c7224 */ /* 0x00afce00078e0000 */
.L_x_2145:
[----:B------:R-:W-:Y:S01]  /*f280*/  IADD3 R10, R10, 0x40, RZ ;  /* 0x000000400a0a7810 */ /* 0x000fe20007ffe0ff */
[----:B------:R-:W-:Y:S01]  /*f290*/  BSSY B1, `(.L_x_1826) ;  /* 0x000002f000017945 */ /* 0x000fe20003800000 */
[----:B----4-:R-:W-:Y:S01]  /*f2a0*/  IMAD.MOV.U32 R62, RZ, RZ, R14 ;  /* 0x000000ffff3e7224 */ /* 0x010fe200078e000e */
[----:B------:R-:W-:Y:S02]  /*f2b0*/  CS2R R8, SRZ ;  /* 0x0000000000087805 */ /* 0x000fe4000001ff00 */
[----:B------:R-:W-:Y:S01]  /*f2c0*/  ISETP.GE.AND P0, PT, R10, R73, PT ;  /* 0x000000490a00720c */ /* 0x000fe20003f06270 */
[----:B--2---:R-:W-:Y:S01]  /*f2d0*/  IMAD.MOV.U32 R63, RZ, RZ, R7 ;  /* 0x000000ffff3f7224 */ /* 0x004fe200078e0007 */
        /* <DEDUP_REMOVED lines=20> */
[----:B------:R-:W-:Y:S01]  /*f420*/  CS2R R52, SRZ ;  /* 0x0000000000347805 */ /* 0x000fe2000001ff00 */
[----:B------:R-:W-:-:S04]  /*f430*/  @!P0 IMAD.WIDE R12, R18, 0x2, R60 ;  /* 0x00000002120c8825 */ /* 0x000fc800078e023c */
[----:B------:R-:W-:Y:S01]  /*f440*/  @!P1 IMAD.SHL.U32 R65, R191, 0x8, RZ ;  /* 0x00000008bf419824 */ /* 0x000fe200078e00ff */
[----:B------:R0:W5:Y:S01]  /*f450*/  @!P0 LD.E.128 R48, desc[UR6][R12.64] ;  /* 0x000000060c308980 */ /* 0x000162000c101d00 */
[----:B------:R-:W-:Y:S01]  /*f460*/  @!P2 IMAD.SHL.U32 R67, R192, 0x8, RZ ;  /* 0x00000008c043a824 */ /* 0x000fe200078e00ff */
[----:B------:R-:W-:Y:S01]  /*f470*/  CS2R R54, SRZ ;  /* 0x0000000000367805 */ /* 0x000fe2000001ff00 */
[--C-:B------:R-:W-:Y:S01]  /*f480*/  @!P1 IMAD.WIDE R20, R65, 0x2, R60.reuse ;  /* 0x0000000241149825 */ /* 0x100fe200078e023c */
[----:B------:R-:W-:Y:S02]  /*f490*/  CS2R R8, SRZ ;  /* 0x0000000000087805 */ /* 0x000fe4000001ff00 */
[----:B------:R-:W-:Y:S02]  /*f4a0*/  CS2R R10, SRZ ;  /* 0x00000000000a7805 */ /* 0x000fe4000001ff00 */
[----:B------:R-:W-:Y:S01]  /*f4b0*/  CS2R R56, SRZ ;  /* 0x0000000000387805 */ /* 0x000fe2000001ff00 */
[----:B------:R-:W-:Y:S01]  /*f4c0*/  @!P2 IMAD.WIDE R60, R67, 0x2, R60 ;  /* 0x00000002433ca825 */ /* 0x000fe200078e023c */
[----:B------:R-:W-:-:S02]  /*f4d0*/  CS2R R58, SRZ ;  /* 0x00000000003a7805 */ /* 0x000fc4000001ff00 */
[----:B------:R-:W-:Y:S02]  /*f4e0*/  CS2R R14, SRZ ;  /* 0x00000000000e7805 */ /* 0x000fe4000001ff00 */
[----:B0-----:R-:W-:Y:S01]  /*f4f0*/  CS2R R12, SRZ ;  /* 0x00000000000c7805 */ /* 0x001fe2000001ff00 */
[--C-:B------:R-:W-:Y:S01]  /*f500*/  @!P1 IMAD.WIDE R64, R65, 0x2, R62.reuse ;  /* 0x0000000241409825 */ /* 0x100fe200078e023e */
[----:B------:R0:W5:Y:S03]  /*f510*/  @!P1 LD.E.128 R52, desc[UR6][R20.64] ;  /* 0x0000000614349980 */ /* 0x000166000c101d00 */
[--C-:B------:R-:W-:Y:S01]  /*f520*/  @!P2 IMAD.WIDE R66, R67, 0x2, R62.reuse ;  /* 0x000000024342a825 */ /* 0x100fe200078e023e */
[----:B------:R0:W5:Y:S03]  /*f530*/  @!P1 LD.E.128 R8, desc[UR6][R64.64] ;  /* 0x0000000640089980 */ /* 0x000166000c101d00 */
[----:B------:R-:W-:Y:S01]  /*f540*/  @!P0 IMAD.WIDE R62, R18, 0x2, R62 ;  /* 0x00000002123e8825 */ /* 0x000fe200078e023e */
[----:B------:R0:W5:Y:S04]  /*f550*/  @!P2 LD.E.128 R56, desc[UR6][R60.64] ;  /* 0x000000063c38a980 */ /* 0x000168000c101d00 */
[----:B------:R0:W5:Y:S04]  /*f560*/  @!P0 LD.E.128 R4, desc[UR6][R62.64] ;  /* 0x000000063e048980 */ /* 0x000168000c101d00 */
[----:B------:R0:W5:Y:S02]  /*f570*/  @!P2 LD.E.128 R12, desc[UR6][R66.64] ;  /* 0x00000006420ca980 */ /* 0x000164000c101d00 */
.L_x_1827:
[----:B------:R-:W-:Y:S05]  /*f580*/  BSYNC B1 ;  /* 0x0000000000017941 */ /* 0x000fea0003800000 */
.L_x_1826:
[----:B------:R-:W-:Y:S01]  /*f590*/  LEA.HI R0, R187, R187, RZ, 0x1 ;  /* 0x000000bbbb007211 */ /* 0x000fe200078f08ff */
[----:B-----5:R-:W-:Y:S01]  /*f5a0*/  IMAD.MOV.U32 R3, RZ, RZ, R4 ;  /* 0x000000ffff037224 */ /* 0x020fe200078e0004 */
[----:B------:R-:W-:Y:S01]  /*f5b0*/  VIADDMNMX R73, R73, -R177, 0x80, PT ;  /* 0x0000008049497446 */ /* 0x000fe200038009b1 */
[----:B0-----:R-:W-:Y:S01]  /*f5c0*/  IMAD.MOV.U32 R20, RZ, RZ, R5 ;  /* 0x000000ffff147224 */ /* 0x001fe200078e0005 */
[----:B------:R-:W-:Y:S01]  /*f5d0*/  LOP3.LUT R0, R0, 0xfffffffe, RZ, 0xc0, !PT ;  /* 0xfffffffe00007812 */ /* 0x000fe200078ec0ff */
[----:B------:R-:W-:Y:S01]  /*f5e0*/  IMAD.MOV.U32 R21, RZ, RZ, R7 ;  /* 0x000000ffff157224 */ /* 0x000fe200078e0007 */
[----:B------:R-:W-:Y:S01]  /*f5f0*/  BSSY B1, `(.L_x_1828) ;  /* 0x0000029000017945 */ /* 0x000fe20003800000 */
[----:B------:R-:W-:Y:S01]  /*f600*/  IMAD.MOV.U32 R60, RZ, RZ, R10 ;  /* 0x000000ffff3c7224 */ /* 0x000fe200078e000a */
[----:B------:R-:W-:Y:S01]  /*f610*/  PRMT R78, R3, 0x5410, R20 ;  /* 0x00005410034e7816 */ /* 0x000fe20000000014 */
[----:B------:R-:W-:Y:S01]  /*f620*/  IMAD.IADD R0, R187, 0x1, -R0 ;  /* 0x00000001bb007824 */ /* 0x000fe200078e0a00 */
[----:B------:R-:W-:Y:S01]  /*f630*/  MOV R3, R6 ;  /* 0x0000000600037202 */ /* 0x000fe20000000f00 */
[----:B------:R-:W-:Y:S01]  /*f640*/  IMAD.MOV.U32 R20, RZ, RZ, R9 ;  /* 0x000000ffff147224 */ /* 0x000fe200078e0009 */
[----:B------:R-:W-:Y:S01]  /*f650*/  PRMT R70, R60, 0x7610, R70 ;  /* 0x000076103c467816 */ /* 0x000fe20000000046 */
[----:B------:R-:W-:Y:S01]  /*f660*/  IMAD.MOV.U32 R60, RZ, RZ, R14 ;  /* 0x000000ffff3c7224 */ /* 0x000fe200078e000e */
[----:B------:R-:W-:Y:S01]  /*f670*/  PRMT R79, R3, 0x5410, R21 ;  /* 0x00005410034f7816 */ /* 0x000fe20000000015 */
[----:B------:R-:W-:Y:S01]  /*f680*/  IMAD.MOV.U32 R3, RZ, RZ, R8 ;  /* 0x000000ffff037224 */ /* 0x000fe200078e0008 */
[----:B------:R-:W-:Y:S01]  /*f690*/  SHF.L.U32 R21, R0, 0x1f, RZ ;  /* 0x0000001f00157819 */ /* 0x000fe200000006ff */
[----:B------:R-:W-:Y:S01]  /*f6a0*/  IMAD.MOV.U32 R0, RZ, RZ, R11 ;  /* 0x000000ffff007224 */ /* 0x000fe200078e000b */
[----:B------:R-:W-:Y:S01]  /*f6b0*/  ISETP.GE.AND P1, PT, R162, R73, PT ;  /* 0x00000049a200720c */ /* 0x000fe20003f26270 */
[----:B------:R-:W-:Y:S01]  /*f6c0*/  IMAD.MOV.U32 R61, RZ, RZ, R49 ;  /* 0x000000ffff3d7224 */ /* 0x000fe200078e0031 */
[----:B------:R-:W0:Y:S01]  /*f6d0*/  SYNCS.PHASECHK.TRANS64.TRYWAIT P0, [R16+URZ+0x2a800], R21 ;  /* 0x02a80015100075a7 */ /* 0x000e22000800017f */
[----:B------:R-:W-:Y:S01]  /*f6e0*/  PRMT R69, R3, 0x5410, R20 ;  /* 0x0000541003457816 */ /* 0x000fe20000000014 */
[----:B------:R-:W-:Y:S01]  /*f6f0*/  IMAD.MOV.U32 R20, RZ, RZ, R13 ;  /* 0x000000ffff147224 */ /* 0x000fe200078e000d */
[----:B------:R-:W-:Y:S01]  /*f700*/  MOV R3, R12 ;  /* 0x0000000c00037202 */ /* 0x000fe20000000f00 */
[----:B------:R-:W-:Y:S01]  /*f710*/  IMAD.MOV.U32 R62, RZ, RZ, R50 ;  /* 0x000000ffff3e7224 */ /* 0x000fe200078e0032 */
[----:B------:R-:W-:-:S02]  /*f720*/  PRMT R70, R70, 0x5410, R0 ;  /* 0x0000541046467816 */ /* 0x000fc40000000000 */
[----:B------:R-:W-:Y:S01]  /*f730*/  PRMT R0, R3, 0x5410, R20 ;  /* 0x0000541003007816 */ /* 0x000fe20000000014 */
[----:B------:R-:W-:Y:S01]  /*f740*/  IMAD.MOV.U32 R20, RZ, RZ, R15 ;  /* 0x000000ffff147224 */ /* 0x000fe200078e000f */
[----:B------:R-:W-:Y:S01]  /*f750*/  PRMT R3, R60, 0x7610, R3 ;  /* 0x000076103c037816 */ /* 0x000fe20000000003 */
[----:B------:R-:W-:Y:S01]  /*f760*/  IMAD.MOV.U32 R60, RZ, RZ, R48 ;  /* 0x000000ffff3c7224 */ /* 0x000fe200078e0030 */
[----:B------:R-:W-:Y:S01]  /*f770*/  PRMT R81, R62, 0x7610, R81 ;  /* 0x000076103e517816 */ /* 0x000fe20000000051 */
[----:B------:R-:W-:Y:S01]  /*f780*/  IMAD.MOV.U32 R62, RZ, RZ, R57 ;  /* 0x000000ffff3e7224 */ /* 0x000fe200078e0039 */
[----:B------:R-:W-:Y:S02]  /*f790*/  PRMT R3, R3, 0x5410, R20 ;  /* 0x0000541003037816 */ /* 0x000fe40000000014 */
[----:B------:R-:W-:Y:S01]  /*f7a0*/  PRMT R80, R60, 0x5410, R61 ;  /* 0x000054103c507816 */ /* 0x000fe2000000003d */
[----:B------:R-:W-:Y:S01]  /*f7b0*/  IMAD.MOV.U32 R60, RZ, RZ, R52 ;  /* 0x000000ffff3c7224 */ /* 0x000fe200078e0034 */
[----:B------:R-:W-:Y:S01]  /*f7c0*/  MOV R20, R51 ;  /* 0x0000003300147202 */ /* 0x000fe20000000f00 */
[----:B------:R-:W-:-:S03]  /*f7d0*/  IMAD.MOV.U32 R61, RZ, RZ, R53 ;  /* 0x000000ffff3d7224 */ /* 0x000fc600078e0035 */
[----:B------:R-:W-:Y:S01]  /*f7e0*/  PRMT R81, R81, 0x5410, R20 ;  /* 0x0000541051517816 */ /* 0x000fe20000000014 */
[----:B------:R-:W-:Y:S01]  /*f7f0*/  IMAD.MOV.U32 R20, RZ, RZ, R54 ;  /* 0x000000ffff147224 */ /* 0x000fe200078e0036 */
[----:B------:R-:W-:Y:S01]  /*f800*/  PRMT R71, R60, 0x5410, R61 ;  /* 0x000054103c477816 */ /* 0x000fe2000000003d */
[----:B------:R-:W-:Y:S02]  /*f810*/  IMAD.MOV.U32 R60, RZ, RZ, R55 ;  /* 0x000000ffff3c7224 */ /* 0x000fe400078e0037 */
[----:B------:R-:W-:-:S03]  /*f820*/  IMAD.MOV.U32 R61, RZ, RZ, R56 ;  /* 0x000000ffff3d7224 */ /* 0x000fc600078e0038 */
[----:B------:R-:W-:Y:S02]  /*f830*/  PRMT R72, R20, 0x5410, R60 ;  /* 0x0000541014487816 */ /* 0x000fe4000000003c */
[----:B------:R-:W-:Y:S01]  /*f840*/  PRMT R20, R61, 0x5410, R62 ;  /* 0x000054103d147816 */ /* 0x000fe2000000003e */
[----:B------:R-:W-:Y:S01]  /*f850*/  IMAD.MOV.U32 R61, RZ, RZ, R59 ;  /* 0x000000ffff3d7224 */ /* 0x000fe200078e003b */
[----:B------:R-:W-:Y:S01]  /*f860*/  MOV R60, R58 ;  /* 0x0000003a003c7202 */ /* 0x000fe20000000f00 */
[----:B0-----:R-:W-:Y:S06]  /*f870*/  @!P0 BRA `(.L_x_1829) ;  /* 0x00000194002c8947 */ /* 0x001fec0003800000 */
.L_x_2146:
[----:B------:R-:W-:Y:S05]  /*f880*/  BSYNC B1 ;  /* 0x0000000000017941 */ /* 0x000fea0003800000 */
.L_x_1828:
[----:B------:R-:W-:Y:S01]  /*f890*/  BSSY B1, `(.L_x_1830) ;  /* 0x000012c000017945 */ /* 0x000fe20003800000 */
[----:B0-----:R-:W-:-:S03]  /*f8a0*/  PRMT R21, R60, 0x5410, R61 ;  /* 0x000054103c157816 */ /* 0x001fc6000000003d */
[----:B------:R-:W-:Y:S05]  /*f8b0*/  @P1 BRA `(.L_x_1831) ;  /* 0x0000001000a41947 */ /* 0x000fea0003800000 */
[----:B------:R-:W0:Y:S01]  /*f8c0*/  LDC R82, c[0x0][0x3f4] ;  /* 0x0000fd00ff527b82 */ /* 0x000e220000000800 */
[----:B------:R-:W-:Y:S01]  /*f8d0*/  BSSY B2, `(.L_x_1832) ;  /* 0x0000067000027945 */ /* 0x000fe20003800000 */
[-C--:B0-----:R-:W-:Y:S02]  /*f8e0*/  ISETP.GE.AND P0, PT, R18, R82.reuse, PT ;  /* 0x000000521200720c */ /* 0x081fe40003f06270 */
[-C--:B------:R-:W-:Y:S02]  /*f8f0*/  ISETP.GE.AND P1, PT, R165, R82.reuse, PT ;  /* 0x00000052a500720c */ /* 0x080fe40003f26270 */
[----:B------:R-:W-:-:S09]  /*f900*/  ISETP.GE.AND P2, PT, R166, R82, PT ;  /* 0x00000052a600720c */ /* 0x000fd20003f46270 */
[----:B------:R-:W-:Y:S05]  /*f910*/  @P0 BRA `(.L_x_1833) ;  /* 0x0000000400880947 */ /* 0x000fea0003800000 */
[----:B------:R-:W-:Y:S01]  /*f920*/  LEA.HI R62, R82, R189, RZ, 0x1d ;  /* 0x000000bd523e7211 */ /* 0x000fe200078fe8ff */
[--C-:B------:R-:W-:Y:S01]  /*f930*/  HADD2.F32 R96, -RZ, R92.reuse.H1_H1 ;  /* 0x3000005cff607230 */ /* 0x100fe20000004100 */
[----:B------:R-:W-:Y:S01]  /*f940*/  LOP3.LUT R60, R174, 0x38, R18, 0xf8, !PT ;  /* 0x00000038ae3c7812 */ /* 0x000fe200078ef812 */
[----:B------:R-:W-:Y:S01]  /*f950*/  HADD2.F32 R97, -RZ, R92.H0_H0 ;  /* 0x2000005cff617230 */ /* 0x000fe20000004100 */
[----:B------:R-:W-:Y:S01]  /*f960*/  SHF.R.S32.HI R65, RZ, 0x1f, R62 ;  /* 0x0000001fff417819 */ /* 0x000fe2000001143e */
[----:B------:R-:W-:Y:S01]  /*f970*/  IMAD.SHL.U32 R63, R62, 0x8, RZ ;  /* 0x000000083e3f7824 */ /* 0x000fe200078e00ff */
[-C--:B------:R-:W-:Y:S02]  /*f980*/  LOP3.LUT R61, R60, R175.reuse, RZ, 0x3c, !PT ;  /* 0x000000af3c3d7212 */ /* 0x080fe400078e3cff */
[----:B------:R-:W-:Y:S02]  /*f990*/  LEA.HI R65, R65, R62, RZ, 0x3 ;  /* 0x0000003e41417211 */ /* 0x000fe400078f18ff */
[----:B------:R-:W-:Y:S01]  /*f9a0*/  LOP3.LUT R60, R174, 0x38, R63, 0xf8, !PT ;  /* 0x00000038ae3c7812 */ /* 0x000fe200078ef83f */
[----:B------:R-:W-:Y:S01]  /*f9b0*/  IMAD.IADD R61, R176, 0x1, R61 ;  /* 0x00000001b03d7824 */ /* 0x000fe200078e023d */
[--C-:B------:R-:W-:Y:S01]  /*f9c0*/  SHF.R.U32.HI R100, RZ, 0x10, R45.reuse ;  /* 0x00000010ff647819 */ /* 0x100fe2000001162d */
[----:B------:R-:W-:Y:S01]  /*f9d0*/  IMAD.SHL.U32 R65, R65, 0x400, RZ ;  /* 0x0000040041417824 */ /* 0x000fe200078e00ff */
[----:B------:R-:W-:Y:S01]  /*f9e0*/  LOP3.LUT R64, R60, R175, RZ, 0x3c, !PT ;  /* 0x000000af3c407212 */ /* 0x000fe200078e3cff */
[----:B------:R-:W-:Y:S01]  /*f9f0*/  IMAD R87, R61, 0x2, R16 ;  /* 0x000000023d577824 */ /* 0x000fe200078e0210 */
[----:B------:R-:W-:Y:S01]  /*fa00*/  SHF.R.U64 R44, R44, 0x10, R45 ;  /* 0x000000102c2c7819 */ /* 0x000fe2000000122d */
[----:B------:R-:W-:Y:S01]  /*fa10*/  HADD2.F32 R100, -RZ, R100.H0_H0 ;  /* 0x20000064ff647230 */ /* 0x000fe20000004100 */
[----:B------:R-:W-:-:S02]  /*fa20*/  LOP3.LUT R65, R65, 0x7fffe000, RZ, 0xc0, !PT ;  /* 0x7fffe00041417812 */ /* 0x000fc400078ec0ff */
[----:B------:R-:W0:Y:S01]  /*fa30*/  LDS.128 R60, [R87+0xc400] ;  /* 0x00c40000573c7984 */ /* 0x000e220000000c00 */
[--C-:B------:R-:W-:Y:S02]  /*fa40*/  SHF.R.U32.HI R102, RZ, 0x10, R33.reuse ;  /* 0x00000010ff667819 */ /* 0x100fe40000011621 */
[----:B------:R-:W-:Y:S02]  /*fa50*/  IADD3 R65, R64, R65, R176 ;  /* 0x0000004140417210 */ /* 0x000fe40007ffe0b0 */
[----:B------:R-:W-:Y:S02]  /*fa60*/  SHF.R.U64 R32, R32, 0x10, R33 ;  /* 0x0000001020207819 */ /* 0x000fe40000001221 */
[--C-:B------:R-:W-:Y:S01]  /*fa70*/  SHF.R.U64 R33, R34, 0x10, R35.reuse ;  /* 0x0000001022217819 */ /* 0x100fe20000001223 */
[----:B------:R-:W-:Y:S01]  /*fa80*/  IMAD R89, R65, 0x2, R16 ;  /* 0x0000000241597824 */ /* 0x000fe200078e0210 */
[----:B------:R-:W-:Y:S02]  /*fa90*/  SHF.R.U32.HI R103, RZ, 0x10, R35 ;  /* 0x00000010ff677819 */ /* 0x000fe40000011623 */
[--C-:B------:R-:W-:Y:S01]  /*faa0*/  SHF.R.U32.HI R101, RZ, 0x10, R47.reuse ;  /* 0x00000010ff657819 */ /* 0x100fe2000001162f */
[----:B------:R-:W-:Y:S01]  /*fab0*/  HADD2.F32 R33, -RZ, R33.H0_H0 ;  /* 0x20000021ff217230 */ /* 0x000fe20000004100 */
[----:B------:R-:W1:Y:S01]  /*fac0*/  LDS.128 R64, [R89+0xc400] ;  /* 0x00c4000059407984 */ /* 0x000e620000000c00 */
[----:B------:R-:W-:Y:S01]  /*fad0*/  SHF.R.U64 R34, R46, 0x10, R47 ;  /* 0x000000102e227819 */ /* 0x000fe2000000122f */
[----:B0-----:R-:W-:-:S02]  /*fae0*/  HADD2.F32 R45, -RZ, R61.H0_H0 ;  /* 0x2000003dff2d7230 */ /* 0x001fc40000004100 */
[----:B------:R-:W-:Y:S02]  /*faf0*/  HADD2.F32 R61, -RZ, R61.H1_H1 ;  /* 0x3000003dff3d7230 */ /* 0x000fe40000004100 */
[----:B------:R-:W-:Y:S02]  /*fb00*/  HADD2.F32 R35, -RZ, R60.H0_H0 ;  /* 0x2000003cff237230 */ /* 0x000fe40000004100 */
[----:B------:R-:W-:Y:S02]  /*fb10*/  HADD2.F32 R46, -RZ, R62.H0_H0 ;  /* 0x2000003eff2e7230 */ /* 0x000fe40000004100 */
[--C-:B------:R-:W-:Y:S02]  /*fb20*/  HADD2.F32 R47, -RZ, R63.reuse.H0_H0 ;  /* 0x2000003fff2f7230 */ /* 0x100fe40000004100 */
[----:B------:R-:W-:Y:S02]  /*fb30*/  HADD2.F32 R63, -RZ, R63.H1_H1 ;  /* 0x3000003fff3f7230 */ /* 0x000fe40000004100 */
[----:B------:R-:W-:-:S02]  /*fb40*/  HADD2.F32 R60, -RZ, R60.H1_H1 ;  /* 0x3000003cff3c7230 */ /* 0x000fc40000004100 */
[--C-:B-1----:R-:W-:Y:S02]  /*fb50*/  HADD2.F32 R92, -RZ, R65.reuse.H0_H0 ;  /* 0x20000041ff5c7230 */ /* 0x102fe40000004100 */
[----:B------:R-:W-:Y:S02]  /*fb60*/  HADD2.F32 R93, -RZ, R65.H1_H1 ;  /* 0x30000041ff5d7230 */ /* 0x000fe40000004100 */
[----:B------:R-:W-:Y:S02]  /*fb70*/  HADD2.F32 R65, -RZ, R64.H0_H0 ;  /* 0x20000040ff417230 */ /* 0x000fe40000004100 */
[C---:B------:R-:W-:Y:S01]  /*fb80*/  FMUL.FTZ R98, R92.reuse, R97 ;  /* 0x000000615c627220 */ /* 0x040fe20000410000 */
[-C--:B------:R-:W-:Y:S01]  /*fb90*/  FMUL.FTZ R92, R92, R96.reuse ;  /* 0x000000605c5c7220 */ /* 0x080fe20000410000 */
[----:B------:R-:W-:Y:S02]  /*fba0*/  HADD2.F32 R94, -RZ, R66.H0_H0 ;  /* 0x20000042ff5e7230 */ /* 0x000fe40000004100 */
[----:B------:R-:W-:Y:S01]  /*fbb0*/  FFMA.FTZ R99, R45, R96, -R98 ;  /* 0x000000602d637223 */ /* 0x000fe20000010862 */
[----:B------:R-:W-:-:S02]  /*fbc0*/  HADD2.F32 R96, -RZ, R102.H0_H0 ;  /* 0x20000066ff607230 */ /* 0x000fc40000004100 */
[----:B------:R-:W-:Y:S01]  /*fbd0*/  FMUL.FTZ R102, R93, R100 ;  /* 0x000000645d667220 */ /* 0x000fe20000410000 */
[--C-:B------:R-:W-:Y:S02]  /*fbe0*/  HADD2.F32 R98, -RZ, R91.reuse.H1_H1 ;  /* 0x3000005bff627230 */ /* 0x100fe40000004100 */
[----:B------:R-:W-:Y:S01]  /*fbf0*/  FFMA.FTZ R97, R45, R97, R92 ;  /* 0x000000612d617223 */ /* 0x000fe2000001005c */
[----:B------:R-:W-:Y:S02]  /*fc00*/  HADD2.F32 R92, -RZ, R91.H0_H0 ;  /* 0x2000005bff5c7230 */ /* 0x000fe40000004100 */
[-C--:B------:R-:W-:Y:S01]  /*fc10*/  FMUL.FTZ R104, R93, R96.reuse ;  /* 0x000000605d687220 */ /* 0x080fe20000410000 */
[----:B------:R-:W-:Y:S01]  /*fc20*/  FFMA.FTZ R102, R61, R96, -R102 ;  /* 0x000000603d667223 */ /* 0x000fe20000010866 */
[C---:B------:R-:W-:Y:S01]  /*fc30*/  FMUL.FTZ R96, R65.reuse, R98 ;  /* 0x0000006241607220 */ /* 0x040fe20000410000 */
[----:B------:R-:W-:Y:S02]  /*fc40*/  HADD2.F32 R95, -RZ, R67.H0_H0 ;  /* 0x20000043ff5f7230 */ /* 0x000fe40000004100 */
[----:B------:R-:W-:Y:S01]  /*fc50*/  FMUL.FTZ R65, R65, R92 ;  /* 0x0000005c41417220 */ /* 0x000fe20000410000 */
[----:B------:R-:W-:-:S02]  /*fc60*/  HADD2.F32 R91, -RZ, R90.H1_H1 ;  /* 0x3000005aff5b7230 */ /* 0x000fc40000004100 */
[----:B------:R-:W-:Y:S01]  /*fc70*/  FFMA.FTZ R96, R35, R92, -R96 ;  /* 0x0000005c23607223 */ /* 0x000fe20000010860 */
[----:B------:R-:W-:Y:S02]  /*fc80*/  HADD2.F32 R45, -RZ, R90.H0_H0 ;  /* 0x2000005aff2d7230 */ /* 0x000fe40000004100 */
[----:B------:R-:W-:Y:S01]  /*fc90*/  FFMA.FTZ R104, R61, R100, R104 ;  /* 0x000000643d687223 */ /* 0x000fe20000010068 */
[--C-:B------:R-:W-:Y:S02]  /*fca0*/  HADD2.F32 R92, -RZ, R88.reuse.H0_H0 ;  /* 0x20000058ff5c7230 */ /* 0x100fe40000004100 */
[----:B------:R-:W-:Y:S01]  /*fcb0*/  FFMA.FTZ R65, R35, R98, R65 ;  /* 0x0000006223417223 */ /* 0x000fe20000010041 */
[----:B------:R-:W-:Y:S02]  /*fcc0*/  HADD2.F32 R90, -RZ, R88.H1_H1 ;  /* 0x30000058ff5a7230 */ /* 0x000fe40000004100 */
[C---:B------:R-:W-:Y:S01]  /*fcd0*/  FMUL.FTZ R35, R94.reuse, R91 ;  /* 0x0000005b5e237220 */ /* 0x040fe20000410000 */
[----:B------:R-:W-:Y:S01]  /*fce0*/  FMUL.FTZ R61, R94, R45 ;  /* 0x0000002d5e3d7220 */ /* 0x000fe20000410000 */
[----:B------:R-:W-:Y:S01]  /*fcf0*/  FMUL.FTZ R98, R95, R92 ;  /* 0x0000005c5f627220 */ /* 0x000fe20000410000 */
[----:B------:R-:W-:-:S02]  /*fd00*/  HADD2.F32 R67, -RZ, R67.H1_H1 ;  /* 0x30000043ff437230 */ /* 0x000fc40000004100 */
[-C--:B------:R-:W-:Y:S01]  /*fd10*/  FMUL.FTZ R95, R95, R90.reuse ;  /* 0x0000005a5f5f7220 */ /* 0x080fe20000410000 */
[----:B------:R-:W-:Y:S02]  /*fd20*/  HADD2.F32 R94, -RZ, R101.H0_H0 ;  /* 0x20000065ff5e7230 */ /* 0x000fe40000004100 */
[----:B------:R-:W-:Y:S01]  /*fd30*/  FFMA.FTZ R93, R46, R45, -R35 ;  /* 0x0000002d2e5d7223 */ /* 0x000fe20000010823 */
[----:B------:R-:W-:Y:S02]  /*fd40*/  HADD2.F32 R88, -RZ, R103.H0_H0 ;  /* 0x20000067ff587230 */ /* 0x000fe40000004100 */
[C---:B------:R-:W-:Y:S01]  /*fd50*/  FFMA.FTZ R98, R47.reuse, R90, -R98 ;  /* 0x0000005a2f627223 */ /* 0x040fe20000010862 */
[----:B------:R-:W-:Y:S01]  /*fd60*/  FFMA.FTZ R95, R47, R92, R95 ;  /* 0x0000005c2f5f7223 */ /* 0x000fe2000001005f */
[----:B------:R-:W-:Y:S02]  /*fd70*/  HADD2.F32 R64, -RZ, R64.H1_H1 ;  /* 0x30000040ff407230 */ /* 0x000fe40000004100 */
[----:B------:R-:W-:Y:S01]  /*fd80*/  FMUL.FTZ R100, R67, R94 ;  /* 0x0000005e43647220 */ /* 0x000fe20000410000 */
[----:B------:R-:W-:-:S02]  /*fd90*/  HADD2.F32 R66, -RZ, R66.H1_H1 ;  /* 0x30000042ff427230 */ /* 0x000fc40000004100 */
[-C--:B------:R-:W-:Y:S01]  /*fda0*/  FMUL.FTZ R90, R67, R88.reuse ;  /* 0x00000058435a7220 */ /* 0x080fe20000410000 */
[----:B------:R-:W-:Y:S02]  /*fdb0*/  HADD2.F32 R45, -RZ, R44.H0_H0 ;  /* 0x2000002cff2d7230 */ /* 0x000fe40000004100 */
[----:B------:R-:W-:Y:S01]  /*fdc0*/  FFMA.FTZ R46, R46, R91, R61 ;  /* 0x0000005b2e2e7223 */ /* 0x000fe2000001003d */
[----:B------:R-:W-:Y:S02]  /*fdd0*/  HADD2.F32 R47, -RZ, R34.H0_H0 ;  /* 0x20000022ff2f7230 */ /* 0x000fe40000004100 */
[C---:B------:R-:W-:Y:S01]  /*fde0*/  FFMA.FTZ R67, R63.reuse, R88, -R100 ;  /* 0x000000583f437223 */ /* 0x040fe20000010864 */
[----:B------:R-:W-:Y:S02]  /*fdf0*/  HADD2.F32 R35, -RZ, R32.H0_H0 ;  /* 0x20000020ff237230 */ /* 0x000fe40000004100 */
[----:B------:R-:W-:Y:S01]  /*fe00*/  FFMA.FTZ R90, R63, R94, R90 ;  /* 0x0000005e3f5a7223 */ /* 0x000fe2000001005a */
[----:B------:R-:W-:-:S02]  /*fe10*/  HADD2.F32 R62, -RZ, R62.H1_H1 ;  /* 0x3000003eff3e7230 */ /* 0x000fc40000004100 */
[----:B------:R-:W-:Y:S01]  /*fe20*/  FMUL.FTZ R61, R64, R45 ;  /* 0x0000002d403d7220 */ /* 0x000fe20000410000 */
[----:B------:R-:W-:Y:S01]  /*fe30*/  FMUL.FTZ R63, R66, R47 ;  /* 0x0000002f423f7220 */ /* 0x000fe20000410000 */
[----:B------:R-:W-:Y:S01]  /*fe40*/  FMUL.FTZ R64, R64, R35 ;  /* 0x0000002340407220 */ /* 0x000fe20000410000 */
[----:B------:R-:W-:Y:S01]  /*fe50*/  FMUL.FTZ R66, R66, R33 ;  /* 0x0000002142427220 */ /* 0x000fe20000410000 */
[----:B------:R-:W-:Y:S01]  /*fe60*/  FFMA.FTZ R61, R60, R35, -R61 ;  /* 0x000000233c3d7223 */ /* 0x000fe2000001083d */
[----:B------:R-:W-:Y:S01]  /*fe70*/  FFMA.FTZ R34, R62, R33, -R63 ;  /* 0x000000213e227223 */ /* 0x000fe2000001083f */
[----:B------:R-:W-:Y:S01]  /*fe80*/  FFMA.FTZ R44, R60, R45, R64 ;  /* 0x0000002d3c2c7223 */ /* 0x000fe20000010040 */
        /* <DEDUP_REMOVED lines=11> */
.L_x_1833:
[----:B------:R-:W-:Y:S05]  /*ff40*/  BSYNC B2 ;  /* 0x0000000000027941 */ /* 0x000fea0003800000 */
.L_x_1832:
[----:B------:R-:W-:Y:S04]  /*ff50*/  BSSY B2, `(.L_x_1834) ;  /* 0x0000060000027945 */ /* 0x000fe80003800000 */
[----:B------:R-:W-:Y:S05]  /*ff60*/  @P1 BRA `(.L_x_1835) ;  /* 0x0000000400781947 */ /* 0x000fea0003800000 */
[----:B0-----:R-:W-:Y:S01]  /*ff70*/  LEA.HI R32, R82, R191, RZ, 0x1d ;  /* 0x000000bf52207211 */ /* 0x001fe200078fe8ff */
[----:B------:R-:W-:Y:S01]  /*ff80*/  HADD2.F32 R62, -RZ, R85.H1_H1 ;  /* 0x30000055ff3e7230 */ /* 0x000fe20000004100 */
[----:B------:R-:W-:Y:S01]  /*ff90*/  SHF.R.U64 R87, R40, 0x10, R41 ;  /* 0x0000001028577819 */ /* 0x000fe20000001229 */
[--C-:B------:R-:W-:Y:S01]  /*ffa0*/  HADD2.F32 R64, -RZ, R83.reuse.H1_H1 ;  /* 0x30000053ff407230 */ /* 0x100fe20000004100 */
[----:B------:R-:W-:Y:S01]  /*ffb0*/  SHF.R.S32.HI R35, RZ, 0x1f, R32 ;  /* 0x0000001fff237819 */ /* 0x000fe20000011420 */
[----:B------:R-:W-:Y:S01]  /*ffc0*/  HADD2.F32 R83, -RZ, R83.H0_H0 ;  /* 0x20000053ff537230 */ /* 0x000fe20000004100 */
[----:B------:R-:W-:Y:S01]  /*ffd0*/  SHF.L.U32 R33, R32, 0x3, RZ ;  /* 0x0000000320217819 */ /* 0x000fe200000006ff */
[----:B------:R-:W-:Y:S01]  /*ffe0*/  HADD2.F32 R85, -RZ, R85.H0_H0 ;  /* 0x20000055ff557230 */ /* 0x000fe20000004100 */
[----:B------:R-:W-:Y:S02]  /*fff0*/  LEA.HI R35, R35, R32, RZ, 0x3 ;  /* 0x0000002023237211 */ /* 0x000fe400078f18ff */
[----:B------:R-:W-:-:S02]  /*10000*/  LOP3.LUT R32, R174, 0x38, R33, 0xf8, !PT ;  /* 0x00000038ae207812 */ /* 0x000fc400078ef821 */
[----:B------:R-:W-:Y:S01]  /*10010*/  SHF.R.U32.HI R66, RZ, 0x10, R41 ;  /* 0x00000010ff427819 */ /* 0x000fe20000011629 */
[----:B------:R-:W-:Y:S01]  /*10020*/  IMAD.SHL.U32 R35, R35, 0x400, RZ ;  /* 0x0000040023237824 */ /* 0x000fe200078e00ff */
[----:B------:R-:W-:Y:S02]  /*10030*/  LOP3.LUT R44, R32, R175, RZ, 0x3c, !PT ;  /* 0x000000af202c7212 */ /* 0x000fe400078e3cff */
[--C-:B------:R-:W-:Y:S01]  /*10040*/  SHF.R.U64 R93, R28, 0x10, R29.reuse ;  /* 0x000000101c5d7819 */ /* 0x100fe2000000121d */
[----:B------:R-:W-:Y:S01]  /*10050*/  HADD2.F32 R66, -RZ, R66.H0_H0 ;  /* 0x20000042ff427230 */ /* 0x000fe20000004100 */
[----:B------:R-:W-:Y:S02]  /*10060*/  LOP3.LUT R45, R35, 0x7fffe000, RZ, 0xc0, !PT ;  /* 0x7fffe000232d7812 */ /* 0x000fe400078ec0ff */
[----:B------:R-:W0:Y:S01]  /*10070*/  LDS.128 R32, [R207] ;  /* 0x00000000cf207984 */ /* 0x000e220000000c00 */
[----:B------:R-:W-:Y:S02]  /*10080*/  SHF.R.U32.HI R61, RZ, 0x10, R29 ;  /* 0x00000010ff3d7819 */ /* 0x000fe4000001161d */
[----:B------:R-:W-:-:S02]  /*10090*/  IADD3 R45, R44, R45, R176 ;  /* 0x0000002d2c2d7210 */ /* 0x000fc40007ffe0b0 */
[--C-:B------:R-:W-:Y:S02]  /*100a0*/  SHF.R.U64 R67, R42, 0x10, R43.reuse ;  /* 0x000000102a437819 */ /* 0x100fe4000000122b */
[----:B------:R-:W-:Y:S01]  /*100b0*/  SHF.R.U32.HI R65, RZ, 0x10, R43 ;  /* 0x00000010ff417819 */ /* 0x000fe2000001162b */
[----:B------:R-:W-:Y:S01]  /*100c0*/  IMAD R60, R45, 0x2, R16 ;  /* 0x000000022d3c7824 */ /* 0x000fe200078e0210 */
[--C-:B------:R-:W-:Y:S02]  /*100d0*/  SHF.R.U32.HI R89, RZ, 0x10, R31.reuse ;  /* 0x00000010ff597819 */ /* 0x100fe4000001161f */
[----:B------:R-:W-:Y:S02]  /*100e0*/  SHF.R.U64 R91, R30, 0x10, R31 ;  /* 0x000000101e5b7819 */ /* 0x000fe4000000121f */
[----:B------:R-:W1:Y:S01]  /*100f0*/  LDS.128 R44, [R60+0xc400] ;  /* 0x00c400003c2c7984 */ /* 0x000e620000000c00 */
[----:B0-----:R-:W-:Y:S02]  /*10100*/  HADD2.F32 R29, -RZ, R33.H0_H0 ;  /* 0x20000021ff1d7230 */ /* 0x001fe40000004100 */
[----:B------:R-:W-:-:S02]  /*10110*/  HADD2.F32 R28, -RZ, R32.H0_H0 ;  /* 0x20000020ff1c7230 */ /* 0x000fc40000004100 */
[----:B------:R-:W-:Y:S02]  /*10120*/  HADD2.F32 R33, -RZ, R33.H1_H1 ;  /* 0x30000021ff217230 */ /* 0x000fe40000004100 */
[----:B------:R-:W-:Y:S02]  /*10130*/  HADD2.F32 R30, -RZ, R34.H0_H0 ;  /* 0x20000022ff1e7230 */ /* 0x000fe40000004100 */
[--C-:B------:R-:W-:Y:S02]  /*10140*/  HADD2.F32 R31, -RZ, R35.reuse.H0_H0 ;  /* 0x20000023ff1f7230 */ /* 0x100fe40000004100 */
[----:B------:R-:W-:Y:S02]  /*10150*/  HADD2.F32 R35, -RZ, R35.H1_H1 ;  /* 0x30000023ff237230 */ /* 0x000fe40000004100 */
[----:B------:R-:W-:Y:S02]  /*10160*/  HADD2.F32 R32, -RZ, R32.H1_H1 ;  /* 0x30000020ff207230 */ /* 0x000fe40000004100 */
[----:B-1----:R-:W-:-:S02]  /*10170*/  HADD2.F32 R41, -RZ, R45.H0_H0 ;  /* 0x2000002dff297230 */ /* 0x002fc40000004100 */
[----:B------:R-:W-:Y:S02]  /*10180*/  HADD2.F32 R40, -RZ, R44.H0_H0 ;  /* 0x2000002cff287230 */ /* 0x000fe40000004100 */
[----:B------:R-:W-:Y:S02]  /*10190*/  HADD2.F32 R45, -RZ, R45.H1_H1 ;  /* 0x3000002dff2d7230 */ /* 0x000fe40000004100 */
[C---:B------:R-:W-:Y:S01]  /*101a0*/  FMUL.FTZ R88, R41.reuse, R64 ;  /* 0x0000004029587220 */ /* 0x040fe20000410000 */
[-C--:B------:R-:W-:Y:S01]  /*101b0*/  FMUL.FTZ R90, R41, R62.reuse ;  /* 0x0000003e295a7220 */ /* 0x080fe20000410000 */
[----:B------:R-:W-:Y:S02]  /*101c0*/  HADD2.F32 R41, -RZ, R84.H0_H0 ;  /* 0x20000054ff297230 */ /* 0x000fe40000004100 */
[C---:B------:R-:W-:Y:S01]  /*101d0*/  FFMA.FTZ R88, R29.reuse, R62, -R88 ;  /* 0x0000003e1d587223 */ /* 0x040fe20000010858 */
[----:B------:R-:W-:Y:S01]  /*101e0*/  FFMA.FTZ R90, R29, R64, R90 ;  /* 0x000000401d5a7223 */ /* 0x000fe2000001005a */
[----:B------:R-:W-:-:S02]  /*101f0*/  HADD2.F32 R62, -RZ, R61.H0_H0 ;  /* 0x2000003dff3e7230 */ /* 0x000fc40000004100 */
[C---:B------:R-:W-:Y:S01]  /*10200*/  FMUL.FTZ R29, R40.reuse, R83 ;  /* 0x00000053281d7220 */ /* 0x040fe20000410000 */
[-C--:B------:R-:W-:Y:S01]  /*10210*/  FMUL.FTZ R40, R40, R85.reuse ;  /* 0x0000005528287220 */ /* 0x080fe20000410000 */
[----:B------:R-:W-:Y:S02]  /*10220*/  HADD2.F32 R42, -RZ, R46.H0_H0 ;  /* 0x2000002eff2a7230 */ /* 0x000fe40000004100 */
[C---:B------:R-:W-:Y:S01]  /*10230*/  FMUL.FTZ R92, R45.reuse, R66 ;  /* 0x000000422d5c7220 */ /* 0x040fe20000410000 */
[----:B------:R-:W-:Y:S01]  /*10240*/  FFMA.FTZ R85, R28, R85, -R29 ;  /* 0x000000551c557223 */ /* 0x000fe2000001081d */
[----:B------:R-:W-:Y:S02]  /*10250*/  HADD2.F32 R43, -RZ, R47.H0_H0 ;  /* 0x2000002fff2b7230 */ /* 0x000fe40000004100 */
[-C--:B------:R-:W-:Y:S01]  /*10260*/  FMUL.FTZ R64, R45, R62.reuse ;  /* 0x0000003e2d407220 */ /* 0x080fe20000410000 */
[----:B------:R-:W-:Y:S02]  /*10270*/  HADD2.F32 R29, -RZ, R86.H0_H0 ;  /* 0x20000056ff1d7230 */ /* 0x000fe40000004100 */
[----:B------:R-:W-:Y:S01]  /*10280*/  FFMA.FTZ R45, R33, R62, -R92 ;  /* 0x0000003e212d7223 */ /* 0x000fe2000001085c */
[----:B------:R-:W-:-:S02]  /*10290*/  HADD2.F32 R84, -RZ, R84.H1_H1 ;  /* 0x30000054ff547230 */ /* 0x000fc40000004100 */
[----:B------:R-:W-:Y:S01]  /*102a0*/  FFMA.FTZ R61, R33, R66, R64 ;  /* 0x00000042213d7223 */ /* 0x000fe20000010040 */
[----:B------:R-:W-:Y:S02]  /*102b0*/  HADD2.F32 R86, -RZ, R86.H1_H1 ;  /* 0x30000056ff567230 */ /* 0x000fe40000004100 */
[----:B------:R-:W-:Y:S01]  /*102c0*/  FFMA.FTZ R83, R28, R83, R40 ;  /* 0x000000531c537223 */ /* 0x000fe20000010028 */
[----:B------:R-:W-:Y:S02]  /*102d0*/  HADD2.F32 R47, -RZ, R47.H1_H1 ;  /* 0x3000002fff2f7230 */ /* 0x000fe40000004100 */
[C---:B------:R-:W-:Y:S01]  /*102e0*/  FMUL.FTZ R33, R42.reuse, R41 ;  /* 0x000000292a217220 */ /* 0x040fe20000410000 */
[----:B------:R-:W-:Y:S01]  /*102f0*/  FMUL.FTZ R63, R42, R29 ;  /* 0x0000001d2a3f7220 */ /* 0x000fe20000410000 */
[----:B------:R-:W-:Y:S02]  /*10300*/  HADD2.F32 R40, -RZ, R65.H0_H0 ;  /* 0x20000041ff287230 */ /* 0x000fe40000004100 */
[----:B------:R-:W-:Y:S01]  /*10310*/  FMUL.FTZ R62, R43, R84 ;  /* 0x000000542b3e7220 */ /* 0x000fe20000410000 */
[----:B------:R-:W-:-:S02]  /*10320*/  HADD2.F32 R28, -RZ, R89.H0_H0 ;  /* 0x20000059ff1c7230 */ /* 0x000fc40000004100 */
[----:B------:R-:W-:Y:S01]  /*10330*/  FMUL.FTZ R43, R43, R86 ;  /* 0x000000562b2b7220 */ /* 0x000fe20000410000 */
[C---:B------:R-:W-:Y:S01]  /*10340*/  FFMA.FTZ R42, R30.reuse, R29, -R33 ;  /* 0x0000001d1e2a7223 */ /* 0x040fe20000010821 */
[----:B------:R-:W-:Y:S01]  /*10350*/  FFMA.FTZ R63, R30, R41, R63 ;  /* 0x000000291e3f7223 */ /* 0x000fe2000001003f */
[----:B------:R-:W-:Y:S02]  /*10360*/  HADD2.F32 R44, -RZ, R44.H1_H1 ;  /* 0x3000002cff2c7230 */ /* 0x000fe40000004100 */
[----:B------:R-:W-:Y:S01]  /*10370*/  FMUL.FTZ R30, R47, R40 ;  /* 0x000000282f1e7220 */ /* 0x000fe20000410000 */
[----:B------:R-:W-:Y:S02]  /*10380*/  HADD2.F32 R46, -RZ, R46.H1_H1 ;  /* 0x3000002eff2e7230 */ /* 0x000fe40000004100 */
[C---:B------:R-:W-:Y:S01]  /*10390*/  FFMA.FTZ R62, R31.reuse, R86, -R62 ;  /* 0x000000561f3e7223 */ /* 0x040fe2000001083e */
[----:B------:R-:W-:Y:S01]  /*103a0*/  FFMA.FTZ R84, R31, R84, R43 ;  /* 0x000000541f547223 */ /* 0x000fe2000001002b */
[----:B------:R-:W-:Y:S01]  /*103b0*/  FMUL.FTZ R64, R47, R28 ;  /* 0x0000001c2f407220 */ /* 0x000fe20000410000 */
[----:B------:R-:W-:-:S02]  /*103c0*/  HADD2.F32 R33, -RZ, R87.H0_H0 ;  /* 0x20000057ff217230 */ /* 0x000fc40000004100 */
[C---:B------:R-:W-:Y:S01]  /*103d0*/  FFMA.FTZ R47, R35.reuse, R28, -R30 ;  /* 0x0000001c232f7223 */ /* 0x040fe2000001081e */
[----:B------:R-:W-:Y:S02]  /*103e0*/  HADD2.F32 R41, -RZ, R67.H0_H0 ;  /* 0x20000043ff297230 */ /* 0x000fe40000004100 */
[----:B------:R-:W-:Y:S01]  /*103f0*/  FFMA.FTZ R65, R35, R40, R64 ;  /* 0x0000002823417223 */ /* 0x000fe20000010040 */
[----:B------:R-:W-:Y:S02]  /*10400*/  HADD2.F32 R29, -RZ, R93.H0_H0 ;  /* 0x2000005dff1d7230 */ /* 0x000fe40000004100 */
[----:B------:R-:W-:Y:S01]  /*10410*/  FMUL.FTZ R35, R44, R33 ;  /* 0x000000212c237220 */ /* 0x000fe20000410000 */
[----:B------:R-:W-:Y:S02]  /*10420*/  HADD2.F32 R31, -RZ, R91.H0_H0 ;  /* 0x2000005bff1f7230 */ /* 0x000fe40000004100 */
[----:B------:R-:W-:Y:S01]  /*10430*/  FMUL.FTZ R43, R46, R41 ;  /* 0x000000292e2b7220 */ /* 0x000fe20000410000 */
[----:B------:R-:W-:-:S02]  /*10440*/  HADD2.F32 R34, -RZ, R34.H1_H1 ;  /* 0x30000022ff227230 */ /* 0x000fc40000004100 */
[-C--:B------:R-:W-:Y:S01]  /*10450*/  FMUL.FTZ R44, R44, R29.reuse ;  /* 0x0000001d2c2c7220 */ /* 0x080fe20000410000 */
[----:B------:R-:W-:Y:S01]  /*10460*/  FFMA.FTZ R28, R32, R29, -R35 ;  /* 0x0000001d201c7223 */ /* 0x000fe20000010823 */
[-C--:B------:R-:W-:Y:S01]  /*10470*/  FMUL.FTZ R46, R46, R31.reuse ;  /* 0x0000001f2e2e7220 */ /* 0x080fe20000410000 */
[----:B------:R-:W-:Y:S01]  /*10480*/  F2FP.F16.F32.PACK_AB R29, R45, R88 ;  /* 0x000000582d1d723e */ /* 0x000fe200000000ff */
[----:B------:R-:W-:Y:S01]  /*10490*/  FFMA.FTZ R43, R34, R31, -R43 ;  /* 0x0000001f222b7223 */ /* 0x000fe2000001082b */
[----:B------:R-:W-:Y:S01]  /*104a0*/  FFMA.FTZ R32, R32, R33, R44 ;  /* 0x0000002120207223 */ /* 0x000fe2000001002c */
[----:B------:R-:W-:Y:S01]  /*104b0*/  FFMA.FTZ R34, R34, R41, R46 ;  /* 0x0000002922227223 */ /* 0x000fe2000001002e */
        /* <DEDUP_REMOVED lines=9> */
.L_x_1835:
[----:B------:R-:W-:Y:S05]  /*10550*/  BSYNC B2 ;  /* 0x0000000000027941 */ /* 0x000fea0003800000 */
.L_x_1834:
[----:B------:R-:W-:Y:S05]  /*10560*/  @P2 BRA `(.L_x_1831) ;  /* 0x0000000400782947 */ /* 0x000fea0003800000 */
[----:B------:R-:W-:Y:S01]  /*10570*/  LEA.HI R82, R82, R192, RZ, 0x1d ;  /* 0x000000c052527211 */ /* 0x000fe200078fe8ff */
[----:B------:R-:W-:Y:S01]  /*10580*/  HADD2.F32 R41, -RZ, R76.H1_H1 ;  /* 0x3000004cff297230 */ /* 0x000fe20000004100 */
[----:B------:R-:W-:Y:S01]  /*10590*/  SHF.R.U64 R63, R36, 0x10, R37 ;  /* 0x00000010243f7819 */ /* 0x000fe20000001225 */
[--C-:B------:R-:W-:Y:S01]  /*105a0*/  HADD2.F32 R42, -RZ, R74.reuse.H1_H1 ;  /* 0x3000004aff2a7230 */ /* 0x100fe20000004100 */
[----:B-1----:R-:W-:Y:S01]  /*105b0*/  SHF.R.S32.HI R31, RZ, 0x1f, R82 ;  /* 0x0000001fff1f7819 */ /* 0x002fe20000011452 */
[----:B------:R-:W-:Y:S01]  /*105c0*/  IMAD.SHL.U32 R29, R82, 0x8, RZ ;  /* 0x00000008521d7824 */ /* 0x000fe200078e00ff */
[----:B------:R-:W-:Y:S01]  /*105d0*/  SHF.R.U32.HI R43, RZ, 0x10, R25 ;  /* 0x00000010ff2b7819 */ /* 0x000fe20000011619 */
[----:B------:R-:W-:Y:S01]  /*105e0*/  HADD2.F32 R74, -RZ, R74.H0_H0 ;  /* 0x2000004aff4a7230 */ /* 0x000fe20000004100 */
[----:B------:R-:W-:Y:S01]  /*105f0*/  LEA.HI R31, R31, R82, RZ, 0x3 ;  /* 0x000000521f1f7211 */ /* 0x000fe200078f18ff */
[----:B------:R-:W-:Y:S01]  /*10600*/  HADD2.F32 R76, -RZ, R76.H0_H0 ;  /* 0x2000004cff4c7230 */ /* 0x000fe20000004100 */
[----:B------:R-:W-:-:S02]  /*10610*/  LOP3.LUT R28, R174, 0x38, R29, 0xf8, !PT ;  /* 0x00000038ae1c7812 */ /* 0x000fc400078ef81d */
[----:B0-----:R-:W-:Y:S01]  /*10620*/  SHF.R.U32.HI R44, RZ, 0x10, R37 ;  /* 0x00000010ff2c7819 */ /* 0x001fe20000011625 */
[----:B------:R-:W-:Y:S01]  /*10630*/  IMAD.SHL.U32 R31, R31, 0x400, RZ ;  /* 0x000004001f1f7824 */ /* 0x000fe200078e00ff */
[----:B------:R-:W-:Y:S02]  /*10640*/  LOP3.LUT R32, R28, R175, RZ, 0x3c, !PT ;  /* 0x000000af1c207212 */ /* 0x000fe400078e3cff */
[----:B------:R-:W-:Y:S01]  /*10650*/  SHF.R.U64 R65, R24, 0x10, R25 ;  /* 0x0000001018417819 */ /* 0x000fe20000001219 */
[----:B------:R-:W-:Y:S01]  /*10660*/  HADD2.F32 R44, -RZ, R44.H0_H0 ;  /* 0x2000002cff2c7230 */ /* 0x000fe20000004100 */
[----:B------:R-:W-:Y:S02]  /*10670*/  LOP3.LUT R33, R31, 0x7fffe000, RZ, 0xc0, !PT ;  /* 0x7fffe0001f217812 */ /* 0x000fe400078ec0ff */
[----:B------:R-:W0:Y:S01]  /*10680*/  LDS.128 R28, [R205] ;  /* 0x00000000cd1c7984 */ /* 0x000e220000000c00 */
[----:B------:R-:W-:Y:S02]  /*10690*/  SHF.R.U64 R61, R38, 0x10, R39 ;  /* 0x00000010263d7819 */ /* 0x000fe40000001227 */
[----:B------:R-:W-:-:S02]  /*106a0*/  IADD3 R33, R32, R33, R176 ;  /* 0x0000002120217210 */ /* 0x000fc40007ffe0b0 */
[----:B------:R-:W-:Y:S02]  /*106b0*/  SHF.R.U64 R64, R26, 0x10, R27 ;  /* 0x000000101a407819 */ /* 0x000fe4000000121b */
[----:B------:R-:W-:Y:S01]  /*106c0*/  SHF.R.U32.HI R45, RZ, 0x10, R39 ;  /* 0x00000010ff2d7819 */ /* 0x000fe20000011627 */
[----:B------:R-:W-:Y:S01]  /*106d0*/  IMAD R40, R33, 0x2, R16 ;  /* 0x0000000221287824 */ /* 0x000fe200078e0210 */
[----:B------:R-:W-:-:S04]  /*106e0*/  SHF.R.U32.HI R47, RZ, 0x10, R27 ;  /* 0x00000010ff2f7819 */ /* 0x000fc8000001161b */
[----:B------:R-:W1:Y:S01]  /*106f0*/  LDS.128 R32, [R40+0xc400] ;  /* 0x00c4000028207984 */ /* 0x000e620000000c00 */
[--C-:B0-----:R-:W-:Y:S02]  /*10700*/  HADD2.F32 R25, -RZ, R29.reuse.H0_H0 ;  /* 0x2000001dff197230 */ /* 0x101fe40000004100 */
[----:B------:R-:W-:Y:S02]  /*10710*/  HADD2.F32 R24, -RZ, R28.H0_H0 ;  /* 0x2000001cff187230 */ /* 0x000fe40000004100 */
[----:B------:R-:W-:Y:S02]  /*10720*/  HADD2.F32 R29, -RZ, R29.H1_H1 ;  /* 0x3000001dff1d7230 */ /* 0x000fe40000004100 */
[----:B------:R-:W-:Y:S02]  /*10730*/  HADD2.F32 R26, -RZ, R30.H0_H0 ;  /* 0x2000001eff1a7230 */ /* 0x000fe40000004100 */
[--C-:B------:R-:W-:Y:S02]  /*10740*/  HADD2.F32 R27, -RZ, R31.reuse.H0_H0 ;  /* 0x2000001fff1b7230 */ /* 0x100fe40000004100 */
[----:B------:R-:W-:-:S02]  /*10750*/  HADD2.F32 R31, -RZ, R31.H1_H1 ;  /* 0x3000001fff1f7230 */ /* 0x000fc40000004100 */
[----:B------:R-:W-:Y:S02]  /*10760*/  HADD2.F32 R28, -RZ, R28.H1_H1 ;  /* 0x3000001cff1c7230 */ /* 0x000fe40000004100 */
[--C-:B-1----:R-:W-:Y:S02]  /*10770*/  HADD2.F32 R36, -RZ, R33.reuse.H0_H0 ;  /* 0x20000021ff247230 */ /* 0x102fe40000004100 */
[----:B------:R-:W-:Y:S02]  /*10780*/  HADD2.F32 R37, -RZ, R33.H1_H1 ;  /* 0x30000021ff257230 */ /* 0x000fe40000004100 */
[----:B------:R-:W-:Y:S02]  /*10790*/  HADD2.F32 R33, -RZ, R32.H0_H0 ;  /* 0x20000020ff217230 */ /* 0x000fe40000004100 */
[C---:B------:R-:W-:Y:S01]  /*107a0*/  FMUL.FTZ R46, R36.reuse, R42 ;  /* 0x0000002a242e7220 */ /* 0x040fe20000410000 */
[----:B------:R-:W-:Y:S01]  /*107b0*/  FMUL.FTZ R60, R36, R41 ;  /* 0x00000029243c7220 */ /* 0x000fe20000410000 */
[----:B------:R-:W-:-:S02]  /*107c0*/  HADD2.F32 R36, -RZ, R43.H0_H0 ;  /* 0x2000002bff247230 */ /* 0x000fc40000004100 */
[----:B------:R-:W-:Y:S01]  /*107d0*/  FMUL.FTZ R62, R37, R44 ;  /* 0x0000002c253e7220 */ /* 0x000fe20000410000 */
[C---:B------:R-:W-:Y:S01]  /*107e0*/  FFMA.FTZ R46, R25.reuse, R41, -R46 ;  /* 0x00000029192e7223 */ /* 0x040fe2000001082e */
[----:B------:R-:W-:Y:S01]  /*107f0*/  FFMA.FTZ R60, R25, R42, R60 ;  /* 0x0000002a193c7223 */ /* 0x000fe2000001003c */
[----:B------:R-:W-:Y:S01]  /*10800*/  FMUL.FTZ R25, R33, R74 ;  /* 0x0000004a21197220 */ /* 0x000fe20000410000 */
[----:B------:R-:W-:Y:S01]  /*10810*/  FMUL.FTZ R42, R37, R36 ;  /* 0x00000024252a7220 */ /* 0x000fe20000410000 */
[----:B------:R-:W-:Y:S02]  /*10820*/  HADD2.F32 R38, -RZ, R34.H0_H0 ;  /* 0x20000022ff267230 */ /* 0x000fe40000004100 */
[-C--:B------:R-:W-:Y:S01]  /*10830*/  FMUL.FTZ R33, R33, R76.reuse ;  /* 0x0000004c21217220 */ /* 0x080fe20000410000 */
[----:B------:R-:W-:Y:S02]  /*10840*/  HADD2.F32 R37, -RZ, R75.H0_H0 ;  /* 0x2000004bff257230 */ /* 0x000fe40000004100 */
[----:B------:R-:W-:Y:S01]  /*10850*/  FFMA.FTZ R76, R24, R76, -R25 ;  /* 0x0000004c184c7223 */ /* 0x000fe20000010819 */
[----:B------:R-:W-:Y:S01]  /*10860*/  FFMA.FTZ R43, R29, R44, R42 ;  /* 0x0000002c1d2b7223 */ /* 0x000fe2000001002a */
[----:B------:R-:W-:-:S02]  /*10870*/  HADD2.F32 R25, -RZ, R77.H0_H0 ;  /* 0x2000004dff197230 */ /* 0x000fc40000004100 */
[----:B------:R-:W-:Y:S01]  /*10880*/  FFMA.FTZ R41, R29, R36, -R62 ;  /* 0x000000241d297223 */ /* 0x000fe2000001083e */
[----:B------:R-:W-:Y:S02]  /*10890*/  HADD2.F32 R39, -RZ, R35.H0_H0 ;  /* 0x20000023ff277230 */ /* 0x000fe40000004100 */
[----:B------:R-:W-:Y:S01]  /*108a0*/  FFMA.FTZ R74, R24, R74, R33 ;  /* 0x0000004a184a7223 */ /* 0x000fe20000010021 */
[----:B------:R-:W-:Y:S02]  /*108b0*/  HADD2.F32 R42, -RZ, R75.H1_H1 ;  /* 0x3000004bff2a7230 */ /* 0x000fe40000004100 */
[C---:B------:R-:W-:Y:S01]  /*108c0*/  FMUL.FTZ R29, R38.reuse, R37 ;  /* 0x00000025261d7220 */ /* 0x040fe20000410000 */
[----:B------:R-:W-:Y:S02]  /*108d0*/  HADD2.F32 R24, -RZ, R77.H1_H1 ;  /* 0x3000004dff187230 */ /* 0x000fe40000004100 */
[----:B------:R-:W-:Y:S01]  /*108e0*/  FMUL.FTZ R33, R38, R25 ;  /* 0x0000001926217220 */ /* 0x000fe20000410000 */
[----:B------:R-:W-:-:S02]  /*108f0*/  HADD2.F32 R35, -RZ, R35.H1_H1 ;  /* 0x30000023ff237230 */ /* 0x000fc40000004100 */
[C---:B------:R-:W-:Y:S01]  /*10900*/  FFMA.FTZ R44, R26.reuse, R25, -R29 ;  /* 0x000000191a2c7223 */ /* 0x040fe2000001081d */
[----:B------:R-:W-:Y:S02]  /*10910*/  HADD2.F32 R38, -RZ, R45.H0_H0 ;  /* 0x2000002dff267230 */ /* 0x000fe40000004100 */
[C---:B------:R-:W-:Y:S01]  /*10920*/  FMUL.FTZ R62, R39.reuse, R42 ;  /* 0x0000002a273e7220 */ /* 0x040fe20000410000 */
[----:B------:R-:W-:Y:S02]  /*10930*/  HADD2.F32 R36, -RZ, R47.H0_H0 ;  /* 0x2000002fff247230 */ /* 0x000fe40000004100 */
[-C--:B------:R-:W-:Y:S01]  /*10940*/  FMUL.FTZ R25, R39, R24.reuse ;  /* 0x0000001827197220 */ /* 0x080fe20000410000 */
[----:B------:R-:W-:Y:S01]  /*10950*/  FFMA.FTZ R39, R26, R37, R33 ;  /* 0x000000251a277223 */ /* 0x000fe20000010021 */
[----:B------:R-:W-:Y:S01]  /*10960*/  FFMA.FTZ R62, R27, R24, -R62 ;  /* 0x000000181b3e7223 */ /* 0x000fe2000001083e */
[----:B------:R-:W-:Y:S02]  /*10970*/  HADD2.F32 R32, -RZ, R32.H1_H1 ;  /* 0x30000020ff207230 */ /* 0x000fe40000004100 */
[----:B------:R-:W-:Y:S01]  /*10980*/  FMUL.FTZ R26, R35, R38 ;  /* 0x00000026231a7220 */ /* 0x000fe20000410000 */
[----:B------:R-:W-:-:S02]  /*10990*/  HADD2.F32 R34, -RZ, R34.H1_H1 ;  /* 0x30000022ff227230 */ /* 0x000fc40000004100 */
[----:B------:R-:W-:Y:S01]  /*109a0*/  FFMA.FTZ R42, R27, R42, R25 ;  /* 0x0000002a1b2a7223 */ /* 0x000fe20000010019 */
[-C--:B------:R-:W-:Y:S01]  /*109b0*/  FMUL.FTZ R24, R35, R36.reuse ;  /* 0x0000002423187220 */ /* 0x080fe20000410000 */
[----:B------:R-:W-:Y:S02]  /*109c0*/  HADD2.F32 R29, -RZ, R63.H0_H0 ;  /* 0x2000003fff1d7230 */ /* 0x000fe40000004100 */
[C---:B------:R-:W-:Y:S01]  /*109d0*/  FFMA.FTZ R47, R31.reuse, R36, -R26 ;  /* 0x000000241f2f7223 */ /* 0x040fe2000001081a */
[----:B------:R-:W-:Y:S02]  /*109e0*/  HADD2.F32 R33, -RZ, R61.H0_H0 ;  /* 0x2000003dff217230 */ /* 0x000fe40000004100 */
[----:B------:R-:W-:Y:S01]  /*109f0*/  FFMA.FTZ R61, R31, R38, R24 ;  /* 0x000000261f3d7223 */ /* 0x000fe20000010018 */
[----:B------:R-:W-:Y:S02]  /*10a00*/  HADD2.F32 R25, -RZ, R65.H0_H0 ;  /* 0x20000041ff197230 */ /* 0x000fe40000004100 */
[----:B------:R-:W-:Y:S01]  /*10a10*/  FMUL.FTZ R31, R32, R29 ;  /* 0x0000001d201f7220 */ /* 0x000fe20000410000 */
[----:B------:R-:W-:-:S02]  /*10a20*/  HADD2.F32 R27, -RZ, R64.H0_H0 ;  /* 0x20000040ff1b7230 */ /* 0x000fc40000004100 */
[----:B------:R-:W-:Y:S01]  /*10a30*/  FMUL.FTZ R45, R34, R33 ;  /* 0x00000021222d7220 */ /* 0x000fe20000410000 */
[----:B------:R-:W-:Y:S02]  /*10a40*/  HADD2.F32 R30, -RZ, R30.H1_H1 ;  /* 0x3000001eff1e7230 */ /* 0x000fe40000004100 */
[-C--:B------:R-:W-:Y:S01]  /*10a50*/  FMUL.FTZ R32, R32, R25.reuse ;  /* 0x0000001920207220 */ /* 0x080fe20000410000 */
[----:B------:R-:W-:Y:S01]  /*10a60*/  FFMA.FTZ R35, R28, R25, -R31 ;  /* 0x000000191c237223 */ /* 0x000fe2000001081f */
[-C--:B------:R-:W-:Y:S01]  /*10a70*/  FMUL.FTZ R34, R34, R27.reuse ;  /* 0x0000001b22227220 */ /* 0x080fe20000410000 */
[----:B------:R-:W-:Y:S01]  /*10a80*/  F2FP.F16.F32.PACK_AB R25, R41, R46 ;  /* 0x0000002e2919723e */ /* 0x000fe200000000ff */
[----:B------:R-:W-:Y:S01]  /*10a90*/  FFMA.FTZ R45, R30, R27, -R45 ;  /* 0x0000001b1e2d7223 */ /* 0x000fe2000001082d */
        /* <DEDUP_REMOVED lines=11> */
.L_x_1831:
[----:B------:R-:W-:Y:S05]  /*10b50*/  BSYNC B1 ;  /* 0x0000000000017941 */ /* 0x000fea0003800000 */
.L_x_1830:
[----:B------:R-:W-:-:S13]  /*10b60*/  ISETP.GE.AND P0, PT, R188, R73, PT ;  /* 0x00000049bc00720c */ /* 0x000fda0003f06270 */
[----:B------:R-:W-:Y:S05]  /*10b70*/  @P0 BRA `(.L_x_1811) ;  /* 0x0000001000940947 */ /* 0x000fea0003800000 */
[----:B01----:R-:W0:Y:S01]  /*10b80*/  LDC R32, c[0x0][0x3f4] ;  /* 0x0000fd00ff207b82 */ /* 0x003e220000000800 */
[----:B------:R-:W-:Y:S01]  /*10b90*/  BSSY B1, `(.L_x_1836) ;  /* 0x0000063000017945 */ /* 0x000fe20003800000 */
[-C--:B0-----:R-:W-:Y:S02]  /*10ba0*/  ISETP.GE.AND P0, PT, R18, R32.reuse, PT ;  /* 0x000000201200720c */ /* 0x081fe40003f06270 */
[-C--:B------:R-:W-:Y:S02]  /*10bb0*/  ISETP.GE.AND P1, PT, R165, R32.reuse, PT ;  /* 0x00000020a500720c */ /* 0x080fe40003f26270 */
[----:B------:R-:W-:-:S09]  /*10bc0*/  ISETP.GE.AND P2, PT, R166, R32, PT ;  /* 0x00000020a600720c */ /* 0x000fd20003f46270 */
[----:B------:R-:W-:Y:S05]  /*10bd0*/  @P0 BRA `(.L_x_1837) ;  /* 0x0000000400780947 */ /* 0x000fea0003800000 */
[----:B--2---:R-:W-:Y:S01]  /*10be0*/  LEA.HI R24, R32, R189, RZ, 0x1d ;  /* 0x000000bd20187211 */ /* 0x004fe200078fe8ff */
[----:B------:R-:W-:Y:S01]  /*10bf0*/  HADD2.F32 R38, -RZ, R80.H1_H1 ;  /* 0x30000050ff267230 */ /* 0x000fe20000004100 */
[----:B------:R-:W-:Y:S01]  /*10c00*/  SHF.R.U32.HI R41, RZ, 0x10, R49 ;  /* 0x00000010ff297819 */ /* 0x000fe20000011631 */
[--C-:B------:R-:W-:Y:S01]  /*10c10*/  HADD2.F32 R39, -RZ, R78.reuse.H1_H1 ;  /* 0x3000004eff277230 */ /* 0x100fe20000004100 */
[----:B------:R-:W-:Y:S01]  /*10c20*/  SHF.R.S32.HI R25, RZ, 0x1f, R24 ;  /* 0x0000001fff197819 */ /* 0x000fe20000011418 */
[----:B------:R-:W-:Y:S01]  /*10c30*/  IMAD.SHL.U32 R26, R24, 0x8, RZ ;  /* 0x00000008181a7824 */ /* 0x000fe200078e00ff */
[----:B------:R-:W-:Y:S01]  /*10c40*/  SHF.R.U32.HI R40, RZ, 0x10, R5 ;  /* 0x00000010ff287819 */ /* 0x000fe20000011605 */
[----:B------:R-:W-:Y:S01]  /*10c50*/  HADD2.F32 R78, -RZ, R78.H0_H0 ;  /* 0x2000004eff4e7230 */ /* 0x000fe20000004100 */
[----:B------:R-:W-:Y:S01]  /*10c60*/  LEA.HI R24, R25, R24, RZ, 0x3 ;  /* 0x0000001819187211 */ /* 0x000fe200078f18ff */
[----:B------:R-:W-:Y:S01]  /*10c70*/  HADD2.F32 R80, -RZ, R80.H0_H0 ;  /* 0x20000050ff507230 */ /* 0x000fe20000004100 */
[----:B------:R-:W-:Y:S01]  /*10c80*/  LOP3.LUT R25, R173, 0x38, R26, 0xf8, !PT ;  /* 0x00000038ad197812 */ /* 0x000fe200078ef81a */
[----:B------:R-:W-:Y:S01]  /*10c90*/  HADD2.F32 R40, -RZ, R40.H0_H0 ;  /* 0x20000028ff287230 */ /* 0x000fe20000004100 */
[----:B------:R-:W-:-:S02]  /*10ca0*/  SHF.L.U32 R24, R24, 0xa, RZ ;  /* 0x0000000a18187819 */ /* 0x000fc400000006ff */
[----:B------:R-:W-:Y:S02]  /*10cb0*/  LOP3.LUT R29, R25, R208, RZ, 0x3c, !PT ;  /* 0x000000d0191d7212 */ /* 0x000fe400078e3cff */
[----:B------:R-:W-:Y:S02]  /*10cc0*/  LOP3.LUT R28, R24, 0x7fffe000, RZ, 0xc0, !PT ;  /* 0x7fffe000181c7812 */ /* 0x000fe400078ec0ff */
[----:B------:R-:W0:Y:S01]  /*10cd0*/  LDS.128 R24, [R206] ;  /* 0x00000000ce187984 */ /* 0x000e220000000c00 */
[----:B------:R-:W-:Y:S02]  /*10ce0*/  SHF.R.U64 R60, R48, 0x10, R49 ;  /* 0x00000010303c7819 */ /* 0x000fe40000001231 */
[----:B------:R-:W-:Y:S02]  /*10cf0*/  IADD3 R29, R29, R28, R178 ;  /* 0x0000001c1d1d7210 */ /* 0x000fe40007ffe0b2 */
[----:B------:R-:W-:Y:S02]  /*10d00*/  SHF.R.U64 R48, R4, 0x10, R5 ;  /* 0x0000001004307819 */ /* 0x000fe40000001205 */
[----:B------:R-:W-:Y:S01]  /*10d10*/  SHF.R.U64 R49, R50, 0x10, R51 ;  /* 0x0000001032317819 */ /* 0x000fe20000001233 */
[----:B------:R-:W-:Y:S01]  /*10d20*/  IMAD R33, R29, 0x2, R16 ;  /* 0x000000021d217824 */ /* 0x000fe200078e0210 */
[----:B------:R-:W-:-:S02]  /*10d30*/  SHF.R.U64 R47, R6, 0x10, R7 ;  /* 0x00000010062f7819 */ /* 0x000fc40000001207 */
[----:B------:R-:W-:Y:S02]  /*10d40*/  SHF.R.U32.HI R50, RZ, 0x10, R51 ;  /* 0x00000010ff327819 */ /* 0x000fe40000011633 */
[----:B------:R-:W1:Y:S01]  /*10d50*/  LDS.128 R28, [R33+0xc400] ;  /* 0x00c40000211c7984 */ /* 0x000e620000000c00 */
[----:B------:R-:W-:Y:S01]  /*10d60*/  SHF.R.U32.HI R43, RZ, 0x10, R7 ;  /* 0x00000010ff2b7819 */ /* 0x000fe20000011607 */
[--C-:B0-----:R-:W-:Y:S02]  /*10d70*/  HADD2.F32 R5, -RZ, R25.reuse.H0_H0 ;  /* 0x20000019ff057230 */ /* 0x101fe40000004100 */
[----:B------:R-:W-:Y:S02]  /*10d80*/  HADD2.F32 R4, -RZ, R24.H0_H0 ;  /* 0x20000018ff047230 */ /* 0x000fe40000004100 */
[----:B------:R-:W-:Y:S02]  /*10d90*/  HADD2.F32 R25, -RZ, R25.H1_H1 ;  /* 0x30000019ff197230 */ /* 0x000fe40000004100 */
[----:B------:R-:W-:-:S02]  /*10da0*/  HADD2.F32 R6, -RZ, R26.H0_H0 ;  /* 0x2000001aff067230 */ /* 0x000fc40000004100 */
[--C-:B------:R-:W-:Y:S02]  /*10db0*/  HADD2.F32 R7, -RZ, R27.reuse.H0_H0 ;  /* 0x2000001bff077230 */ /* 0x100fe40000004100 */
[----:B------:R-:W-:Y:S02]  /*10dc0*/  HADD2.F32 R27, -RZ, R27.H1_H1 ;  /* 0x3000001bff1b7230 */ /* 0x000fe40000004100 */
[----:B------:R-:W-:Y:S02]  /*10dd0*/  HADD2.F32 R24, -RZ, R24.H1_H1 ;  /* 0x30000018ff187230 */ /* 0x000fe40000004100 */
[--C-:B-1----:R-:W-:Y:S02]  /*10de0*/  HADD2.F32 R34, -RZ, R29.reuse.H0_H0 ;  /* 0x2000001dff227230 */ /* 0x102fe40000004100 */
[----:B------:R-:W-:Y:S02]  /*10df0*/  HADD2.F32 R35, -RZ, R29.H1_H1 ;  /* 0x3000001dff237230 */ /* 0x000fe40000004100 */
[----:B------:R-:W-:-:S02]  /*10e00*/  HADD2.F32 R29, -RZ, R28.H0_H0 ;  /* 0x2000001cff1d7230 */ /* 0x000fc40000004100 */
[CC--:B------:R-:W-:Y:S01]  /*10e10*/  FMUL.FTZ R42, R34.reuse, R39.reuse ;  /* 0x00000027222a7220 */ /* 0x0c0fe20000410000 */
[-C--:B------:R-:W-:Y:S01]  /*10e20*/  FMUL.FTZ R44, R34, R38.reuse ;  /* 0x00000026222c7220 */ /* 0x080fe20000410000 */
[----:B------:R-:W-:Y:S02]  /*10e30*/  HADD2.F32 R34, -RZ, R41.H0_H0 ;  /* 0x20000029ff227230 */ /* 0x000fe40000004100 */
[C---:B------:R-:W-:Y:S01]  /*10e40*/  FFMA.FTZ R42, R5.reuse, R38, -R42 ;  /* 0x00000026052a7223 */ /* 0x040fe2000001082a */
[----:B------:R-:W-:Y:S01]  /*10e50*/  FFMA.FTZ R44, R5, R39, R44 ;  /* 0x00000027052c7223 */ /* 0x000fe2000001002c */
[----:B------:R-:W-:Y:S01]  /*10e60*/  FMUL.FTZ R5, R29, R78 ;  /* 0x0000004e1d057220 */ /* 0x000fe20000410000 */
[C---:B------:R-:W-:Y:S01]  /*10e70*/  FMUL.FTZ R38, R35.reuse, R40 ;  /* 0x0000002823267220 */ /* 0x040fe20000410000 */
[----:B------:R-:W-:Y:S01]  /*10e80*/  FMUL.FTZ R46, R35, R34 ;  /* 0x00000022232e7220 */ /* 0x000fe20000410000 */
[----:B------:R-:W-:Y:S02]  /*10e90*/  HADD2.F32 R36, -RZ, R30.H0_H0 ;  /* 0x2000001eff247230 */ /* 0x000fe40000004100 */
[----:B------:R-:W-:Y:S01]  /*10ea0*/  FMUL.FTZ R29, R29, R80 ;  /* 0x000000501d1d7220 */ /* 0x000fe20000410000 */
[----:B------:R-:W-:-:S02]  /*10eb0*/  HADD2.F32 R35, -RZ, R79.H0_H0 ;  /* 0x2000004fff237230 */ /* 0x000fc40000004100 */
[C---:B------:R-:W-:Y:S01]  /*10ec0*/  FFMA.FTZ R80, R4.reuse, R80, -R5 ;  /* 0x0000005004507223 */ /* 0x040fe20000010805 */
[C---:B------:R-:W-:Y:S01]  /*10ed0*/  FFMA.FTZ R39, R25.reuse, R34, -R38 ;  /* 0x0000002219277223 */ /* 0x040fe20000010826 */
[----:B------:R-:W-:Y:S02]  /*10ee0*/  HADD2.F32 R5, -RZ, R81.H0_H0 ;  /* 0x20000051ff057230 */ /* 0x000fe40000004100 */
[----:B------:R-:W-:Y:S01]  /*10ef0*/  FFMA.FTZ R41, R25, R40, R46 ;  /* 0x0000002819297223 */ /* 0x000fe2000001002e */
[----:B------:R-:W-:Y:S02]  /*10f00*/  HADD2.F32 R37, -RZ, R31.H0_H0 ;  /* 0x2000001fff257230 */ /* 0x000fe40000004100 */
[----:B------:R-:W-:Y:S01]  /*10f10*/  FFMA.FTZ R78, R4, R78, R29 ;  /* 0x0000004e044e7223 */ /* 0x000fe2000001001d */
[----:B------:R-:W-:Y:S02]  /*10f20*/  HADD2.F32 R38, -RZ, R79.H1_H1 ;  /* 0x3000004fff267230 */ /* 0x000fe40000004100 */
[----:B------:R-:W-:Y:S01]  /*10f30*/  FMUL.FTZ R25, R36, R35 ;  /* 0x0000002324197220 */ /* 0x000fe20000410000 */
[----:B------:R-:W-:-:S02]  /*10f40*/  HADD2.F32 R4, -RZ, R81.H1_H1 ;  /* 0x30000051ff047230 */ /* 0x000fc40000004100 */
[-C--:B------:R-:W-:Y:S01]  /*10f50*/  FMUL.FTZ R29, R36, R5.reuse ;  /* 0x00000005241d7220 */ /* 0x080fe20000410000 */
[----:B------:R-:W-:Y:S02]  /*10f60*/  HADD2.F32 R31, -RZ, R31.H1_H1 ;  /* 0x3000001fff1f7230 */ /* 0x000fe40000004100 */
[C---:B------:R-:W-:Y:S01]  /*10f70*/  FFMA.FTZ R40, R6.reuse, R5, -R25 ;  /* 0x0000000506287223 */ /* 0x040fe20000010819 */
[----:B------:R-:W-:Y:S02]  /*10f80*/  HADD2.F32 R36, -RZ, R43.H0_H0 ;  /* 0x2000002bff247230 */ /* 0x000fe40000004100 */
[C---:B------:R-:W-:Y:S01]  /*10f90*/  FMUL.FTZ R46, R37.reuse, R38 ;  /* 0x00000026252e7220 */ /* 0x040fe20000410000 */
[----:B------:R-:W-:Y:S02]  /*10fa0*/  HADD2.F32 R34, -RZ, R50.H0_H0 ;  /* 0x20000032ff227230 */ /* 0x000fe40000004100 */
[-C--:B------:R-:W-:Y:S01]  /*10fb0*/  FMUL.FTZ R5, R37, R4.reuse ;  /* 0x0000000425057220 */ /* 0x080fe20000410000 */
[----:B------:R-:W-:Y:S01]  /*10fc0*/  FFMA.FTZ R37, R6, R35, R29 ;  /* 0x0000002306257223 */ /* 0x000fe2000001001d */
[----:B------:R-:W-:Y:S01]  /*10fd0*/  FFMA.FTZ R46, R7, R4, -R46 ;  /* 0x00000004072e7223 */ /* 0x000fe2000001082e */
[----:B------:R-:W-:-:S02]  /*10fe0*/  HADD2.F32 R28, -RZ, R28.H1_H1 ;  /* 0x3000001cff1c7230 */ /* 0x000fc40000004100 */
[----:B------:R-:W-:Y:S01]  /*10ff0*/  FMUL.FTZ R6, R31, R36 ;  /* 0x000000241f067220 */ /* 0x000fe20000410000 */
[----:B------:R-:W-:Y:S02]  /*11000*/  HADD2.F32 R30, -RZ, R30.H1_H1 ;  /* 0x3000001eff1e7230 */ /* 0x000fe40000004100 */
[----:B------:R-:W-:Y:S01]  /*11010*/  FFMA.FTZ R38, R7, R38, R5 ;  /* 0x0000002607267223 */ /* 0x000fe20000010005 */
[-C--:B------:R-:W-:Y:S01]  /*11020*/  FMUL.FTZ R4, R31, R34.reuse ;  /* 0x000000221f047220 */ /* 0x080fe20000410000 */
[----:B------:R-:W-:Y:S02]  /*11030*/  HADD2.F32 R25, -RZ, R48.H0_H0 ;  /* 0x20000030ff197230 */ /* 0x000fe40000004100 */
[C---:B------:R-:W-:Y:S01]  /*11040*/  FFMA.FTZ R45, R27.reuse, R34, -R6 ;  /* 0x000000221b2d7223 */ /* 0x040fe20000010806 */
[----:B------:R-:W-:Y:S02]  /*11050*/  HADD2.F32 R29, -RZ, R47.H0_H0 ;  /* 0x2000002fff1d7230 */ /* 0x000fe40000004100 */
[----:B------:R-:W-:Y:S01]  /*11060*/  FFMA.FTZ R47, R27, R36, R4 ;  /* 0x000000241b2f7223 */ /* 0x000fe20000010004 */
[----:B------:R-:W-:-:S02]  /*11070*/  HADD2.F32 R5, -RZ, R60.H0_H0 ;  /* 0x2000003cff057230 */ /* 0x000fc40000004100 */
[----:B------:R-:W-:Y:S01]  /*11080*/  FMUL.FTZ R27, R28, R25 ;  /* 0x000000191c1b7220 */ /* 0x000fe20000410000 */
[----:B------:R-:W-:Y:S02]  /*11090*/  HADD2.F32 R7, -RZ, R49.H0_H0 ;  /* 0x20000031ff077230 */ /* 0x000fe40000004100 */
        /* <DEDUP_REMOVED lines=18> */
.L_x_1837:
[----:B------:R-:W-:Y:S05]  /*111c0*/  BSYNC B1 ;  /* 0x0000000000017941 */ /* 0x000fea0003800000 */
.L_x_1836:
[----:B------:R-:W-:Y:S04]  /*111d0*/  BSSY B1, `(.L_x_1838) ;  /* 0x0000060000017945 */ /* 0x000fe80003800000 */
[----:B------:R-:W-:Y:S05]  /*111e0*/  @P1 BRA `(.L_x_1839) ;  /* 0x0000000400781947 */ /* 0x000fea0003800000 */
[----:B0-----:R-:W-:Y:S01]  /*111f0*/  LEA.HI R4, R32, R191, RZ, 0x1d ;  /* 0x000000bf20047211 */ /* 0x001fe200078fe8ff */
[----:B------:R-:W-:Y:S01]  /*11200*/  HADD2.F32 R35, -RZ, R69.H1_H1 ;  /* 0x30000045ff237230 */ /* 0x000fe20000004100 */
[----:B------:R-:W-:Y:S01]  /*11210*/  SHF.R.U32.HI R36, RZ, 0x10, R9 ;  /* 0x00000010ff247819 */ /* 0x000fe20000011609 */
[----:B------:R-:W-:Y:S01]  /*11220*/  HADD2.F32 R34, -RZ, R71.H1_H1 ;  /* 0x30000047ff227230 */ /* 0x000fe20000004100 */
[----:B------:R-:W-:Y:S01]  /*11230*/  SHF.R.S32.HI R5, RZ, 0x1f, R4 ;  /* 0x0000001fff057819 */ /* 0x000fe20000011404 */
[----:B------:R-:W-:Y:S01]  /*11240*/  IMAD.SHL.U32 R6, R4, 0x8, RZ ;  /* 0x0000000804067824 */ /* 0x000fe200078e00ff */
[----:B------:R-:W-:Y:S01]  /*11250*/  SHF.R.U64 R47, R52, 0x10, R53 ;  /* 0x00000010342f7819 */ /* 0x000fe20000001235 */
[----:B------:R-:W-:Y:S01]  /*11260*/  HADD2.F32 R36, -RZ, R36.H0_H0 ;  /* 0x20000024ff247230 */ /* 0x000fe20000004100 */
[----:B------:R-:W-:Y:S02]  /*11270*/  LEA.HI R4, R5, R4, RZ, 0x3 ;  /* 0x0000000405047211 */ /* 0x000fe400078f18ff */
[----:B------:R-:W-:-:S02]  /*11280*/  LOP3.LUT R5, R173, 0x38, R6, 0xf8, !PT ;  /* 0x00000038ad057812 */ /* 0x000fc400078ef806 */
[----:B------:R-:W-:Y:S01]  /*11290*/  SHF.R.U64 R45, R8, 0x10, R9 ;  /* 0x00000010082d7819 */ /* 0x000fe20000001209 */
[----:B------:R-:W-:Y:S01]  /*112a0*/  IMAD.SHL.U32 R4, R4, 0x400, RZ ;  /* 0x0000040004047824 */ /* 0x000fe200078e00ff */
[----:B--2---:R-:W-:Y:S02]  /*112b0*/  LOP3.LUT R25, R5, R208, RZ, 0x3c, !PT ;  /* 0x000000d005197212 */ /* 0x004fe400078e3cff */
[----:B------:R-:W-:Y:S02]  /*112c0*/  SHF.R.U32.HI R52, RZ, 0x10, R53 ;  /* 0x00000010ff347819 */ /* 0x000fe40000011635 */
[----:B------:R-:W-:Y:S02]  /*112d0*/  LOP3.LUT R24, R4, 0x7fffe000, RZ, 0xc0, !PT ;  /* 0x7fffe00004187812 */ /* 0x000fe400078ec0ff */
[----:B------:R-:W0:Y:S01]  /*112e0*/  LDS.128 R4, [R204] ;  /* 0x00000000cc047984 */ /* 0x000e220000000c00 */
[----:B------:R-:W-:Y:S02]  /*112f0*/  SHF.R.U64 R43, R10, 0x10, R11 ;  /* 0x000000100a2b7819 */ /* 0x000fe4000000120b */
[----:B------:R-:W-:-:S02]  /*11300*/  IADD3 R25, R25, R24, R178 ;  /* 0x0000001819197210 */ /* 0x000fc40007ffe0b2 */
[--C-:B------:R-:W-:Y:S02]  /*11310*/  SHF.R.U64 R46, R54, 0x10, R55.reuse ;  /* 0x00000010362e7819 */ /* 0x100fe40000001237 */
[----:B------:R-:W-:Y:S01]  /*11320*/  SHF.R.U32.HI R54, RZ, 0x10, R55 ;  /* 0x00000010ff367819 */ /* 0x000fe20000011637 */
[----:B------:R-:W-:Y:S01]  /*11330*/  IMAD R28, R25, 0x2, R16 ;  /* 0x00000002191c7824 */ /* 0x000fe200078e0210 */
[----:B------:R-:W-:-:S04]  /*11340*/  SHF.R.U32.HI R41, RZ, 0x10, R11 ;  /* 0x00000010ff297819 */ /* 0x000fc8000001160b */
[----:B------:R-:W1:Y:S01]  /*11350*/  LDS.128 R24, [R28+0xc400] ;  /* 0x00c400001c187984 */ /* 0x000e620000000c00 */
[--C-:B0-----:R-:W-:Y:S02]  /*11360*/  HADD2.F32 R8, -RZ, R5.reuse.H0_H0 ;  /* 0x20000005ff087230 */ /* 0x101fe40000004100 */
[----:B------:R-:W-:Y:S02]  /*11370*/  HADD2.F32 R9, -RZ, R5.H1_H1 ;  /* 0x30000005ff097230 */ /* 0x000fe40000004100 */
[----:B------:R-:W-:Y:S02]  /*11380*/  HADD2.F32 R5, -RZ, R4.H0_H0 ;  /* 0x20000004ff057230 */ /* 0x000fe40000004100 */
        /* <DEDUP_REMOVED lines=12> */
[----:B------:R-:W-:Y:S02]  /*11450*/  HADD2.F32 R34, -RZ, R69.H0_H0 ;  /* 0x20000045ff227230 */ /* 0x000fe40000004100 */
[----:B------:R-:W-:Y:S01]  /*11460*/  FFMA.FTZ R39, R8, R35, R39 ;  /* 0x0000002308277223 */ /* 0x000fe20000010027 */
[----:B------:R-:W-:Y:S02]  /*11470*/  HADD2.F32 R8, -RZ, R71.H0_H0 ;  /* 0x20000047ff087230 */ /* 0x000fe40000004100 */
[-C--:B------:R-:W-:Y:S01]  /*11480*/  FMUL.FTZ R40, R30, R29.reuse ;  /* 0x0000001d1e287220 */ /* 0x080fe20000410000 */
[----:B------:R-:W-:Y:S01]  /*11490*/  FFMA.FTZ R38, R9, R29, -R38 ;  /* 0x0000001d09267223 */ /* 0x000fe20000010826 */
[----:B------:R-:W-:Y:S01]  /*114a0*/  FMUL.FTZ R30, R25, R34 ;  /* 0x00000022191e7220 */ /* 0x000fe20000410000 */
[----:B------:R-:W-:-:S02]  /*114b0*/  HADD2.F32 R31, -RZ, R26.H0_H0 ;  /* 0x2000001aff1f7230 */ /* 0x000fc40000004100 */
[-C--:B------:R-:W-:Y:S01]  /*114c0*/  FMUL.FTZ R25, R25, R8.reuse ;  /* 0x0000000819197220 */ /* 0x080fe20000410000 */
[----:B------:R-:W-:Y:S02]  /*114d0*/  HADD2.F32 R29, -RZ, R70.H0_H0 ;  /* 0x20000046ff1d7230 */ /* 0x000fe40000004100 */
[C---:B------:R-:W-:Y:S01]  /*114e0*/  FFMA.FTZ R35, R5.reuse, R8, -R30 ;  /* 0x0000000805237223 */ /* 0x040fe2000001081e */
[----:B------:R-:W-:Y:S02]  /*114f0*/  HADD2.F32 R8, -RZ, R72.H0_H0 ;  /* 0x20000048ff087230 */ /* 0x000fe40000004100 */
[----:B------:R-:W-:Y:S01]  /*11500*/  FFMA.FTZ R34, R5, R34, R25 ;  /* 0x0000002205227223 */ /* 0x000fe20000010019 */
[----:B------:R-:W-:Y:S02]  /*11510*/  HADD2.F32 R33, -RZ, R27.H0_H0 ;  /* 0x2000001bff217230 */ /* 0x000fe40000004100 */
[----:B------:R-:W-:Y:S01]  /*11520*/  FMUL.FTZ R5, R31, R29 ;  /* 0x0000001d1f057220 */ /* 0x000fe20000410000 */
[----:B------:R-:W-:-:S02]  /*11530*/  HADD2.F32 R70, -RZ, R70.H1_H1 ;  /* 0x30000046ff467230 */ /* 0x000fc40000004100 */
[----:B------:R-:W-:Y:S01]  /*11540*/  FFMA.FTZ R40, R9, R36, R40 ;  /* 0x0000002409287223 */ /* 0x000fe20000010028 */
[----:B------:R-:W-:Y:S02]  /*11550*/  HADD2.F32 R72, -RZ, R72.H1_H1 ;  /* 0x30000048ff487230 */ /* 0x000fe40000004100 */
[-C--:B------:R-:W-:Y:S01]  /*11560*/  FMUL.FTZ R9, R31, R8.reuse ;  /* 0x000000081f097220 */ /* 0x080fe20000410000 */
[----:B------:R-:W-:Y:S01]  /*11570*/  FFMA.FTZ R31, R10, R8, -R5 ;  /* 0x000000080a1f7223 */ /* 0x000fe20000010805 */
[C---:B------:R-:W-:Y:S01]  /*11580*/  FMUL.FTZ R36, R33.reuse, R70 ;  /* 0x0000004621247220 */ /* 0x040fe20000410000 */
[----:B------:R-:W-:Y:S02]  /*11590*/  HADD2.F32 R27, -RZ, R27.H1_H1 ;  /* 0x3000001bff1b7230 */ /* 0x000fe40000004100 */
[-C--:B------:R-:W-:Y:S01]  /*115a0*/  FMUL.FTZ R33, R33, R72.reuse ;  /* 0x0000004821217220 */ /* 0x080fe20000410000 */
[----:B------:R-:W-:Y:S02]  /*115b0*/  HADD2.F32 R30, -RZ, R41.H0_H0 ;  /* 0x20000029ff1e7230 */ /* 0x000fe40000004100 */
[----:B------:R-:W-:Y:S01]  /*115c0*/  FFMA.FTZ R36, R11, R72, -R36 ;  /* 0x000000480b247223 */ /* 0x000fe20000010824 */
[----:B------:R-:W-:-:S02]  /*115d0*/  HADD2.F32 R8, -RZ, R54.H0_H0 ;  /* 0x20000036ff087230 */ /* 0x000fc40000004100 */
[----:B------:R-:W-:Y:S01]  /*115e0*/  FFMA.FTZ R33, R11, R70, R33 ;  /* 0x000000460b217223 */ /* 0x000fe20000010021 */
[----:B------:R-:W-:Y:S02]  /*115f0*/  HADD2.F32 R24, -RZ, R24.H1_H1 ;  /* 0x30000018ff187230 */ /* 0x000fe40000004100 */
[C---:B------:R-:W-:Y:S01]  /*11600*/  FMUL.FTZ R42, R27.reuse, R30 ;  /* 0x0000001e1b2a7220 */ /* 0x040fe20000410000 */
[----:B------:R-:W-:Y:S02]  /*11610*/  HADD2.F32 R11, -RZ, R45.H0_H0 ;  /* 0x2000002dff0b7230 */ /* 0x000fe40000004100 */
[----:B------:R-:W-:Y:S01]  /*11620*/  FMUL.FTZ R44, R27, R8 ;  /* 0x000000081b2c7220 */ /* 0x000fe20000410000 */
[----:B------:R-:W-:Y:S02]  /*11630*/  HADD2.F32 R5, -RZ, R47.H0_H0 ;  /* 0x2000002fff057230 */ /* 0x000fe40000004100 */
[----:B------:R-:W-:Y:S01]  /*11640*/  FFMA.FTZ R10, R10, R29, R9 ;  /* 0x0000001d0a0a7223 */ /* 0x000fe20000010009 */
[----:B------:R-:W-:-:S02]  /*11650*/  HADD2.F32 R26, -RZ, R26.H1_H1 ;  /* 0x3000001aff1a7230 */ /* 0x000fc40000004100 */
[C---:B------:R-:W-:Y:S01]  /*11660*/  FFMA.FTZ R41, R7.reuse, R8, -R42 ;  /* 0x0000000807297223 */ /* 0x040fe2000001082a */
[----:B------:R-:W-:Y:S02]  /*11670*/  HADD2.F32 R25, -RZ, R43.H0_H0 ;  /* 0x2000002bff197230 */ /* 0x000fe40000004100 */
[----:B------:R-:W-:Y:S01]  /*11680*/  FFMA.FTZ R44, R7, R30, R44 ;  /* 0x0000001e072c7223 */ /* 0x000fe2000001002c */
[----:B------:R-:W-:Y:S02]  /*11690*/  HADD2.F32 R9, -RZ, R46.H0_H0 ;  /* 0x2000002eff097230 */ /* 0x000fe40000004100 */
[C---:B------:R-:W-:Y:S01]  /*116a0*/  FMUL.FTZ R7, R24.reuse, R11 ;  /* 0x0000000b18077220 */ /* 0x040fe20000410000 */
[----:B------:R-:W-:Y:S02]  /*116b0*/  HADD2.F32 R6, -RZ, R6.H1_H1 ;  /* 0x30000006ff067230 */ /* 0x000fe40000004100 */
        /* <DEDUP_REMOVED lines=17> */
.L_x_1839:
[----:B------:R-:W-:Y:S05]  /*117d0*/  BSYNC B1 ;  /* 0x0000000000017941 */ /* 0x000fea0003800000 */
.L_x_1838:
[----:B------:R-:W-:Y:S05]  /*117e0*/  @P2 BRA `(.L_x_1811) ;  /* 0x0000000400782947 */ /* 0x000fea0003800000 */
[----:B------:R-:W-:Y:S01]  /*117f0*/  LEA.HI R32, R32, R192, RZ, 0x1d ;  /* 0x000000c020207211 */ /* 0x000fe200078fe8ff */
[----:B--2---:R-:W-:Y:S01]  /*11800*/  HADD2.F32 R29, -RZ, R20.H1_H1 ;  /* 0x30000014ff1d7230 */ /* 0x004fe20000004100 */
[--C-:B------:R-:W-:Y:S01]  /*11810*/  SHF.R.U64 R40, R56, 0x10, R57.reuse ;  /* 0x0000001038287819 */ /* 0x100fe20000001239 */
[--C-:B------:R-:W-:Y:S01]  /*11820*/  HADD2.F32 R31, -RZ, R0.reuse.H1_H1 ;  /* 0x30000000ff1f7230 */ /* 0x100fe20000004100 */
[----:B01----:R-:W-:Y:S01]  /*11830*/  SHF.R.S32.HI R5, RZ, 0x1f, R32 ;  /* 0x0000001fff057819 */ /* 0x003fe20000011420 */
[----:B------:R-:W-:Y:S01]  /*11840*/  IMAD.SHL.U32 R4, R32, 0x8, RZ ;  /* 0x0000000820047824 */ /* 0x000fe200078e00ff */
[----:B------:R-:W-:Y:S01]  /*11850*/  SHF.R.U32.HI R56, RZ, 0x10, R57 ;  /* 0x00000010ff387819 */ /* 0x000fe20000011639 */
[----:B------:R-:W-:Y:S01]  /*11860*/  HADD2.F32 R30, -RZ, R0.H0_H0 ;  /* 0x20000000ff1e7230 */ /* 0x000fe20000004100 */
[----:B------:R-:W-:Y:S01]  /*11870*/  LEA.HI R32, R5, R32, RZ, 0x3 ;  /* 0x0000002005207211 */ /* 0x000fe200078f18ff */
[----:B------:R-:W-:Y:S01]  /*11880*/  HADD2.F32 R20, -RZ, R20.H0_H0 ;  /* 0x20000014ff147230 */ /* 0x000fe20000004100 */
[----:B------:R-:W-:-:S02]  /*11890*/  LOP3.LUT R5, R173, 0x38, R4, 0xf8, !PT ;  /* 0x00000038ad057812 */ /* 0x000fc400078ef804 */
[----:B------:R-:W-:Y:S01]  /*118a0*/  SHF.R.U64 R38, R12, 0x10, R13 ;  /* 0x000000100c267819 */ /* 0x000fe2000000120d */
[----:B------:R-:W-:Y:S01]  /*118b0*/  IMAD.SHL.U32 R32, R32, 0x400, RZ ;  /* 0x0000040020207824 */ /* 0x000fe200078e00ff */
[----:B------:R-:W-:Y:S02]  /*118c0*/  LOP3.LUT R9, R5, R208, RZ, 0x3c, !PT ;  /* 0x000000d005097212 */ /* 0x000fe400078e3cff */
[----:B------:R-:W0:Y:S01]  /*118d0*/  LDS.128 R4, [R202] ;  /* 0x00000000ca047984 */ /* 0x000e220000000c00 */
[----:B------:R-:W-:Y:S02]  /*118e0*/  SHF.R.U64 R37, R14, 0x10, R15 ;  /* 0x000000100e257819 */ /* 0x000fe4000000120f */
[----:B------:R-:W-:Y:S02]  /*118f0*/  LOP3.LUT R32, R32, 0x7fffe000, RZ, 0xc0, !PT ;  /* 0x7fffe00020207812 */ /* 0x000fe400078ec0ff */
[----:B------:R-:W-:Y:S02]  /*11900*/  SHF.R.U64 R39, R58, 0x10, R59 ;  /* 0x000000103a277819 */ /* 0x000fe4000000123b */
[----:B------:R-:W-:-:S02]  /*11910*/  IADD3 R9, R9, R32, R178 ;  /* 0x0000002009097210 */ /* 0x000fc40007ffe0b2 */
[----:B------:R-:W-:Y:S02]  /*11920*/  SHF.R.U32.HI R32, RZ, 0x10, R13 ;  /* 0x00000010ff207819 */ /* 0x000fe4000001160d */
[----:B------:R-:W-:Y:S02]  /*11930*/  LEA R24, R9, R16, 0x1 ;  /* 0x0000001009187211 */ /* 0x000fe400078e08ff */
[----:B------:R-:W-:Y:S01]  /*11940*/  SHF.R.U32.HI R58, RZ, 0x10, R59 ;  /* 0x00000010ff3a7819 */ /* 0x000fe2000001163b */
[----:B------:R-:W-:Y:S01]  /*11950*/  HADD2.F32 R32, -RZ, R32.H0_H0 ;  /* 0x20000020ff207230 */ /* 0x000fe20000004100 */
[----:B------:R-:W-:Y:S01]  /*11960*/  SHF.R.U32.HI R36, RZ, 0x10, R15 ;  /* 0x00000010ff247819 */ /* 0x000fe2000001160f */
[----:B------:R-:W1:Y:S01]  /*11970*/  LDS.128 R8, [R24+0xc400] ;  /* 0x00c4000018087984 */ /* 0x000e620000000c00 */
[--C-:B0-----:R-:W-:Y:S02]  /*11980*/  HADD2.F32 R13, -RZ, R5.reuse.H1_H1 ;  /* 0x30000005ff0d7230 */ /* 0x101fe40000004100 */
[----:B------:R-:W-:-:S02]  /*11990*/  HADD2.F32 R12, -RZ, R5.H0_H0 ;  /* 0x20000005ff0c7230 */ /* 0x000fc40000004100 */
[----:B------:R-:W-:Y:S02]  /*119a0*/  HADD2.F32 R5, -RZ, R4.H0_H0 ;  /* 0x20000004ff057230 */ /* 0x000fe40000004100 */
[----:B------:R-:W-:Y:S02]  /*119b0*/  HADD2.F32 R14, -RZ, R6.H0_H0 ;  /* 0x20000006ff0e7230 */ /* 0x000fe40000004100 */
[--C-:B------:R-:W-:Y:S02]  /*119c0*/  HADD2.F32 R15, -RZ, R7.reuse.H0_H0 ;  /* 0x20000007ff0f7230 */ /* 0x100fe40000004100 */
[----:B------:R-:W-:Y:S02]  /*119d0*/  HADD2.F32 R7, -RZ, R7.H1_H1 ;  /* 0x30000007ff077230 */ /* 0x000fe40000004100 */
        /* <DEDUP_REMOVED lines=11> */
[----:B------:R-:W-:-:S02]  /*11a90*/  HADD2.F32 R27, -RZ, R10.H0_H0 ;  /* 0x2000000aff1b7230 */ /* 0x000fc40000004100 */
[-C--:B------:R-:W-:Y:S01]  /*11aa0*/  FMUL.FTZ R34, R26, R25.reuse ;  /* 0x000000191a227220 */ /* 0x080fe20000410000 */
[----:B------:R-:W-:Y:S01]  /*11ab0*/  FFMA.FTZ R26, R13, R25, -R0 ;  /* 0x000000190d1a7223 */ /* 0x000fe20000010800 */
[C---:B------:R-:W-:Y:S01]  /*11ac0*/  FMUL.FTZ R0, R9.reuse, R30 ;  /* 0x0000001e09007220 */ /* 0x040fe20000410000 */
[----:B------:R-:W-:Y:S02]  /*11ad0*/  HADD2.F32 R12, -RZ, R3.H0_H0 ;  /* 0x20000003ff0c7230 */ /* 0x000fe40000004100 */
[----:B------:R-:W-:Y:S01]  /*11ae0*/  FMUL.FTZ R9, R9, R20 ;  /* 0x0000001409097220 */ /* 0x000fe20000410000 */
[----:B------:R-:W-:Y:S01]  /*11af0*/  FFMA.FTZ R34, R13, R32, R34 ;  /* 0x000000200d227223 */ /* 0x000fe20000010022 */
[C---:B------:R-:W-:Y:S01]  /*11b00*/  FFMA.FTZ R13, R5.reuse, R20, -R0 ;  /* 0x00000014050d7223 */ /* 0x040fe20000010800 */
[----:B------:R-:W-:Y:S02]  /*11b10*/  HADD2.F32 R0, -RZ, R21.H0_H0 ;  /* 0x20000015ff007230 */ /* 0x000fe40000004100 */
[----:B------:R-:W-:Y:S01]  /*11b20*/  FFMA.FTZ R30, R5, R30, R9 ;  /* 0x0000001e051e7223 */ /* 0x000fe20000010009 */
[----:B------:R-:W-:Y:S01]  /*11b30*/  FMUL.FTZ R5, R27, R12 ;  /* 0x0000000c1b057220 */ /* 0x000fe20000410000 */
[----:B------:R-:W-:-:S02]  /*11b40*/  HADD2.F32 R28, -RZ, R11.H0_H0 ;  /* 0x2000000bff1c7230 */ /* 0x000fc40000004100 */
[----:B------:R-:W-:Y:S02]  /*11b50*/  HADD2.F32 R3, -RZ, R3.H1_H1 ;  /* 0x30000003ff037230 */ /* 0x000fe40000004100 */
[-C--:B------:R-:W-:Y:S01]  /*11b60*/  FMUL.FTZ R27, R27, R0.reuse ;  /* 0x000000001b1b7220 */ /* 0x080fe20000410000 */
[----:B------:R-:W-:Y:S02]  /*11b70*/  HADD2.F32 R21, -RZ, R21.H1_H1 ;  /* 0x30000015ff157230 */ /* 0x000fe40000004100 */
[----:B------:R-:W-:Y:S01]  /*11b80*/  FFMA.FTZ R25, R14, R0, -R5 ;  /* 0x000000000e197223 */ /* 0x000fe20000010805 */
[----:B------:R-:W-:Y:S02]  /*11b90*/  HADD2.F32 R11, -RZ, R11.H1_H1 ;  /* 0x3000000bff0b7230 */ /* 0x000fe40000004100 */
[C---:B------:R-:W-:Y:S01]  /*11ba0*/  FMUL.FTZ R32, R28.reuse, R3 ;  /* 0x000000031c207220 */ /* 0x040fe20000410000 */
[----:B------:R-:W-:Y:S02]  /*11bb0*/  HADD2.F32 R20, -RZ, R36.H0_H0 ;  /* 0x20000024ff147230 */ /* 0x000fe40000004100 */
[----:B------:R-:W-:Y:S01]  /*11bc0*/  FMUL.FTZ R28, R28, R21 ;  /* 0x000000151c1c7220 */ /* 0x000fe20000410000 */
[----:B------:R-:W-:-:S02]  /*11bd0*/  HADD2.F32 R0, -RZ, R58.H0_H0 ;  /* 0x2000003aff007230 */ /* 0x000fc40000004100 */
[----:B------:R-:W-:Y:S01]  /*11be0*/  FFMA.FTZ R27, R14, R12, R27 ;  /* 0x0000000c0e1b7223 */ /* 0x000fe2000001001b */
[----:B------:R-:W-:Y:S02]  /*11bf0*/  HADD2.F32 R8, -RZ, R8.H1_H1 ;  /* 0x30000008ff087230 */ /* 0x000fe40000004100 */
[C---:B------:R-:W-:Y:S01]  /*11c00*/  FMUL.FTZ R12, R11.reuse, R20 ;  /* 0x000000140b0c7220 */ /* 0x040fe20000410000 */
[----:B------:R-:W-:Y:S02]  /*11c10*/  HADD2.F32 R10, -RZ, R10.H1_H1 ;  /* 0x3000000aff0a7230 */ /* 0x000fe40000004100 */
[----:B------:R-:W-:Y:S01]  /*11c20*/  FMUL.FTZ R14, R11, R0 ;  /* 0x000000000b0e7220 */ /* 0x000fe20000410000 */
[C---:B------:R-:W-:Y:S01]  /*11c30*/  FFMA.FTZ R28, R15.reuse, R3, R28 ;  /* 0x000000030f1c7223 */ /* 0x040fe2000001001c */
[----:B------:R-:W-:Y:S02]  /*11c40*/  HADD2.F32 R9, -RZ, R38.H0_H0 ;  /* 0x20000026ff097230 */ /* 0x000fe40000004100 */
[----:B------:R-:W-:Y:S01]  /*11c50*/  FFMA.FTZ R32, R15, R21, -R32 ;  /* 0x000000150f207223 */ /* 0x000fe20000010820 */
[----:B------:R-:W-:-:S02]  /*11c60*/  HADD2.F32 R11, -RZ, R37.H0_H0 ;  /* 0x20000025ff0b7230 */ /* 0x000fc40000004100 */
[C---:B------:R-:W-:Y:S01]  /*11c70*/  FFMA.FTZ R21, R7.reuse, R0, -R12 ;  /* 0x0000000007157223 */ /* 0x040fe2000001080c */
[----:B------:R-:W-:Y:S02]  /*11c80*/  HADD2.F32 R3, -RZ, R40.H0_H0 ;  /* 0x20000028ff037230 */ /* 0x000fe40000004100 */
[----:B------:R-:W-:Y:S01]  /*11c90*/  FFMA.FTZ R29, R7, R20, R14 ;  /* 0x00000014071d7223 */ /* 0x000fe2000001000e */
[----:B------:R-:W-:Y:S02]  /*11ca0*/  HADD2.F32 R5, -RZ, R39.H0_H0 ;  /* 0x20000027ff057230 */ /* 0x000fe40000004100 */
        /* <DEDUP_REMOVED lines=18> */
.L_x_1811:
[----:B------:R-:W-:Y:S05]  /*11dd0*/  BSYNC B0 ;  /* 0x0000000000007941 */ /* 0x000fea0003800000 */
.L_x_1789:
        /* <DEDUP_REMOVED lines=8> */
.L_x_1787:
[----:B------:R-:W-:-:S06]  /*11e60*/  ULOP3.LUT UR4, UR60, 0x1, URZ, 0xfc, !UPT ;  /* 0x000000013c047892 */ /* 0x000fcc000f8efc3f */
[----:B01-3--:R-:W-:-:S05]  /*11e70*/  IMAD.U32 R0, RZ, RZ, UR4 ;  /* 0x00000004ff007e24 */ /* 0x00bfca000f8e00ff */
[----:B------:R-:W-:-:S13]  /*11e80*/  ISETP.NE.AND P0, PT, R0, 0x3, PT ;  /* 0x000000030000780c */ /* 0x000fda0003f05270 */
[----:B------:R-:W-:Y:S05]  /*11e90*/  @!P0 BRA `(.L_x_1840) ;  /* 0x0000000000048947 */ /* 0x000fea0003800000 */
[----:B------:R-:W-:Y:S01]  /*11ea0*/  BPT.TRAP 0x1 ;  /* 0x000000040000795c */ /* 0x000fe20000300000 */
.L_x_1840:
[----:B--2-4-:R-:W-:Y:S01]  /*11eb0*/  IMAD R7, R22, 0x8, R16 ;  /* 0x0000000816077824 */ /* 0x014fe200078e0210 */
[----:B------:R-:W-:-:S04]  /*11ec0*/  SHF.L.U32 R0, R23, 0x1f, RZ ;  /* 0x0000001f17007819 */ /* 0x000fc800000006ff */
[----:B------:R0:W1:Y:S01]  /*11ed0*/  SYNCS.PHASECHK.TRANS64.TRYWAIT P2, [R7+URZ+0x2a830], R0 ;  /* 0x02a83000070075a7 */ /* 0x000062000804017f */
[----:B------:R-:W-:Y:S05]  /*11ee0*/  @!P0 BRA `(.L_x_1841) ;  /* 0x0000000000048947 */ /* 0x000fea0003800000 */
[----:B------:R-:W-:Y:S01]  /*11ef0*/  BPT.TRAP 0x1 ;  /* 0x000000040000795c */ /* 0x000fe20000300000 */
.L_x_1841:
[----:B------:R-:W2:Y:S02]  /*11f00*/  S2R R3, SR_TID.X ;  /* 0x0000000000037919 */ /* 0x000ea40000002100 */
[----:B--2---:R-:W-:-:S04]  /*11f10*/  LOP3.LUT R3, R3, 0x7f, RZ, 0xc0, !PT ;  /* 0x0000007f03037812 */ /* 0x004fc800078ec0ff */
[----:B------:R-:W-:Y:S01]  /*11f20*/  ISETP.NE.AND P1, PT, R3, RZ, PT ;  /* 0x000000ff0300720c */ /* 0x000fe20003f25270 */
[----:B-1----:R-:W-:-:S12]  /*11f30*/  @P2 BRA `(.L_x_1842) ;  /* 0x0000000000082947 */ /* 0x002fd80003800000 */
[----:B------:R-:W1:Y:S02]  /*11f40*/  SYNCS.PHASECHK.TRANS64.TRYWAIT P2, [R7+URZ+0x2a830], R0 ;  /* 0x02a83000070075a7 */ /* 0x000e64000804017f */
[----:B-1----:R-:W-:Y:S05]  /*11f50*/  @!P2 BRA `(.L_x_1843) ;  /* 0x0000016c0088a947 */ /* 0x002fea0003800000 */
.L_x_1842:
[----:B------:R-:W-:Y:S05]  /*11f60*/  WARPSYNC.ALL ;  /* 0x0000000000007948 */ /* 0x000fea0003800000 */
[----:B01----:R-:W-:Y:S01]  /*11f70*/  VIADD R0, R16, 0x18400 ;  /* 0x0001840010007836 */ /* 0x003fe20000000000 */
[----:B------:R-:W-:Y:S01]  /*11f80*/  R2UR UR4, R68 ;  /* 0x00000000440472ca */ /* 0x000fe200000e0000 */
[----:B------:R-:W-:Y:S01]  /*11f90*/  IMAD.MOV.U32 R5, RZ, RZ, 0x40000040 ;  /* 0x40000040ff057424 */ /* 0x000fe200078e00ff */
[----:B------:R-:W-:Y:S01]  /*11fa0*/  WARPGROUP.ARRIVE ;  /* 0x00000000000079c5 */ /* 0x000fe20000000000 */
[----:B------:R-:W-:Y:S01]  /*11fb0*/  UMOV UR9, 0x40000040 ;  /* 0x4000004000097882 */ /* 0x000fe20000000000 */
[----:B------:R-:W-:Y:S01]  /*11fc0*/  SHF.R.U32.HI R0, RZ, 0x4, R0 ;  /* 0x00000004ff007819 */ /* 0x000fe20000011600 */
[----:B------:R-:W-:Y:S01]  /*11fd0*/  IMAD.MOV.U32 R11, RZ, RZ, 0x40000040 ;  /* 0x40000040ff0b7424 */ /* 0x000fe200078e00ff */
[----:B------:R-:W-:Y:S01]  /*11fe0*/  R2UR UR11, R5 ;  /* 0x00000000050b72ca */ /* 0x000fe200000e0000 */
[----:B------:R-:W-:Y:S01]  /*11ff0*/  IMAD.U32 R13, RZ, RZ, UR9 ;  /* 0x00000009ff0d7e24 */ /* 0x000fe2000f8e00ff */
[----:B------:R-:W-:Y:S01]  /*12000*/  LOP3.LUT R0, R0, 0x3fff, RZ, 0xc0, !PT ;  /* 0x00003fff00007812 */ /* 0x000fe200078ec0ff */
[----:B------:R-:W-:Y:S01]  /*12010*/  UMOV UR53, 0x40000040 ;  /* 0x4000004000357882 */ /* 0x000fe20000000000 */
[----:B------:R-:W-:Y:S01]  /*12020*/  UMOV UR49, 0x40000040 ;  /* 0x4000004000317882 */ /* 0x000fe20000000000 */
[----:B------:R-:W-:Y:S01]  /*12030*/  UMOV UR45, 0x40000040 ;  /* 0x40000040002d7882 */ /* 0x000fe20000000000 */
[----:B------:R-:W-:Y:S01]  /*12040*/  LOP3.LUT R8, R0, 0x10000, RZ, 0xfc, !PT ;  /* 0x0001000000087812 */ /* 0x000fe200078efcff */
[----:B------:R-:W-:Y:S01]  /*12050*/  ULOP3.LUT UR4, UR4, 0x10000, URZ, 0xfc, !UPT ;  /* 0x0001000004047892 */ /* 0x000fe2000f8efc3f */
[----:B------:R-:W0:Y:S03]  /*12060*/  LDC R198, c[0x0][0x448] ;  /* 0x00011200ffc67b82 */ /* 0x000e260000000800 */
[----:B------:R-:W-:Y:S01]  /*12070*/  IMAD R4, R22, 0x900, R8 ;  /* 0x0000090016047824 */ /* 0x000fe200078e0208 */
[----:B------:R-:W-:-:S02]  /*12080*/  UIADD3 UR5, UR4, 0x2, URZ ;  /* 0x0000000204057890 */ /* 0x000fc4000fffe03f */
[----:B------:R-:W-:Y:S02]  /*12090*/  UMOV UR8, UR4 ;  /* 0x0000000400087c82 */ /* 0x000fe40008000000 */
[C---:B------:R-:W-:Y:S01]  /*120a0*/  R2UR UR10, R4.reuse ;  /* 0x00000000040a72ca */ /* 0x040fe200000e0000 */
[----:B------:R-:W-:Y:S01]  /*120b0*/  IMAD.U32 R12, RZ, RZ, UR8 ;  /* 0x00000008ff0c7e24 */ /* 0x000fe2000f8e00ff */
[----:B------:R-:W-:-:S04]  /*120c0*/  IADD3 R10, R4, 0x2, RZ ;  /* 0x00000002040a7810 */ /* 0x000fc80007ffe0ff */
[----:B------:R1:W-:Y:S07]  /*120d0*/  STL.64 [R1+0x38], R12 ;  /* 0x0000380c01007387 */ /* 0x0003ee0000100a00 */
[----:B------:R-:W-:Y:S01]  /*120e0*/  HGMMA.64x96x16.F32 R24, gdesc[UR8], RZ, !UPT, gsb0 ;  /* 0x01600000081879f0 */ /* 0x000fe2000c0008ff */
[----:B------:R-:W-:Y:S01]  /*120f0*/  R2UR UR10, R10 ;  /* 0x000000000a0a72ca */ /* 0x000fe200000e0000 */
[----:B------:R-:W-:Y:S01]  /*12100*/  UMOV UR8, UR5 ;  /* 0x0000000500087c82 */ /* 0x000fe20008000000 */
[----:B------:R-:W-:Y:S01]  /*12110*/  R2UR UR11, R11 ;  /* 0x000000000b0b72ca */ /* 0x000fe200000e0000 */
[----:B------:R-:W-:Y:S01]  /*12120*/  UMOV UR9, 0x40000040 ;  /* 0x4000004000097882 */ /* 0x000fe20000000000 */
[----:B------:R-:W-:Y:S01]  /*12130*/  VIADD R10, R4, 0x4 ;  /* 0x00000004040a7836 */ /* 0x000fe20000000000 */
[----:B------:R-:W-:Y:S01]  /*12140*/  UIADD3 UR5, UR4, 0x4, URZ ;  /* 0x0000000404057890 */ /* 0x000fe2000fffe03f */
[----:B------:R-:W-:-:S02]  /*12150*/  IMAD.MOV.U32 R11, RZ, RZ, 0x40000040 ;  /* 0x40000040ff0b7424 */ /* 0x000fc400078e00ff */
[----:B-1----:R-:W-:Y:S02]  /*12160*/  IMAD.U32 R12, RZ, RZ, UR8 ;  /* 0x00000008ff0c7e24 */ /* 0x002fe4000f8e00ff */
[----:B------:R-:W-:-:S05]  /*12170*/  IMAD.U32 R13, RZ, RZ, UR9 ;  /* 0x00000009ff0d7e24 */ /* 0x000fca000f8e00ff */
[----:B------:R1:W-:Y:S01]  /*12180*/  STL.64 [R1+0x30], R12 ;  /* 0x0000300c01007387 */ /* 0x0003e20000100a00 */
[----:B------:R-:W-:Y:S02]  /*12190*/  WARPGROUP.DEPBAR.LE gsb0, 0x0 ;  /* 0x00008000000079c5 */ /* 0x000fe40000010000 */
[----:B------:R-:W-:-:S06]  /*121a0*/  WARPGROUP.ARRIVE ;  /* 0x00000000000079c5 */ /* 0x000fcc0000000000 */
[----:B------:R-:W-:Y:S01]  /*121b0*/  HGMMA.64x96x16.F32 R24, gdesc[UR8], R24, gsb0 ;  /* 0x01600000081879f0 */ /* 0x000fe20008000818 */
[----:B------:R-:W-:Y:S01]  /*121c0*/  R2UR UR10, R10 ;  /* 0x000000000a0a72ca */ /* 0x000fe200000e0000 */
[----:B------:R-:W-:Y:S01]  /*121d0*/  UMOV UR8, UR5 ;  /* 0x0000000500087c82 */ /* 0x000fe20008000000 */
[----:B------:R-:W-:Y:S01]  /*121e0*/  R2UR UR11, R11 ;  /* 0x000000000b0b72ca */ /* 0x000fe200000e0000 */
[----:B------:R-:W-:Y:S01]  /*121f0*/  UMOV UR9, 0x40000040 ;  /* 0x4000004000097882 */ /* 0x000fe20000000000 */
[----:B------:R-:W-:Y:S01]  /*12200*/  VIADD R10, R4, 0x6 ;  /* 0x00000006040a7836 */ /* 0x000fe20000000000 */
[----:B------:R-:W-:Y:S01]  /*12210*/  UIADD3 UR5, UR4, 0x6, URZ ;  /* 0x0000000604057890 */ /* 0x000fe2000fffe03f */
[----:B------:R-:W-:Y:S01]  /*12220*/  IMAD.MOV.U32 R11, RZ, RZ, 0x40000040 ;  /* 0x40000040ff0b7424 */ /* 0x000fe200078e00ff */
[----:B-1----:R-:W-:Y:S01]  /*12230*/  MOV R13, UR9 ;  /* 0x00000009000d7c02 */ /* 0x002fe20008000f00 */
        /* <DEDUP_REMOVED lines=11> */
[----:B------:R-:W-:Y:S02]  /*122f0*/  IMAD.MOV.U32 R11, RZ, RZ, 0x40000040 ;  /* 0x40000040ff0b7424 */ /* 0x000fe400078e00ff */
        /* <DEDUP_REMOVED lines=24> */
[----:B------:R-:W-:Y:S01]  /*12480*/  MOV R11, 0x40000040 ;  /* 0x40000040000b7802 */ /* 0x000fe20000000f00 */
[----:B------:R-:W-:Y:S01]  /*12490*/  UIADD3 UR5, UR4, 0x404, URZ ;  /* 0x0000040404057890 */ /* 0x000fe2000fffe03f */
[----:B-1----:R-:W-:Y:S02]  /*124a0*/  IMAD.U32 R12, RZ, RZ, UR8 ;  /* 0x00000008ff0c7e24 */ /* 0x002fe4000f8e00ff */
[----:B------:R-:W-:Y:S01]  /*124b0*/  IMAD.U32 R13, RZ, RZ, UR9 ;  /* 0x00000009ff0d7e24 */ /* 0x000fe2000f8e00ff */
[----:B------:R-:W-:-:S02]  /*124c0*/  UIADD3 UR52, UR4, 0x406, URZ ;  /* 0x0000040604347890 */ /* 0x000fc4000fffe03f */
[----:B------:R-:W-:Y:S02]  /*124d0*/  UIADD3 UR48, UR4, 0x800, URZ ;  /* 0x0000080004307890 */ /* 0x000fe4000fffe03f */
[----:B------:R1:W-:Y:S04]  /*124e0*/  STL.64 [R1+0x10], R12 ;  /* 0x0000100c01007387 */ /* 0x0003e80000100a00 */
[----:B------:R-:W2:Y:S01]  /*124f0*/  LDL.LU R14, [R1+0xc] ;  /* 0x00000c00010e7983 */ /* 0x000ea20000300800 */
[----:B------:R-:W-:Y:S02]  /*12500*/  WARPGROUP.DEPBAR.LE gsb0, 0x0 ;  /* 0x00008000000079c5 */ /* 0x000fe40000010000 */
[----:B------:R-:W-:-:S06]  /*12510*/  WARPGROUP.ARRIVE ;  /* 0x00000000000079c5 */ /* 0x000fcc0000000000 */
[----:B------:R-:W-:Y:S01]  /*12520*/  HGMMA.64x96x16.F32 R24, gdesc[UR8], R24, gsb0 ;  /* 0x01600000081879f0 */ /* 0x000fe20008000818 */
[----:B------:R-:W-:Y:S01]  /*12530*/  R2UR UR10, R10 ;  /* 0x000000000a0a72ca */ /* 0x000fe200000e0000 */
[----:B------:R-:W-:Y:S01]  /*12540*/  UMOV UR8, UR5 ;  /* 0x0000000500087c82 */ /* 0x000fe20008000000 */
[----:B------:R-:W-:Y:S01]  /*12550*/  R2UR UR11, R11 ;  /* 0x000000000b0b72ca */ /* 0x000fe200000e0000 */
[----:B------:R-:W-:Y:S01]  /*12560*/  UMOV UR9, 0x40000040 ;  /* 0x4000004000097882 */ /* 0x000fe20000000000 */
[----:B------:R-:W-:Y:S02]  /*12570*/  VIADD R10, R4, 0x306 ;  /* 0x00000306040a7836 */ /* 0x000fe40000000000 */
[----:B------:R-:W-:Y:S01]  /*12580*/  IMAD.MOV.U32 R11, RZ, RZ, 0x40000040 ;  /* 0x40000040ff0b7424 */ /* 0x000fe200078e00ff */
[----:B------:R-:W-:Y:S02]  /*12590*/  UIADD3 UR44, UR4, 0x802, URZ ;  /* 0x00000802042c7890 */ /* 0x000fe4000fffe03f */
[----:B------:R-:W-:Y:S01]  /*125a0*/  UIADD3 UR40, UR4, 0x804, URZ ;  /* 0x0000080404287890 */ /* 0x000fe2000fffe03f */
[----:B------:R-:W-:-:S02]  /*125b0*/  WARPGROUP.DEPBAR.LE gsb0, 0x0 ;  /* 0x00008000000079c5 */ /* 0x000fc40000010000 */
[----:B------:R-:W-:Y:S01]  /*125c0*/  WARPGROUP.ARRIVE ;  /* 0x00000000000079c5 */ /* 0x000fe20000000000 */
[----:B------:R-:W-:Y:S01]  /*125d0*/  UMOV UR41, 0x40000040 ;  /* 0x4000004000297882 */ /* 0x000fe20000000000 */
[----:B------:R-:W-:Y:S01]  /*125e0*/  IMAD.MOV.U32 R5, RZ, RZ, 0x40000040 ;  /* 0x40000040ff057424 */ /* 0x000fe200078e00ff */
[----:B------:R-:W-:Y:S01]  /*125f0*/  UIADD3 UR36, UR4, 0x806, URZ ;  /* 0x0000080604247890 */ /* 0x000fe2000fffe03f */
[----:B------:R-:W-:Y:S02]  /*12600*/  UMOV UR37, 0x40000040 ;  /* 0x4000004000257882 */ /* 0x000fe40000000000 */
[----:B------:R-:W-:Y:S01]  /*12610*/  HGMMA.64x96x16.F32 R24, gdesc[UR8], R24, gsb0 ;  /* 0x01600000081879f0 */ /* 0x000fe20008000818 */
[----:B------:R-:W-:Y:S01]  /*12620*/  R2UR UR54, R10 ;  /* 0x000000000a3672ca */ /* 0x000fe200000e0000 */
[----:B-1----:R-:W-:Y:S01]  /*12630*/  IMAD.U32 R12, RZ, RZ, UR8 ;  /* 0x00000008ff0c7e24 */ /* 0x002fe2000f8e00ff */
[----:B------:R-:W-:Y:S01]  /*12640*/  R2UR UR55, R11 ;  /* 0x000000000b3772ca */ /* 0x000fe200000e0000 */
[----:B------:R-:W-:Y:S01]  /*12650*/  VIADD R10, R4, 0x600 ;  /* 0x00000600040a7836 */ /* 0x000fe20000000000 */
[----:B------:R-:W-:Y:S01]  /*12660*/  R2UR UR39, R5 ;  /* 0x00000000052772ca */ /* 0x000fe200000e0000 */
[----:B------:R-:W-:Y:S01]  /*12670*/  IMAD.MOV.U32 R11, RZ, RZ, 0x40000040 ;  /* 0x40000040ff0b7424 */ /* 0x000fe200078e00ff */
[----:B0-----:R-:W-:Y:S01]  /*12680*/  ISETP.NE.AND P2, PT, R198, 0x1, PT ;  /* 0x00000001c600780c */ /* 0x001fe20003f45270 */
[----:B------:R-:W-:Y:S01]  /*12690*/  IMAD.U32 R13, RZ, RZ, UR9 ;  /* 0x00000009ff0d7e24 */ /* 0x000fe2000f8e00ff */
[----:B------:R-:W-:Y:S01]  /*126a0*/  R2UR UR50, R10 ;  /* 0x000000000a3272ca */ /* 0x000fe200000e0000 */
[----:B------:R-:W-:Y:S01]  /*126b0*/  IMAD.IADD R0, R181, 0x1, R177 ;  /* 0x00000001b5007824 */ /* 0x000fe200078e02b1 */
[----:B------:R-:W-:Y:S01]  /*126c0*/  ULDC UR4, c[0x0][0x9dc] ;  /* 0x0002770000047ab9 */ /* 0x000fe20000000800 */
[----:B------:R-:W-:-:S02]  /*126d0*/  WARPGROUP.DEPBAR.LE gsb0, 0x0 ;  /* 0x00008000000079c5 */ /* 0x000fc40000010000 */
[----:B------:R-:W-:Y:S01]  /*126e0*/  WARPGROUP.ARRIVE ;  /* 0x00000000000079c5 */ /* 0x000fe20000000000 */
[----:B------:R-:W-:-:S05]  /*126f0*/  R2UR UR51, R11 ;  /* 0x000000000b3372ca */ /* 0x000fca00000e0000 */
[----:B------:R-:W0:Y:S01]  /*12700*/  @P2 LDC R3, c[0x0][0x44c] ;  /* 0x00011300ff032b82 */ /* 0x000e220000000800 */
[----:B------:R-:W-:Y:S01]  /*12710*/  HGMMA.64x96x16.F32 R24, gdesc[UR52], R24, gsb0 ;  /* 0x01600000341879f0 */ /* 0x000fe20008000818 */
[----:B------:R-:W-:Y:S01]  /*12720*/  IMAD.MOV.U32 R11, RZ, RZ, 0x40000040 ;  /* 0x40000040ff0b7424 */ /* 0x000fe200078e00ff */
[----:B------:R-:W-:-:S04]  /*12730*/  IADD3 R10, R4, 0x602, RZ ;  /* 0x00000602040a7810 */ /* 0x000fc80007ffe0ff */
[----:B------:R-:W-:Y:S02]  /*12740*/  R2UR UR46, R10 ;  /* 0x000000000a2e72ca */ /* 0x000fe400000e0000 */
[----:B------:R-:W-:Y:S01]  /*12750*/  R2UR UR47, R11 ;  /* 0x000000000b2f72ca */ /* 0x000fe200000e0000 */
[----:B------:R-:W-:Y:S02]  /*12760*/  WARPGROUP.DEPBAR.LE gsb0, 0x0 ;  /* 0x00008000000079c5 */ /* 0x000fe40000010000 */
[----:B------:R-:W-:-:S06]  /*12770*/  WARPGROUP.ARRIVE ;  /* 0x00000000000079c5 */ /* 0x000fcc0000000000 */
[----:B------:R-:W-:Y:S01]  /*12780*/  HGMMA.64x96x16.F32 R24, gdesc[UR48], R24, gsb0 ;  /* 0x01600000301879f0 */ /* 0x000fe20008000818 */
[----:B------:R-:W-:Y:S02]  /*12790*/  VIADD R10, R4, 0x604 ;  /* 0x00000604040a7836 */ /* 0x000fe40000000000 */
[----:B------:R-:W-:-:S03]  /*127a0*/  IMAD.MOV.U32 R11, RZ, RZ, 0x40000040 ;  /* 0x40000040ff0b7424 */ /* 0x000fc600078e00ff */
[----:B------:R-:W-:Y:S02]  /*127b0*/  R2UR UR42, R10 ;  /* 0x000000000a2a72ca */ /* 0x000fe400000e0000 */
[----:B------:R-:W-:Y:S01]  /*127c0*/  R2UR UR43, R11 ;  /* 0x000000000b2b72ca */ /* 0x000fe200000e0000 */
[----:B------:R-:W-:Y:S02]  /*127d0*/  WARPGROUP.DEPBAR.LE gsb0, 0x0 ;  /* 0x00008000000079c5 */ /* 0x000fe40000010000 */
[----:B------:R-:W-:-:S06]  /*127e0*/  WARPGROUP.ARRIVE ;  /* 0x00000000000079c5 */ /* 0x000fcc0000000000 */
[----:B------:R-:W-:Y:S01]  /*127f0*/  HGMMA.64x96x16.F32 R24, gdesc[UR44], R24, gsb0 ;  /* 0x016000002c1879f0 */ /* 0x000fe20008000818 */
[----:B------:R-:W-:-:S05]  /*12800*/  VIADD R4, R4, 0x606 ;  /* 0x0000060604047836 */ /* 0x000fca0000000000 */
[----:B------:R-:W-:Y:S01]  /*12810*/  R2UR UR38, R4 ;  /* 0x00000000042672ca */ /* 0x000fe200000e0000 */
[----:B------:R1:W-:Y:S01]  /*12820*/  STL.64 [R1], R12 ;  /* 0x0000000c01007387 */ /* 0x0003e20000100a00 */
[----:B------:R-:W3:Y:S08]  /*12830*/  @P2 LDC R4, c[0x0][0x450] ;  /* 0x00011400ff042b82 */ /* 0x000ef00000000800 */
[----:B-1----:R-:W1:Y:S01]  /*12840*/  LDC.64 R12, c[0x0][0x9e0] ;  /* 0x00027800ff0c7b82 */ /* 0x002e620000000a00 */
[----:B------:R-:W-:-:S02]  /*12850*/  WARPGROUP.DEPBAR.LE gsb0, 0x0 ;  /* 0x00008000000079c5 */ /* 0x000fc40000010000 */
[----:B------:R-:W-:-:S06]  /*12860*/  WARPGROUP.ARRIVE ;  /* 0x00000000000079c5 */ /* 0x000fcc0000000000 */
[----:B------:R-:W-:Y:S01]  /*12870*/  HGMMA.64x96x16.F32 R24, gdesc[UR40], R24, gsb0 ;  /* 0x01600000281879f0 */ /* 0x000fe20008000818 */
[----:B0-----:R-:W-:Y:S01]  /*12880*/  @P2 IMAD.HI.U32 R3, R0, R3, RZ ;  /* 0x0000000300032227 */ /* 0x001fe200078e00ff */
[----:B--2---:R-:W-:Y:S02]  /*12890*/  LOP3.LUT R14, R14, 0xffdfffff, RZ, 0xc0, !PT ;  /* 0xffdfffff0e0e7812 */ /* 0x004fe400078ec0ff */
[----:B------:R-:W-:Y:S02]  /*128a0*/  MOV R5, R0 ;  /* 0x0000000000057202 */ /* 0x000fe40000000f00 */
[----:B------:R-:W-:Y:S02]  /*128b0*/  @P2 LOP3.LUT R14, R14, 0x200000, RZ, 0xfc, !PT ;  /* 0x002000000e0e2812 */ /* 0x000fe400078efcff */
[----:B---3--:R-:W-:Y:S02]  /*128c0*/  @P2 SHF.R.U32.HI R5, RZ, R4, R3 ;  /* 0x00000004ff052219 */ /* 0x008fe40000011603 */
[----:B-1----:R-:W-:-:S02]  /*128d0*/  ISETP.GE.AND P2, PT, R13, 0x1, PT ;  /* 0x000000010d00780c */ /* 0x002fc40003f46270 */
[----:B------:R-:W-:Y:S01]  /*128e0*/  LOP3.LUT R14, R14, 0xffefffff, RZ, 0xc0, !PT ;  /* 0xffefffff0e0e7812 */ /* 0x000fe200078ec0ff */
[----:B------:R-:W-:Y:S02]  /*128f0*/  WARPGROUP.DEPBAR.LE gsb0, 0x0 ;  /* 0x00008000000079c5 */ /* 0x000fe40000010000 */
[----:B------:R-:W-:-:S06]  /*12900*/  WARPGROUP.ARRIVE ;  /* 0x00000000000079c5 */ /* 0x000fcc0000000000 */
[----:B------:R-:W-:Y:S01]  /*12910*/  HGMMA.64x96x16.F32 R24, gdesc[UR36], R24, gsb0 ;  /* 0x01600000241879f0 */ /* 0x000fe20008000818 */
[----:B------:R-:W-:Y:S01]  /*12920*/  @!P1 VIADD R0, R7, 0x2a840 ;  /* 0x0002a84007009836 */ /* 0x000fe20000000000 */
[----:B------:R-:W-:Y:S01]  /*12930*/  @P2 LOP3.LUT R14, R14, 0x100000, RZ, 0xfc, !PT ;  /* 0x001000000e0e2812 */ /* 0x000fe200078efcff */
[----:B------:R-:W0:Y:S01]  /*12940*/  SHFL.IDX PT, R6, R5, RZ, 0x1c1f ;  /* 0x001c1fff05067589 */ /* 0x000e2200000e0000 */
[----:B------:R-:W-:Y:S02]  /*12950*/  IMAD.MOV.U32 R7, RZ, RZ, -0x60 ;  /* 0xffffffa0ff077424 */ /* 0x000fe400078e00ff */
[----:B------:R-:W-:Y:S01]  /*12960*/  @!P1 PRMT R0, RZ, 0x654, R0 ;  /* 0x00000654ff009816 */ /* 0x000fe20000000000 */
[----:B------:R1:W-:Y:S01]  /*12970*/  STL [R1+0xc], R14 ;  /* 0x00000c0e01007387 */ /* 0x0003e20000100800 */
[----:B------:R-:W-:Y:S02]  /*12980*/  IMAD R7, R2, R7, 0x61 ;  /* 0x0000006102077424 */ /* 0x000fe400078e0207 */
[----:B------:R-:W-:-:S02]  /*12990*/  IMAD.U32 R9, RZ, RZ, UR4 ;  /* 0x00000004ff097e24 */ /* 0x000fc4000f8e00ff */
[----:B------:R-:W-:-:S05]  /*129a0*/  IMAD R4, R180, -0x2, R7 ;  /* 0xfffffffeb4047824 */ /* 0x000fca00078e0207 */
[--C-:B------:R-:W-:Y:S01]  /*129b0*/  IADD3 R11, -R163, R4, R164.reuse ;  /* 0x00000004a30b7210 */ /* 0x100fe20007ffe1a4 */
[----:B------:R-:W-:Y:S01]  /*129c0*/  VIADD R76, R4, 0xffffffff ;  /* 0xffffffff044c7836 */ /* 0x000fe20000000000 */
[----:B------:R-:W-:Y:S01]  /*129d0*/  IADD3 R21, R7, -0x1, RZ ;  /* 0xffffffff07157810 */ /* 0x000fe20007ffe0ff */
[----:B------:R-:W-:Y:S02]  /*129e0*/  WARPGROUP.DEPBAR.LE gsb0, 0x0 ;  /* 0x00008000000079c5 */ /* 0x000fe40000010000 */
[----:B------:R2:W-:Y:S02]  /*129f0*/  @!P1 SYNCS.ARRIVE.TRANS64.RED.A1T0 RZ, [R0+URZ], RZ ;  /* 0x000000ff00ff99a7 */ /* 0x0005e4000810043f */
[----:B--2---:R-:W-:-:S04]  /*12a00*/  IMAD R0, R2, -0x60, R164 ;  /* 0xffffffa002007824 */ /* 0x004fc800078e02a4 */
[----:B------:R-:W-:Y:S01]  /*12a10*/  VIADD R3, R0, 0x60 ;  /* 0x0000006000037836 */ /* 0x000fe20000000000 */
[----:B------:R-:W-:-:S03]  /*12a20*/  LOP3.LUT R0, RZ, R9, RZ, 0x33, !PT ;  /* 0x00000009ff007212 */ /* 0x000fc600078e33ff */
[----:B------:R-:W-:Y:S02]  /*12a30*/  IMAD R96, R180, -0x2, R3 ;  /* 0xfffffffeb4607824 */ /* 0x000fe400078e0203 */
[C---:B------:R-:W-:Y:S02]  /*12a40*/  IMAD.IADD R15, R11.reuse, 0x1, R0 ;  /* 0x000000010b0f7824 */ /* 0x040fe400078e0200 */
[----:B------:R-:W-:Y:S02]  /*12a50*/  IMAD.IADD R11, R11, 0x1, R12 ;  /* 0x000000010b0b7824 */ /* 0x000fe400078e020c */
[----:B0-----:R-:W-:-:S03]  /*12a60*/  IMAD.IADD R3, R15, 0x1, R6 ;  /* 0x000000010f037824 */ /* 0x001fc600078e0206 */
[----:B------:R-:W-:Y:S01]  /*12a70*/  VIADDMNMX R74, R6, R11, R96, PT ;  /* 0x0000000b064a7246 */ /* 0x000fe20003800160 */
[----:B-1----:R-:W-:Y:S06]  /*12a80*/  @!P2 BRA `(.L_x_1844) ;  /* 0x00000000004ca947 */ /* 0x002fec0003800000 */
        /* <DEDUP_REMOVED lines=11> */
.L_x_1846:
[----:B------:R-:W-:-:S13]  /*12b40*/  ISETP.NE.AND P2, PT, R13, 0x1, PT ;  /* 0x000000010d00780c */ /* 0x000fda0003f45270 */
[----:B------:R-:W0:Y:S02]  /*12b50*/  @P2 LDC.64 R6, c[0x0][0x9e8] ;  /* 0x00027a00ff062b82 */ /* 0x000e240000000a00 */
[----:B0-----:R-:W-:-:S05]  /*12b60*/  @P2 IMAD.HI.U32 R4, R0, R6, RZ ;  /* 0x0000000600042227 */ /* 0x001fca00078e00ff */
[----:B------:R-:W-:-:S07]  /*12b70*/  @P2 SHF.R.U32.HI R0, RZ, R7, R4 ;  /* 0x00000007ff002219 */ /* 0x000fce0000011604 */
.L_x_1847:
[----:B------:R-:W-:Y:S05]  /*12b80*/  BSYNC B0 ;  /* 0x0000000000007941 */ /* 0x000fea0003800000 */
.L_x_1845:
[----:B------:R-:W-:-:S05]  /*12b90*/  IMAD R0, R0, R13, R76 ;  /* 0x0000000d00007224 */ /* 0x000fca00078e024c */
[----:B------:R-:W-:Y:S02]  /*12ba0*/  VIMNMX R3, R3, R0, !PT ;  /* 0x0000000003037248 */ /* 0x000fe40007fe0100 */
[----:B------:R-:W-:-:S07]  /*12bb0*/  VIADDMNMX R74, R0, R13, R74, PT ;  /* 0x0000000d004a7246 */ /* 0x000fce000380014a */
.L_x_1844:
[C---:B------:R-:W-:Y:S02]  /*12bc0*/  ISETP.GE.AND P2, PT, R21.reuse, 0x2, PT ;  /* 0x000000021500780c */ /* 0x040fe40003f46270 */
[----:B------:R-:W-:Y:S02]  /*12bd0*/  ISETP.GE.AND P6, PT, R21, 0x9, PT ;  /* 0x000000091500780c */ /* 0x000fe40003fc6270 */
[----:B------:R-:W-:Y:S02]  /*12be0*/  ISETP.GT.AND P3, PT, R3, 0x1, !P2 ;  /* 0x000000010300780c */ /* 0x000fe40005764270 */
[----:B------:R-:W-:Y:S02]  /*12bf0*/  ISETP.GE.AND P4, PT, R21, 0xa, PT ;  /* 0x0000000a1500780c */ /* 0x000fe40003f86270 */
[----:B------:R-:W-:Y:S02]  /*12c00*/  ISETP.LT.OR P3, PT, R74, 0x2, P3 ;  /* 0x000000024a00780c */ /* 0x000fe40001f61670 */
[----:B------:R-:W-:-:S02]  /*12c10*/  P2R R7, PR, RZ, 0x10 ;  /* 0x00000010ff077803 */ /* 0x000fc40000000000 */
[----:B------:R-:W-:Y:S02]  /*12c20*/  FSEL R102, R25, -INF , !P3 ;  /* 0xff80000019667808 */ /* 0x000fe40005800000 */
[----:B------:R-:W-:-:S04]  /*12c30*/  ISETP.GT.AND P3, PT, R3, 0x8, !P6 ;  /* 0x000000080300780c */ /* 0x000fc80007764270 */
[----:B------:R-:W-:-:S04]  /*12c40*/  ISETP.LT.OR P3, PT, R74, 0x9, P3 ;  /* 0x000000094a00780c */ /* 0x000fc80001f61670 */
        /* <DEDUP_REMOVED lines=10> */
[----:B------:R-:W-:Y:S01]  /*12cf0*/  ISETP.GT.AND P3, PT, R3, 0x11, !P4 ;  /* 0x000000110300780c */ /* 0x000fe20006764270 */
[----:B------:R-:W0:Y:S01]  /*12d00*/  SHFL.IDX PT, R32, R5, 0x1, 0x1c1f ;  /* 0x003c1f0005207f89 */ /* 0x000e2200000e0000 */
        /* <DEDUP_REMOVED lines=11> */
[C---:B------:R-:W-:Y:S01]  /*12dc0*/  ISETP.LT.OR P3, PT, R74.reuse, 0x1a, P3 ;  /* 0x0000001a4a00780c */ /* 0x040fe20001f61670 */
[----:B0-----:R-:W-:Y:S01]  /*12dd0*/  IMAD.IADD R25, R15, 0x1, R32 ;  /* 0x000000010f197824 */ /* 0x001fe200078e0220 */
        /* <DEDUP_REMOVED lines=29> */
[C---:B------:R-:W-:Y:S02]  /*12fb0*/  ISETP.LT.OR P3, PT, R74.reuse, 0x32, P3 ;  /* 0x000000324a00780c */ /* 0x040fe40001f61670 */
        /* <DEDUP_REMOVED lines=40> */
[----:B------:R-:W-:-:S02]  /*13240*/  VIADDMNMX R96, R32, R11, R96, PT ;  /* 0x0000000b20607246 */ /* 0x000fc40003800160 */
        /* <DEDUP_REMOVED lines=27> */
.L_x_1850:
[----:B------:R-:W-:-:S13]  /*13400*/  ISETP.NE.AND P5, PT, R13, 0x1, PT ;  /* 0x000000010d00780c */ /* 0x000fda0003fa5270 */
[----:B------:R-:W0:Y:S02]  /*13410*/  @P5 LDC.64 R32, c[0x0][0x9e8] ;  /* 0x00027a00ff205b82 */ /* 0x000e240000000a00 */
[----:B0-----:R-:W-:-:S05]  /*13420*/  @P5 IMAD.HI.U32 R32, R3, R32, RZ ;  /* 0x0000002003205227 */ /* 0x001fca00078e00ff */
[----:B------:R-:W-:-:S07]  /*13430*/  @P5 SHF.R.U32.HI R3, RZ, R33, R32 ;  /* 0x00000021ff035219 */ /* 0x000fce0000011620 */
.L_x_1851:
[----:B------:R-:W-:Y:S05]  /*13440*/  BSYNC B0 ;  /* 0x0000000000007941 */ /* 0x000fea0003800000 */
.L_x_1849:
[----:B------:R-:W-:-:S05]  /*13450*/  IMAD R32, R3, R13, R76 ;  /* 0x0000000d03207224 */ /* 0x000fca00078e024c */
[----:B------:R-:W-:Y:S02]  /*13460*/  VIMNMX R25, R25, R32, !PT ;  /* 0x0000002019197248 */ /* 0x000fe40007fe0100 */
[----:B------:R-:W-:-:S07]  /*13470*/  VIADDMNMX R96, R32, R13, R96, PT ;  /* 0x0000000d20607246 */ /* 0x000fce0003800160 */
.L_x_1848:
[C---:B------:R-:W-:Y:S01]  /*13480*/  ISETP.GT.AND P2, PT, R25.reuse, 0x1, !P2 ;  /* 0x000000011900780c */ /* 0x040fe20005744270 */
[----:B------:R-:W-:Y:S01]  /*13490*/  ULDC UR4, c[0x0][0x988] ;  /* 0x0002620000047ab9 */ /* 0x000fe20000000800 */
[----:B------:R-:W-:Y:S02]  /*134a0*/  ISETP.GT.AND P6, PT, R25, 0x8, !P6 ;  /* 0x000000081900780c */ /* 0x000fe400077c4270 */
[C---:B------:R-:W-:Y:S02]  /*134b0*/  ISETP.LT.OR P2, PT, R96.reuse, 0x2, P2 ;  /* 0x000000026000780c */ /* 0x040fe40001741670 */
[----:B------:R-:W-:Y:S02]  /*134c0*/  ISETP.LT.OR P6, PT, R96, 0x9, P6 ;  /* 0x000000096000780c */ /* 0x000fe400037c1670 */
[----:B------:R-:W-:Y:S02]  /*134d0*/  FSEL R32, R27, -INF , !P2 ;  /* 0xff8000001b207808 */ /* 0x000fe40005000000 */
[----:B------:R-:W-:Y:S01]  /*134e0*/  ISETP.NE.AND P2, PT, R7, RZ, PT ;  /* 0x000000ff0700720c */ /* 0x000fe20003f45270 */
[----:B------:R-:W-:Y:S01]  /*134f0*/  IMAD.U32 R7, RZ, RZ, UR4 ;  /* 0x00000004ff077e24 */ /* 0x000fe2000f8e00ff */
[----:B------:R-:W-:-:S02]  /*13500*/  FSEL R30, R30, -INF , !P6 ;  /* 0xff8000001e1e7808 */ /* 0x000fc40007000000 */
[----:B------:R-:W-:Y:S02]  /*13510*/  ISETP.GT.AND P2, PT, R25, 0x9, !P2 ;  /* 0x000000091900780c */ /* 0x000fe40005744270 */
[----:B------:R-:W-:Y:S02]  /*13520*/  ISETP.NE.AND P6, PT, R36, RZ, PT ;  /* 0x000000ff2400720c */ /* 0x000fe40003fc5270 */
[----:B------:R-:W-:Y:S02]  /*13530*/  ISETP.LT.OR P2, PT, R96, 0xa, P2 ;  /* 0x0000000a6000780c */ /* 0x000fe40001741670 */
[----:B------:R-:W-:Y:S02]  /*13540*/  FMNMX.FTZ R3, R156, R102, !PT ;  /* 0x000000669c037209 */ /* 0x000fe40007810000 */
[----:B------:R-:W-:Y:S02]  /*13550*/  FSEL R36, R31, -INF , !P2 ;  /* 0xff8000001f247808 */ /* 0x000fe40005000000 */
[----:B------:R-:W-:-:S02]  /*13560*/  ISETP.NE.AND P2, PT, R29, RZ, PT ;  /* 0x000000ff1d00720c */ /* 0x000fc40003f45270 */
[----:B------:R-:W-:Y:S02]  /*13570*/  ISETP.NE.AND P5, PT, R37, RZ, PT ;  /* 0x000000ff2500720c */ /* 0x000fe40003fa5270 */
[----:B------:R-:W-:Y:S02]  /*13580*/  ISETP.GT.AND P2, PT, R25, 0x10, !P2 ;  /* 0x000000101900780c */ /* 0x000fe40005744270 */
[----:B------:R-:W-:Y:S02]  /*13590*/  FMNMX.FTZ R3, R100, R3, !PT ;  /* 0x0000000364037209 */ /* 0x000fe40007810000 */
[----:B------:R-:W-:Y:S02]  /*135a0*/  ISETP.LT.OR P2, PT, R96, 0x11, P2 ;  /* 0x000000116000780c */ /* 0x000fe40001741670 */
[----:B------:R-:W-:Y:S02]  /*135b0*/  FMNMX.FTZ R3, R98, R3, !PT ;  /* 0x0000000362037209 */ /* 0x000fe40007810000 */
        /* <DEDUP_REMOVED lines=20> */
[----:B------:R-:W-:Y:S02]  /*13700*/  ISETP.GT.AND P2, PT, R25, 0x20, !P5 ;  /* 0x000000201900780c */ /* 0x000fe40006f44270 */
[----:B------:R-:W-:Y:S02]  /*13710*/  ISETP.NE.AND P5, PT, R78, RZ, PT ;  /* 0x000000ff4e00720c */ /* 0x000fe40003fa5270 */
        /* <DEDUP_REMOVED lines=23> */
[----:B------:R-:W-:Y:S01]  /*13890*/  FSEL R80, R47, -INF , !P2 ;  /* 0xff8000002f507808 */ /* 0x000fe20005000000 */
[----:B------:R-:W-:Y:S01]  /*138a0*/  IMAD.MOV.U32 R47, RZ, RZ, R177 ;  /* 0x000000ffff2f7224 */ /* 0x000fe200078e00b1 */
[----:B------:R-:W-:Y:S02]  /*138b0*/  ISETP.NE.AND P2, PT, R45, RZ, PT ;  /* 0x000000ff2d00720c */ /* 0x000fe40003f45270 */
[----:B------:R-:W-:Y:S02]  /*138c0*/  FMNMX.FTZ R3, R68, R3, !PT ;  /* 0x0000000344037209 */ /* 0x000fe40007810000 */
[----:B------:R-:W-:-:S02]  /*138d0*/  ISETP.GT.AND P2, PT, R25, 0x30, !P2 ;  /* 0x000000301900780c */ /* 0x000fc40005744270 */
[----:B------:R-:W-:Y:S02]  /*138e0*/  FMNMX.FTZ R5, R24, R3, !PT ;  /* 0x0000000318057209 */ /* 0x000fe40007810000 */
[----:B------:R-:W-:Y:S02]  /*138f0*/  ISETP.LT.OR P2, PT, R96, 0x31, P2 ;  /* 0x000000316000780c */ /* 0x000fe40001741670 */
[----:B------:R-:W-:Y:S01]  /*13900*/  ISETP.NE.AND P6, PT, R57, RZ, PT ;  /* 0x000000ff3900720c */ /* 0x000fe20003fc5270 */
[----:B------:R-:W0:Y:S01]  /*13910*/  SHFL.BFLY PT, R104, R5, 0x2, 0x1f ;  /* 0x0c401f0005687f89 */ /* 0x000e2200000e0000 */
[----:B------:R-:W-:Y:S02]  /*13920*/  FSEL R50, R50, -INF , !P2 ;  /* 0xff80000032327808 */ /* 0x000fe40005000000 */
[----:B------:R-:W-:Y:S02]  /*13930*/  ISETP.NE.AND P2, PT, R81, RZ, PT ;  /* 0x000000ff5100720c */ /* 0x000fe40003f45270 */
[----:B------:R-:W-:-:S02]  /*13940*/  ISETP.GT.AND P4, PT, R25, RZ, !P4 ;  /* 0x000000ff1900720c */ /* 0x000fc40006784270 */
[----:B------:R-:W-:Y:S02]  /*13950*/  ISETP.GT.AND P2, PT, R25, 0x31, !P2 ;  /* 0x000000311900780c */ /* 0x000fe40005744270 */
[C---:B------:R-:W-:Y:S02]  /*13960*/  ISETP.LT.OR P4, PT, R96.reuse, 0x1, P4 ;  /* 0x000000016000780c */ /* 0x040fe40002781670 */
[----:B------:R-:W-:Y:S02]  /*13970*/  ISETP.LT.OR P2, PT, R96, 0x32, P2 ;  /* 0x000000326000780c */ /* 0x000fe40001741670 */
[----:B------:R-:W-:Y:S02]  /*13980*/  FSEL R26, R26, -INF , !P4 ;  /* 0xff8000001a1a7808 */ /* 0x000fe40006000000 */
[----:B------:R-:W-:Y:S02]  /*13990*/  FSEL R82, R51, -INF , !P2 ;  /* 0xff80000033527808 */ /* 0x000fe40005000000 */
[----:B------:R-:W-:-:S02]  /*139a0*/  ISETP.NE.AND P2, PT, R49, RZ, PT ;  /* 0x000000ff3100720c */ /* 0x000fc40003f45270 */
[C---:B------:R-:W-:Y:S02]  /*139b0*/  ISETP.GT.AND P3, PT, R25.reuse, 0x58, !P3 ;  /* 0x000000581900780c */ /* 0x040fe40005f64270 */
[----:B------:R-:W-:Y:S02]  /*139c0*/  ISETP.GT.AND P2, PT, R25, 0x38, !P2 ;  /* 0x000000381900780c */ /* 0x000fe40005744270 */
[C---:B------:R-:W-:Y:S02]  /*139d0*/  ISETP.LT.OR P3, PT, R96.reuse, 0x59, P3 ;  /* 0x000000596000780c */ /* 0x040fe40001f61670 */
[----:B------:R-:W-:Y:S02]  /*139e0*/  ISETP.LT.OR P2, PT, R96, 0x39, P2 ;  /* 0x000000396000780c */ /* 0x000fe40001741670 */
[----:B0-----:R-:W-:Y:S02]  /*139f0*/  FMNMX.FTZ R104, R5, R104, !PT ;  /* 0x0000006805687209 */ /* 0x001fe40007810000 */
[----:B------:R-:W-:-:S02]  /*13a00*/  FSEL R54, R54, -INF , !P2 ;  /* 0xff80000036367808 */ /* 0x000fc40005000000 */
[----:B------:R-:W-:Y:S01]  /*13a10*/  ISETP.NE.AND P2, PT, R83, RZ, PT ;  /* 0x000000ff5300720c */ /* 0x000fe20003f45270 */
[----:B------:R-:W0:Y:S01]  /*13a20*/  SHFL.BFLY PT, R3, R104, 0x1, 0x1f ;  /* 0x0c201f0068037f89 */ /* 0x000e2200000e0000 */
[----:B------:R-:W-:Y:S02]  /*13a30*/  FMNMX.FTZ R5, R26, R32, !PT ;  /* 0x000000201a057209 */ /* 0x000fe40007810000 */
[----:B------:R-:W-:Y:S02]  /*13a40*/  ISETP.GT.AND P2, PT, R25, 0x39, !P2 ;  /* 0x000000391900780c */ /* 0x000fe40005744270 */
[----:B------:R-:W-:Y:S02]  /*13a50*/  FMNMX.FTZ R5, R30, R5, !PT ;  /* 0x000000051e057209 */ /* 0x000fe40007810000 */
[----:B------:R-:W-:Y:S02]  /*13a60*/  ISETP.LT.OR P2, PT, R96, 0x3a, P2 ;  /* 0x0000003a6000780c */ /* 0x000fe40001741670 */
[----:B------:R-:W-:-:S02]  /*13a70*/  FMNMX.FTZ R5, R36, R5, !PT ;  /* 0x0000000524057209 */ /* 0x000fc40007810000 */
[----:B------:R-:W-:Y:S02]  /*13a80*/  FSEL R84, R55, -INF , !P2 ;  /* 0xff80000037547808 */ /* 0x000fe40005000000 */
[----:B------:R-:W-:Y:S02]  /*13a90*/  ISETP.NE.AND P2, PT, R53, RZ, PT ;  /* 0x000000ff3500720c */ /* 0x000fe40003f45270 */
[----:B------:R-:W-:Y:S02]  /*13aa0*/  FSEL R70, R70, -INF , !P3 ;  /* 0xff80000046467808 */ /* 0x000fe40005800000 */
[----:B------:R-:W-:-:S04]  /*13ab0*/  ISETP.GT.AND P2, PT, R25, 0x40, !P2 ;  /* 0x000000401900780c */ /* 0x000fc80005744270 */
[----:B------:R-:W-:Y:S02]  /*13ac0*/  ISETP.LT.OR P2, PT, R96, 0x41, P2 ;  /* 0x000000416000780c */ /* 0x000fe40001741670 */
[----:B0-----:R-:W-:Y:S02]  /*13ad0*/  FMNMX.FTZ R3, R104, R3, !PT ;  /* 0x0000000368037209 */ /* 0x001fe40007810000 */
[----:B------:R-:W-:Y:S02]  /*13ae0*/  FSEL R58, R58, -INF , !P2 ;  /* 0xff8000003a3a7808 */ /* 0x000fe40005000000 */
[----:B------:R-:W-:Y:S01]  /*13af0*/  ISETP.NE.AND P2, PT, R85, RZ, PT ;  /* 0x000000ff5500720c */ /* 0x000fe20003f45270 */
[----:B------:R-:W-:-:S03]  /*13b00*/  FMUL.FTZ R11, R3, R7 ;  /* 0x00000007030b7220 */ /* 0x000fc60000410000 */
[----:B------:R-:W-:-:S04]  /*13b10*/  ISETP.GT.AND P2, PT, R25, 0x41, !P2 ;  /* 0x000000411900780c */ /* 0x000fc80005744270 */
[----:B------:R-:W-:-:S04]  /*13b20*/  ISETP.LT.OR P2, PT, R96, 0x42, P2 ;  /* 0x000000426000780c */ /* 0x000fc80001741670 */
[----:B------:R-:W-:Y:S02]  /*13b30*/  FSEL R86, R59, -INF , !P2 ;  /* 0xff8000003b567808 */ /* 0x000fe40005000000 */
[----:B------:R-:W-:Y:S02]  /*13b40*/  ISETP.GT.AND P2, PT, R25, 0x48, !P6 ;  /* 0x000000481900780c */ /* 0x000fe40007744270 */
[----:B------:R-:W-:Y:S02]  /*13b50*/  ISETP.NE.AND P6, PT, R87, RZ, PT ;  /* 0x000000ff5700720c */ /* 0x000fe40003fc5270 */
[----:B------:R-:W-:-:S04]  /*13b60*/  ISETP.LT.OR P2, PT, R96, 0x49, P2 ;  /* 0x000000496000780c */ /* 0x000fc80001741670 */
[----:B------:R-:W-:Y:S02]  /*13b70*/  FSEL R62, R62, -INF , !P2 ;  /* 0xff8000003e3e7808 */ /* 0x000fe40005000000 */
[----:B------:R-:W-:Y:S02]  /*13b80*/  ISETP.GT.AND P2, PT, R25, 0x49, !P5 ;  /* 0x000000491900780c */ /* 0x000fe40006f44270 */
[----:B------:R-:W-:Y:S02]  /*13b90*/  ISETP.NE.AND P5, PT, R61, RZ, PT ;  /* 0x000000ff3d00720c */ /* 0x000fe40003fa5270 */
[----:B------:R-:W-:-:S04]  /*13ba0*/  ISETP.LT.OR P2, PT, R96, 0x4a, P2 ;  /* 0x0000004a6000780c */ /* 0x000fc80001741670 */
[----:B------:R-:W-:Y:S02]  /*13bb0*/  FSEL R88, R63, -INF , !P2 ;  /* 0xff8000003f587808 */ /* 0x000fe40005000000 */
[----:B------:R-:W-:-:S04]  /*13bc0*/  FSETP.NEU.FTZ.AND P2, PT, R3, -INF , PT ;  /* 0xff8000000300780b */ /* 0x000fc80003f5d000 */
[----:B------:R-:W-:Y:S02]  /*13bd0*/  FSEL R41, R11, RZ, P2 ;  /* 0x000000ff0b297208 */ /* 0x000fe40001000000 */
[----:B------:R-:W-:Y:S02]  /*13be0*/  FMNMX.FTZ R11, R34, R5, !PT ;  /* 0x00000005220b7209 */ /* 0x000fe40007810000 */
[----:B------:R-:W-:Y:S01]  /*13bf0*/  ISETP.GT.AND P2, PT, R25, 0x50, !P5 ;  /* 0x000000501900780c */ /* 0x000fe20006f44270 */
[--C-:B------:R-:W-:Y:S01]  /*13c00*/  FFMA.FTZ R29, R40, R7, -R41.reuse ;  /* 0x00000007281d7223 */ /* 0x100fe20000010829 */
[----:B------:R-:W-:Y:S01]  /*13c10*/  FMNMX.FTZ R11, R74, R11, !PT ;  /* 0x0000000b4a0b7209 */ /* 0x000fe20007810000 */
[-CC-:B------:R-:W-:Y:S01]  /*13c20*/  FFMA.FTZ R72, R72, R7.reuse, -R41.reuse ;  /* 0x0000000748487223 */ /* 0x180fe20000010829 */
[----:B------:R-:W-:Y:S01]  /*13c30*/  ISETP.NE.AND P5, PT, R21, RZ, PT ;  /* 0x000000ff1500720c */ /* 0x000fe20003fa5270 */
[--C-:B------:R-:W-:Y:S01]  /*13c40*/  FFMA.FTZ R37, R4, R7, -R41.reuse ;  /* 0x0000000704257223 */ /* 0x100fe20000010829 */
[----:B------:R-:W-:Y:S01]  /*13c50*/  FMNMX.FTZ R11, R38, R11, !PT ;  /* 0x0000000b260b7209 */ /* 0x000fe20007810000 */
[-CC-:B------:R-:W-:Y:S01]  /*13c60*/  FFMA.FTZ R156, R156, R7.reuse, -R41.reuse ;  /* 0x000000079c9c7223 */ /* 0x180fe20000010829 */
[----:B------:R-:W-:Y:S01]  /*13c70*/  ISETP.LT.OR P2, PT, R96, 0x51, P2 ;  /* 0x000000516000780c */ /* 0x000fe20001741670 */
[--C-:B------:R-:W-:Y:S01]  /*13c80*/  FFMA.FTZ R102, R102, R7, -R41.reuse ;  /* 0x0000000766667223 */ /* 0x100fe20000010829 */
[----:B------:R-:W-:Y:S01]  /*13c90*/  FMNMX.FTZ R11, R76, R11, !PT ;  /* 0x0000000b4c0b7209 */ /* 0x000fe20007810000 */
[--C-:B------:R-:W-:Y:S01]  /*13ca0*/  FFMA.FTZ R158, R100, R7, -R41.reuse ;  /* 0x00000007649e7223 */ /* 0x100fe20000010829 */
[----:B------:R-:W-:Y:S01]  /*13cb0*/  FSEL R66, R66, -INF , !P2 ;  /* 0xff80000042427808 */ /* 0x000fe20005000000 */
[----:B------:R-:W-:Y:S01]  /*13cc0*/  MUFU.EX2 R156, R156 ;  /* 0x0000009c009c7308 */ /* 0x000fe20000000800 */
[----:B------:R-:W-:Y:S01]  /*13cd0*/  FMNMX.FTZ R15, R42, R11, !PT ;  /* 0x0000000b2a0f7209 */ /* 0x000fe20007810000 */
[-CC-:B------:R-:W-:Y:S01]  /*13ce0*/  FFMA.FTZ R98, R98, R7.reuse, -R41.reuse ;  /* 0x0000000762627223 */ /* 0x180fe20000010829 */
[C---:B------:R-:W-:Y:S01]  /*13cf0*/  ISETP.GT.AND P2, PT, R25.reuse, 0x51, !P6 ;  /* 0x000000511900780c */ /* 0x040fe20007744270 */
[--C-:B------:R-:W-:Y:S01]  /*13d00*/  FFMA.FTZ R152, R94, R7, -R41.reuse ;  /* 0x000000075e987223 */ /* 0x100fe20000010829 */
[----:B------:R-:W-:Y:S01]  /*13d10*/  FMNMX.FTZ R15, R78, R15, !PT ;  /* 0x0000000f4e0f7209 */ /* 0x000fe20007810000 */
[--C-:B------:R-:W-:Y:S01]  /*13d20*/  FFMA.FTZ R92, R92, R7, -R41.reuse ;  /* 0x000000075c5c7223 */ /* 0x100fe20000010829 */
[----:B------:R-:W-:Y:S01]  /*13d30*/  ISETP.LT.OR P2, PT, R96, 0x52, P2 ;  /* 0x000000526000780c */ /* 0x000fe20001741670 */
[----:B------:R-:W0:Y:S01]  /*13d40*/  MUFU.EX2 R5, R102 ;  /* 0x0000006600057308 */ /* 0x000e220000000800 */
[----:B------:R-:W-:Y:S01]  /*13d50*/  FMNMX.FTZ R15, R46, R15, !PT ;  /* 0x0000000f2e0f7209 */ /* 0x000fe20007810000 */
[-CC-:B------:R-:W-:Y:S01]  /*13d60*/  FFMA.FTZ R154, R90, R7.reuse, -R41.reuse ;  /* 0x000000075a9a7223 */ /* 0x180fe20000010829 */
[----:B------:R-:W-:Y:S01]  /*13d70*/  ISETP.GT.AND P4, PT, R25, 0x59, !P5 ;  /* 0x000000591900780c */ /* 0x000fe20006f84270 */
[--C-:B------:R-:W-:Y:S01]  /*13d80*/  FFMA.FTZ R28, R28, R7, -R41.reuse ;  /* 0x000000071c1c7223 */ /* 0x100fe20000010829 */
[----:B------:R-:W-:Y:S01]  /*13d90*/  FMNMX.FTZ R15, R80, R15, !PT ;  /* 0x0000000f500f7209 */ /* 0x000fe20007810000 */
[--C-:B------:R-:W-:Y:S01]  /*13da0*/  FFMA.FTZ R150, R44, R7, -R41.reuse ;  /* 0x000000072c967223 */ /* 0x100fe20000010829 */
[----:B------:R-:W-:Y:S01]  /*13db0*/  FSEL R40, R67, -INF , !P2 ;  /* 0xff80000043287808 */ /* 0x000fe20005000000 */
[----:B------:R1:W-:Y:S01]  /*13dc0*/  MUFU.EX2 R25, R29 ;  /* 0x0000001d00197308 */ /* 0x0003e20000000800 */
[----:B------:R-:W-:Y:S01]  /*13dd0*/  FMNMX.FTZ R21, R50, R15, !PT ;  /* 0x0000000f32157209 */ /* 0x000fe20007810000 */
[-CC-:B------:R-:W-:Y:S01]  /*13de0*/  FFMA.FTZ R144, R48, R7.reuse, -R41.reuse ;  /* 0x0000000730907223 */ /* 0x180fe20000010829 */
[----:B------:R-:W-:Y:S01]  /*13df0*/  ISETP.LT.OR P4, PT, R96, 0x5a, P4 ;  /* 0x0000005a6000780c */ /* 0x000fe20002781670 */
[--C-:B------:R-:W-:Y:S01]  /*13e00*/  FFMA.FTZ R146, R52, R7, -R41.reuse ;  /* 0x0000000734927223 */ /* 0x100fe20000010829 */
[----:B------:R-:W-:Y:S01]  /*13e10*/  FMNMX.FTZ R21, R82, R21, !PT ;  /* 0x0000001552157209 */ /* 0x000fe20007810000 */
[-CC-:B------:R-:W-:Y:S01]  /*13e20*/  FFMA.FTZ R31, R14, R7.reuse, -R41.reuse ;  /* 0x000000070e1f7223 */ /* 0x180fe20000010829 */
[-CC-:B------:R-:W-:Y:S01]  /*13e30*/  FFMA.FTZ R140, R56, R7.reuse, -R41.reuse ;  /* 0x00000007388c7223 */ /* 0x180fe20000010829 */
[--C-:B------:R-:W-:Y:S01]  /*13e40*/  FFMA.FTZ R142, R60, R7, -R41.reuse ;  /* 0x000000073c8e7223 */ /* 0x100fe20000010829 */
[----:B------:R-:W-:Y:S01]  /*13e50*/  FMNMX.FTZ R21, R54, R21, !PT ;  /* 0x0000001536157209 */ /* 0x000fe20007810000 */
[-CC-:B-1----:R-:W-:Y:S01]  /*13e60*/  FFMA.FTZ R29, R20, R7.reuse, -R41.reuse ;  /* 0x00000007141d7223 */ /* 0x182fe20000010829 */
[-CC-:B------:R-:W-:Y:S01]  /*13e70*/  FFMA.FTZ R35, R6, R7.reuse, -R41.reuse ;  /* 0x0000000706237223 */ /* 0x180fe20000010829 */
[--C-:B------:R-:W-:Y:S01]  /*13e80*/  FFMA.FTZ R136, R64, R7, -R41.reuse ;  /* 0x0000000740887223 */ /* 0x100fe20000010829 */
[----:B------:R-:W-:Y:S01]  /*13e90*/  FMNMX.FTZ R21, R84, R21, !PT ;  /* 0x0000001554157209 */ /* 0x000fe20007810000 */
[----:B------:R-:W-:Y:S01]  /*13ea0*/  FFMA.FTZ R138, R68, R7, -R41 ;  /* 0x00000007448a7223 */ /* 0x000fe20000010829 */
[----:B------:R-:W1:Y:S01]  /*13eb0*/  MUFU.EX2 R158, R158 ;  /* 0x0000009e009e7308 */ /* 0x000e620000000800 */
[----:B0-----:R-:W-:Y:S01]  /*13ec0*/  FADD.FTZ R43, R156, R5 ;  /* 0x000000059c2b7221 */ /* 0x001fe20000010000 */
[----:B------:R-:W-:-:S02]  /*13ed0*/  FMNMX.FTZ R27, R58, R21, !PT ;  /* 0x000000153a1b7209 */ /* 0x000fc40007810000 */
[----:B------:R-:W-:Y:S02]  /*13ee0*/  ISETP.NE.AND P5, PT, R198, 0x1, PT ;  /* 0x00000001c600780c */ /* 0x000fe40003fa5270 */
[----:B------:R-:W-:Y:S02]  /*13ef0*/  FMNMX.FTZ R27, R86, R27, !PT ;  /* 0x0000001b561b7209 */ /* 0x000fe40007810000 */
[----:B------:R0:W-:Y:S01]  /*13f00*/  MUFU.EX2 R21, R72 ;  /* 0x0000004800157308 */ /* 0x0001e20000000800 */
[----:B------:R-:W-:Y:S02]  /*13f10*/  F2FP.F16.F32.PACK_AB R156, R5, R156 ;  /* 0x0000009c059c723e */ /* 0x000fe400000000ff */
[----:B------:R-:W-:-:S04]  /*13f20*/  FMNMX.FTZ R27, R62, R27, !PT ;  /* 0x0000001b3e1b7209 */ /* 0x000fc80007810000 */
[----:B------:R-:W-:Y:S01]  /*13f30*/  FMNMX.FTZ R27, R88, R27, !PT ;  /* 0x0000001b581b7209 */ /* 0x000fe20007810000 */
[----:B------:R-:W2:Y:S01]  /*13f40*/  MUFU.EX2 R11, R98 ;  /* 0x00000062000b7308 */ /* 0x000ea20000000800 */
[----:B0-----:R-:W-:Y:S01]  /*13f50*/  FSEL R72, R71, -INF , !P4 ;  /* 0xff80000047487808 */ /* 0x001fe20006000000 */
[----:B------:R-:W0:Y:S01]  /*13f60*/  @P5 LDC R49, c[0x0][0x450] ;  /* 0x00011400ff315b82 */ /* 0x000e220000000800 */
[----:B------:R-:W-:-:S04]  /*13f70*/  FMNMX.FTZ R27, R66, R27, !PT ;  /* 0x0000001b421b7209 */ /* 0x000fc80007810000 */
[----:B------:R-:W-:Y:S01]  /*13f80*/  FMNMX.FTZ R27, R40, R27, !PT ;  /* 0x0000001b281b7209 */ /* 0x000fe20007810000 */
[----:B------:R-:W3:Y:S03]  /*13f90*/  MUFU.EX2 R152, R152 ;  /* 0x0000009800987308 */ /* 0x000ee60000000800 */
[----:B------:R-:W-:-:S04]  /*13fa0*/  FMNMX.FTZ R27, R70, R27, !PT ;  /* 0x0000001b461b7209 */ /* 0x000fc80007810000 */
[----:B------:R-:W-:Y:S01]  /*13fb0*/  FMNMX.FTZ R33, R72, R27, !PT ;  /* 0x0000001b48217209 */ /* 0x000fe20007810000 */
[-CC-:B------:R-:W-:Y:S01]  /*13fc0*/  FFMA.FTZ R27, R0, R7.reuse, -R41.reuse ;  /* 0x00000007001b7223 */ /* 0x180fe20000010829 */
[----:B------:R-:W4:Y:S03]  /*13fd0*/  MUFU.EX2 R15, R92 ;  /* 0x0000005c000f7308 */ /* 0x000f260000000800 */
[----:B------:R-:W1:Y:S05]  /*13fe0*/  SHFL.BFLY PT, R0, R33, 0x2, 0x1f ;  /* 0x0c401f0021007f89 */ /* 0x000e6a00000e0000 */
[----:B------:R-:W4:Y:S08]  /*13ff0*/  MUFU.EX2 R154, R154 ;  /* 0x0000009a009a7308 */ /* 0x000f300000000800 */
[----:B------:R-:W-:Y:S08]  /*14000*/  MUFU.EX2 R28, R28 ;  /* 0x0000001c001c7308 */ /* 0x000ff00000000800 */
[----:B------:R-:W-:Y:S01]  /*14010*/  MUFU.EX2 R150, R150 ;  /* 0x0000009600967308 */ /* 0x000fe20000000800 */
[----:B-1----:R-:W-:Y:S01]  /*14020*/  FMNMX.FTZ R0, R33, R0, !PT ;  /* 0x0000000021007209 */ /* 0x002fe20007810000 */
[----:B------:R-:W-:-:S02]  /*14030*/  FFMA.FTZ R33, R10, R7, -R41 ;  /* 0x000000070a217223 */ /* 0x000fc40000010829 */
[----:B------:R-:W1:Y:S02]  /*14040*/  @P5 LDC R10, c[0x0][0x44c] ;  /* 0x00011300ff0a5b82 */ /* 0x000e640000000800 */
[----:B------:R-:W2:Y:S02]  /*14050*/  SHFL.BFLY PT, R39, R0, 0x1, 0x1f ;  /* 0x0c201f0000277f89 */ /* 0x000ea400000e0000 */
[----:B------:R-:W-:Y:S08]  /*14060*/  MUFU.EX2 R27, R27 ;  /* 0x0000001b001b7308 */ /* 0x000ff00000000800 */
[----:B------:R-:W-:Y:S08]  /*14070*/  MUFU.EX2 R144, R144 ;  /* 0x0000009000907308 */ /* 0x000ff00000000800 */
[----:B------:R-:W-:Y:S01]  /*14080*/  MUFU.EX2 R29, R29 ;  /* 0x0000001d001d7308 */ /* 0x000fe20000000800 */
[----:B-1----:R-:W-:Y:S01]  /*14090*/  @P5 IMAD.HI.U32 R10, R177, R10, RZ ;  /* 0x0000000ab10a5227 */ /* 0x002fe200078e00ff */
[----:B--2---:R-:W-:-:S03]  /*140a0*/  FMNMX.FTZ R4, R0, R39, !PT ;  /* 0x0000002700047209 */ /* 0x004fc60007810000 */
[----:B------:R-:W-:-:S03]  /*140b0*/  FFMA.FTZ R39, R24, R7, -R41 ;  /* 0x0000000718277223 */ /* 0x000fc60000010829 */
[----:B------:R-:W-:Y:S01]  /*140c0*/  MUFU.EX2 R146, R146 ;  /* 0x0000009200927308 */ /* 0x000fe20000000800 */
[----:B0-----:R-:W-:Y:S01]  /*140d0*/  @P5 SHF.R.U32.HI R47, RZ, R49, R10 ;  /* 0x00000031ff2f5219 */ /* 0x001fe2000001160a */
[C---:B------:R-:W-:Y:S01]  /*140e0*/  FMUL.FTZ R0, R4.reuse, R7 ;  /* 0x0000000704007220 */ /* 0x040fe20000410000 */
[----:B------:R-:W-:Y:S02]  /*140f0*/  FSETP.NEU.FTZ.AND P2, PT, R4, -INF , PT ;  /* 0xff8000000400780b */ /* 0x000fe40003f5d000 */
[----:B------:R-:W-:Y:S01]  /*14100*/  ISETP.GE.AND P5, PT, R13, 0x1, PT ;  /* 0x000000010d00780c */ /* 0x000fe20003fa6270 */
[----:B------:R-:W-:Y:S01]  /*14110*/  IMAD.IADD R47, R148, 0x1, R47 ;  /* 0x00000001942f7824 */ /* 0x000fe200078e022f */
[----:B------:R-:W-:Y:S01]  /*14120*/  FSEL R41, R0, RZ, P2 ;  /* 0x000000ff00297208 */ /* 0x000fe20001000000 */
[----:B------:R-:W-:Y:S01]  /*14130*/  FADD.FTZ R0, R158, R43 ;  /* 0x0000002b9e007221 */ /* 0x000fe20000010000 */
[----:B------:R-:W-:Y:S01]  /*14140*/  MUFU.EX2 R31, R31 ;  /* 0x0000001f001f7308 */ /* 0x000fe20000000800 */
[----:B------:R-:W-:Y:S01]  /*14150*/  F2FP.F16.F32.PACK_AB R158, R11, R158 ;  /* 0x0000009e0b9e723e */ /* 0x000fe200000000ff */
[----:B------:R-:W-:-:S02]  /*14160*/  IMAD.IADD R12, R47, 0x1, R12 ;  /* 0x000000012f0c7824 */ /* 0x000fc400078e020c */
[-CC-:B------:R-:W-:Y:S01]  /*14170*/  FFMA.FTZ R157, R26, R7.reuse, -R41.reuse ;  /* 0x000000071a9d7223 */ /* 0x180fe20000010829 */
[-CC-:B------:R-:W-:Y:S01]  /*14180*/  FFMA.FTZ R32, R32, R7.reuse, -R41.reuse ;  /* 0x0000000720207223 */ /* 0x180fe20000010829 */
[-CC-:B------:R-:W-:Y:S01]  /*14190*/  FFMA.FTZ R30, R30, R7.reuse, -R41.reuse ;  /* 0x000000071e1e7223 */ /* 0x180fe20000010829 */
        /* <DEDUP_REMOVED lines=8> */
[----:B---3--:R-:W-:Y:S01]  /*14220*/  FADD.FTZ R0, R152, R43 ;  /* 0x0000002b98007221 */ /* 0x008fe20000010000 */
[-CC-:B------:R-:W-:Y:S01]  /*14230*/  FFMA.FTZ R78, R78, R7.reuse, -R41.reuse ;  /* 0x000000074e4e7223 */ /* 0x180fe20000010829 */
[-CC-:B------:R-:W-:Y:S01]  /*14240*/  FFMA.FTZ R46, R46, R7.reuse, -R41.reuse ;  /* 0x000000072e2e7223 */ /* 0x180fe20000010829 */
[----:B------:R-:W0:Y:S01]  /*14250*/  MUFU.EX2 R32, R32 ;  /* 0x0000002000207308 */ /* 0x000e220000000800 */
[----:B----4-:R-:W-:Y:S01]  /*14260*/  FADD.FTZ R45, R15, R0 ;  /* 0x000000000f2d7221 */ /* 0x010fe20000010000 */
[-CC-:B------:R-:W-:Y:S01]  /*14270*/  FFMA.FTZ R80, R80, R7.reuse, -R41.reuse ;  /* 0x0000000750507223 */ /* 0x180fe20000010829 */
[-CC-:B------:R-:W-:Y:S01]  /*14280*/  FFMA.FTZ R50, R50, R7.reuse, -R41.reuse ;  /* 0x0000000732327223 */ /* 0x180fe20000010829 */
[-C--:B------:R-:W-:Y:S01]  /*14290*/  FFMA.FTZ R82, R82, R7.reuse, -R41 ;  /* 0x0000000752527223 */ /* 0x080fe20000010829 */
[----:B------:R-:W-:Y:S01]  /*142a0*/  FADD.FTZ R6, R154, R45 ;  /* 0x0000002d9a067221 */ /* 0x000fe20000010000 */
[-CC-:B------:R-:W-:Y:S01]  /*142b0*/  FFMA.FTZ R54, R54, R7.reuse, -R41.reuse ;  /* 0x0000000736367223 */ /* 0x180fe20000010829 */
[-CC-:B------:R-:W-:Y:S01]  /*142c0*/  FFMA.FTZ R84, R84, R7.reuse, -R41.reuse ;  /* 0x0000000754547223 */ /* 0x180fe20000010829 */
[----:B------:R-:W1:Y:S01]  /*142d0*/  MUFU.EX2 R30, R30 ;  /* 0x0000001e001e7308 */ /* 0x000e620000000800 */
[----:B------:R-:W-:Y:S01]  /*142e0*/  FADD.FTZ R6, R21, R6 ;  /* 0x0000000615067221 */ /* 0x000fe20000010000 */
        /* <DEDUP_REMOVED lines=11> */
[----:B------:R-:W-:Y:S01]  /*143a0*/  FFMA.FTZ R41, R72, R7, -R41 ;  /* 0x0000000748297223 */ /* 0x000fe20000010829 */
[----:B------:R-:W-:Y:S01]  /*143b0*/  FADD.FTZ R6, R150, R45 ;  /* 0x0000002d96067221 */ /* 0x000fe20000010000 */
[----:B------:R-:W-:Y:S01]  /*143c0*/  F2FP.F16.F32.PACK_AB R152, R15, R152 ;  /* 0x000000980f98723e */ /* 0x000fe200000000ff */
[----:B------:R-:W0:Y:S01]  /*143d0*/  MUFU.EX2 R34, R34 ;  /* 0x0000002200227308 */ /* 0x000e220000000800 */
[----:B-1----:R-:W-:Y:S01]  /*143e0*/  FADD.FTZ R0, R30, R43 ;  /* 0x0000002b1e007221 */ /* 0x002fe20000010000 */
[----:B------:R-:W-:Y:S01]  /*143f0*/  FADD.FTZ R45, R27, R6 ;  /* 0x000000061b2d7221 */ /* 0x000fe20000010000 */
[----:B------:R-:W-:-:S02]  /*14400*/  F2FP.F16.F32.PACK_AB R154, R21, R154 ;  /* 0x0000009a159a723e */ /* 0x000fc400000000ff */
[----:B------:R-:W-:Y:S01]  /*14410*/  F2FP.F16.F32.PACK_AB R148, R28, R25 ;  /* 0x000000191c94723e */ /* 0x000fe200000000ff */
[----:B------:R-:W-:Y:S01]  /*14420*/  FADD.FTZ R6, R144, R45 ;  /* 0x0000002d90067221 */ /* 0x000fe20000010000 */
[----:B------:R-:W-:Y:S01]  /*14430*/  F2FP.F16.F32.PACK_AB R150, R27, R150 ;  /* 0x000000961b96723e */ /* 0x000fe200000000ff */
[----:B------:R-:W1:Y:S01]  /*14440*/  MUFU.EX2 R153, R74 ;  /* 0x0000004a00997308 */ /* 0x000e620000000800 */
[----:B--2---:R-:W-:Y:S01]  /*14450*/  FADD.FTZ R43, R159, R0 ;  /* 0x000000009f2b7221 */ /* 0x004fe20000010000 */
[C---:B------:R-:W-:Y:S01]  /*14460*/  FADD.FTZ R45, R29.reuse, R6 ;  /* 0x000000061d2d7221 */ /* 0x040fe20000010000 */
[----:B------:R-:W-:Y:S02]  /*14470*/  F2FP.F16.F32.PACK_AB R144, R29, R144 ;  /* 0x000000901d90723e */ /* 0x000fe400000000ff */
[----:B------:R-:W-:Y:S01]  /*14480*/  F2FP.F16.F32.PACK_AB R157, R32, R157 ;  /* 0x0000009d209d723e */ /* 0x000fe200000000ff */
[----:B------:R-:W-:Y:S01]  /*14490*/  FADD.FTZ R6, R146, R45 ;  /* 0x0000002d92067221 */ /* 0x000fe20000010000 */
[C---:B------:R-:W-:Y:S01]  /*144a0*/  F2FP.F16.F32.PACK_AB R146, R31.reuse, R146 ;  /* 0x000000921f92723e */ /* 0x040fe200000000ff */
[----:B------:R-:W2:Y:S01]  /*144b0*/  MUFU.EX2 R38, R38 ;  /* 0x0000002600267308 */ /* 0x000ea20000000800 */
[----:B0-----:R-:W-:Y:S01]  /*144c0*/  FADD.FTZ R0, R34, R43 ;  /* 0x0000002b22007221 */ /* 0x001fe20000010000 */
[----:B------:R-:W-:Y:S01]  /*144d0*/  FADD.FTZ R45, R31, R6 ;  /* 0x000000061f2d7221 */ /* 0x000fe20000010000 */
[----:B------:R-:W-:-:S02]  /*144e0*/  F2FP.F16.F32.PACK_AB R159, R159, R30 ;  /* 0x0000001e9f9f723e */ /* 0x000fc400000000ff */
[----:B------:R-:W-:-:S03]  /*144f0*/  IADD3 R10, R2, -0x2, RZ ;  /* 0xfffffffe020a7810 */ /* 0x000fc60007ffe0ff */
        /* <DEDUP_REMOVED lines=38> */
[----:B------:R-:W0:Y:S01]  /*14760*/  MUFU.EX2 R35, R35 ;  /* 0x0000002300237308 */ /* 0x000e220000000800 */
[----:B-1----:R-:W-:-:S07]  /*14770*/  FADD.FTZ R6, R142, R11 ;  /* 0x0000000b8e067221 */ /* 0x002fce0000010000 */
[----:B-----5:R-:W1:Y:S01]  /*14780*/  MUFU.EX2 R143, R88 ;  /* 0x00000058008f7308 */ /* 0x020e620000000800 */
        /* <DEDUP_REMOVED lines=20> */
[----:B-1----:R-:W-:Y:S01]  /*148d0*/  FADD.FTZ R0, R70, R5 ;  /* 0x0000000546007221 */ /* 0x002fe20000010000 */
[C---:B--2---:R-:W-:Y:S01]  /*148e0*/  FADD.FTZ R6, R39.reuse, R6 ;  /* 0x0000000627067221 */ /* 0x044fe20000010000 */
[----:B------:R-:W-:Y:S02]  /*148f0*/  F2FP.F16.F32.PACK_AB R138, R39, R138 ;  /* 0x0000008a278a723e */ /* 0x000fe400000000ff */
[C---:B0-----:R-:W-:Y:S01]  /*14900*/  FADD.FTZ R5, R41.reuse, R0 ;  /* 0x0000000029057221 */ /* 0x041fe20000010000 */
[----:B------:R-:W-:Y:S01]  /*14910*/  F2FP.F16.F32.PACK_AB R139, R41, R70 ;  /* 0x00000046298b723e */ /* 0x000fe200000000ff */
[----:B------:R-:W-:Y:S06]  /*14920*/  @!P5 BRA `(.L_x_1852) ;  /* 0x000000000048d947 */ /* 0x000fec0003800000 */
        /* <DEDUP_REMOVED lines=11> */
.L_x_1854:
[----:B------:R-:W-:-:S13]  /*149e0*/  ISETP.NE.AND P2, PT, R13, 0x1, PT ;  /* 0x000000010d00780c */ /* 0x000fda0003f45270 */
[----:B------:R-:W0:Y:S02]  /*149f0*/  @P2 LDC.64 R14, c[0x0][0x9e8] ;  /* 0x00027a00ff0e2b82 */ /* 0x000e240000000a00 */
[----:B0-----:R-:W-:-:S05]  /*14a00*/  @P2 IMAD.HI.U32 R2, R0, R14, RZ ;  /* 0x0000000e00022227 */ /* 0x001fca00078e00ff */
[----:B------:R-:W-:-:S07]  /*14a10*/  @P2 SHF.R.U32.HI R0, RZ, R15, R2 ;  /* 0x0000000fff002219 */ /* 0x000fce0000011602 */
.L_x_1855:
[----:B------:R-:W-:Y:S05]  /*14a20*/  BSYNC B0 ;  /* 0x0000000000007941 */ /* 0x000fea0003800000 */
.L_x_1853:
[----:B------:R-:W-:-:S05]  /*14a30*/  IMAD R13, R0, R13, R13 ;  /* 0x0000000d000d7224 */ /* 0x000fca00078e020d */
[----:B------:R-:W-:-:S07]  /*14a40*/  VIMNMX R12, R12, R13, PT ;  /* 0x0000000d0c0c7248 */ /* 0x000fce0003fe0100 */
.L_x_1852:
[----:B------:R-:W-:Y:S01]  /*14a50*/  IMAD.HI R12, R12, 0x2aaaaaab, RZ ;  /* 0x2aaaaaab0c0c7827 */ /* 0x000fe200078e02ff */
[----:B------:R-:W-:Y:S01]  /*14a60*/  ULDC UR46, c[0x0][0x9e4] ;  /* 0x00027900002e7ab9 */ /* 0x000fe20000000800 */
[----:B------:R-:W-:Y:S01]  /*14a70*/  ULDC UR39, c[0x0][0x9e4] ;  /* 0x0002790000277ab9 */ /* 0x000fe20000000800 */
[----:B------:R-:W-:Y:S01]  /*14a80*/  ULDC UR47, c[0x0][0x9dc] ;  /* 0x00027700002f7ab9 */ /* 0x000fe20000000800 */
[----:B------:R-:W-:Y:S01]  /*14a90*/  ULDC UR51, c[0x0][0x9dc] ;  /* 0x0002770000337ab9 */ /* 0x000fe20000000800 */
[----:B------:R-:W-:Y:S01]  /*14aa0*/  SHF.R.U32.HI R11, RZ, 0x1f, R12 ;  /* 0x0000001fff0b7819 */ /* 0x000fe2000001160c */
[----:B------:R-:W-:Y:S01]  /*14ab0*/  ULDC UR38, c[0x0][0x988] ;  /* 0x0002620000267ab9 */ /* 0x000fe20000000800 */
[----:B------:R-:W-:Y:S01]  /*14ac0*/  ULDC UR43, c[0x0][0x988] ;  /* 0x00026200002b7ab9 */ /* 0x000fe20000000800 */
[----:B------:R-:W-:Y:S01]  /*14ad0*/  ULDC UR42, c[0x0][0x988] ;  /* 0x00026200002a7ab9 */ /* 0x000fe20000000800 */
[----:B------:R-:W-:Y:S01]  /*14ae0*/  LEA.HI.SX32 R12, R12, R11, 0x1c ;  /* 0x0000000b0c0c7211 */ /* 0x000fe200078fe2ff */
[----:B------:R-:W-:Y:S01]  /*14af0*/  ULDC UR54, c[0x0][0x9e0] ;  /* 0x0002780000367ab9 */ /* 0x000fe20000000800 */
[----:B------:R-:W-:Y:S01]  /*14b00*/  ULDC UR50, c[0x0][0x9e0] ;  /* 0x0002780000327ab9 */ /* 0x000fe20000000800 */
[----:B------:R-:W-:Y:S01]  /*14b10*/  BSSY B0, `(.L_x_1856) ;  /* 0x000033d000007945 */ /* 0x000fe20003800000 */
[----:B------:R-:W-:Y:S01]  /*14b20*/  VIMNMX R11, R179, R12, !PT ;  /* 0x0000000cb30b7248 */ /* 0x000fe20007fe0100 */
[----:B------:R-:W-:Y:S01]  /*14b30*/  IMAD.MOV.U32 R2, RZ, RZ, 0x3f800000 ;  /* 0x3f800000ff027424 */ /* 0x000fe200078e00ff */
[----:B------:R-:W-:Y:S01]  /*14b40*/  CS2R R86, SRZ ;  /* 0x0000000000567805 */ /* 0x000fe2000001ff00 */
[----:B------:R-:W-:Y:S01]  /*14b50*/  IMAD.MOV.U32 R0, RZ, RZ, 0x3f800000 ;  /* 0x3f800000ff007424 */ /* 0x000fe200078e00ff */
[----:B------:R-:W-:-:S02]  /*14b60*/  ISETP.GE.AND P2, PT, R10, R11, PT ;  /* 0x0000000b0a00720c */ /* 0x000fc40003f46270 */
        /* <DEDUP_REMOVED lines=31> */
[----:B------:R-:W-:Y:S06]  /*14d60*/  @!P2 BRA `(.L_x_1857) ;  /* 0x00000030005ca947 */ /* 0x000fec0003800000 */
[----:B------:R-:W-:Y:S01]  /*14d70*/  BSSY B1, `(.L_x_1858) ;  /* 0x0000312000017945 */ /* 0x000fe20003800000 */
[----:B------:R-:W-:Y:S01]  /*14d80*/  IMAD.MOV.U32 R2, RZ, RZ, 0x3f800000 ;  /* 0x3f800000ff027424 */ /* 0x000fe200078e00ff */
[----:B------:R-:W-:-:S07]  /*14d90*/  MOV R87, RZ ;  /* 0x000000ff00577202 */ /* 0x000fce0000000f00 */
.L_x_1877:
[----:B------:R-:W-:-:S05]  /*14da0*/  VIADD R20, R22, 0x1 ;  /* 0x0000000116147836 */ /* 0x000fca0000000000 */
[----:B------:R-:W-:-:S04]  /*14db0*/  ISETP.NE.AND P2, PT, R20, 0x2, PT ;  /* 0x000000021400780c */ /* 0x000fc80003f45270 */
[----:B------:R-:W-:Y:S02]  /*14dc0*/  SEL R12, RZ, 0x1, P2 ;  /* 0x00000001ff0c7807 */ /* 0x000fe40001000000 */
[----:B------:R-:W-:Y:S02]  /*14dd0*/  SEL R20, R20, RZ, P2 ;  /* 0x000000ff14147207 */ /* 0x000fe40001000000 */
[----:B------:R-:W-:Y:S01]  /*14de0*/  LOP3.LUT R21, R23, R12, RZ, 0x3c, !PT ;  /* 0x0000000c17157212 */ /* 0x000fe200078e3cff */
[----:B------:R-:W-:Y:S06]  /*14df0*/  @!P0 BRA `(.L_x_1859) ;  /* 0x0000000000048947 */ /* 0x000fec0003800000 */
[----:B------:R-:W-:Y:S01]  /*14e00*/  BPT.TRAP 0x1 ;  /* 0x000000040000795c */ /* 0x000fe20000300000 */
.L_x_1859:
[----:B------:R-:W-:Y:S01]  /*14e10*/  IMAD R7, R20, 0x8, R16 ;  /* 0x0000000814077824 */ /* 0x000fe200078e0210 */
[----:B------:R-:W-:-:S04]  /*14e20*/  SHF.L.U32 R14, R21, 0x1f, RZ ;  /* 0x0000001f150e7819 */ /* 0x000fc800000006ff */
[----:B------:R0:W1:Y:S01]  /*14e30*/  SYNCS.PHASECHK.TRANS64.TRYWAIT P2, [R7+URZ+0x2a830], R14 ;  /* 0x02a8300e070075a7 */ /* 0x000062000804017f */
[----:B------:R-:W-:Y:S05]  /*14e40*/  @!P0 BRA `(.L_x_1860) ;  /* 0x0000000000048947 */ /* 0x000fea0003800000 */
[----:B------:R-:W-:Y:S01]  /*14e50*/  BPT.TRAP 0x1 ;  /* 0x000000040000795c */ /* 0x000fe20000300000 */
.L_x_1860:
[----:B------:R-:W-:Y:S01]  /*14e60*/  BSSY B2, `(.L_x_1861) ;  /* 0x0000006000027945 */ /* 0x000fe20003800000 */
[----:B------:R-:W-:Y:S02]  /*14e70*/  IMAD R12, R20, 0x900, R8 ;  /* 0x00000900140c7824 */ /* 0x000fe400078e0208 */
[----:B------:R-:W-:Y:S01]  /*14e80*/  IMAD.MOV.U32 R13, RZ, RZ, 0x40000040 ;  /* 0x40000040ff0d7424 */ /* 0x000fe200078e00ff */
[----:B-1----:R-:W-:Y:S06]  /*14e90*/  @P2 BRA `(.L_x_1862) ;  /* 0x0000000000082947 */ /* 0x002fec0003800000 */
[----:B------:R-:W1:Y:S02]  /*14ea0*/  SYNCS.PHASECHK.TRANS64.TRYWAIT P2, [R7+URZ+0x2a830], R14 ;  /* 0x02a8300e070075a7 */ /* 0x000e64000804017f */
[----:B-1----:R-:W-:Y:S05]  /*14eb0*/  @!P2 BRA `(.L_x_1863) ;  /* 0x0000013c00c4a947 */ /* 0x002fea0003800000 */
.L_x_1862:
[----:B------:R-:W-:Y:S05]  /*14ec0*/  BSYNC B2 ;  /* 0x0000000000027941 */ /* 0x000fea0003800000 */
.L_x_1861:
[----:B------:R-:W2:Y:S04]  /*14ed0*/  LDL.64 R88, [R1+0x38] ;  /* 0x0000380001587983 */ /* 0x000ea80000100a00 */
[----:B------:R-:W3:Y:S04]  /*14ee0*/  LDL.64 R220, [R1+0x30] ;  /* 0x0000300001dc7983 */ /* 0x000ee80000100a00 */
[----:B------:R-:W4:Y:S01]  /*14ef0*/  LDL.64 R218, [R1+0x28] ;  /* 0x0000280001da7983 */ /* 0x000f220000100a00 */
[----:B------:R-:W-:-:S03]  /*14f00*/  R2UR UR6, R12 ;  /* 0x000000000c0672ca */ /* 0x000fc600000e0000 */
[----:B------:R-:W5:Y:S01]  /*14f10*/  LDL.64 R216, [R1+0x20] ;  /* 0x0000200001d87983 */ /* 0x000f620000100a00 */
[----:B------:R-:W-:Y:S01]  /*14f20*/  R2UR UR7, R13 ;  /* 0x000000000d0772ca */ /* 0x000fe200000e0000 */
[----:B01----:R-:W-:Y:S02]  /*14f30*/  VIADD R14, R12, 0x2 ;  /* 0x000000020c0e7836 */ /* 0x003fe40000000000 */
[----:B------:R-:W-:Y:S01]  /*14f40*/  IMAD.MOV.U32 R15, RZ, RZ, 0x40000040 ;  /* 0x40000040ff0f7424 */ /* 0x000fe200078e00ff */
[----:B------:R-:W5:Y:S04]  /*14f50*/  LDL.64 R214, [R1+0x18] ;  /* 0x0000180001d67983 */ /* 0x000f680000100a00 */
[----:B------:R-:W5:Y:S04]  /*14f60*/  LDL.64 R212, [R1+0x10] ;  /* 0x0000100001d47983 */ /* 0x000f680000100a00 */
[----:B------:R-:W5:Y:S01]  /*14f70*/  LDL.64 R210, [R1] ;  /* 0x0000000001d27983 */ /* 0x000f620000100a00 */
[----:B--2---:R-:W-:-:S02]  /*14f80*/  R2UR UR4, R88 ;  /* 0x00000000580472ca */ /* 0x004fc400000e0000 */
[----:B------:R-:W-:Y:S02]  /*14f90*/  R2UR UR5, R89 ;  /* 0x00000000590572ca */ /* 0x000fe400000e0000 */
[----:B------:R-:W-:-:S11]  /*14fa0*/  WARPGROUP.ARRIVE ;  /* 0x00000000000079c5 */ /* 0x000fd60000000000 */
[----:B------:R-:W-:Y:S01]  /*14fb0*/  HGMMA.64x96x16.F32 R88, gdesc[UR4], RZ, !UPT, gsb0 ;  /* 0x01600000045879f0 */ /* 0x000fe2000c0008ff */
[----:B------:R-:W-:Y:S02]  /*14fc0*/  R2UR UR6, R14 ;  /* 0x000000000e0672ca */ /* 0x000fe400000e0000 */
[----:B------:R-:W-:Y:S02]  /*14fd0*/  R2UR UR7, R15 ;  /* 0x000000000f0772ca */ /* 0x000fe400000e0000 */
[----:B---3--:R-:W-:Y:S02]  /*14fe0*/  R2UR UR4, R220 ;  /* 0x00000000dc0472ca */ /* 0x008fe400000e0000 */
[----:B------:R-:W-:Y:S01]  /*14ff0*/  R2UR UR5, R221 ;  /* 0x00000000dd0572ca */ /* 0x000fe200000e0000 */
[----:B------:R-:W-:Y:S01]  /*15000*/  VIADD R14, R12, 0x4 ;  /* 0x000000040c0e7836 */ /* 0x000fe20000000000 */
[----:B------:R-:W-:Y:S01]  /*15010*/  MOV R15, 0x40000040 ;  /* 0x40000040000f7802 */ /* 0x000fe20000000f00 */
[----:B------:R-:W-:-:S02]  /*15020*/  WARPGROUP.DEPBAR.LE gsb0, 0x0 ;  /* 0x00008000000079c5 */ /* 0x000fc40000010000 */
[----:B------:R-:W-:-:S08]  /*15030*/  WARPGROUP.ARRIVE ;  /* 0x00000000000079c5 */ /* 0x000fd00000000000 */
[----:B------:R-:W-:Y:S01]  /*15040*/  HGMMA.64x96x16.F32 R88, gdesc[UR4], R88, gsb0 ;  /* 0x01600000045879f0 */ /* 0x000fe20008000858 */
[----:B------:R-:W-:Y:S02]  /*15050*/  R2UR UR6, R14 ;  /* 0x000000000e0672ca */ /* 0x000fe400000e0000 */
[----:B------:R-:W-:Y:S02]  /*15060*/  R2UR UR7, R15 ;  /* 0x000000000f0772ca */ /* 0x000fe400000e0000 */
[----:B----4-:R-:W-:Y:S02]  /*15070*/  R2UR UR4, R218 ;  /* 0x00000000da0472ca */ /* 0x010fe400000e0000 */
[----:B------:R-:W-:Y:S01]  /*15080*/  R2UR UR5, R219 ;  /* 0x00000000db0572ca */ /* 0x000fe200000e0000 */
[----:B------:R-:W-:Y:S02]  /*15090*/  VIADD R14, R12, 0x6 ;  /* 0x000000060c0e7836 */ /* 0x000fe40000000000 */
[----:B------:R-:W-:Y:S01]  /*150a0*/  IMAD.MOV.U32 R15, RZ, RZ, 0x40000040 ;  /* 0x40000040ff0f7424 */ /* 0x000fe200078e00ff */
[----:B------:R-:W-:-:S02]  /*150b0*/  WARPGROUP.DEPBAR.LE gsb0, 0x0 ;  /* 0x00008000000079c5 */ /* 0x000fc40000010000 */
[----:B------:R-:W-:-:S07]  /*150c0*/  WARPGROUP.ARRIVE ;  /* 0x00000000000079c5 */ /* 0x000fce0000000000 */
[----:B------:R-:W-:Y:S01]  /*150d0*/  HGMMA.64x96x16.F32 R88, gdesc[UR4], R88, gsb0 ;  /* 0x01600000045879f0 */ /* 0x000fe20008000858 */
[----:B------:R-:W-:Y:S02]  /*150e0*/  R2UR UR6, R14 ;  /* 0x000000000e0672ca */ /* 0x000fe400000e0000 */
[----:B------:R-:W-:Y:S02]  /*150f0*/  R2UR UR7, R15 ;  /* 0x000000000f0772ca */ /* 0x000fe400000e0000 */
[----:B-----5:R-:W-:Y:S02]  /*15100*/  R2UR UR4, R216 ;  /* 0x00000000d80472ca */ /* 0x020fe400000e0000 */
        /* <DEDUP_REMOVED lines=8> */
[----:B------:R-:W-:Y:S02]  /*15190*/  R2UR UR4, R214 ;  /* 0x00000000d60472ca */ /* 0x000fe400000e0000 */
        /* <DEDUP_REMOVED lines=10> */
[----:B------:R-:W-:Y:S01]  /*15240*/  IMAD.MOV.U32 R15, RZ, RZ, 0x40000040 ;  /* 0x40000040ff0f7424 */ /* 0x000fe200078e00ff */
[----:B------:R-:W-:Y:S01]  /*15250*/  IADD3 R14, R12, 0x304, RZ ;  /* 0x000003040c0e7810 */ /* 0x000fe20007ffe0ff */
[----:B------:R-:W-:-:S02]  /*15260*/  WARPGROUP.DEPBAR.LE gsb0, 0x0 ;  /* 0x00008000000079c5 */ /* 0x000fc40000010000 */
[----:B------:R-:W-:-:S08]  /*15270*/  WARPGROUP.ARRIVE ;  /* 0x00000000000079c5 */ /* 0x000fd00000000000 */
        /* <DEDUP_REMOVED lines=11> */
[----:B------:R-:W-:Y:S01]  /*15330*/  R2UR UR7, R15 ;  /* 0x000000000f0772ca */ /* 0x000fe200000e0000 */
[----:B------:R-:W-:Y:S01]  /*15340*/  UMOV UR4, UR52 ;  /* 0x0000003400047c82 */ /* 0x000fe20008000000 */
[----:B------:R-:W-:Y:S01]  /*15350*/  UMOV UR5, UR53 ;  /* 0x0000003500057c82 */ /* 0x000fe20008000000 */
[----:B------:R-:W-:Y:S02]  /*15360*/  VIADD R14, R12, 0x600 ;  /* 0x000006000c0e7836 */ /* 0x000fe40000000000 */
[----:B------:R-:W-:Y:S01]  /*15370*/  IMAD.MOV.U32 R15, RZ, RZ, 0x40000040 ;  /* 0x40000040ff0f7424 */ /* 0x000fe200078e00ff */
[----:B------:R-:W-:Y:S02]  /*15380*/  WARPGROUP.DEPBAR.LE gsb0, 0x0 ;  /* 0x00008000000079c5 */ /* 0x000fe40000010000 */
[----:B------:R-:W-:-:S06]  /*15390*/  WARPGROUP.ARRIVE ;  /* 0x00000000000079c5 */ /* 0x000fcc0000000000 */
[----:B------:R-:W-:Y:S01]  /*153a0*/  HGMMA.64x96x16.F32 R88, gdesc[UR4], R88, gsb0 ;  /* 0x01600000045879f0 */ /* 0x000fe20008000858 */
[----:B------:R-:W-:Y:S02]  /*153b0*/  R2UR UR6, R14 ;  /* 0x000000000e0672ca */ /* 0x000fe400000e0000 */
[----:B------:R-:W-:Y:S01]  /*153c0*/  R2UR UR7, R15 ;  /* 0x000000000f0772ca */ /* 0x000fe200000e0000 */
[----:B------:R-:W-:Y:S01]  /*153d0*/  UMOV UR4, UR48 ;  /* 0x0000003000047c82 */ /* 0x000fe20008000000 */
[----:B------:R-:W-:Y:S01]  /*153e0*/  UMOV UR5, UR49 ;  /* 0x0000003100057c82 */ /* 0x000fe20008000000 */
[----:B------:R-:W-:Y:S01]  /*153f0*/  VIADD R14, R12, 0x602 ;  /* 0x000006020c0e7836 */ /* 0x000fe20000000000 */
[----:B------:R-:W-:Y:S01]  /*15400*/  MOV R15, 0x40000040 ;  /* 0x40000040000f7802 */ /* 0x000fe20000000f00 */
[----:B------:R-:W-:Y:S02]  /*15410*/  WARPGROUP.DEPBAR.LE gsb0, 0x0 ;  /* 0x00008000000079c5 */ /* 0x000fe40000010000 */
[----:B------:R-:W-:-:S06]  /*15420*/  WARPGROUP.ARRIVE ;  /* 0x00000000000079c5 */ /* 0x000fcc0000000000 */
        /* <DEDUP_REMOVED lines=23> */
[----:B------:R-:W-:Y:S02]  /*155a0*/  WARPGROUP.DEPBAR.LE gsb0, 0x0 ;  /* 0x00008000000079c5 */ /* 0x000fe40000010000 */
[----:B------:R-:W-:-:S08]  /*155b0*/  WARPGROUP.ARRIVE ;  /* 0x00000000000079c5 */ /* 0x000fd00000000000 */
[----:B------:R-:W-:Y:S01]  /*155c0*/  HGMMA.64x96x16.F32 R88, gdesc[UR4], R88, gsb0 ;  /* 0x01600000045879f0 */ /* 0x000fe20008000858 */
        /* <DEDUP_REMOVED lines=65> */
[----:B------:R-:W-:Y:S05]  /*159e0*/  @!P0 BRA `(.L_x_1864) ;  /* 0x0000000000048947 */ /* 0x000fea0003800000 */
[----:B------:R-:W-:Y:S01]  /*159f0*/  BPT.TRAP 0x1 ;  /* 0x000000040000795c */ /* 0x000fe20000300000 */
.L_x_1864:
[----:B------:R-:W-:Y:S01]  /*15a00*/  SHF.L.U32 R9, R23, 0x1f, RZ ;  /* 0x0000001f17097819 */ /* 0x000fe200000006ff */
[----:B------:R-:W-:-:S04]  /*15a10*/  IMAD R14, R22, 0x8, R16 ;  /* 0x00000008160e7824 */ /* 0x000fc800078e0210 */
[----:B------:R0:W1:Y:S01]  /*15a20*/  SYNCS.PHASECHK.TRANS64.TRYWAIT P2, [R14+URZ+0x2a850], R9 ;  /* 0x02a850090e0075a7 */ /* 0x000062000804017f */
[----:B------:R-:W-:Y:S05]  /*15a30*/  @!P0 BRA `(.L_x_1865) ;  /* 0x0000000000048947 */ /* 0x000fea0003800000 */
[----:B------:R-:W-:Y:S01]  /*15a40*/  BPT.TRAP 0x1 ;  /* 0x000000040000795c */ /* 0x000fe20000300000 */
.L_x_1865:
[----:B------:R-:W-:Y:S01]  /*15a50*/  VIADD R0, R16, 0x400 ;  /* 0x0000040010007836 */ /* 0x000fe20000000000 */
[----:B------:R-:W-:Y:S04]  /*15a60*/  BSSY B2, `(.L_x_1866) ;  /* 0x0000008000027945 */ /* 0x000fe80003800000 */
[----:B------:R-:W-:-:S04]  /*15a70*/  SHF.R.U32.HI R0, RZ, 0x4, R0 ;  /* 0x00000004ff007819 */ /* 0x000fc80000011600 */
[----:B------:R-:W-:-:S04]  /*15a80*/  LOP3.LUT R0, R0, 0x3fff, RZ, 0xc0, !PT ;  /* 0x00003fff00007812 */ /* 0x000fc800078ec0ff */
[----:B------:R-:W-:-:S05]  /*15a90*/  LOP3.LUT R13, R0, 0x3000000, RZ, 0xfc, !PT ;  /* 0x03000000000d7812 */ /* 0x000fca00078efcff */
[----:B------:R-:W-:Y:S01]  /*15aa0*/  IMAD R0, R22, 0x600, R13 ;  /* 0x0000060016007824 */ /* 0x000fe200078e020d */
[----:B-1----:R-:W-:Y:S06]  /*15ab0*/  @P2 BRA `(.L_x_1867) ;  /* 0x0000000000082947 */ /* 0x002fec0003800000 */
[----:B------:R-:W1:Y:S02]  /*15ac0*/  SYNCS.PHASECHK.TRANS64.TRYWAIT P2, [R14+URZ+0x2a850], R9 ;  /* 0x02a850090e0075a7 */ /* 0x000e64000804017f */
[----:B-1----:R-:W-:Y:S05]  /*15ad0*/  @!P2 BRA `(.L_x_1868) ;  /* 0x0000013000d0a947 */ /* 0x002fea0003800000 */
.L_x_1867:
[----:B------:R-:W-:Y:S05]  /*15ae0*/  BSYNC B2 ;  /* 0x0000000000027941 */ /* 0x000fea0003800000 */
.L_x_1866:
[----:B------:R-:W-:Y:S01]  /*15af0*/  IMAD.MOV.U32 R13, RZ, RZ, 0x40000040 ;  /* 0x40000040ff0d7424 */ /* 0x000fe200078e00ff */
[----:B------:R-:W-:Y:S01]  /*15b00*/  MOV R12, R0 ;  /* 0x00000000000c7202 */ /* 0x000fe20000000f00 */
[----:B------:R-:W2:Y:S01]  /*15b10*/  LDL R200, [R1+0xc] ;  /* 0x00000c0001c87983 */ /* 0x000ea20000100800 */
[----:B------:R-:W-:Y:S01]  /*15b20*/  WARPGROUP.ARRIVE ;  /* 0x00000000000079c5 */ /* 0x000fe20000000000 */
[----:B------:R-:W-:Y:S01]  /*15b30*/  ISETP.NE.AND P3, PT, R198, 0x1, PT ;  /* 0x00000001c600780c */ /* 0x000fe20003f65270 */
[----:B------:R-:W-:Y:S01]  /*15b40*/  IMAD.IADD R15, R181, 0x1, R177 ;  /* 0x00000001b50f7824 */ /* 0x000fe200078e02b1 */
[----:B------:R-:W-:Y:S01]  /*15b50*/  R2UR UR6, R12 ;  /* 0x000000000c0672ca */ /* 0x000fe200000e0000 */
[----:B------:R-:W-:Y:S01]  /*15b60*/  VIADD R12, R0, 0x80 ;  /* 0x00000080000c7836 */ /* 0x000fe20000000000 */
[----:B------:R-:W-:Y:S01]  /*15b70*/  R2UR UR7, R13 ;  /* 0x000000000d0772ca */ /* 0x000fe200000e0000 */
[----:B------:R-:W-:Y:S02]  /*15b80*/  IMAD.MOV.U32 R13, RZ, RZ, 0x40000040 ;  /* 0x40000040ff0d7424 */ /* 0x000fe400078e00ff */
[----:B------:R-:W-:-:S05]  /*15b90*/  @!P1 VIADD R7, R7, 0x2a840 ;  /* 0x0002a84007079836 */ /* 0x000fca0000000000 */
[----:B------:R-:W-:Y:S01]  /*15ba0*/  @!P1 PRMT R7, RZ, 0x654, R7 ;  /* 0x00000654ff079816 */ /* 0x000fe20000000007 */
[----:B01----:R-:W0:Y:S04]  /*15bb0*/  @P3 LDC R9, c[0x0][0x450] ;  /* 0x00011400ff093b82 */ /* 0x003e280000000800 */
[----:B------:R-:W-:Y:S01]  /*15bc0*/  HGMMA.64x128x16.F32 R24, R156, gdesc[UR4].tnspB, R24, gsb0 ;  /* 0x41e000049c187df0 */ /* 0x000fe20008000818 */
[----:B------:R-:W-:Y:S01]  /*15bd0*/  R2UR UR6, R12 ;  /* 0x000000000c0672ca */ /* 0x000fe200000e0000 */
[----:B------:R-:W-:Y:S01]  /*15be0*/  VIADD R12, R0, 0x100 ;  /* 0x00000100000c7836 */ /* 0x000fe20000000000 */
[----:B------:R-:W-:Y:S01]  /*15bf0*/  R2UR UR7, R13 ;  /* 0x000000000d0772ca */ /* 0x000fe200000e0000 */
[----:B------:R-:W-:Y:S01]  /*15c00*/  IMAD.MOV.U32 R13, RZ, RZ, 0x40000040 ;  /* 0x40000040ff0d7424 */ /* 0x000fe200078e00ff */
[----:B------:R-:W-:-:S02]  /*15c10*/  WARPGROUP.DEPBAR.LE gsb0, 0x0 ;  /* 0x00008000000079c5 */ /* 0x000fc40000010000 */
[----:B------:R-:W-:-:S09]  /*15c20*/  WARPGROUP.ARRIVE ;  /* 0x00000000000079c5 */ /* 0x000fd20000000000 */
[----:B------:R-:W-:Y:S01]  /*15c30*/  HGMMA.64x128x16.F32 R24, R152, gdesc[UR4].tnspB, R24, gsb0 ;  /* 0x41e0000498187df0 */ /* 0x000fe20008000818 */
[----:B------:R-:W-:Y:S01]  /*15c40*/  R2UR UR6, R12 ;  /* 0x000000000c0672ca */ /* 0x000fe200000e0000 */
[----:B------:R-:W-:Y:S01]  /*15c50*/  VIADD R12, R0, 0x180 ;  /* 0x00000180000c7836 */ /* 0x000fe20000000000 */
[----:B------:R-:W-:Y:S02]  /*15c60*/  R2UR UR7, R13 ;  /* 0x000000000d0772ca */ /* 0x000fe400000e0000 */
[----:B------:R-:W-:Y:S02]  /*15c70*/  MOV R13, 0x40000040 ;  /* 0x40000040000d7802 */ /* 0x000fe40000000f00 */
[----:B--2---:R-:W-:Y:S01]  /*15c80*/  LOP3.LUT P2, RZ, R200, 0x100000, RZ, 0xc0, !PT ;  /* 0x00100000c8ff7812 */ /* 0x004fe2000784c0ff */
        /* <DEDUP_REMOVED lines=14> */
[----:B------:R-:W1:Y:S02]  /*15d70*/  @P3 LDC R0, c[0x0][0x44c] ;  /* 0x00011300ff003b82 */ /* 0x000e640000000800 */
[----:B-1----:R-:W-:-:S05]  /*15d80*/  @P3 IMAD.HI.U32 R0, R15, R0, RZ ;  /* 0x000000000f003227 */ /* 0x002fca00078e00ff */
[----:B0-----:R-:W-:-:S05]  /*15d90*/  @P3 SHF.R.U32.HI R15, RZ, R9, R0 ;  /* 0x00000009ff0f3219 */ /* 0x001fca0000011600 */
[----:B------:R-:W0:Y:S01]  /*15da0*/  SHFL.IDX PT, R2, R15, RZ, 0x1c1f ;  /* 0x001c1fff0f027589 */ /* 0x000e2200000e0000 */
[----:B------:R-:W-:Y:S02]  /*15db0*/  WARPGROUP.DEPBAR.LE gsb0, 0x0 ;  /* 0x00008000000079c5 */ /* 0x000fe40000010000 */
[----:B------:R-:W-:-:S06]  /*15dc0*/  WARPGROUP.ARRIVE ;  /* 0x00000000000079c5 */ /* 0x000fcc0000000000 */
[----:B------:R-:W-:Y:S01]  /*15dd0*/  HGMMA.64x128x16.F32 R24, R140, gdesc[UR4].tnspB, R24, gsb0 ;  /* 0x41e000048c187df0 */ /* 0x000fe20008000818 */
[----:B------:R-:W-:Y:S02]  /*15de0*/  R2UR UR6, R12 ;  /* 0x000000000c0672ca */ /* 0x000fe400000e0000 */
[----:B------:R-:W-:Y:S01]  /*15df0*/  R2UR UR7, R13 ;  /* 0x000000000d0772ca */ /* 0x000fe200000e0000 */
[----:B------:R-:W-:Y:S02]  /*15e00*/  WARPGROUP.DEPBAR.LE gsb0, 0x0 ;  /* 0x00008000000079c5 */ /* 0x000fe40000010000 */
[----:B------:R-:W-:Y:S01]  /*15e10*/  WARPGROUP.ARRIVE ;  /* 0x00000000000079c5 */ /* 0x000fe20000000000 */
[----:B------:R-:W-:-:S09]  /*15e20*/  IMAD R140, R10, -0x60, RZ ;  /* 0xffffffa00a8c7824 */ /* 0x000fd200078e02ff */
[----:B------:R-:W-:Y:S01]  /*15e30*/  HGMMA.64x128x16.F32 R24, R136, gdesc[UR4].tnspB, R24, gsb0 ;  /* 0x41e0000488187df0 */ /* 0x000fe20008000818 */
[----:B------:R-:W-:-:S05]  /*15e40*/  IADD3 R9, R140, 0x1, RZ ;  /* 0x000000018c097810 */ /* 0x000fca0007ffe0ff */
[----:B------:R-:W-:Y:S02]  /*15e50*/  IMAD R0, R180, -0x2, R9 ;  /* 0xfffffffeb4007824 */ /* 0x000fe400078e0209 */
[----:B------:R-:W-:-:S05]  /*15e60*/  IMAD.U32 R9, RZ, RZ, UR47 ;  /* 0x0000002fff097e24 */ /* 0x000fca000f8e00ff */
[----:B------:R-:W-:Y:S01]  /*15e70*/  LOP3.LUT R12, RZ, R9, RZ, 0x33, !PT ;  /* 0x00000009ff0c7212 */ /* 0x000fe200078e33ff */
[----:B------:R-:W-:Y:S02]  /*15e80*/  WARPGROUP.DEPBAR.LE gsb0, 0x0 ;  /* 0x00008000000079c5 */ /* 0x000fe40000010000 */
[----:B------:R1:W-:Y:S02]  /*15e90*/  @!P1 SYNCS.ARRIVE.TRANS64.RED.A1T0 RZ, [R7+URZ], RZ ;  /* 0x000000ff07ff99a7 */ /* 0x0003e4000810043f */
[----:B-1----:R-:W-:Y:S01]  /*15ea0*/  IADD3 R7, -R163, R0, R164 ;  /* 0x00000000a3077210 */ /* 0x002fe20007ffe1a4 */
[----:B------:R-:W-:-:S04]  /*15eb0*/  VIADD R0, R0, 0xffffffff ;  /* 0xffffffff00007836 */ /* 0x000fc80000000000 */
[----:B------:R-:W-:Y:S02]  /*15ec0*/  VIADD R23, R7, UR54 ;  /* 0x0000003607177c36 */ /* 0x000fe40008000000 */
[----:B------:R-:W-:Y:S02]  /*15ed0*/  IMAD.IADD R7, R12, 0x1, R7 ;  /* 0x000000010c077824 */ /* 0x000fe400078e0207 */
[--C-:B0-----:R-:W-:Y:S02]  /*15ee0*/  IMAD.IADD R139, R23, 0x1, R2.reuse ;  /* 0x00000001178b7824 */ /* 0x101fe400078e0202 */
[----:B------:R-:W-:Y:S01]  /*15ef0*/  IMAD.IADD R137, R7, 0x1, R2 ;  /* 0x0000000107897824 */ /* 0x000fe200078e0202 */
[----:B------:R-:W-:Y:S06]  /*15f00*/  @!P2 BRA `(.L_x_1869) ;  /* 0x000000000054a947 */ /* 0x000fec0003800000 */
[----:B------:R-:W-:Y:S01]  /*15f10*/  IADD3 R141, -R163, R164, R2 ;  /* 0x000000a4a38d7210 */ /* 0x000fe20007ffe102 */
[----:B------:R-:W-:Y:S03]  /*15f20*/  BSSY B2, `(.L_x_1870) ;  /* 0x0000010000027945 */ /* 0x000fe60003800000 */
[----:B------:R-:W-:-:S13]  /*15f30*/  ISETP.GT.AND P2, PT, R141, -0x1, PT ;  /* 0xffffffff8d00780c */ /* 0x000fda0003f44270 */
[----:B------:R-:W-:Y:S05]  /*15f40*/  @P2 BRA `(.L_x_1871) ;  /* 0x0000000000202947 */ /* 0x000fea0003800000 */
[----:B------:R-:W-:Y:S02]  /*15f50*/  MOV R22, UR46 ;  /* 0x0000002e00167c02 */ /* 0x000fe40008000f00 */
[----:B------:R-:W-:Y:S02]  /*15f60*/  LOP3.LUT R141, RZ, R141, RZ, 0x33, !PT ;  /* 0x0000008dff8d7212 */ /* 0x000fe400078e33ff */
[----:B------:R-:W-:-:S13]  /*15f70*/  ISETP.NE.AND P2, PT, R22, 0x1, PT ;  /* 0x000000011600780c */ /* 0x000fda0003f45270 */
[----:B------:R-:W0:Y:S02]  /*15f80*/  @P2 LDC.64 R12, c[0x0][0x9e8] ;  /* 0x00027a00ff0c2b82 */ /* 0x000e240000000a00 */
[----:B0-----:R-:W-:-:S05]  /*15f90*/  @P2 IMAD.HI.U32 R12, R141, R12, RZ ;  /* 0x0000000c8d0c2227 */ /* 0x001fca00078e00ff */
[----:B------:R-:W-:-:S04]  /*15fa0*/  @P2 SHF.R.U32.HI R141, RZ, R13, R12 ;  /* 0x0000000dff8d2219 */ /* 0x000fc8000001160c */
[----:B------:R-:W-:Y:S01]  /*15fb0*/  LOP3.LUT R141, RZ, R141, RZ, 0x33, !PT ;  /* 0x0000008dff8d7212 */ /* 0x000fe200078e33ff */
[----:B------:R-:W-:Y:S06]  /*15fc0*/  BRA `(.L_x_1872) ;  /* 0x0000000000147947 */ /* 0x000fec0003800000 */
.L_x_1871:
[----:B------:R-:W-:-:S05]  /*15fd0*/  IMAD.U32 R22, RZ, RZ, UR46 ;  /* 0x0000002eff167e24 */ /* 0x000fca000f8e00ff */
[----:B------:R-:W-:-:S13]  /*15fe0*/  ISETP.NE.AND P2, PT, R22, 0x1, PT ;  /* 0x000000011600780c */ /* 0x000fda0003f45270 */
[----:B------:R-:W0:Y:S02]  /*15ff0*/  @P2 LDC.64 R12, c[0x0][0x9e8] ;  /* 0x00027a00ff0c2b82 */ /* 0x000e240000000a00 */
[----:B0-----:R-:W-:-:S05]  /*16000*/  @P2 IMAD.HI.U32 R12, R141, R12, RZ ;  /* 0x0000000c8d0c2227 */ /* 0x001fca00078e00ff */
[----:B------:R-:W-:-:S07]  /*16010*/  @P2 SHF.R.U32.HI R141, RZ, R13, R12 ;  /* 0x0000000dff8d2219 */ /* 0x000fce000001160c */
.L_x_1872:
[----:B------:R-:W-:Y:S05]  /*16020*/  BSYNC B2 ;  /* 0x0000000000027941 */ /* 0x000fea0003800000 */
.L_x_1870:
[----:B------:R-:W-:-:S05]  /*16030*/  IMAD R2, R141, R22, R0 ;  /* 0x000000168d027224 */ /* 0x000fca00078e0200 */
[----:B------:R-:W-:Y:S02]  /*16040*/  VIADDMNMX R139, R2, R22, R139, PT ;  /* 0x00000016028b7246 */ /* 0x000fe4000380018b */
[----:B------:R-:W-:-:S07]  /*16050*/  VIMNMX R137, R137, R2, !PT ;  /* 0x0000000289897248 */ /* 0x000fce0007fe0100 */
.L_x_1869:
        /* <DEDUP_REMOVED lines=12> */
[--C-:B0-----:R-:W-:Y:S01]  /*16120*/  IMAD.IADD R23, R23, 0x1, R12.reuse ;  /* 0x0000000117177824 */ /* 0x101fe200078e020c */
[----:B------:R-:W-:Y:S01]  /*16130*/  ISETP.GE.AND P5, PT, R140, 0x11, PT ;  /* 0x000000118c00780c */ /* 0x000fe20003fa6270 */
[----:B------:R-:W-:Y:S01]  /*16140*/  IMAD.IADD R89, R7, 0x1, R12 ;  /* 0x0000000107597824 */ /* 0x000fe200078e020c */
        /* <DEDUP_REMOVED lines=104> */
[----:B------:R-:W-:-:S13]  /*167d0*/  LOP3.LUT P6, RZ, R200, 0x100000, RZ, 0xc0, !PT ;  /* 0x00100000c8ff7812 */ /* 0x000fda00078cc0ff */
        /* <DEDUP_REMOVED lines=13> */
.L_x_1875:
[----:B------:R-:W-:-:S05]  /*168b0*/  IMAD.U32 R15, RZ, RZ, UR46 ;  /* 0x0000002eff0f7e24 */ /* 0x000fca000f8e00ff */
[----:B------:R-:W-:-:S13]  /*168c0*/  ISETP.NE.AND P6, PT, R15, 0x1, PT ;  /* 0x000000010f00780c */ /* 0x000fda0003fc5270 */
[----:B------:R-:W0:Y:S02]  /*168d0*/  @P6 LDC.64 R12, c[0x0][0x9e8] ;  /* 0x00027a00ff0c6b82 */ /* 0x000e240000000a00 */
[----:B0-----:R-:W-:-:S05]  /*168e0*/  @P6 IMAD.HI.U32 R12, R7, R12, RZ ;  /* 0x0000000c070c6227 */ /* 0x001fca00078e00ff */
[----:B------:R-:W-:-:S07]  /*168f0*/  @P6 SHF.R.U32.HI R7, RZ, R13, R12 ;  /* 0x0000000dff076219 */ /* 0x000fce000001160c */
.L_x_1876:
[----:B------:R-:W-:Y:S05]  /*16900*/  BSYNC B2 ;  /* 0x0000000000027941 */ /* 0x000fea0003800000 */
.L_x_1874:
[----:B------:R-:W-:-:S05]  /*16910*/  IMAD R0, R7, R15, R0 ;  /* 0x0000000f07007224 */ /* 0x000fca00078e0200 */
[----:B------:R-:W-:Y:S02]  /*16920*/  VIADDMNMX R23, R0, R15, R23, PT ;  /* 0x0000000f00177246 */ /* 0x000fe40003800117 */
[----:B------:R-:W-:-:S07]  /*16930*/  VIMNMX R89, R89, R0, !PT ;  /* 0x0000000059597248 */ /* 0x000fce0007fe0100 */
.L_x_1873:
[C---:B------:R-:W-:Y:S02]  /*16940*/  ISETP.GT.AND P2, PT, R89.reuse, 0x1, !P2 ;  /* 0x000000015900780c */ /* 0x040fe40005744270 */
[----:B------:R-:W-:Y:S02]  /*16950*/  ISETP.GT.AND P3, PT, R89, 0x8, !P3 ;  /* 0x000000085900780c */ /* 0x000fe40005f64270 */
        /* <DEDUP_REMOVED lines=66> */
[----:B------:R-:W-:Y:S02]  /*16d80*/  ISETP.LT.OR P2, PT, R23, 0x31, P2 ;  /* 0x000000311700780c */ /* 0x000fe40001741670 */
[----:B------:R-:W-:Y:S01]  /*16d90*/  ISETP.NE.AND P3, PT, R157, RZ, PT ;  /* 0x000000ff9d00720c */ /* 0x000fe20003f65270 */
[----:B------:R-:W0:Y:S01]  /*16da0*/  SHFL.BFLY PT, R7, R0, 0x2, 0x1f ;  /* 0x0c401f0000077f89 */ /* 0x000e2200000e0000 */
        /* <DEDUP_REMOVED lines=13> */
[----:B0-----:R-:W-:Y:S01]  /*16e80*/  FMNMX.FTZ R15, R0, R7, !PT ;  /* 0x00000007000f7209 */ /* 0x001fe20007810000 */
[----:B------:R-:W-:Y:S01]  /*16e90*/  IMAD.U32 R7, RZ, RZ, UR43 ;  /* 0x0000002bff077e24 */ /* 0x000fe2000f8e00ff */
[----:B------:R-:W-:-:S02]  /*16ea0*/  FSEL R118, R118, -INF , !P2 ;  /* 0xff80000076767808 */ /* 0x000fc40005000000 */
[----:B------:R-:W-:Y:S01]  /*16eb0*/  ISETP.NE.AND P2, PT, R153, RZ, PT ;  /* 0x000000ff9900720c */ /* 0x000fe20003f45270 */
[----:B------:R-:W0:Y:S01]  /*16ec0*/  SHFL.BFLY PT, R106, R15, 0x1, 0x1f ;  /* 0x0c201f000f6a7f89 */ /* 0x000e2200000e0000 */
[----:B------:R-:W-:Y:S02]  /*16ed0*/  ISETP.LT.OR P5, PT, R23, 0x59, P5 ;  /* 0x000000591700780c */ /* 0x000fe40002fa1670 */
[----:B------:R-:W-:Y:S02]  /*16ee0*/  ISETP.GT.AND P2, PT, R89, 0x39, !P2 ;  /* 0x000000395900780c */ /* 0x000fe40005744270 */
[----:B------:R-:W-:Y:S02]  /*16ef0*/  FSEL R134, R134, -INF , !P5 ;  /* 0xff80000086867808 */ /* 0x000fe40006800000 */
[----:B------:R-:W-:Y:S02]  /*16f00*/  ISETP.LT.OR P2, PT, R23, 0x3a, P2 ;  /* 0x0000003a1700780c */ /* 0x000fe40001741670 */
[----:B------:R-:W-:-:S02]  /*16f10*/  @!P1 IADD3 R14, R14, 0x2a860, RZ ;  /* 0x0002a8600e0e9810 */ /* 0x000fc40007ffe0ff */
[----:B------:R-:W-:Y:S02]  /*16f20*/  FSEL R218, R119, -INF , !P2 ;  /* 0xff80000077da7808 */ /* 0x000fe40005000000 */
[----:B------:R-:W-:-:S04]  /*16f30*/  ISETP.NE.AND P2, PT, R117, RZ, PT ;  /* 0x000000ff7500720c */ /* 0x000fc80003f45270 */
        /* <DEDUP_REMOVED lines=24> */
[----:B------:R-:W-:-:S02]  /*170c0*/  FSEL R101, R90, -INF , !P2 ;  /* 0xff8000005a657808 */ /* 0x000fc40005000000 */
[----:B------:R-:W-:Y:S02]  /*170d0*/  FSETP.NEU.FTZ.AND P2, PT, R106, -INF , PT ;  /* 0xff8000006a00780b */ /* 0x000fe40003f5d000 */
        /* <DEDUP_REMOVED lines=11> */
[----:B------:R-:W-:Y:S01]  /*17190*/  MUFU.EX2 R15, R92 ;  /* 0x0000005c000f7308 */ /* 0x000fe20000000800 */
[--C-:B------:R-:W-:Y:S01]  /*171a0*/  FFMA.FTZ R138, R138, R7, -R103.reuse ;  /* 0x000000078a8a7223 */ /* 0x100fe20000010867 */
[----:B------:R-:W-:Y:S01]  /*171b0*/  FMNMX.FTZ R91, R98, R91, !PT ;  /* 0x0000005b625b7209 */ /* 0x000fe20007810000 */
[-CC-:B------:R-:W-:Y:S01]  /*171c0*/  FFMA.FTZ R142, R142, R7.reuse, -R103.reuse ;  /* 0x000000078e8e7223 */ /* 0x180fe20000010867 */
[-CC-:B------:R-:W-:Y:S01]  /*171d0*/  FFMA.FTZ R108, R108, R7.reuse, -R103.reuse ;  /* 0x000000076c6c7223 */ /* 0x180fe20000010867 */
[--C-:B------:R-:W-:Y:S01]  /*171e0*/  FFMA.FTZ R13, R88, R7, -R103.reuse ;  /* 0x00000007580d7223 */ /* 0x100fe20000010867 */
[----:B------:R-:W-:Y:S01]  /*171f0*/  FMNMX.FTZ R91, R158, R91, !PT ;  /* 0x0000005b9e5b7209 */ /* 0x000fe20007810000 */
[-CC-:B------:R-:W-:Y:S01]  /*17200*/  FFMA.FTZ R23, R146, R7.reuse, -R103.reuse ;  /* 0x0000000792177223 */ /* 0x180fe20000010867 */
[----:B------:R0:W-:Y:S01]  /*17210*/  MUFU.EX2 R92, R136 ;  /* 0x00000088005c7308 */ /* 0x0001e20000000800 */
        /* <DEDUP_REMOVED lines=8> */
[----:B0-----:R-:W-:Y:S01]  /*172a0*/  FSEL R136, R135, -INF , !P3 ;  /* 0xff80000087887808 */ /* 0x001fe20005800000 */
[----:B------:R-:W-:Y:S01]  /*172b0*/  FFMA.FTZ R140, R140, R7, -R103 ;  /* 0x000000078c8c7223 */ /* 0x000fe20000010867 */
[----:B------:R-:W-:-:S04]  /*172c0*/  FMNMX.FTZ R93, R210, R93, !PT ;  /* 0x0000005dd25d7209 */ /* 0x000fc80007810000 */
[----:B------:R-:W-:Y:S01]  /*172d0*/  FMNMX.FTZ R93, R212, R93, !PT ;  /* 0x0000005dd45d7209 */ /* 0x000fe20007810000 */
[----:B------:R0:W-:Y:S03]  /*172e0*/  MUFU.EX2 R96, R138 ;  /* 0x0000008a00607308 */ /* 0x0001e60000000800 */
[----:B------:R-:W-:-:S04]  /*172f0*/  FMNMX.FTZ R93, R110, R93, !PT ;  /* 0x0000005d6e5d7209 */ /* 0x000fc80007810000 */
[----:B------:R-:W-:Y:S01]  /*17300*/  FMNMX.FTZ R95, R214, R93, !PT ;  /* 0x0000005dd65f7209 */ /* 0x000fe20007810000 */
[----:B------:R1:W-:Y:S01]  /*17310*/  MUFU.EX2 R89, R108 ;  /* 0x0000006c00597308 */ /* 0x0003e20000000800 */
[----:B0-----:R-:W-:Y:S02]  /*17320*/  FFMA.FTZ R138, R132, R7, -R103 ;  /* 0x00000007848a7223 */ /* 0x001fe40000010867 */
[----:B------:R-:W-:-:S04]  /*17330*/  FMNMX.FTZ R95, R114, R95, !PT ;  /* 0x0000005f725f7209 */ /* 0x000fc80007810000 */
[----:B------:R-:W-:Y:S01]  /*17340*/  FMNMX.FTZ R95, R216, R95, !PT ;  /* 0x0000005fd85f7209 */ /* 0x000fe20007810000 */
[----:B------:R-:W0:Y:S01]  /*17350*/  MUFU.EX2 R93, R100 ;  /* 0x00000064005d7308 */ /* 0x000e220000000800 */
[----:B-1----:R-:W-:Y:S02]  /*17360*/  FFMA.FTZ R108, R150, R7, -R103 ;  /* 0x00000007966c7223 */ /* 0x002fe40000010867 */
[----:B------:R-:W-:-:S04]  /*17370*/  FMNMX.FTZ R95, R118, R95, !PT ;  /* 0x0000005f765f7209 */ /* 0x000fc80007810000 */
[----:B------:R-:W-:Y:S01]  /*17380*/  FMNMX.FTZ R97, R218, R95, !PT ;  /* 0x0000005fda617209 */ /* 0x000fe20007810000 */
[----:B------:R1:W-:Y:S03]  /*17390*/  MUFU.EX2 R100, R142 ;  /* 0x0000008e00647308 */ /* 0x0003e60000000800 */
[----:B------:R-:W-:-:S04]  /*173a0*/  FMNMX.FTZ R97, R122, R97, !PT ;  /* 0x000000617a617209 */ /* 0x000fc80007810000 */
[----:B------:R-:W-:Y:S01]  /*173b0*/  FMNMX.FTZ R97, R220, R97, !PT ;  /* 0x00000061dc617209 */ /* 0x000fe20007810000 */
[----:B------:R2:W3:Y:S01]  /*173c0*/  MUFU.EX2 R95, R104 ;  /* 0x00000068005f7308 */ /* 0x0004e20000000800 */
[----:B-1----:R-:W-:Y:S02]  /*173d0*/  FFMA.FTZ R142, R124, R7, -R103 ;  /* 0x000000077c8e7223 */ /* 0x002fe40000010867 */
[----:B------:R-:W-:-:S04]  /*173e0*/  FMNMX.FTZ R97, R126, R97, !PT ;  /* 0x000000617e617209 */ /* 0x000fc80007810000 */
[----:B------:R-:W-:Y:S01]  /*173f0*/  FMNMX.FTZ R97, R222, R97, !PT ;  /* 0x00000061de617209 */ /* 0x000fe20007810000 */
[----:B------:R-:W-:Y:S01]  /*17400*/  MUFU.EX2 R13, R13 ;  /* 0x0000000d000d7308 */ /* 0x000fe20000000800 */
[-CC-:B--2---:R-:W-:Y:S01]  /*17410*/  FFMA.FTZ R104, R144, R7.reuse, -R103.reuse ;  /* 0x0000000790687223 */ /* 0x184fe20000010867 */
[--C-:B------:R-:W-:Y:S01]  /*17420*/  FFMA.FTZ R144, R112, R7, -R103.reuse ;  /* 0x0000000770907223 */ /* 0x100fe20000010867 */
[----:B------:R-:W-:Y:S01]  /*17430*/  FMNMX.FTZ R97, R130, R97, !PT ;  /* 0x0000006182617209 */ /* 0x000fe20007810000 */
[----:B------:R-:W-:Y:S01]  /*17440*/  FFMA.FTZ R112, R154, R7, -R103 ;  /* 0x000000079a707223 */ /* 0x000fe20000010867 */
[----:B0-----:R-:W-:Y:S02]  /*17450*/  F2FP.F16.F32.PACK_AB R154, R96, R93 ;  /* 0x0000005d609a723e */ /* 0x001fe400000000ff */
[----:B------:R-:W-:Y:S01]  /*17460*/  FMNMX.FTZ R97, R228, R97, !PT ;  /* 0x00000061e4617209 */ /* 0x000fe20007810000 */
[----:B------:R-:W-:Y:S03]  /*17470*/  MUFU.EX2 R88, R88 ;  /* 0x0000005800587308 */ /* 0x000fe60000000800 */
[----:B------:R-:W-:-:S04]  /*17480*/  FMNMX.FTZ R97, R134, R97, !PT ;  /* 0x0000006186617209 */ /* 0x000fc80007810000 */
[----:B------:R-:W-:Y:S01]  /*17490*/  FMNMX.FTZ R0, R136, R97, !PT ;  /* 0x0000006188007209 */ /* 0x000fe20007810000 */
[----:B------:R-:W-:Y:S01]  /*174a0*/  FFMA.FTZ R97, R148, R7, -R103 ;  /* 0x0000000794617223 */ /* 0x000fe20000010867 */
[----:B------:R-:W-:Y:S01]  /*174b0*/  MUFU.EX2 R22, R22 ;  /* 0x0000001600167308 */ /* 0x000fe20000000800 */
[----:B---3--:R-:W-:Y:S02]  /*174c0*/  F2FP.F16.F32.PACK_AB R148, R100, R95 ;  /* 0x0000005f6494723e */ /* 0x008fe400000000ff */
[----:B------:R-:W0:Y:S05]  /*174d0*/  SHFL.BFLY PT, R105, R0, 0x2, 0x1f ;  /* 0x0c401f0000697f89 */ /* 0x000e2a00000e0000 */
[----:B------:R-:W1:Y:S08]  /*174e0*/  MUFU.EX2 R104, R104 ;  /* 0x0000006800687308 */ /* 0x000e700000000800 */
[----:B------:R-:W-:Y:S08]  /*174f0*/  MUFU.EX2 R144, R144 ;  /* 0x0000009000907308 */ /* 0x000ff00000000800 */
[----:B------:R-:W-:Y:S01]  /*17500*/  MUFU.EX2 R23, R23 ;  /* 0x0000001700177308 */ /* 0x000fe20000000800 */
[----:B-1----:R-:W-:-:S02]  /*17510*/  F2FP.F16.F32.PACK_AB R150, R104, R89 ;  /* 0x000000596896723e */ /* 0x002fc400000000ff */
[----:B0-----:R-:W-:Y:S01]  /*17520*/  FMNMX.FTZ R90, R0, R105, !PT ;  /* 0x00000069005a7209 */ /* 0x001fe20007810000 */
[----:B------:R-:W-:Y:S01]  /*17530*/  FFMA.FTZ R105, R152, R7, -R103 ;  /* 0x0000000798697223 */ /* 0x000fe20000010867 */
[----:B------:R-:W-:Y:S02]  /*17540*/  FSEL R0, R106, RZ, P2 ;  /* 0x000000ff6a007208 */ /* 0x000fe40001000000 */
[----:B------:R-:W-:Y:S01]  /*17550*/  F2FP.F16.F32.PACK_AB R152, R92, R91 ;  /* 0x0000005b5c98723e */ /* 0x000fe200000000ff */
[----:B------:R-:W0:Y:S01]  /*17560*/  SHFL.BFLY PT, R109, R90, 0x1, 0x1f ;  /* 0x0c201f005a6d7f89 */ /* 0x000e2200000e0000 */
[----:B------:R-:W-:Y:S01]  /*17570*/  MUFU.EX2 R146, R146 ;  /* 0x0000009200927308 */ /* 0x000fe20000000800 */
[----:B------:R-:W-:-:S04]  /*17580*/  FADD.FTZ R0, -R0, R3 ;  /* 0x0000000300007221 */ /* 0x000fc80000010100 */
[----:B------:R-:W-:-:S03]  /*17590*/  FMUL.FTZ R0, R0, R7 ;  /* 0x0000000700007220 */ /* 0x000fc60000410000 */
[----:B------:R-:W-:Y:S08]  /*175a0*/  MUFU.EX2 R97, R97 ;  /* 0x0000006100617308 */ /* 0x000ff00000000800 */
[----:B------:R-:W1:Y:S01]  /*175b0*/  MUFU.EX2 R0, R0 ;  /* 0x0000000000007308 */ /* 0x000e620000000800 */
[----:B0-----:R-:W-:-:S07]  /*175c0*/  FMNMX.FTZ R90, R90, R109, !PT ;  /* 0x0000006d5a5a7209 */ /* 0x001fce0007810000 */
[----:B------:R-:W-:Y:S01]  /*175d0*/  MUFU.EX2 R99, R99 ;  /* 0x0000006300637308 */ /* 0x000fe20000000800 */
[----:B------:R-:W-:Y:S02]  /*175e0*/  @!P1 PRMT R109, RZ, 0x654, R14 ;  /* 0x00000654ff6d9816 */ /* 0x000fe4000000000e */
[C---:B------:R-:W-:Y:S01]  /*175f0*/  FSETP.NEU.FTZ.AND P2, PT, R90.reuse, -INF , PT ;  /* 0xff8000005a00780b */ /* 0x040fe20003f5d000 */
[----:B------:R-:W-:Y:S01]  /*17600*/  FMUL.FTZ R103, R90, R7 ;  /* 0x000000075a677220 */ /* 0x000fe20000410000 */
[----:B------:R0:W-:Y:S03]  /*17610*/  @!P1 SYNCS.ARRIVE.TRANS64.RED.A1T0 RZ, [R109+URZ], RZ ;  /* 0x000000ff6dff99a7 */ /* 0x0001e6000810043f */
[----:B------:R-:W-:Y:S01]  /*17620*/  MUFU.EX2 R108, R108 ;  /* 0x0000006c006c7308 */ /* 0x000fe20000000800 */
[----:B------:R-:W-:-:S05]  /*17630*/  FSEL R103, R103, RZ, P2 ;  /* 0x000000ff67677208 */ /* 0x000fca0001000000 */
[-CC-:B------:R-:W-:Y:S01]  /*17640*/  FFMA.FTZ R157, R101, R7.reuse, -R103.reuse ;  /* 0x00000007659d7223 */ /* 0x180fe20000010867 */
[----:B------:R-:W-:Y:S01]  /*17650*/  FSEL R101, R90, RZ, P2 ;  /* 0x000000ff5a657208 */ /* 0x000fe20001000000 */
[-CC-:B------:R-:W-:Y:S01]  /*17660*/  FFMA.FTZ R12, R12, R7.reuse, -R103.reuse ;  /* 0x000000070c0c7223 */ /* 0x180fe20000010867 */
[-CC-:B------:R-:W-:Y:S01]  /*17670*/  FFMA.FTZ R159, R94, R7.reuse, -R103.reuse ;  /* 0x000000075e9f7223 */ /* 0x180fe20000010867 */
[-CC-:B------:R-:W-:Y:S01]  /*17680*/  FFMA.FTZ R94, R156, R7.reuse, -R103.reuse ;  /* 0x000000079c5e7223 */ /* 0x180fe20000010867 */
[-C--:B------:R-:W-:Y:S01]  /*17690*/  FFMA.FTZ R153, R98, R7.reuse, -R103 ;  /* 0x0000000762997223 */ /* 0x080fe20000010867 */
[----:B------:R-:W-:Y:S01]  /*176a0*/  FADD.FTZ R2, -R101, R4 ;  /* 0x0000000465027221 */ /* 0x000fe20000010100 */
[----:B------:R-:W-:Y:S01]  /*176b0*/  MUFU.EX2 R157, R157 ;  /* 0x0000009d009d7308 */ /* 0x000fe20000000800 */
[----:B-1----:R-:W-:Y:S01]  /*176c0*/  FFMA.FTZ R101, R0, R6, R13 ;  /* 0x0000000600657223 */ /* 0x002fe2000001000d */
[-CC-:B------:R-:W-:Y:S01]  /*176d0*/  FFMA.FTZ R98, R158, R7.reuse, -R103.reuse ;  /* 0x000000079e627223 */ /* 0x180fe20000010867 */
[-C--:B------:R-:W-:Y:S01]  /*176e0*/  FMUL.FTZ R2, R2, R7.reuse ;  /* 0x0000000702027220 */ /* 0x080fe20000410000 */
[-C--:B------:R-:W-:Y:S01]  /*176f0*/  FFMA.FTZ R155, R102, R7.reuse, -R103 ;  /* 0x00000007669b7223 */ /* 0x080fe20000010867 */
[----:B------:R-:W-:Y:S01]  /*17700*/  FADD.FTZ R6, R88, R101 ;  /* 0x0000006558067221 */ /* 0x000fe20000010000 */
[-CC-:B------:R-:W-:Y:S01]  /*17710*/  FFMA.FTZ R102, R200, R7.reuse, -R103.reuse ;  /* 0x00000007c8667223 */ /* 0x180fe20000010867 */
[-CC-:B------:R-:W-:Y:S01]  /*17720*/  FFMA.FTZ R149, R210, R7.reuse, -R103.reuse ;  /* 0x00000007d2957223 */ /* 0x180fe20000010867 */
[----:B------:R-:W-:Y:S01]  /*17730*/  MUFU.EX2 R12, R12 ;  /* 0x0000000c000c7308 */ /* 0x000fe20000000800 */
[----:B------:R-:W-:Y:S01]  /*17740*/  FADD.FTZ R101, R15, R6 ;  /* 0x000000060f657221 */ /* 0x000fe20000010000 */
        /* <DEDUP_REMOVED lines=22> */
[----:B-1----:R-:W-:Y:S01]  /*178b0*/  FFMA.FTZ R5, R2, R5, R157 ;  /* 0x0000000502057223 */ /* 0x002fe2000001009d */
[----:B------:R-:W-:Y:S01]  /*178c0*/  FADD.FTZ R101, R95, R118 ;  /* 0x000000765f657221 */ /* 0x000fe20000010000 */
[C---:B------:R-:W-:Y:S01]  /*178d0*/  ISETP.GT.AND P2, PT, R10.reuse, R11, PT ;  /* 0x0000000b0a00720c */ /* 0x040fe20003f44270 */
[----:B------:R-:W-:Y:S02]  /*178e0*/  VIADD R10, R10, 0xffffffff ;  /* 0xffffffff0a0a7836 */ /* 0x000fe40000000000 */
[----:B------:R-:W-:Y:S01]  /*178f0*/  FADD.FTZ R6, R12, R5 ;  /* 0x000000050c067221 */ /* 0x000fe20000010000 */
[----:B------:R-:W-:Y:S01]  /*17900*/  FADD.FTZ R118, R100, R101 ;  /* 0x0000006564767221 */ /* 0x000fe20000010000 */
[----:B------:R-:W-:Y:S01]  /*17910*/  F2FP.F16.F32.PACK_AB R156, R88, R13 ;  /* 0x0000000d589c723e */ /* 0x000fe200000000ff */
[----:B------:R-:W1:Y:S01]  /*17920*/  MUFU.EX2 R153, R153 ;  /* 0x0000009900997308 */ /* 0x000e620000000800 */
[----:B--2---:R-:W-:Y:S01]  /*17930*/  FADD.FTZ R5, R159, R6 ;  /* 0x000000069f057221 */ /* 0x004fe20000010000 */
[----:B------:R-:W-:Y:S01]  /*17940*/  FADD.FTZ R101, R89, R118 ;  /* 0x0000007659657221 */ /* 0x000fe20000010000 */
[-CC-:B------:R-:W-:Y:S01]  /*17950*/  FFMA.FTZ R118, R222, R7.reuse, -R103.reuse ;  /* 0x00000007de767223 */ /* 0x180fe20000010867 */
[----:B------:R-:W-:Y:S01]  /*17960*/  FFMA.FTZ R103, R136, R7, -R103 ;  /* 0x0000000788677223 */ /* 0x000fe20000010867 */
[----:B------:R-:W-:Y:S01]  /*17970*/  F2FP.F16.F32.PACK_AB R157, R12, R157 ;  /* 0x0000009d0c9d723e */ /* 0x000fe200000000ff */
[----:B------:R-:W-:-:S02]  /*17980*/  FADD.FTZ R101, R104, R101 ;  /* 0x0000006568657221 */ /* 0x000fc40000010000 */
[----:B------:R-:W2:Y:S01]  /*17990*/  MUFU.EX2 R98, R98 ;  /* 0x0000006200627308 */ /* 0x000ea20000000800 */
[----:B---3--:R-:W-:Y:S01]  /*179a0*/  FADD.FTZ R6, R94, R5 ;  /* 0x000000055e067221 */ /* 0x008fe20000010000 */
[----:B------:R-:W-:Y:S01]  /*179b0*/  FADD.FTZ R120, R144, R101 ;  /* 0x0000006590787221 */ /* 0x000fe20000010000 */
[C---:B------:R-:W-:Y:S02]  /*179c0*/  F2FP.F16.F32.PACK_AB R144, R23.reuse, R144 ;  /* 0x000000901790723e */ /* 0x040fe400000000ff */
[----:B------:R-:W-:Y:S01]  /*179d0*/  F2FP.F16.F32.PACK_AB R159, R94, R159 ;  /* 0x0000009f5e9f723e */ /* 0x000fe200000000ff */
[----:B------:R-:W-:Y:S01]  /*179e0*/  FADD.FTZ R101, R23, R120 ;  /* 0x0000007817657221 */ /* 0x000fe20000010000 */
[----:B------:R-:W-:Y:S01]  /*179f0*/  IMAD.MOV.U32 R23, RZ, RZ, R21 ;  /* 0x000000ffff177224 */ /* 0x000fe200078e0015 */
[----:B------:R-:W3:Y:S01]  /*17a00*/  MUFU.EX2 R155, R155 ;  /* 0x0000009b009b7308 */ /* 0x000ee20000000800 */
[----:B-1----:R-:W-:Y:S01]  /*17a10*/  FADD.FTZ R5, R153, R6 ;  /* 0x0000000699057221 */ /* 0x002fe20000010000 */
[----:B------:R-:W-:Y:S01]  /*17a20*/  FADD.FTZ R120, R146, R101 ;  /* 0x0000006592787221 */ /* 0x000fe20000010000 */
[----:B------:R-:W-:-:S03]  /*17a30*/  F2FP.F16.F32.PACK_AB R146, R97, R146 ;  /* 0x000000926192723e */ /* 0x000fc600000000ff */
[----:B------:R-:W-:Y:S02]  /*17a40*/  FADD.FTZ R120, R97, R120 ;  /* 0x0000007861787221 */ /* 0x000fe40000010000 */
[----:B------:R-:W1:Y:S01]  /*17a50*/  MUFU.EX2 R102, R102 ;  /* 0x0000006600667308 */ /* 0x000e620000000800 */
[C---:B--2---:R-:W-:Y:S01]  /*17a60*/  FADD.FTZ R6, R98.reuse, R5 ;  /* 0x0000000562067221 */ /* 0x044fe20000010000 */
[----:B------:R-:W-:Y:S01]  /*17a70*/  FADD.FTZ R101, R99, R120 ;  /* 0x0000007863657221 */ /* 0x000fe20000010000 */
[----:B------:R-:W-:-:S03]  /*17a80*/  F2FP.F16.F32.PACK_AB R153, R98, R153 ;  /* 0x000000996299723e */ /* 0x000fc600000000ff */
[----:B------:R-:W-:Y:S02]  /*17a90*/  FADD.FTZ R101, R108, R101 ;  /* 0x000000656c657221 */ /* 0x000fe40000010000 */
        /* <DEDUP_REMOVED lines=14> */
[----:B------:R-:W-:Y:S01]  /*17b80*/  F2FP.F16.F32.PACK_AB R151, R4, R151 ;  /* 0x000000970497723e */ /* 0x000fe200000000ff */
[----:B------:R-:W-:-:S05]  /*17b90*/  IMAD.MOV.U32 R4, RZ, RZ, R90 ;  /* 0x000000ffff047224 */ /* 0x000fca00078e005a */
        /* <DEDUP_REMOVED lines=15> */
[----:B------:R-:W2:Y:S01]  /*17c90*/  MUFU.EX2 R105, R105 ;  /* 0x0000006900697308 */ /* 0x000ea20000000800 */
[----:B---3--:R-:W-:-:S07]  /*17ca0*/  FADD.FTZ R22, R142, R101 ;  /* 0x000000658e167221 */ /* 0x008fce0000010000 */
[----:B------:R-:W3:Y:S01]  /*17cb0*/  MUFU.EX2 R118, R118 ;  /* 0x0000007600767308 */ /* 0x000ee20000000800 */
[----:B-1----:R-:W-:-:S07]  /*17cc0*/  FADD.FTZ R5, R143, R6 ;  /* 0x000000068f057221 */ /* 0x002fce0000010000 */
[----:B------:R-:W1:Y:S01]  /*17cd0*/  MUFU.EX2 R107, R107 ;  /* 0x0000006b006b7308 */ /* 0x000e620000000800 */
[C---:B--2---:R-:W-:Y:S01]  /*17ce0*/  FADD.FTZ R22, R105.reuse, R22 ;  /* 0x0000001669167221 */ /* 0x044fe20000010000 */
[----:B------:R-:W-:-:S06]  /*17cf0*/  F2FP.F16.F32.PACK_AB R142, R105, R142 ;  /* 0x0000008e698e723e */ /* 0x000fcc00000000ff */
[----:B------:R-:W2:Y:S01]  /*17d00*/  MUFU.EX2 R130, R130 ;  /* 0x0000008200827308 */ /* 0x000ea20000000800 */
[C---:B---3--:R-:W-:Y:S01]  /*17d10*/  FADD.FTZ R5, R118.reuse, R5 ;  /* 0x0000000576057221 */ /* 0x048fe20000010000 */
        /* <DEDUP_REMOVED lines=11> */
[----:B------:R1:W4:Y:S01]  /*17dd0*/  MUFU.EX2 R3, R140 ;  /* 0x0000008c00037308 */ /* 0x0003220000000800 */
[----:B--2---:R-:W-:-:S07]  /*17de0*/  FADD.FTZ R22, R138, R13 ;  /* 0x0000000d8a167221 */ /* 0x004fce0000010000 */
[----:B------:R-:W2:Y:S01]  /*17df0*/  MUFU.EX2 R103, R103 ;  /* 0x0000006700677308 */ /* 0x000ea20000000800 */
[----:B---3--:R-:W-:Y:S01]  /*17e00*/  FADD.FTZ R5, R134, R5 ;  /* 0x0000000586057221 */ /* 0x008fe20000010000 */
[----:B-1----:R-:W-:Y:S01]  /*17e10*/  F2FP.F16.F32.PACK_AB R140, R108, R99 ;  /* 0x000000636c8c723e */ /* 0x002fe200000000ff */
[C---:B----4-:R-:W-:Y:S01]  /*17e20*/  FADD.FTZ R6, R3.reuse, R22 ;  /* 0x0000001603067221 */ /* 0x050fe20000010000 */
[----:B------:R-:W-:Y:S01]  /*17e30*/  F2FP.F16.F32.PACK_AB R138, R3, R138 ;  /* 0x0000008a038a723e */ /* 0x000fe200000000ff */
[----:B------:R-:W-:Y:S02]  /*17e40*/  IMAD.MOV.U32 R22, RZ, RZ, R20 ;  /* 0x000000ffff167224 */ /* 0x000fe400078e0014 */
[----:B------:R-:W-:Y:S02]  /*17e50*/  IMAD.MOV.U32 R3, RZ, RZ, R106 ;  /* 0x000000ffff037224 */ /* 0x000fe400078e006a */
[C---:B--2---:R-:W-:Y:S01]  /*17e60*/  FADD.FTZ R5, R103.reuse, R5 ;  /* 0x0000000567057221 */ /* 0x044fe20000010000 */
[----:B------:R-:W-:Y:S01]  /*17e70*/  F2FP.F16.F32.PACK_AB R139, R103, R134 ;  /* 0x00000086678b723e */ /* 0x000fe200000000ff */
[----:B0-----:R-:W-:Y:S06]  /*17e80*/  @P2 BRA `(.L_x_1877) ;  /* 0xffffffcc00c42947 */ /* 0x001fec000383ffff */
[----:B------:R-:W-:Y:S05]  /*17e90*/  BSYNC B1 ;  /* 0x0000000000017941 */ /* 0x000fea0003800000 */
.L_x_1858:
[----:B------:R-:W-:Y:S01]  /*17ea0*/  IMAD.MOV.U32 R4, RZ, RZ, R90 ;  /* 0x000000ffff047224 */ /* 0x000fe200078e005a */
[----:B------:R-:W-:Y:S01]  /*17eb0*/  MOV R3, R106 ;  /* 0x0000006a00037202 */ /* 0x000fe20000000f00 */
[----:B------:R-:W-:Y:S02]  /*17ec0*/  IMAD.MOV.U32 R22, RZ, RZ, R20 ;  /* 0x000000ffff167224 */ /* 0x000fe400078e0014 */
[----:B------:R-:W-:-:S07]  /*17ed0*/  IMAD.MOV.U32 R23, RZ, RZ, R21 ;  /* 0x000000ffff177224 */ /* 0x000fce00078e0015 */
.L_x_1857:
[----:B------:R-:W-:Y:S05]  /*17ee0*/  BSYNC B0 ;  /* 0x0000000000007941 */ /* 0x000fea0003800000 */
.L_x_1856:
        /* <DEDUP_REMOVED lines=11> */
[----:B------:R-:W-:-:S06]  /*17fa0*/  IMAD.IADD R11, R12, 0x1, -R9 ;  /* 0x000000010c0b7824 */ /* 0x000fcc00078e0a09 */
[----:B------:R-:W-:Y:S05]  /*17fb0*/  @!P2 BRA `(.L_x_1878) ;  /* 0x000000000048a947 */ /* 0x000fea0003800000 */
[----:B------:R-:W-:Y:S01]  /*17fc0*/  IMAD.MOV.U32 R9, RZ, RZ, R12 ;  /* 0x000000ffff097224 */ /* 0x000fe200078e000c */
[----:B------:R-:W-:Y:S04]  /*17fd0*/  BSSY B0, `(.L_x_1879) ;  /* 0x000000e000007945 */ /* 0x000fe80003800000 */
        /* <DEDUP_REMOVED lines=9> */
.L_x_1880:
[----:B------:R-:W-:-:S13]  /*18070*/  ISETP.NE.AND P2, PT, R20, 0x1, PT ;  /* 0x000000011400780c */ /* 0x000fda0003f45270 */
[----:B------:R-:W0:Y:S02]  /*18080*/  @P2 LDC.64 R12, c[0x0][0x9e8] ;  /* 0x00027a00ff0c2b82 */ /* 0x000e240000000a00 */
[----:B0-----:R-:W-:-:S05]  /*18090*/  @P2 IMAD.HI.U32 R12, R9, R12, RZ ;  /* 0x0000000c090c2227 */ /* 0x001fca00078e00ff */
[----:B------:R-:W-:-:S07]  /*180a0*/  @P2 SHF.R.U32.HI R9, RZ, R13, R12 ;  /* 0x0000000dff092219 */ /* 0x000fce000001160c */
.L_x_1881:
[----:B------:R-:W-:Y:S05]  /*180b0*/  BSYNC B0 ;  /* 0x0000000000007941 */ /* 0x000fea0003800000 */
.L_x_1879:
[----:B------:R-:W-:-:S05]  /*180c0*/  IMAD R12, R9, R20, RZ ;  /* 0x00000014090c7224 */ /* 0x000fca00078e02ff */
[----:B------:R-:W-:-:S07]  /*180d0*/  VIMNMX R11, R11, R12, !PT ;  /* 0x0000000c0b0b7248 */ /* 0x000fce0007fe0100 */
.L_x_1878:
[----:B------:R-:W-:Y:S01]  /*180e0*/  IADD3 R11, R11, 0x5f, RZ ;  /* 0x0000005f0b0b7810 */ /* 0x000fe20007ffe0ff */
[----:B------:R-:W-:Y:S04]  /*180f0*/  BSSY B0, `(.L_x_1882) ;  /* 0x0000204000007945 */ /* 0x000fe80003800000 */
[----:B------:R-:W-:-:S05]  /*18100*/  IMAD.HI R11, R11, 0x2aaaaaab, RZ ;  /* 0x2aaaaaab0b0b7827 */ /* 0x000fca00078e02ff */
[----:B------:R-:W-:-:S04]  /*18110*/  SHF.R.U32.HI R12, RZ, 0x1f, R11 ;  /* 0x0000001fff0c7819 */ /* 0x000fc8000001160b */
[----:B------:R-:W-:-:S04]  /*18120*/  LEA.HI.SX32 R12, R11, R12, 0x1c ;  /* 0x0000000c0b0c7211 */ /* 0x000fc800078fe2ff */
[----:B------:R-:W-:-:S04]  /*18130*/  VIMNMX R14, R179, R12, !PT ;  /* 0x0000000cb30e7248 */ /* 0x000fc80007fe0100 */
[----:B------:R-:W-:-:S13]  /*18140*/  ISETP.GE.AND P2, PT, R10, R14, PT ;  /* 0x0000000e0a00720c */ /* 0x000fda0003f46270 */
[----:B------:R-:W-:Y:S05]  /*18150*/  @!P2 BRA `(.L_x_1883) ;  /* 0x0000001c00f4a947 */ /* 0x000fea0003800000 */
[----:B------:R-:W-:Y:S01]  /*18160*/  BSSY B1, `(.L_x_1883) ;  /* 0x00001fc000017945 */ /* 0x000fe20003800000 */
[----:B------:R-:W-:Y:S02]  /*18170*/  IMAD.MOV.U32 R9, RZ, RZ, R4 ;  /* 0x000000ffff097224 */ /* 0x000fe400078e0004 */
[----:B------:R-:W-:Y:S02]  /*18180*/  IMAD.MOV.U32 R21, RZ, RZ, R3 ;  /* 0x000000ffff157224 */ /* 0x000fe400078e0003 */
[----:B------:R-:W-:Y:S02]  /*18190*/  IMAD.MOV.U32 R15, RZ, RZ, R10 ;  /* 0x000000ffff0f7224 */ /* 0x000fe400078e000a */
[----:B------:R-:W-:Y:S02]  /*181a0*/  IMAD.MOV.U32 R198, RZ, RZ, R23 ;  /* 0x000000ffffc67224 */ /* 0x000fe400078e0017 */
[----:B------:R-:W-:-:S07]  /*181b0*/  IMAD.MOV.U32 R200, RZ, RZ, R22 ;  /* 0x000000ffffc87224 */ /* 0x000fce00078e0016 */
.L_x_1894:
[----:B------:R-:W-:-:S05]  /*181c0*/  VIADD R22, R200, 0x1 ;  /* 0x00000001c8167836 */ /* 0x000fca0000000000 */
[----:B------:R-:W-:-:S04]  /*181d0*/  ISETP.NE.AND P2, PT, R22, 0x2, PT ;  /* 0x000000021600780c */ /* 0x000fc80003f45270 */
[----:B------:R-:W-:Y:S02]  /*181e0*/  SEL R23, RZ, 0x1, P2 ;  /* 0x00000001ff177807 */ /* 0x000fe40001000000 */
[----:B------:R-:W-:Y:S02]  /*181f0*/  SEL R22, R22, RZ, P2 ;  /* 0x000000ff16167207 */ /* 0x000fe40001000000 */
[----:B------:R-:W-:Y:S01]  /*18200*/  LOP3.LUT R23, R198, R23, RZ, 0x3c, !PT ;  /* 0x00000017c6177212 */ /* 0x000fe200078e3cff */
[----:B------:R-:W-:Y:S06]  /*18210*/  @!P0 BRA `(.L_x_1884) ;  /* 0x0000000000048947 */ /* 0x000fec0003800000 */
[----:B------:R-:W-:Y:S01]  /*18220*/  BPT.TRAP 0x1 ;  /* 0x000000040000795c */ /* 0x000fe20000300000 */
.L_x_1884:
[----:B------:R-:W-:Y:S02]  /*18230*/  LEA R3, R22, R16, 0x3 ;  /* 0x0000001016037211 */ /* 0x000fe400078e18ff */
[----:B------:R-:W-:-:S04]  /*18240*/  SHF.L.U32 R4, R23, 0x1f, RZ ;  /* 0x0000001f17047819 */ /* 0x000fc800000006ff */
[----:B------:R0:W1:Y:S01]  /*18250*/  SYNCS.PHASECHK.TRANS64.TRYWAIT P2, [R3+URZ+0x2a830], R4 ;  /* 0x02a83004030075a7 */ /* 0x000062000804017f */
[----:B------:R-:W-:Y:S05]  /*18260*/  @!P0 BRA `(.L_x_1885) ;  /* 0x0000000000048947 */ /* 0x000fea0003800000 */
[----:B------:R-:W-:Y:S01]  /*18270*/  BPT.TRAP 0x1 ;  /* 0x000000040000795c */ /* 0x000fe20000300000 */
.L_x_1885:
[----:B------:R-:W-:Y:S01]  /*18280*/  BSSY B2, `(.L_x_1886) ;  /* 0x0000006000027945 */ /* 0x000fe20003800000 */
[----:B------:R-:W-:Y:S02]  /*18290*/  IMAD R10, R22, 0x900, R8 ;  /* 0x00000900160a7824 */ /* 0x000fe400078e0208 */
[----:B------:R-:W-:Y:S01]  /*182a0*/  IMAD.MOV.U32 R11, RZ, RZ, 0x40000040 ;  /* 0x40000040ff0b7424 */ /* 0x000fe200078e00ff */
[----:B-1----:R-:W-:Y:S06]  /*182b0*/  @P2 BRA `(.L_x_1887) ;  /* 0x0000000000082947 */ /* 0x002fec0003800000 */
[----:B------:R-:W1:Y:S02]  /*182c0*/  SYNCS.PHASECHK.TRANS64.TRYWAIT P2, [R3+URZ+0x2a830], R4 ;  /* 0x02a83004030075a7 */ /* 0x000e64000804017f */
[----:B-1----:R-:W-:Y:S05]  /*182d0*/  @!P2 BRA `(.L_x_1888) ;  /* 0x0000010800e4a947 */ /* 0x002fea0003800000 */
.L_x_1887:
[----:B------:R-:W-:Y:S05]  /*182e0*/  BSYNC B2 ;  /* 0x0000000000027941 */ /* 0x000fea0003800000 */
.L_x_1886:
[----:B------:R-:W2:Y:S04]  /*182f0*/  LDL.64 R88, [R1+0x38] ;  /* 0x0000380001587983 */ /* 0x000ea80000100a00 */
[----:B------:R-:W3:Y:S04]  /*18300*/  LDL.64 R220, [R1+0x30] ;  /* 0x0000300001dc7983 */ /* 0x000ee80000100a00 */
[----:B------:R-:W4:Y:S01]  /*18310*/  LDL.64 R218, [R1+0x28] ;  /* 0x0000280001da7983 */ /* 0x000f220000100a00 */
[----:B------:R-:W-:-:S03]  /*18320*/  R2UR UR6, R10 ;  /* 0x000000000a0672ca */ /* 0x000fc600000e0000 */
[----:B------:R-:W5:Y:S01]  /*18330*/  LDL.64 R216, [R1+0x20] ;  /* 0x0000200001d87983 */ /* 0x000f620000100a00 */
[----:B------:R-:W-:Y:S01]  /*18340*/  R2UR UR7, R11 ;  /* 0x000000000b0772ca */ /* 0x000fe200000e0000 */
[----:B------:R-:W-:Y:S02]  /*18350*/  VIADD R12, R10, 0x2 ;  /* 0x000000020a0c7836 */ /* 0x000fe40000000000 */
        /* <DEDUP_REMOVED lines=19> */
[----:B----4-:R-:W-:Y:S02]  /*18490*/  R2UR UR4, R218 ;  /* 0x00000000da0472ca */ /* 0x010fe400000e0000 */
        /* <DEDUP_REMOVED lines=152> */
.L_x_1889:
[----:B01----:R-:W-:Y:S01]  /*18e20*/  SHF.L.U32 R3, R198, 0x1f, RZ ;  /* 0x0000001fc6037819 */ /* 0x003fe200000006ff */
[----:B------:R-:W-:-:S04]  /*18e30*/  IMAD R198, R200, 0x8, R16 ;  /* 0x00000008c8c67824 */ /* 0x000fc800078e0210 */
[----:B------:R0:W1:Y:S01]  /*18e40*/  SYNCS.PHASECHK.TRANS64.TRYWAIT P2, [R198+URZ+0x2a850], R3 ;  /* 0x02a85003c60075a7 */ /* 0x000062000804017f */
[----:B------:R-:W-:Y:S05]  /*18e50*/  @!P0 BRA `(.L_x_1890) ;  /* 0x0000000000048947 */ /* 0x000fea0003800000 */
[----:B------:R-:W-:Y:S01]  /*18e60*/  BPT.TRAP 0x1 ;  /* 0x000000040000795c */ /* 0x000fe20000300000 */
.L_x_1890:
[----:B------:R-:W-:Y:S04]  /*18e70*/  BSSY B2, `(.L_x_1891) ;  /* 0x0000004000027945 */ /* 0x000fe80003800000 */
[----:B-1----:R-:W-:Y:S05]  /*18e80*/  @P2 BRA `(.L_x_1892) ;  /* 0x0000000000082947 */ /* 0x002fea0003800000 */
[----:B------:R-:W1:Y:S02]  /*18e90*/  SYNCS.PHASECHK.TRANS64.TRYWAIT P2, [R198+URZ+0x2a850], R3 ;  /* 0x02a85003c60075a7 */ /* 0x000e64000804017f */
[----:B-1----:R-:W-:Y:S05]  /*18ea0*/  @!P2 BRA `(.L_x_1893) ;  /* 0x000001000004a947 */ /* 0x002fea0003800000 */
.L_x_1892:
[----:B------:R-:W-:Y:S05]  /*18eb0*/  BSYNC B2 ;  /* 0x0000000000027941 */ /* 0x000fea0003800000 */
.L_x_1891:
[----:B------:R-:W-:Y:S01]  /*18ec0*/  VIADD R0, R16, 0x400 ;  /* 0x0000040010007836 */ /* 0x000fe20000000000 */
[----:B------:R-:W-:Y:S01]  /*18ed0*/  WARPGROUP.ARRIVE ;  /* 0x00000000000079c5 */ /* 0x000fe20000000000 */
[----:B01----:R-:W-:Y:S01]  /*18ee0*/  MOV R3, 0x40000040 ;  /* 0x4000004000037802 */ /* 0x003fe20000000f00 */
[----:B------:R-:W-:Y:S01]  /*18ef0*/  IMAD.MOV.U32 R13, RZ, RZ, 0x40000040 ;  /* 0x40000040ff0d7424 */ /* 0x000fe200078e00ff */
[----:B------:R-:W-:Y:S01]  /*18f00*/  FMNMX.FTZ R4, R90, R9, !PT ;  /* 0x000000095a047209 */ /* 0x000fe20007810000 */
[----:B------:R-:W-:Y:S01]  /*18f10*/  @!P1 VIADD R198, R198, 0x2a860 ;  /* 0x0002a860c6c69836 */ /* 0x000fe20000000000 */
[----:B------:R-:W-:Y:S02]  /*18f20*/  SHF.R.U32.HI R0, RZ, 0x4, R0 ;  /* 0x00000004ff007819 */ /* 0x000fe40000011600 */
[----:B------:R-:W-:Y:S02]  /*18f30*/  ISETP.GT.AND P2, PT, R15, R14, PT ;  /* 0x0000000e0f00720c */ /* 0x000fe40003f44270 */
[----:B------:R-:W-:-:S02]  /*18f40*/  LOP3.LUT R0, R0, 0x3fff, RZ, 0xc0, !PT ;  /* 0x00003fff00007812 */ /* 0x000fc400078ec0ff */
[----:B------:R-:W-:Y:S02]  /*18f50*/  @!P1 PRMT R198, RZ, 0x654, R198 ;  /* 0x00000654ffc69816 */ /* 0x000fe400000000c6 */
[----:B------:R-:W-:Y:S02]  /*18f60*/  LOP3.LUT R11, R0, 0x3000000, RZ, 0xfc, !PT ;  /* 0x03000000000b7812 */ /* 0x000fe400078efcff */
[----:B------:R-:W-:-:S03]  /*18f70*/  FMNMX.FTZ R0, R88, R21, !PT ;  /* 0x0000001558007209 */ /* 0x000fc60007810000 */
[----:B------:R-:W-:Y:S01]  /*18f80*/  IMAD R10, R200, 0x600, R11 ;  /* 0x00000600c80a7824 */ /* 0x000fe200078e020b */
[----:B------:R-:W-:Y:S01]  /*18f90*/  FMNMX.FTZ R7, R89, R0, !PT ;  /* 0x0000000059077209 */ /* 0x000fe20007810000 */
[----:B------:R-:W-:Y:S02]  /*18fa0*/  IMAD.MOV.U32 R11, RZ, RZ, 0x40000040 ;  /* 0x40000040ff0b7424 */ /* 0x000fe400078e00ff */
[C---:B------:R-:W-:Y:S01]  /*18fb0*/  VIADD R2, R10.reuse, 0x80 ;  /* 0x000000800a027836 */ /* 0x040fe20000000000 */
[----:B------:R-:W-:Y:S01]  /*18fc0*/  R2UR UR6, R10 ;  /* 0x000000000a0672ca */ /* 0x000fe200000e0000 */
[----:B------:R-:W-:Y:S01]  /*18fd0*/  IMAD.MOV.U32 R200, RZ, RZ, R22 ;  /* 0x000000ffffc87224 */ /* 0x000fe200078e0016 */
[----:B------:R-:W-:Y:S02]  /*18fe0*/  R2UR UR7, R11 ;  /* 0x000000000b0772ca */ /* 0x000fe400000e0000 */
[----:B------:R-:W-:-:S11]  /*18ff0*/  FMNMX.FTZ R0, R92, R7, !PT ;  /* 0x000000075c007209 */ /* 0x000fd60007810000 */
[----:B------:R-:W-:Y:S01]  /*19000*/  HGMMA.64x128x16.F32 R24, R156, gdesc[UR4].tnspB, R24, gsb0 ;  /* 0x41e000049c187df0 */ /* 0x000fe20008000818 */
[----:B------:R-:W-:Y:S01]  /*19010*/  R2UR UR6, R2 ;  /* 0x00000000020672ca */ /* 0x000fe200000e0000 */
[----:B------:R-:W-:Y:S01]  /*19020*/  VIADD R2, R10, 0x100 ;  /* 0x000001000a027836 */ /* 0x000fe20000000000 */
[----:B------:R-:W-:Y:S02]  /*19030*/  R2UR UR7, R3 ;  /* 0x00000000030772ca */ /* 0x000fe400000e0000 */
        /* <DEDUP_REMOVED lines=19> */
[----:B------:R-:W-:Y:S01]  /*19170*/  FMNMX.FTZ R0, R132, R3, !PT ;  /* 0x0000000384007209 */ /* 0x000fe20007810000 */
[----:B------:R-:W-:-:S03]  /*19180*/  IMAD.MOV.U32 R3, RZ, RZ, 0x40000040 ;  /* 0x40000040ff037424 */ /* 0x000fc600078e00ff */
[----:B------:R-:W-:-:S05]  /*19190*/  FMNMX.FTZ R0, R133, R0, !PT ;  /* 0x0000000085007209 */ /* 0x000fca0007810000 */
[----:B------:R-:W0:Y:S02]  /*191a0*/  SHFL.BFLY PT, R7, R0, 0x2, 0x1f ;  /* 0x0c401f0000077f89 */ /* 0x000e2400000e0000 */
[----:B0-----:R-:W-:Y:S01]  /*191b0*/  FMNMX.FTZ R11, R0, R7, !PT ;  /* 0x00000007000b7209 */ /* 0x001fe20007810000 */
[----:B------:R-:W-:Y:S01]  /*191c0*/  IMAD.U32 R7, RZ, RZ, UR42 ;  /* 0x0000002aff077e24 */ /* 0x000fe2000f8e00ff */
[----:B------:R-:W-:Y:S02]  /*191d0*/  WARPGROUP.DEPBAR.LE gsb0, 0x0 ;  /* 0x00008000000079c5 */ /* 0x000fe40000010000 */
[----:B------:R-:W-:-:S06]  /*191e0*/  WARPGROUP.ARRIVE ;  /* 0x00000000000079c5 */ /* 0x000fcc0000000000 */
[----:B------:R-:W-:Y:S01]  /*191f0*/  HGMMA.64x128x16.F32 R24, R152, gdesc[UR4].tnspB, R24, gsb0 ;  /* 0x41e0000498187df0 */ /* 0x000fe20008000818 */
[----:B------:R-:W-:Y:S02]  /*19200*/  R2UR UR6, R2 ;  /* 0x00000000020672ca */ /* 0x000fe400000e0000 */
[----:B------:R-:W-:Y:S01]  /*19210*/  R2UR UR7, R3 ;  /* 0x00000000030772ca */ /* 0x000fe200000e0000 */
[----:B------:R-:W0:Y:S02]  /*19220*/  SHFL.BFLY PT, R2, R11, 0x1, 0x1f ;  /* 0x0c201f000b027f89 */ /* 0x000e2400000e0000 */
[----:B0-----:R-:W-:Y:S02]  /*19230*/  FMNMX.FTZ R3, R11, R2, !PT ;  /* 0x000000020b037209 */ /* 0x001fe40007810000 */
[----:B------:R-:W-:-:S03]  /*19240*/  FMNMX.FTZ R11, R91, R4, !PT ;  /* 0x000000045b0b7209 */ /* 0x000fc60007810000 */
[----:B------:R-:W-:Y:S01]  /*19250*/  FADD.FTZ R2, -R3, R21 ;  /* 0x0000001503027221 */ /* 0x000fe20000010100 */
[----:B------:R-:W-:-:S03]  /*19260*/  FMNMX.FTZ R4, R94, R11, !PT ;  /* 0x0000000b5e047209 */ /* 0x000fc60007810000 */
[-C--:B------:R-:W-:Y:S01]  /*19270*/  FMUL.FTZ R12, R2, R7.reuse ;  /* 0x00000007020c7220 */ /* 0x080fe20000410000 */
[----:B------:R-:W-:Y:S01]  /*19280*/  FMNMX.FTZ R11, R95, R4, !PT ;  /* 0x000000045f0b7209 */ /* 0x000fe20007810000 */
[----:B------:R-:W-:Y:S02]  /*19290*/  FMUL.FTZ R2, R3, R7 ;  /* 0x0000000703027220 */ /* 0x000fe40000410000 */
[----:B------:R0:W-:Y:S01]  /*192a0*/  MUFU.EX2 R0, R12 ;  /* 0x0000000c00007308 */ /* 0x0001e20000000800 */
        /* <DEDUP_REMOVED lines=8> */
[----:B0-----:R-:W-:Y:S01]  /*19330*/  VIADD R12, R10, 0x180 ;  /* 0x000001800a0c7836 */ /* 0x001fe20000000000 */
[----:B------:R-:W-:Y:S01]  /*19340*/  FMNMX.FTZ R4, R102, R11, !PT ;  /* 0x0000000b66047209 */ /* 0x000fe20007810000 */
[-CC-:B------:R-:W-:Y:S01]  /*19350*/  FFMA.FTZ R101, R113, R7.reuse, -R2.reuse ;  /* 0x0000000771657223 */ /* 0x180fe20000010802 */
[-CC-:B------:R-:W-:Y:S01]  /*19360*/  FFMA.FTZ R105, R105, R7.reuse, -R2.reuse ;  /* 0x0000000769697223 */ /* 0x180fe20000010802 */
[-CC-:B------:R-:W-:Y:S01]  /*19370*/  FFMA.FTZ R88, R120, R7.reuse, -R2.reuse ;  /* 0x0000000778587223 */ /* 0x180fe20000010802 */
[----:B------:R-:W-:Y:S01]  /*19380*/  FMNMX.FTZ R11, R103, R4, !PT ;  /* 0x00000004670b7209 */ /* 0x000fe20007810000 */
[-CC-:B------:R-:W-:Y:S01]  /*19390*/  FFMA.FTZ R113, R121, R7.reuse, -R2.reuse ;  /* 0x0000000779717223 */ /* 0x180fe20000010802 */
[-CC-:B------:R-:W-:Y:S01]  /*193a0*/  FFMA.FTZ R92, R124, R7.reuse, -R2.reuse ;  /* 0x000000077c5c7223 */ /* 0x180fe20000010802 */
[----:B------:R-:W-:Y:S01]  /*193b0*/  FFMA.FTZ R133, R133, R7, -R2 ;  /* 0x0000000785857223 */ /* 0x000fe20000010802 */
[----:B------:R-:W-:Y:S01]  /*193c0*/  FMNMX.FTZ R4, R106, R11, !PT ;  /* 0x0000000b6a047209 */ /* 0x000fe20007810000 */
[----:B------:R-:W0:Y:S03]  /*193d0*/  MUFU.EX2 R21, R21 ;  /* 0x0000001500157308 */ /* 0x000e260000000800 */
[----:B------:R-:W-:-:S04]  /*193e0*/  FMNMX.FTZ R11, R107, R4, !PT ;  /* 0x000000046b0b7209 */ /* 0x000fc80007810000 */
[----:B------:R-:W-:Y:S01]  /*193f0*/  FMNMX.FTZ R4, R110, R11, !PT ;  /* 0x0000000b6e047209 */ /* 0x000fe20007810000 */
[----:B------:R-:W1:Y:S03]  /*19400*/  MUFU.EX2 R156, R156 ;  /* 0x0000009c009c7308 */ /* 0x000e660000000800 */
[----:B------:R-:W-:-:S04]  /*19410*/  FMNMX.FTZ R11, R111, R4, !PT ;  /* 0x000000046f0b7209 */ /* 0x000fc80007810000 */
[----:B------:R-:W-:Y:S01]  /*19420*/  FMNMX.FTZ R4, R114, R11, !PT ;  /* 0x0000000b72047209 */ /* 0x000fe20007810000 */
[----:B------:R-:W2:Y:S03]  /*19430*/  MUFU.EX2 R158, R158 ;  /* 0x0000009e009e7308 */ /* 0x000ea60000000800 */
[----:B------:R-:W-:-:S04]  /*19440*/  FMNMX.FTZ R11, R115, R4, !PT ;  /* 0x00000004730b7209 */ /* 0x000fc80007810000 */
[----:B------:R-:W-:Y:S01]  /*19450*/  FMNMX.FTZ R4, R118, R11, !PT ;  /* 0x0000000b76047209 */ /* 0x000fe20007810000 */
[----:B------:R-:W3:Y:S03]  /*19460*/  MUFU.EX2 R89, R89 ;  /* 0x0000005900597308 */ /* 0x000ee60000000800 */
        /* <DEDUP_REMOVED lines=12> */
[----:B------:R-:W-:-:S05]  /*19530*/  FMNMX.FTZ R4, R135, R4, !PT ;  /* 0x0000000487047209 */ /* 0x000fca0007810000 */
[----:B------:R-:W4:Y:S01]  /*19540*/  SHFL.BFLY PT, R11, R4, 0x2, 0x1f ;  /* 0x0c401f00040b7f89 */ /* 0x000f2200000e0000 */
[----:B------:R-:W-:Y:S08]  /*19550*/  MUFU.EX2 R88, R88 ;  /* 0x0000005800587308 */ /* 0x000ff00000000800 */
[----:B------:R-:W-:Y:S08]  /*19560*/  MUFU.EX2 R113, R113 ;  /* 0x0000007100717308 */ /* 0x000ff00000000800 */
[----:B------:R-:W-:Y:S01]  /*19570*/  MUFU.EX2 R92, R92 ;  /* 0x0000005c005c7308 */ /* 0x000fe20000000800 */
[----:B------:R-:W-:-:S02]  /*19580*/  WARPGROUP.DEPBAR.LE gsb0, 0x0 ;  /* 0x00008000000079c5 */ /* 0x000fc40000010000 */
[----:B------:R-:W-:Y:S01]  /*19590*/  WARPGROUP.ARRIVE ;  /* 0x00000000000079c5 */ /* 0x000fe20000000000 */
[-CC-:B------:R-:W-:Y:S01]  /*195a0*/  FFMA.FTZ R152, R96, R7.reuse, -R2.reuse ;  /* 0x0000000760987223 */ /* 0x180fe20000010802 */
[-CC-:B------:R-:W-:Y:S01]  /*195b0*/  FFMA.FTZ R154, R100, R7.reuse, -R2.reuse ;  /* 0x00000007649a7223 */ /* 0x180fe20000010802 */
[----:B------:R-:W-:Y:S01]  /*195c0*/  FFMA.FTZ R96, R132, R7, -R2 ;  /* 0x0000000784607223 */ /* 0x000fe20000010802 */
[----:B----4-:R-:W-:Y:S02]  /*195d0*/  FMNMX.FTZ R11, R4, R11, !PT ;  /* 0x0000000b040b7209 */ /* 0x010fe40007810000 */
[----:B------:R-:W-:Y:S01]  /*195e0*/  HGMMA.64x128x16.F32 R24, R148, gdesc[UR4].tnspB, R24, gsb0 ;  /* 0x41e0000494187df0 */ /* 0x000fe20008000818 */
[----:B------:R-:W-:Y:S01]  /*195f0*/  R2UR UR6, R12 ;  /* 0x000000000c0672ca */ /* 0x000fe200000e0000 */
[C---:B------:R-:W-:Y:S01]  /*19600*/  VIADD R12, R10.reuse, 0x200 ;  /* 0x000002000a0c7836 */ /* 0x040fe20000000000 */
[----:B------:R-:W-:Y:S01]  /*19610*/  R2UR UR7, R13 ;  /* 0x000000000d0772ca */ /* 0x000fe200000e0000 */
[----:B------:R-:W4:Y:S01]  /*19620*/  SHFL.BFLY PT, R4, R11, 0x1, 0x1f ;  /* 0x0c201f000b047f89 */ /* 0x000f2200000e0000 */
[----:B------:R-:W-:Y:S01]  /*19630*/  MOV R13, 0x40000040 ;  /* 0x40000040000d7802 */ /* 0x000fe20000000f00 */
[----:B------:R-:W-:Y:S01]  /*19640*/  VIADD R10, R10, 0x280 ;  /* 0x000002800a0a7836 */ /* 0x000fe20000000000 */
[----:B------:R-:W-:Y:S08]  /*19650*/  MUFU.EX2 R152, R152 ;  /* 0x0000009800987308 */ /* 0x000ff00000000800 */
[----:B------:R-:W-:Y:S08]  /*19660*/  MUFU.EX2 R154, R154 ;  /* 0x0000009a009a7308 */ /* 0x000ff00000000800 */
[----:B------:R-:W-:Y:S01]  /*19670*/  MUFU.EX2 R96, R96 ;  /* 0x0000006000607308 */ /* 0x000fe20000000800 */
[----:B----4-:R-:W-:Y:S01]  /*19680*/  FMNMX.FTZ R4, R11, R4, !PT ;  /* 0x000000040b047209 */ /* 0x010fe20007810000 */
[----:B------:R-:W-:-:S04]  /*19690*/  IMAD.MOV.U32 R11, RZ, RZ, 0x40000040 ;  /* 0x40000040ff0b7424 */ /* 0x000fc800078e00ff */
[----:B------:R-:W-:-:S04]  /*196a0*/  FMUL.FTZ R100, R4, R7 ;  /* 0x0000000704647220 */ /* 0x000fc80000410000 */
[-CC-:B------:R-:W-:Y:S01]  /*196b0*/  FFMA.FTZ R157, R90, R7.reuse, -R100.reuse ;  /* 0x000000075a9d7223 */ /* 0x180fe20000010864 */
[-CC-:B------:R-:W-:Y:S01]  /*196c0*/  FFMA.FTZ R90, R91, R7.reuse, -R100.reuse ;  /* 0x000000075b5a7223 */ /* 0x180fe20000010864 */
[-CC-:B------:R-:W-:Y:S01]  /*196d0*/  FFMA.FTZ R159, R94, R7.reuse, -R100.reuse ;  /* 0x000000075e9f7223 */ /* 0x180fe20000010864 */
[-CC-:B------:R-:W-:Y:S01]  /*196e0*/  FFMA.FTZ R94, R95, R7.reuse, -R100.reuse ;  /* 0x000000075f5e7223 */ /* 0x180fe20000010864 */
[-CC-:B------:R-:W-:Y:S01]  /*196f0*/  FFMA.FTZ R153, R98, R7.reuse, -R100.reuse ;  /* 0x0000000762997223 */ /* 0x180fe20000010864 */
[-CC-:B------:R-:W-:Y:S01]  /*19700*/  FFMA.FTZ R98, R99, R7.reuse, -R100.reuse ;  /* 0x0000000763627223 */ /* 0x180fe20000010864 */
[----:B------:R-:W-:Y:S01]  /*19710*/  MUFU.EX2 R157, R157 ;  /* 0x0000009d009d7308 */ /* 0x000fe20000000800 */
[----:B0-----:R-:W-:Y:S01]  /*19720*/  FFMA.FTZ R95, R0, R6, R21 ;  /* 0x00000006005f7223 */ /* 0x001fe20000010015 */
[-CC-:B------:R-:W-:Y:S01]  /*19730*/  FFMA.FTZ R155, R102, R7.reuse, -R100.reuse ;  /* 0x00000007669b7223 */ /* 0x180fe20000010864 */
[-CC-:B------:R-:W-:Y:S01]  /*19740*/  FFMA.FTZ R102, R103, R7.reuse, -R100.reuse ;  /* 0x0000000767667223 */ /* 0x180fe20000010864 */
[-CC-:B------:R-:W-:Y:S01]  /*19750*/  FFMA.FTZ R115, R115, R7.reuse, -R100.reuse ;  /* 0x0000000773737223 */ /* 0x180fe20000010864 */
[C---:B-1----:R-:W-:Y:S01]  /*19760*/  FADD.FTZ R95, R156.reuse, R95 ;  /* 0x0000005f9c5f7221 */ /* 0x042fe20000010000 */
[--C-:B------:R-:W-:Y:S01]  /*19770*/  FFMA.FTZ R6, R119, R7, -R100.reuse ;  /* 0x0000000777067223 */ /* 0x100fe20000010864 */
[----:B------:R-:W-:Y:S01]  /*19780*/  F2FP.F16.F32.PACK_AB R156, R156, R21 ;  /* 0x000000159c9c723e */ /* 0x000fe200000000ff */
        /* <DEDUP_REMOVED lines=18> */
[-CC-:B------:R-:W-:Y:S01]  /*198b0*/  FFMA.FTZ R151, R110, R7.reuse, -R100.reuse ;  /* 0x000000076e977223 */ /* 0x180fe20000010864 */
[----:B--2---:R-:W-:Y:S01]  /*198c0*/  FADD.FTZ R110, R158, R95 ;  /* 0x0000005f9e6e7221 */ /* 0x004fe20000010000 */
[-C--:B------:R-:W-:Y:S01]  /*198d0*/  FFMA.FTZ R149, R106, R7.reuse, -R100 ;  /* 0x000000076a957223 */ /* 0x080fe20000010864 */
[----:B------:R-:W-:Y:S01]  /*198e0*/  HGMMA.64x128x16.F32 R24, R144, gdesc[UR4].tnspB, R24, gsb0 ;  /* 0x41e0000490187df0 */ /* 0x000fe20008000818 */
[----:B------:R-:W-:Y:S01]  /*198f0*/  R2UR UR6, R12 ;  /* 0x000000000c0672ca */ /* 0x000fe200000e0000 */
[-CC-:B------:R-:W-:Y:S01]  /*19900*/  FFMA.FTZ R12, R128, R7.reuse, -R2.reuse ;  /* 0x00000007800c7223 */ /* 0x180fe20000010802 */
[----:B------:R-:W-:Y:S01]  /*19910*/  R2UR UR7, R13 ;  /* 0x000000000d0772ca */ /* 0x000fe200000e0000 */
[-C--:B------:R-:W-:Y:S01]  /*19920*/  FFMA.FTZ R13, R125, R7.reuse, -R2 ;  /* 0x000000077d0d7223 */ /* 0x080fe20000010802 */
[-CC-:B------:R-:W-:Y:S01]  /*19930*/  FFMA.FTZ R104, R107, R7.reuse, -R100.reuse ;  /* 0x000000076b687223 */ /* 0x180fe20000010864 */
[----:B------:R-:W-:Y:S01]  /*19940*/  MUFU.EX2 R148, R148 ;  /* 0x0000009400947308 */ /* 0x000fe20000000800 */
[----:B------:R-:W-:Y:S01]  /*19950*/  FFMA.FTZ R106, R111, R7, -R100 ;  /* 0x000000076f6a7223 */ /* 0x000fe20000010864 */
[----:B---3--:R-:W-:-:S06]  /*19960*/  F2FP.F16.F32.PACK_AB R158, R89, R158 ;  /* 0x0000009e599e723e */ /* 0x008fcc00000000ff */
        /* <DEDUP_REMOVED lines=12> */
[-CC-:B------:R-:W-:Y:S01]  /*19a30*/  FFMA.FTZ R146, R116, R7.reuse, -R2.reuse ;  /* 0x0000000774927223 */ /* 0x180fe20000010802 */
[----:B------:R-:W-:Y:S01]  /*19a40*/  FFMA.FTZ R117, R129, R7, -R2 ;  /* 0x0000000781757223 */ /* 0x000fe20000010802 */
[----:B------:R-:W-:Y:S01]  /*19a50*/  HGMMA.64x128x16.F32 R24, R140, gdesc[UR4].tnspB, R24, gsb0 ;  /* 0x41e000048c187df0 */ /* 0x000fe20008000818 */
[----:B------:R-:W-:Y:S01]  /*19a60*/  R2UR UR6, R10 ;  /* 0x000000000a0672ca */ /* 0x000fe200000e0000 */
[----:B------:R-:W-:Y:S01]  /*19a70*/  FADD.FTZ R2, -R4, R9 ;  /* 0x0000000904027221 */ /* 0x000fe20000010100 */
[----:B------:R-:W-:Y:S01]  /*19a80*/  R2UR UR7, R11 ;  /* 0x000000000b0772ca */ /* 0x000fe200000e0000 */
[----:B------:R-:W-:-:S02]  /*19a90*/  @!P1 IMAD R11, R22, 0x8, R16 ;  /* 0x00000008160b9824 */ /* 0x000fc400078e0210 */
[-CC-:B------:R-:W-:Y:S01]  /*19aa0*/  FFMA.FTZ R10, R114, R7.reuse, -R100.reuse ;  /* 0x00000007720a7223 */ /* 0x180fe20000010864 */
[-C--:B------:R-:W-:Y:S01]  /*19ab0*/  FMUL.FTZ R2, R2, R7.reuse ;  /* 0x0000000702027220 */ /* 0x080fe20000410000 */
[----:B------:R-:W-:Y:S01]  /*19ac0*/  MUFU.EX2 R145, R145 ;  /* 0x0000009100917308 */ /* 0x000fe20000000800 */
[----:B------:R-:W-:Y:S02]  /*19ad0*/  @!P1 VIADD R11, R11, 0x2a840 ;  /* 0x0002a8400b0b9836 */ /* 0x000fe40000000000 */
[----:B------:R-:W-:-:S03]  /*19ae0*/  FFMA.FTZ R147, R118, R7, -R100 ;  /* 0x0000000776937223 */ /* 0x000fc60000010864 */
[----:B------:R-:W-:Y:S02]  /*19af0*/  @!P1 PRMT R91, RZ, 0x654, R11 ;  /* 0x00000654ff5b9816 */ /* 0x000fe4000000000b */
[----:B------:R-:W0:Y:S08]  /*19b00*/  MUFU.EX2 R2, R2 ;  /* 0x0000000200027308 */ /* 0x000e300000000800 */
[----:B------:R-:W-:Y:S08]  /*19b10*/  MUFU.EX2 R144, R144 ;  /* 0x0000009000907308 */ /* 0x000ff00000000800 */
[----:B------:R-:W-:Y:S01]  /*19b20*/  MUFU.EX2 R10, R10 ;  /* 0x0000000a000a7308 */ /* 0x000fe20000000800 */
[----:B0-----:R-:W-:Y:S01]  /*19b30*/  FFMA.FTZ R5, R2, R5, R157 ;  /* 0x0000000502057223 */ /* 0x001fe2000001009d */
[----:B------:R-:W-:-:S03]  /*19b40*/  F2FP.F16.F32.PACK_AB R157, R90, R157 ;  /* 0x0000009d5a9d723e */ /* 0x000fc600000000ff */
[----:B------:R-:W-:-:S03]  /*19b50*/  FADD.FTZ R108, R90, R5 ;  /* 0x000000055a6c7221 */ /* 0x000fc60000010000 */
[----:B------:R-:W-:Y:S01]  /*19b60*/  MUFU.EX2 R11, R115 ;  /* 0x00000073000b7308 */ /* 0x000fe20000000800 */
[----:B------:R-:W-:Y:S01]  /*19b70*/  FADD.FTZ R5, R159, R108 ;  /* 0x0000006c9f057221 */ /* 0x000fe20000010000 */
[----:B------:R-:W-:Y:S01]  /*19b80*/  FFMA.FTZ R108, R123, R7, -R100 ;  /* 0x000000077b6c7223 */ /* 0x000fe20000010864 */
[----:B------:R-:W-:-:S05]  /*19b90*/  F2FP.F16.F32.PACK_AB R159, R94, R159 ;  /* 0x0000009f5e9f723e */ /* 0x000fca00000000ff */
        /* <DEDUP_REMOVED lines=9> */
[-CC-:B------:R-:W-:Y:S01]  /*19c30*/  FFMA.FTZ R143, R126, R7.reuse, -R100.reuse ;  /* 0x000000077e8f7223 */ /* 0x180fe20000010864 */
[----:B------:R-:W-:Y:S01]  /*19c40*/  FFMA.FTZ R100, R135, R7, -R100 ;  /* 0x0000000787647223 */ /* 0x000fe20000010864 */
[----:B------:R-:W-:Y:S02]  /*19c50*/  F2FP.F16.F32.PACK_AB R140, R113, R88 ;  /* 0x00000058718c723e */ /* 0x000fe400000000ff */
[----:B------:R-:W-:Y:S01]  /*19c60*/  HGMMA.64x128x16.F32 R24, R136, gdesc[UR4].tnspB, R24, gsb0 ;  /* 0x41e0000488187df0 */ /* 0x000fe20008000818 */
[----:B------:R-:W1:Y:S01]  /*19c70*/  MUFU.EX2 R141, R141 ;  /* 0x0000008d008d7308 */ /* 0x000e620000000800 */
[----:B------:R-:W-:-:S07]  /*19c80*/  F2FP.F16.F32.PACK_AB R142, R13, R92 ;  /* 0x0000005c0d8e723e */ /* 0x000fce00000000ff */
[----:B------:R-:W2:Y:S08]  /*19c90*/  MUFU.EX2 R143, R143 ;  /* 0x0000008f008f7308 */ /* 0x000eb00000000800 */
[----:B------:R-:W-:Y:S01]  /*19ca0*/  MUFU.EX2 R100, R100 ;  /* 0x0000006400647308 */ /* 0x000fe20000000800 */
[----:B------:R-:W-:Y:S02]  /*19cb0*/  WARPGROUP.DEPBAR.LE gsb0, 0x0 ;  /* 0x00008000000079c5 */ /* 0x000fe40000010000 */
[----:B------:R3:W-:Y:S05]  /*19cc0*/  @!P1 SYNCS.ARRIVE.TRANS64.RED.A1T0 RZ, [R91+URZ], RZ ;  /* 0x000000ff5bff99a7 */ /* 0x0007ea000810043f */
[----:B------:R-:W4:Y:S01]  /*19cd0*/  MUFU.EX2 R137, R130 ;  /* 0x0000008200897308 */ /* 0x000f220000000800 */
[----:B0-----:R-:W-:-:S02]  /*19ce0*/  F2FP.F16.F32.PACK_AB R138, R9, R96 ;  /* 0x00000060098a723e */ /* 0x001fc400000000ff */
[----:B------:R-:W-:Y:S01]  /*19cf0*/  F2FP.F16.F32.PACK_AB R136, R117, R12 ;  /* 0x0000000c7588723e */ /* 0x000fe200000000ff */
[----:B---3--:R-:W-:Y:S01]  /*19d00*/  FADD.FTZ R91, R89, R110 ;  /* 0x0000006e595b7221 */ /* 0x008fe20000010000 */
[----:B------:R-:W-:-:S03]  /*19d10*/  FADD.FTZ R110, R94, R5 ;  /* 0x000000055e6e7221 */ /* 0x000fc60000010000 */
[----:B------:R-:W0:Y:S01]  /*19d20*/  MUFU.EX2 R139, R134 ;  /* 0x00000086008b7308 */ /* 0x000e220000000800 */
[----:B------:R3:W-:Y:S01]  /*19d30*/  @!P1 SYNCS.ARRIVE.TRANS64.RED.A1T0 RZ, [R198+URZ], RZ ;  /* 0x000000ffc6ff99a7 */ /* 0x0007e2000810043f */
        /* <DEDUP_REMOVED lines=26> */
[----:B------:R-:W-:Y:S01]  /*19ee0*/  VIADD R10, R15, 0xffffffff ;  /* 0xffffffff0f0a7836 */ /* 0x000fe20000000000 */
[----:B------:R-:W-:Y:S01]  /*19ef0*/  F2FP.F16.F32.PACK_AB R151, R106, R151 ;  /* 0x000000976a97723e */ /* 0x000fe200000000ff */
[----:B------:R-:W-:Y:S01]  /*19f00*/  FADD.FTZ R5, R101, R90 ;  /* 0x0000005a65057221 */ /* 0x000fe20000010000 */
[----:B------:R-:W-:Y:S01]  /*19f10*/  FADD.FTZ R94, R11, R94 ;  /* 0x0000005e0b5e7221 */ /* 0x000fe20000010000 */
[----:B------:R-:W-:Y:S01]  /*19f20*/  F2FP.F16.F32.PACK_AB R144, R101, R144 ;  /* 0x000000906590723e */ /* 0x000fe200000000ff */
[----:B------:R-:W-:-:S02]  /*19f30*/  IMAD.MOV.U32 R15, RZ, RZ, R10 ;  /* 0x000000ffff0f7224 */ /* 0x000fc400078e000a */
[----:B------:R-:W-:Y:S01]  /*19f40*/  FADD.FTZ R90, R146, R5 ;  /* 0x00000005925a7221 */ /* 0x000fe20000010000 */
[----:B------:R-:W-:Y:S01]  /*19f50*/  FADD.FTZ R5, R147, R94 ;  /* 0x0000005e93057221 */ /* 0x000fe20000010000 */
[C---:B------:R-:W-:Y:S02]  /*19f60*/  F2FP.F16.F32.PACK_AB R147, R6.reuse, R147 ;  /* 0x000000930693723e */ /* 0x040fe400000000ff */
[C---:B------:R-:W-:Y:S01]  /*19f70*/  FADD.FTZ R21, R109.reuse, R90 ;  /* 0x0000005a6d157221 */ /* 0x040fe20000010000 */
[----:B------:R-:W-:Y:S01]  /*19f80*/  FADD.FTZ R90, R6, R5 ;  /* 0x00000005065a7221 */ /* 0x000fe20000010000 */
[----:B------:R-:W-:Y:S02]  /*19f90*/  F2FP.F16.F32.PACK_AB R146, R109, R146 ;  /* 0x000000926d92723e */ /* 0x000fe400000000ff */
[----:B------:R-:W-:Y:S01]  /*19fa0*/  FADD.FTZ R94, R88, R21 ;  /* 0x00000015585e7221 */ /* 0x000fe20000010000 */
[----:B-1----:R-:W-:Y:S01]  /*19fb0*/  FADD.FTZ R5, R141, R90 ;  /* 0x0000005a8d057221 */ /* 0x002fe20000010000 */
[----:B------:R-:W-:-:S02]  /*19fc0*/  F2FP.F16.F32.PACK_AB R141, R108, R141 ;  /* 0x0000008d6c8d723e */ /* 0x000fc400000000ff */
[----:B------:R-:W-:Y:S01]  /*19fd0*/  FADD.FTZ R21, R113, R94 ;  /* 0x0000005e71157221 */ /* 0x000fe20000010000 */
[----:B------:R-:W-:Y:S01]  /*19fe0*/  FADD.FTZ R90, R108, R5 ;  /* 0x000000056c5a7221 */ /* 0x000fe20000010000 */
[----:B---3--:R-:W-:Y:S02]  /*19ff0*/  MOV R198, R23 ;  /* 0x0000001700c67202 */ /* 0x008fe40000000f00 */
[----:B------:R-:W-:Y:S01]  /*1a000*/  FADD.FTZ R94, R92, R21 ;  /* 0x000000155c5e7221 */ /* 0x000fe20000010000 */
[----:B--2---:R-:W-:Y:S01]  /*1a010*/  FADD.FTZ R90, R143, R90 ;  /* 0x0000005a8f5a7221 */ /* 0x004fe20000010000 */
[----:B------:R-:W-:Y:S01]  /*1a020*/  F2FP.F16.F32.PACK_AB R143, R127, R143 ;  /* 0x0000008f7f8f723e */ /* 0x000fe200000000ff */
[----:B------:R-:W-:Y:S02]  /*1a030*/  IMAD.MOV.U32 R21, RZ, RZ, R3 ;  /* 0x000000ffff157224 */ /* 0x000fe400078e0003 */
[----:B------:R-:W-:Y:S01]  /*1a040*/  FADD.FTZ R5, R13, R94 ;  /* 0x0000005e0d057221 */ /* 0x000fe20000010000 */
[----:B------:R-:W-:-:S03]  /*1a050*/  FADD.FTZ R90, R127, R90 ;  /* 0x0000005a7f5a7221 */ /* 0x000fc60000010000 */
[----:B------:R-:W-:Y:S01]  /*1a060*/  FADD.FTZ R6, R12, R5 ;  /* 0x000000050c067221 */ /* 0x000fe20000010000 */
[----:B----4-:R-:W-:Y:S01]  /*1a070*/  FADD.FTZ R90, R137, R90 ;  /* 0x0000005a895a7221 */ /* 0x010fe20000010000 */
[----:B------:R-:W-:Y:S02]  /*1a080*/  F2FP.F16.F32.PACK_AB R137, R131, R137 ;  /* 0x000000898389723e */ /* 0x000fe400000000ff */
[----:B------:R-:W-:Y:S01]  /*1a090*/  FADD.FTZ R5, R117, R6 ;  /* 0x0000000675057221 */ /* 0x000fe20000010000 */
[----:B------:R-:W-:-:S03]  /*1a0a0*/  FADD.FTZ R90, R131, R90 ;  /* 0x0000005a835a7221 */ /* 0x000fc60000010000 */
[----:B------:R-:W-:Y:S01]  /*1a0b0*/  FADD.FTZ R6, R96, R5 ;  /* 0x0000000560067221 */ /* 0x000fe20000010000 */
[----:B0-----:R-:W-:Y:S01]  /*1a0c0*/  FADD.FTZ R90, R139, R90 ;  /* 0x0000005a8b5a7221 */ /* 0x001fe20000010000 */
[C---:B------:R-:W-:Y:S02]  /*1a0d0*/  F2FP.F16.F32.PACK_AB R139, R100.reuse, R139 ;  /* 0x0000008b648b723e */ /* 0x040fe400000000ff */
[----:B------:R-:W-:Y:S01]  /*1a0e0*/  FADD.FTZ R6, R9, R6 ;  /* 0x0000000609067221 */ /* 0x000fe20000010000 */
[----:B------:R-:W-:Y:S01]  /*1a0f0*/  FADD.FTZ R5, R100, R90 ;  /* 0x0000005a64057221 */ /* 0x000fe20000010000 */
[----:B------:R-:W-:Y:S01]  /*1a100*/  IMAD.MOV.U32 R9, RZ, RZ, R4 ;  /* 0x000000ffff097224 */ /* 0x000fe200078e0004 */
[----:B------:R-:W-:Y:S06]  /*1a110*/  @P2 BRA `(.L_x_1894) ;  /* 0xffffffe000282947 */ /* 0x000fec000383ffff */
[----:B------:R-:W-:Y:S05]  /*1a120*/  BSYNC B1 ;  /* 0x0000000000017941 */ /* 0x000fea0003800000 */
.L_x_1883:
[----:B------:R-:W-:Y:S05]  /*1a130*/  BSYNC B0 ;  /* 0x0000000000007941 */ /* 0x000fea0003800000 */
.L_x_1882:
[----:B------:R-:W-:Y:S01]  /*1a140*/  ISETP.GE.AND P2, PT, R10, R179, PT ;  /* 0x000000b30a00720c */ /* 0x000fe20003f46270 */
[----:B------:R-:W-:-:S12]  /*1a150*/  BSSY B0, `(.L_x_1895) ;  /* 0x0000315000007945 */ /* 0x000fd80003800000 */
[----:B------:R-:W-:Y:S05]  /*1a160*/  @!P2 BRA `(.L_x_1896) ;  /* 0x00000030004ca947 */ /* 0x000fea0003800000 */
[----:B------:R-:W-:Y:S01]  /*1a170*/  IMAD.MOV.U32 R9, RZ, RZ, R4 ;  /* 0x000000ffff097224 */ /* 0x000fe200078e0004 */
[----:B------:R-:W-:Y:S01]  /*1a180*/  MOV R21, R23 ;  /* 0x0000001700157202 */ /* 0x000fe20000000f00 */
[----:B------:R-:W-:Y:S02]  /*1a190*/  IMAD.MOV.U32 R11, RZ, RZ, R3 ;  /* 0x000000ffff0b7224 */ /* 0x000fe400078e0003 */
[----:B------:R-:W-:-:S07]  /*1a1a0*/  IMAD.MOV.U32 R198, RZ, RZ, R22 ;  /* 0x000000ffffc67224 */ /* 0x000fce00078e0016 */
.L_x_1915:
[----:B------:R-:W-:-:S05]  /*1a1b0*/  VIADD R4, R198, 0x1 ;  /* 0x00000001c6047836 */ /* 0x000fca0000000000 */
[----:B------:R-:W-:-:S04]  /*1a1c0*/  ISETP.NE.AND P2, PT, R4, 0x2, PT ;  /* 0x000000020400780c */ /* 0x000fc80003f45270 */
[----:B------:R-:W-:Y:S02]  /*1a1d0*/  SEL R4, R4, RZ, P2 ;  /* 0x000000ff04047207 */ /* 0x000fe40001000000 */
[----:B------:R-:W-:-:S03]  /*1a1e0*/  SEL R12, RZ, 0x1, P2 ;  /* 0x00000001ff0c7807 */ /* 0x000fc60001000000 */
[----:B------:R-:W-:Y:S01]  /*1a1f0*/  IMAD.MOV.U32 R22, RZ, RZ, R4 ;  /* 0x000000ffff167224 */ /* 0x000fe200078e0004 */
[----:B------:R-:W-:Y:S01]  /*1a200*/  LOP3.LUT R23, R21, R12, RZ, 0x3c, !PT ;  /* 0x0000000c15177212 */ /* 0x000fe200078e3cff */
[----:B------:R-:W-:Y:S06]  /*1a210*/  @!P0 BRA `(.L_x_1897) ;  /* 0x0000000000048947 */ /* 0x000fec0003800000 */
[----:B------:R-:W-:Y:S01]  /*1a220*/  BPT.TRAP 0x1 ;  /* 0x000000040000795c */ /* 0x000fe20000300000 */
.L_x_1897:
[----:B------:R-:W-:Y:S01]  /*1a230*/  IMAD R3, R22, 0x8, R16 ;  /* 0x0000000816037824 */ /* 0x000fe200078e0210 */
[----:B------:R-:W-:-:S04]  /*1a240*/  SHF.L.U32 R14, R23, 0x1f, RZ ;  /* 0x0000001f170e7819 */ /* 0x000fc800000006ff */
[----:B------:R0:W1:Y:S01]  /*1a250*/  SYNCS.PHASECHK.TRANS64.TRYWAIT P2, [R3+URZ+0x2a830], R14 ;  /* 0x02a8300e030075a7 */ /* 0x000062000804017f */
[----:B------:R-:W-:Y:S05]  /*1a260*/  @!P0 BRA `(.L_x_1898) ;  /* 0x0000000000048947 */ /* 0x000fea0003800000 */
[----:B------:R-:W-:Y:S01]  /*1a270*/  BPT.TRAP 0x1 ;  /* 0x000000040000795c */ /* 0x000fe20000300000 */
.L_x_1898:
[----:B------:R-:W-:Y:S01]  /*1a280*/  BSSY B1, `(.L_x_1899) ;  /* 0x0000006000017945 */ /* 0x000fe20003800000 */
[----:B------:R-:W-:Y:S02]  /*1a290*/  IMAD R12, R22, 0x900, R8 ;  /* 0x00000900160c7824 */ /* 0x000fe400078e0208 */
[----:B------:R-:W-:Y:S01]  /*1a2a0*/  IMAD.MOV.U32 R13, RZ, RZ, 0x40000040 ;  /* 0x40000040ff0d7424 */ /* 0x000fe200078e00ff */
[----:B-1----:R-:W-:Y:S06]  /*1a2b0*/  @P2 BRA `(.L_x_1900) ;  /* 0x0000000000082947 */ /* 0x002fec0003800000 */
[----:B------:R-:W1:Y:S02]  /*1a2c0*/  SYNCS.PHASECHK.TRANS64.TRYWAIT P2, [R3+URZ+0x2a830], R14 ;  /* 0x02a8300e030075a7 */ /* 0x000e64000804017f */
[----:B-1----:R-:W-:Y:S05]  /*1a2d0*/  @!P2 BRA `(.L_x_1901) ;  /* 0x000000ec000ca947 */ /* 0x002fea0003800000 */
.L_x_1900:
[----:B------:R-:W-:Y:S05]  /*1a2e0*/  BSYNC B1 ;  /* 0x0000000000017941 */ /* 0x000fea0003800000 */
.L_x_1899:
[----:B------:R-:W2:Y:S04]  /*1a2f0*/  LDL.64 R88, [R1+0x38] ;  /* 0x0000380001587983 */ /* 0x000ea80000100a00 */
[----:B------:R-:W3:Y:S04]  /*1a300*/  LDL.64 R220, [R1+0x30] ;  /* 0x0000300001dc7983 */ /* 0x000ee80000100a00 */
[----:B------:R-:W4:Y:S01]  /*1a310*/  LDL.64 R218, [R1+0x28] ;  /* 0x0000280001da7983 */ /* 0x000f220000100a00 */
[----:B------:R-:W-:-:S03]  /*1a320*/  R2UR UR6, R12 ;  /* 0x000000000c0672ca */ /* 0x000fc600000e0000 */
[----:B------:R-:W5:Y:S01]  /*1a330*/  LDL.64 R216, [R1+0x20] ;  /* 0x0000200001d87983 */ /* 0x000f620000100a00 */
[----:B------:R-:W-:Y:S01]  /*1a340*/  R2UR UR7, R13 ;  /* 0x000000000d0772ca */ /* 0x000fe200000e0000 */
[----:B01----:R-:W-:Y:S01]  /*1a350*/  VIADD R14, R12, 0x2 ;  /* 0x000000020c0e7836 */ /* 0x003fe20000000000 */
[----:B------:R-:W-:Y:S01]  /*1a360*/  MOV R15, 0x40000040 ;  /* 0x40000040000f7802 */ /* 0x000fe20000000f00 */
        /* <DEDUP_REMOVED lines=171> */
.L_x_1902:
[----:B------:R-:W-:Y:S02]  /*1ae20*/  SHF.L.U32 R3, R21, 0x1f, RZ ;  /* 0x0000001f15037819 */ /* 0x000fe400000006ff */
[----:B------:R-:W-:-:S04]  /*1ae30*/  LEA R12, R198, R16, 0x3 ;  /* 0x00000010c60c7211 */ /* 0x000fc800078e18ff */
[----:B------:R0:W1:Y:S01]  /*1ae40*/  SYNCS.PHASECHK.TRANS64.TRYWAIT P2, [R12+URZ+0x2a850], R3 ;  /* 0x02a850030c0075a7 */ /* 0x000062000804017f */
[----:B------:R-:W-:Y:S05]  /*1ae50*/  @!P0 BRA `(.L_x_1903) ;  /* 0x0000000000048947 */ /* 0x000fea0003800000 */
[----:B------:R-:W-:Y:S01]  /*1ae60*/  BPT.TRAP 0x1 ;  /* 0x000000040000795c */ /* 0x000fe20000300000 */
.L_x_1903:
        /* <DEDUP_REMOVED lines=9> */
.L_x_1905:
[----:B------:R-:W-:Y:S05]  /*1af00*/  BSYNC B1 ;  /* 0x0000000000017941 */ /* 0x000fea0003800000 */
.L_x_1904:
[----:B------:R-:W-:Y:S01]  /*1af10*/  IMAD.MOV.U32 R2, RZ, RZ, R0 ;  /* 0x000000ffff027224 */ /* 0x000fe200078e0000 */
[----:B------:R-:W-:Y:S01]  /*1af20*/  WARPGROUP.ARRIVE ;  /* 0x00000000000079c5 */ /* 0x000fe20000000000 */
[----:B01----:R-:W-:Y:S01]  /*1af30*/  IMAD.MOV.U32 R3, RZ, RZ, 0x40000040 ;  /* 0x40000040ff037424 */ /* 0x003fe200078e00ff */
[----:B------:R-:W-:Y:S01]  /*1af40*/  ISETP.NE.AND P2, PT, R203, 0x1, PT ;  /* 0x00000001cb00780c */ /* 0x000fe20003f45270 */
[----:B------:R-:W-:Y:S01]  /*1af50*/  ULOP3.LUT UR4, URZ, UR51, URZ, 0x33, !UPT ;  /* 0x000000333f047292 */ /* 0x000fe2000f8e333f */
[----:B------:R-:W-:Y:S01]  /*1af60*/  R2UR UR6, R2 ;  /* 0x00000000020672ca */ /* 0x000fe200000e0000 */
[----:B------:R-:W-:Y:S01]  /*1af70*/  VIADD R2, R0, 0x80 ;  /* 0x0000008000027836 */ /* 0x000fe20000000000 */
[----:B------:R-:W-:Y:S01]  /*1af80*/  R2UR UR7, R3 ;  /* 0x00000000030772ca */ /* 0x000fe200000e0000 */
[----:B------:R-:W-:Y:S01]  /*1af90*/  IMAD.MOV.U32 R3, RZ, RZ, 0x40000040 ;  /* 0x40000040ff037424 */ /* 0x000fe200078e00ff */
[----:B------:R-:W-:-:S11]  /*1afa0*/  IADD3 R15, R181, R177, RZ ;  /* 0x000000b1b50f7210 */ /* 0x000fd60007ffe0ff */
        /* <DEDUP_REMOVED lines=26> */
[----:B------:R-:W0:Y:S01]  /*1b150*/  @P2 LDC R0, c[0x0][0x44c] ;  /* 0x00011300ff002b82 */ /* 0x000e220000000800 */
[----:B------:R-:W-:Y:S02]  /*1b160*/  WARPGROUP.DEPBAR.LE gsb0, 0x0 ;  /* 0x00008000000079c5 */ /* 0x000fe40000010000 */
[----:B------:R-:W-:-:S08]  /*1b170*/  WARPGROUP.ARRIVE ;  /* 0x00000000000079c5 */ /* 0x000fd00000000000 */
[----:B------:R-:W-:Y:S01]  /*1b180*/  HGMMA.64x128x16.F32 R24, R140, gdesc[UR4].tnspB, R24, gsb0 ;  /* 0x41e000048c187df0 */ /* 0x000fe20008000818 */
[----:B------:R-:W-:Y:S01]  /*1b190*/  R2UR UR6, R2 ;  /* 0x00000000020672ca */ /* 0x000fe200000e0000 */
[----:B0-----:R-:W-:Y:S01]  /*1b1a0*/  @P2 IMAD.HI.U32 R2, R15, R0, RZ ;  /* 0x000000000f022227 */ /* 0x001fe200078e00ff */
[----:B------:R-:W-:Y:S02]  /*1b1b0*/  R2UR UR7, R3 ;  /* 0x00000000030772ca */ /* 0x000fe400000e0000 */
[----:B------:R-:W0:Y:S01]  /*1b1c0*/  @P2 LDC R3, c[0x0][0x450] ;  /* 0x00011400ff032b82 */ /* 0x000e220000000800 */
[----:B------:R-:W-:-:S04]  /*1b1d0*/  @!P1 IMAD R0, R4, 0x8, R16 ;  /* 0x0000000804009824 */ /* 0x000fc800078e0210 */
[----:B------:R-:W-:-:S05]  /*1b1e0*/  @!P1 VIADD R0, R0, 0x2a840 ;  /* 0x0002a84000009836 */ /* 0x000fca0000000000 */
[----:B------:R-:W-:Y:S02]  /*1b1f0*/  @!P1 PRMT R0, RZ, 0x654, R0 ;  /* 0x00000654ff009816 */ /* 0x000fe40000000000 */
[----:B0-----:R-:W-:Y:S02]  /*1b200*/  @P2 SHF.R.U32.HI R15, RZ, R3, R2 ;  /* 0x00000003ff0f2219 */ /* 0x001fe40000011602 */
[----:B------:R-:W-:-:S03]  /*1b210*/  ISETP.GE.AND P2, PT, R20, 0x1, PT ;  /* 0x000000011400780c */ /* 0x000fc60003f46270 */
[----:B------:R-:W0:Y:S01]  /*1b220*/  SHFL.IDX PT, R2, R15, RZ, 0x1c1f ;  /* 0x001c1fff0f027589 */ /* 0x000e2200000e0000 */
[----:B------:R-:W-:Y:S02]  /*1b230*/  WARPGROUP.DEPBAR.LE gsb0, 0x0 ;  /* 0x00008000000079c5 */ /* 0x000fe40000010000 */
[----:B------:R-:W-:Y:S01]  /*1b240*/  WARPGROUP.ARRIVE ;  /* 0x00000000000079c5 */ /* 0x000fe20000000000 */
[----:B------:R-:W-:-:S04]  /*1b250*/  IMAD R140, R10, -0x60, RZ ;  /* 0xffffffa00a8c7824 */ /* 0x000fc800078e02ff */
[----:B------:R-:W-:Y:S01]  /*1b260*/  VIADD R3, R140, 0x1 ;  /* 0x000000018c037836 */ /* 0x000fe20000000000 */
[----:B------:R-:W-:Y:S03]  /*1b270*/  HGMMA.64x128x16.F32 R24, R136, gdesc[UR4].tnspB, R24, gsb0 ;  /* 0x41e0000488187df0 */ /* 0x000fe60008000818 */
[----:B------:R-:W-:-:S04]  /*1b280*/  IMAD R3, R180, -0x2, R3 ;  /* 0xfffffffeb4037824 */ /* 0x000fc800078e0203 */
[----:B------:R-:W-:Y:S01]  /*1b290*/  VIADD R7, R3, 0xffffffff ;  /* 0xffffffff03077836 */ /* 0x000fe20000000000 */
[----:B------:R-:W-:-:S05]  /*1b2a0*/  IADD3 R13, -R163, R3, R164 ;  /* 0x00000003a30d7210 */ /* 0x000fca0007ffe1a4 */
[C---:B------:R-:W-:Y:S02]  /*1b2b0*/  VIADD R21, R13.reuse, UR50 ;  /* 0x000000320d157c36 */ /* 0x040fe40008000000 */
[----:B------:R-:W-:Y:S01]  /*1b2c0*/  VIADD R13, R13, UR4 ;  /* 0x000000040d0d7c36 */ /* 0x000fe20008000000 */
[----:B------:R-:W-:Y:S02]  /*1b2d0*/  WARPGROUP.DEPBAR.LE gsb0, 0x0 ;  /* 0x00008000000079c5 */ /* 0x000fe40000010000 */
[----:B------:R1:W-:Y:S01]  /*1b2e0*/  @!P1 SYNCS.ARRIVE.TRANS64.RED.A1T0 RZ, [R0+URZ], RZ ;  /* 0x000000ff00ff99a7 */ /* 0x0003e2000810043f */
[----:B0-----:R-:W-:Y:S01]  /*1b2f0*/  IADD3 R139, R21, R2, RZ ;  /* 0x00000002158b7210 */ /* 0x001fe20007ffe0ff */
[----:B------:R-:W-:Y:S01]  /*1b300*/  IMAD.IADD R137, R13, 0x1, R2 ;  /* 0x000000010d897824 */ /* 0x000fe200078e0202 */
[----:B------:R-:W-:Y:S06]  /*1b310*/  @!P2 BRA `(.L_x_1907) ;  /* 0x000000000054a947 */ /* 0x000fec0003800000 */
[----:B-1----:R-:W-:Y:S01]  /*1b320*/  IADD3 R0, -R163, R164, R2 ;  /* 0x000000a4a3007210 */ /* 0x002fe20007ffe102 */
        /* <DEDUP_REMOVED lines=11> */
.L_x_1909:
[----:B------:R-:W-:-:S05]  /*1b3e0*/  IMAD.U32 R4, RZ, RZ, UR39 ;  /* 0x00000027ff047e24 */ /* 0x000fca000f8e00ff */
[----:B------:R-:W-:-:S13]  /*1b3f0*/  ISETP.NE.AND P2, PT, R4, 0x1, PT ;  /* 0x000000010400780c */ /* 0x000fda0003f45270 */
[----:B------:R-:W0:Y:S02]  /*1b400*/  @P2 LDC.64 R2, c[0x0][0x9e8] ;  /* 0x00027a00ff022b82 */ /* 0x000e240000000a00 */
[----:B0-----:R-:W-:-:S05]  /*1b410*/  @P2 IMAD.HI.U32 R2, R0, R2, RZ ;  /* 0x0000000200022227 */ /* 0x001fca00078e00ff */
[----:B------:R-:W-:-:S07]  /*1b420*/  @P2 SHF.R.U32.HI R0, RZ, R3, R2 ;  /* 0x00000003ff002219 */ /* 0x000fce0000011602 */
.L_x_1910:
[----:B------:R-:W-:Y:S05]  /*1b430*/  BSYNC B1 ;  /* 0x0000000000017941 */ /* 0x000fea0003800000 */
.L_x_1908:
[----:B------:R-:W-:-:S05]  /*1b440*/  IMAD R0, R0, R4, R7 ;  /* 0x0000000400007224 */ /* 0x000fca00078e0207 */
[----:B------:R-:W-:Y:S02]  /*1b450*/  VIADDMNMX R139, R0, R4, R139, PT ;  /* 0x00000004008b7246 */ /* 0x000fe4000380018b */
[----:B------:R-:W-:-:S07]  /*1b460*/  VIMNMX R137, R137, R0, !PT ;  /* 0x0000000089897248 */ /* 0x000fce0007fe0100 */
.L_x_1907:
[C---:B------:R-:W-:Y:S01]  /*1b470*/  ISETP.GE.AND P2, PT, R140.reuse, 0x2, PT ;  /* 0x000000028c00780c */ /* 0x040fe20003f46270 */
[----:B------:R-:W0:Y:S01]  /*1b480*/  SHFL.IDX PT, R2, R15, 0x1, 0x1c1f ;  /* 0x003c1f000f027f89 */ /* 0x000e2200000e0000 */
[C---:B------:R-:W-:Y:S02]  /*1b490*/  ISETP.GE.AND P5, PT, R140.reuse, 0xa, PT ;  /* 0x0000000a8c00780c */ /* 0x040fe40003fa6270 */
[----:B------:R-:W-:Y:S02]  /*1b4a0*/  ISETP.GT.AND P3, PT, R137, 0x1, !P2 ;  /* 0x000000018900780c */ /* 0x000fe40005764270 */
[----:B------:R-:W-:Y:S02]  /*1b4b0*/  P2R R143, PR, RZ, 0x20 ;  /* 0x00000020ff8f7803 */ /* 0x000fe40000000000 */
[----:B------:R-:W-:Y:S02]  /*1b4c0*/  ISETP.LT.OR P4, PT, R139, 0x2, P3 ;  /* 0x000000028b00780c */ /* 0x000fe40001f81670 */
[----:B------:R-:W-:-:S02]  /*1b4d0*/  ISETP.GE.AND P3, PT, R140, 0x9, PT ;  /* 0x000000098c00780c */ /* 0x000fc40003f66270 */
[----:B-1----:R-:W-:Y:S02]  /*1b4e0*/  FSEL R0, R89, -INF , !P4 ;  /* 0xff80000059007808 */ /* 0x002fe40006000000 */
[----:B------:R-:W-:-:S04]  /*1b4f0*/  ISETP.GT.AND P4, PT, R137, 0x8, !P3 ;  /* 0x000000088900780c */ /* 0x000fc80005f84270 */
[----:B------:R-:W-:-:S04]  /*1b500*/  ISETP.LT.OR P4, PT, R139, 0x9, P4 ;  /* 0x000000098b00780c */ /* 0x000fc80002781670 */
[----:B------:R-:W-:Y:S02]  /*1b510*/  FSEL R92, R92, -INF , !P4 ;  /* 0xff8000005c5c7808 */ /* 0x000fe40006000000 */
[----:B------:R-:W-:Y:S01]  /*1b520*/  ISETP.GT.AND P4, PT, R137, 0x9, !P5 ;  /* 0x000000098900780c */ /* 0x000fe20006f84270 */
[--C-:B0-----:R-:W-:Y:S01]  /*1b530*/  IMAD.IADD R21, R21, 0x1, R2.reuse ;  /* 0x0000000115157824 */ /* 0x101fe200078e0202 */
[----:B------:R-:W-:Y:S01]  /*1b540*/  ISETP.GE.AND P5, PT, R140, 0x11, PT ;  /* 0x000000118c00780c */ /* 0x000fe20003fa6270 */
[----:B------:R-:W-:Y:S01]  /*1b550*/  IMAD.IADD R13, R13, 0x1, R2 ;  /* 0x000000010d0d7824 */ /* 0x000fe200078e0202 */
        /* <DEDUP_REMOVED lines=118> */
.L_x_1913:
[----:B------:R-:W-:-:S04]  /*1bcc0*/  MOV R154, UR39 ;  /* 0x00000027009a7c02 */ /* 0x000fc80008000f00 */
[----:B------:R-:W-:-:S13]  /*1bcd0*/  ISETP.NE.AND P6, PT, R154, 0x1, PT ;  /* 0x000000019a00780c */ /* 0x000fda0003fc5270 */
[----:B------:R-:W0:Y:S02]  /*1bce0*/  @P6 LDC.64 R2, c[0x0][0x9e8] ;  /* 0x00027a00ff026b82 */ /* 0x000e240000000a00 */
[----:B0-----:R-:W-:-:S05]  /*1bcf0*/  @P6 IMAD.HI.U32 R2, R15, R2, RZ ;  /* 0x000000020f026227 */ /* 0x001fca00078e00ff */
[----:B------:R-:W-:-:S07]  /*1bd00*/  @P6 SHF.R.U32.HI R15, RZ, R3, R2 ;  /* 0x00000003ff0f6219 */ /* 0x000fce0000011602 */
.L_x_1914:
[----:B------:R-:W-:Y:S05]  /*1bd10*/  BSYNC B1 ;  /* 0x0000000000017941 */ /* 0x000fea0003800000 */
.L_x_1912:
[----:B------:R-:W-:-:S05]  /*1bd20*/  IMAD R2, R15, R154, R7 ;  /* 0x0000009a0f027224 */ /* 0x000fca00078e0207 */
[----:B------:R-:W-:Y:S02]  /*1bd30*/  VIADDMNMX R21, R2, R154, R21, PT ;  /* 0x0000009a02157246 */ /* 0x000fe40003800115 */
[----:B------:R-:W-:-:S07]  /*1bd40*/  VIMNMX R13, R13, R2, !PT ;  /* 0x000000020d0d7248 */ /* 0x000fce0007fe0100 */
.L_x_1911:
[C---:B------:R-:W-:Y:S01]  /*1bd50*/  ISETP.GT.AND P2, PT, R13.reuse, 0x1, !P2 ;  /* 0x000000010d00780c */ /* 0x040fe20005744270 */
[----:B------:R-:W-:Y:S01]  /*1bd60*/  IMAD.U32 R7, RZ, RZ, UR38 ;  /* 0x00000026ff077e24 */ /* 0x000fe2000f8e00ff */
[----:B------:R-:W-:Y:S01]  /*1bd70*/  ISETP.GT.AND P3, PT, R13, 0x8, !P3 ;  /* 0x000000080d00780c */ /* 0x000fe20005f64270 */
[----:B------:R-:W-:Y:S01]  /*1bd80*/  @!P1 VIADD R12, R12, 0x2a860 ;  /* 0x0002a8600c0c9836 */ /* 0x000fe20000000000 */
        /* <DEDUP_REMOVED lines=82> */
[----:B0-----:R-:W-:-:S02]  /*1c2b0*/  FMNMX.FTZ R89, R15, R220, !PT ;  /* 0x000000dc0f597209 */ /* 0x001fc40007810000 */
[----:B------:R-:W-:Y:S02]  /*1c2c0*/  FSEL R118, R118, -INF , !P2 ;  /* 0xff80000076767808 */ /* 0x000fe40005000000 */
[----:B------:R-:W-:Y:S01]  /*1c2d0*/  ISETP.NE.AND P2, PT, R151, RZ, PT ;  /* 0x000000ff9700720c */ /* 0x000fe20003f45270 */
        /* <DEDUP_REMOVED lines=40> */
[----:B------:R-:W-:Y:S01]  /*1c560*/  FSEL R108, R135, -INF , !P3 ;  /* 0xff800000876c7808 */ /* 0x000fe20005800000 */
        /* <DEDUP_REMOVED lines=20> */
[--C-:B0-----:R-:W-:Y:S01]  /*1c6b0*/  FFMA.FTZ R92, R100, R7, -R101.reuse ;  /* 0x00000007645c7223 */ /* 0x101fe20000010865 */
[----:B------:R-:W-:Y:S01]  /*1c6c0*/  FMNMX.FTZ R93, R106, R93, !PT ;  /* 0x0000005d6a5d7209 */ /* 0x000fe20007810000 */
[-CC-:B------:R-:W-:Y:S01]  /*1c6d0*/  FFMA.FTZ R100, R142, R7.reuse, -R101.reuse ;  /* 0x000000078e647223 */ /* 0x180fe20000010865 */
[-CC-:B------:R-:W-:Y:S01]  /*1c6e0*/  FFMA.FTZ R142, R124, R7.reuse, -R101.reuse ;  /* 0x000000077c8e7223 */ /* 0x180fe20000010865 */
[----:B------:R-:W-:Y:S01]  /*1c6f0*/  FFMA.FTZ R140, R140, R7, -R101 ;  /* 0x000000078c8c7223 */ /* 0x000fe20000010865 */
[----:B------:R-:W-:-:S02]  /*1c700*/  FMNMX.FTZ R93, R198, R93, !PT ;  /* 0x0000005dc65d7209 */ /* 0x000fc40007810000 */
[----:B------:R-:W-:Y:S01]  /*1c710*/  MUFU.EX2 R15, R15 ;  /* 0x0000000f000f7308 */ /* 0x000fe20000000800 */
[--C-:B-1----:R-:W-:Y:S01]  /*1c720*/  FFMA.FTZ R96, R138, R7, -R101.reuse ;  /* 0x000000078a607223 */ /* 0x102fe20000010865 */
[----:B------:R-:W-:Y:S01]  /*1c730*/  FMNMX.FTZ R93, R110, R93, !PT ;  /* 0x0000005d6e5d7209 */ /* 0x000fe20007810000 */
[----:B------:R-:W-:-:S03]  /*1c740*/  FFMA.FTZ R138, R132, R7, -R101 ;  /* 0x00000007848a7223 */ /* 0x000fc60000010865 */
[----:B------:R-:W-:Y:S02]  /*1c750*/  FMNMX.FTZ R93, R200, R93, !PT ;  /* 0x0000005dc85d7209 */ /* 0x000fe40007810000 */
[----:B------:R-:W-:Y:S02]  /*1c760*/  MUFU.EX2 R88, R88 ;  /* 0x0000005800587308 */ /* 0x000fe40000000800 */
[----:B------:R-:W-:-:S04]  /*1c770*/  FMNMX.FTZ R93, R114, R93, !PT ;  /* 0x0000005d725d7209 */ /* 0x000fc80007810000 */
[----:B------:R-:W-:Y:S02]  /*1c780*/  FMNMX.FTZ R95, R210, R93, !PT ;  /* 0x0000005dd25f7209 */ /* 0x000fe40007810000 */
[----:B------:R0:W-:Y:S02]  /*1c790*/  MUFU.EX2 R93, R136 ;  /* 0x00000088005d7308 */ /* 0x0001e40000000800 */
[----:B------:R-:W-:-:S04]  /*1c7a0*/  FMNMX.FTZ R95, R118, R95, !PT ;  /* 0x0000005f765f7209 */ /* 0x000fc80007810000 */
[----:B------:R-:W-:Y:S02]  /*1c7b0*/  FMNMX.FTZ R97, R212, R95, !PT ;  /* 0x0000005fd4617209 */ /* 0x000fe40007810000 */
[----:B------:R1:W-:Y:S01]  /*1c7c0*/  MUFU.EX2 R95, R104 ;  /* 0x00000068005f7308 */ /* 0x0003e20000000800 */
[----:B0-----:R-:W-:Y:S01]  /*1c7d0*/  FFMA.FTZ R136, R128, R7, -R101 ;  /* 0x0000000780887223 */ /* 0x001fe20000010865 */
[----:B------:R-:W-:-:S04]  /*1c7e0*/  FMNMX.FTZ R97, R122, R97, !PT ;  /* 0x000000617a617209 */ /* 0x000fc80007810000 */
[----:B------:R-:W-:Y:S02]  /*1c7f0*/  FMNMX.FTZ R97, R214, R97, !PT ;  /* 0x00000061d6617209 */ /* 0x000fe40007810000 */
[----:B------:R-:W-:Y:S01]  /*1c800*/  MUFU.EX2 R90, R90 ;  /* 0x0000005a005a7308 */ /* 0x000fe20000000800 */
[----:B-1----:R-:W-:Y:S01]  /*1c810*/  FFMA.FTZ R104, R148, R7, -R101 ;  /* 0x0000000794687223 */ /* 0x002fe20000010865 */
[----:B------:R-:W-:-:S04]  /*1c820*/  FMNMX.FTZ R97, R126, R97, !PT ;  /* 0x000000617e617209 */ /* 0x000fc80007810000 */
[----:B------:R-:W-:Y:S02]  /*1c830*/  FMNMX.FTZ R97, R216, R97, !PT ;  /* 0x00000061d8617209 */ /* 0x000fe40007810000 */
[----:B------:R-:W0:Y:S02]  /*1c840*/  MUFU.EX2 R14, R14 ;  /* 0x0000000e000e7308 */ /* 0x000e240000000800 */
[----:B------:R-:W-:-:S04]  /*1c850*/  FMNMX.FTZ R97, R130, R97, !PT ;  /* 0x0000006182617209 */ /* 0x000fc80007810000 */
[----:B------:R-:W-:Y:S02]  /*1c860*/  FMNMX.FTZ R97, R218, R97, !PT ;  /* 0x00000061da617209 */ /* 0x000fe40007810000 */
[----:B------:R-:W-:Y:S02]  /*1c870*/  MUFU.EX2 R92, R92 ;  /* 0x0000005c005c7308 */ /* 0x000fe40000000800 */
[----:B------:R-:W-:-:S04]  /*1c880*/  FMNMX.FTZ R97, R134, R97, !PT ;  /* 0x0000006186617209 */ /* 0x000fc80007810000 */
[----:B------:R-:W-:Y:S01]  /*1c890*/  FMNMX.FTZ R0, R108, R97, !PT ;  /* 0x000000616c007209 */ /* 0x000fe20007810000 */
[----:B------:R-:W-:Y:S01]  /*1c8a0*/  FFMA.FTZ R97, R116, R7, -R101 ;  /* 0x0000000774617223 */ /* 0x000fe20000010865 */
[----:B------:R-:W1:Y:S01]  /*1c8b0*/  MUFU.EX2 R96, R96 ;  /* 0x0000006000607308 */ /* 0x000e620000000800 */
[----:B0-----:R-:W-:Y:S02]  /*1c8c0*/  F2FP.F16.F32.PACK_AB R152, R14, R91 ;  /* 0x0000005b0e98723e */ /* 0x001fe400000000ff */
[----:B------:R-:W0:Y:S05]  /*1c8d0*/  SHFL.BFLY PT, R103, R0, 0x2, 0x1f ;  /* 0x0c401f0000677f89 */ /* 0x000e2a00000e0000 */
[----:B------:R-:W2:Y:S08]  /*1c8e0*/  MUFU.EX2 R100, R100 ;  /* 0x0000006400647308 */ /* 0x000eb00000000800 */
[----:B------:R-:W-:Y:S01]  /*1c8f0*/  MUFU.EX2 R21, R21 ;  /* 0x0000001500157308 */ /* 0x000fe20000000800 */
[----:B-1----:R-:W-:-:S07]  /*1c900*/  F2FP.F16.F32.PACK_AB R148, R96, R95 ;  /* 0x0000005f6094723e */ /* 0x002fce00000000ff */
[----:B------:R-:W-:Y:S01]  /*1c910*/  MUFU.EX2 R144, R144 ;  /* 0x0000009000907308 */ /* 0x000fe20000000800 */
[----:B0-----:R-:W-:Y:S01]  /*1c920*/  FMNMX.FTZ R4, R0, R103, !PT ;  /* 0x0000006700047209 */ /* 0x001fe20007810000 */
[----:B------:R-:W-:Y:S01]  /*1c930*/  FFMA.FTZ R103, R150, R7, -R101 ;  /* 0x0000000796677223 */ /* 0x000fe20000010865 */
[----:B------:R-:W-:Y:S02]  /*1c940*/  FSEL R0, R3, RZ, P2 ;  /* 0x000000ff03007208 */ /* 0x000fe40001000000 */
[----:B--2---:R-:W-:Y:S01]  /*1c950*/  F2FP.F16.F32.PACK_AB R150, R100, R13 ;  /* 0x0000000d6496723e */ /* 0x004fe200000000ff */
[----:B------:R-:W0:Y:S02]  /*1c960*/  SHFL.BFLY PT, R107, R4, 0x1, 0x1f ;  /* 0x0c201f00046b7f89 */ /* 0x000e2400000e0000 */
        /* <DEDUP_REMOVED lines=45> */
[----:B------:R-:W-:Y:S01]  /*1cc40*/  FADD.FTZ R118, R92, R9 ;  /* 0x000000095c767221 */ /* 0x000fe20000010000 */
[-CC-:B------:R-:W-:Y:S01]  /*1cc50*/  FFMA.FTZ R216, R216, R7.reuse, -R101.reuse ;  /* 0x00000007d8d87223 */ /* 0x180fe20000010865 */
[-CC-:B------:R-:W-:Y:S01]  /*1cc60*/  FFMA.FTZ R130, R130, R7.reuse, -R101.reuse ;  /* 0x0000000782827223 */ /* 0x180fe20000010865 */
[-CC-:B------:R-:W-:Y:S01]  /*1cc70*/  FFMA.FTZ R218, R218, R7.reuse, -R101.reuse ;  /* 0x00000007dada7223 */ /* 0x180fe20000010865 */
[----:B------:R-:W-:Y:S01]  /*1cc80*/  FADD.FTZ R118, R93, R118 ;  /* 0x000000765d767221 */ /* 0x000fe20000010000 */
[-CC-:B------:R-:W-:Y:S01]  /*1cc90*/  FFMA.FTZ R134, R134, R7.reuse, -R101.reuse ;  /* 0x0000000786867223 */ /* 0x180fe20000010865 */
[----:B------:R-:W-:Y:S01]  /*1cca0*/  FFMA.FTZ R101, R108, R7, -R101 ;  /* 0x000000076c657223 */ /* 0x000fe20000010865 */
[----:B------:R-:W3:Y:S01]  /*1ccb0*/  MUFU.EX2 R94, R94 ;  /* 0x0000005e005e7308 */ /* 0x000ee20000000800 */
[----:B-1----:R-:W-:Y:S01]  /*1ccc0*/  FFMA.FTZ R5, R2, R5, R157 ;  /* 0x0000000502057223 */ /* 0x002fe2000001009d */
[----:B------:R-:W-:Y:S01]  /*1ccd0*/  FADD.FTZ R9, R95, R118 ;  /* 0x000000765f097221 */ /* 0x000fe20000010000 */
[C---:B------:R-:W-:Y:S01]  /*1cce0*/  ISETP.GT.AND P2, PT, R10.reuse, R179, PT ;  /* 0x000000b30a00720c */ /* 0x040fe20003f44270 */
[----:B------:R-:W-:-:S02]  /*1ccf0*/  VIADD R10, R10, 0xffffffff ;  /* 0xffffffff0a0a7836 */ /* 0x000fc40000000000 */
[----:B------:R-:W-:Y:S01]  /*1cd00*/  FADD.FTZ R6, R112, R5 ;  /* 0x0000000570067221 */ /* 0x000fe20000010000 */
[----:B------:R-:W-:Y:S01]  /*1cd10*/  FADD.FTZ R118, R96, R9 ;  /* 0x0000000960767221 */ /* 0x000fe20000010000 */
[----:B------:R-:W-:Y:S01]  /*1cd20*/  F2FP.F16.F32.PACK_AB R156, R88, R15 ;  /* 0x0000000f589c723e */ /* 0x000fe200000000ff */
[----:B------:R-:W1:Y:S01]  /*1cd30*/  MUFU.EX2 R153, R153 ;  /* 0x0000009900997308 */ /* 0x000e620000000800 */
[----:B--2---:R-:W-:Y:S01]  /*1cd40*/  FADD.FTZ R5, R159, R6 ;  /* 0x000000069f057221 */ /* 0x004fe20000010000 */
[----:B------:R-:W-:Y:S01]  /*1cd50*/  FADD.FTZ R9, R13, R118 ;  /* 0x000000760d097221 */ /* 0x000fe20000010000 */
[----:B------:R-:W-:Y:S01]  /*1cd60*/  F2FP.F16.F32.PACK_AB R158, R90, R89 ;  /* 0x000000595a9e723e */ /* 0x000fe200000000ff */
[----:B------:R-:W-:Y:S01]  /*1cd70*/  IMAD.MOV.U32 R198, RZ, RZ, R22 ;  /* 0x000000ffffc67224 */ /* 0x000fe200078e0016 */
[----:B------:R-:W-:Y:S01]  /*1cd80*/  F2FP.F16.F32.PACK_AB R154, R93, R92 ;  /* 0x0000005c5d9a723e */ /* 0x000fe200000000ff */
[----:B------:R-:W-:Y:S01]  /*1cd90*/  FADD.FTZ R118, R100, R9 ;  /* 0x0000000964767221 */ /* 0x000fe20000010000 */
[----:B------:R-:W-:Y:S01]  /*1cda0*/  F2FP.F16.F32.PACK_AB R157, R112, R157 ;  /* 0x0000009d709d723e */ /* 0x000fe200000000ff */
[----:B------:R-:W2:Y:S01]  /*1cdb0*/  MUFU.EX2 R98, R98 ;  /* 0x0000006200627308 */ /* 0x000ea20000000800 */
[C---:B---3--:R-:W-:Y:S01]  /*1cdc0*/  FADD.FTZ R6, R94.reuse, R5 ;  /* 0x000000055e067221 */ /* 0x048fe20000010000 */
[----:B------:R-:W-:Y:S01]  /*1cdd0*/  FADD.FTZ R9, R21, R118 ;  /* 0x0000007615097221 */ /* 0x000fe20000010000 */
[----:B------:R-:W-:-:S03]  /*1cde0*/  F2FP.F16.F32.PACK_AB R159, R94, R159 ;  /* 0x0000009f5e9f723e */ /* 0x000fc600000000ff */
[C---:B------:R-:W-:Y:S01]  /*1cdf0*/  FADD.FTZ R118, R144.reuse, R9 ;  /* 0x0000000990767221 */ /* 0x040fe20000010000 */
[----:B------:R-:W-:Y:S01]  /*1ce00*/  F2FP.F16.F32.PACK_AB R144, R144, R21 ;  /* 0x000000159090723e */ /* 0x000fe200000000ff */
[----:B------:R-:W3:Y:S01]  /*1ce10*/  MUFU.EX2 R155, R155 ;  /* 0x0000009b009b7308 */ /* 0x000ee20000000800 */
[----:B-1----:R-:W-:Y:S01]  /*1ce20*/  FADD.FTZ R5, R153, R6 ;  /* 0x0000000699057221 */ /* 0x002fe20000010000 */
[----:B------:R-:W-:Y:S01]  /*1ce30*/  FADD.FTZ R9, R97, R118 ;  /* 0x0000007661097221 */ /* 0x000fe20000010000 */
[----:B------:R-:W-:-:S03]  /*1ce40*/  IMAD.MOV.U32 R21, RZ, RZ, R23 ;  /* 0x000000ffff157224 */ /* 0x000fc600078e0017 */
[C---:B------:R-:W-:Y:S01]  /*1ce50*/  FADD.FTZ R118, R146.reuse, R9 ;  /* 0x0000000992767221 */ /* 0x040fe20000010000 */
[----:B------:R-:W-:Y:S01]  /*1ce60*/  F2FP.F16.F32.PACK_AB R146, R146, R97 ;  /* 0x000000619292723e */ /* 0x000fe200000000ff */
        /* <DEDUP_REMOVED lines=56> */
[----:B--2---:R-:W-:Y:S01]  /*1d1f0*/  FADD.FTZ R14, R138, R9 ;  /* 0x000000098a0e7221 */ /* 0x004fe20000010000 */
[----:B------:R-:W-:-:S06]  /*1d200*/  MOV R9, R4 ;  /* 0x0000000400097202 */ /* 0x000fcc0000000f00 */
[----:B------:R-:W2:Y:S01]  /*1d210*/  MUFU.EX2 R101, R101 ;  /* 0x0000006500657308 */ /* 0x000ea20000000800 */
[----:B---3--:R-:W-:Y:S01]  /*1d220*/  FADD.FTZ R5, R134, R5 ;  /* 0x0000000586057221 */ /* 0x008fe20000010000 */
[----:B-1----:R-:W-:Y:S01]  /*1d230*/  F2FP.F16.F32.PACK_AB R140, R104, R99 ;  /* 0x00000063688c723e */ /* 0x002fe200000000ff */
[C---:B----4-:R-:W-:Y:S01]  /*1d240*/  FADD.FTZ R6, R11.reuse, R14 ;  /* 0x0000000e0b067221 */ /* 0x050fe20000010000 */
[----:B------:R-:W-:Y:S01]  /*1d250*/  F2FP.F16.F32.PACK_AB R138, R11, R138 ;  /* 0x0000008a0b8a723e */ /* 0x000fe200000000ff */
[----:B------:R-:W-:Y:S02]  /*1d260*/  IMAD.MOV.U32 R11, RZ, RZ, R3 ;  /* 0x000000ffff0b7224 */ /* 0x000fe400078e0003 */
[C---:B--2---:R-:W-:Y:S01]  /*1d270*/  FADD.FTZ R5, R101.reuse, R5 ;  /* 0x0000000565057221 */ /* 0x044fe20000010000 */
[----:B------:R-:W-:Y:S01]  /*1d280*/  F2FP.F16.F32.PACK_AB R139, R101, R134 ;  /* 0x00000086658b723e */ /* 0x000fe200000000ff */
[----:B0-----:R-:W-:Y:S06]  /*1d290*/  @P2 BRA `(.L_x_1915) ;  /* 0xffffffcc00c42947 */ /* 0x001fec000383ffff */
.L_x_1896:
[----:B------:R-:W-:Y:S05]  /*1d2a0*/  BSYNC B0 ;  /* 0x0000000000007941 */ /* 0x000fea0003800000 */
.L_x_1895:
        /* <DEDUP_REMOVED lines=67> */
.L_x_1916:
[----:B------:R-:W-:Y:S01]  /*1d6e0*/  IMAD R13, R22, 0x8, R16 ;  /* 0x00000008160d7824 */ /* 0x000fe200078e0210 */
[----:B------:R-:W-:-:S04]  /*1d6f0*/  SHF.L.U32 R0, R23, 0x1f, RZ ;  /* 0x0000001f17007819 */ /* 0x000fc800000006ff */
[----:B------:R0:W1:Y:S01]  /*1d700*/  SYNCS.PHASECHK.TRANS64.TRYWAIT P2, [R13+URZ+0x2a850], R0 ;  /* 0x02a850000d0075a7 */ /* 0x000062000804017f */
[----:B------:R-:W-:Y:S05]  /*1d710*/  @!P0 BRA `(.L_x_1917) ;  /* 0x0000000000048947 */ /* 0x000fea0003800000 */
[----:B------:R-:W-:Y:S01]  /*1d720*/  BPT.TRAP 0x1 ;  /* 0x000000040000795c */ /* 0x000fe20000300000 */
.L_x_1917:
        /* <DEDUP_REMOVED lines=9> */
.L_x_1919:
[----:B------:R-:W-:Y:S05]  /*1d7c0*/  BSYNC B0 ;  /* 0x0000000000007941 */ /* 0x000fea0003800000 */
.L_x_1918:
[----:B------:R-:W-:Y:S01]  /*1d7d0*/  IMAD.MOV.U32 R9, RZ, RZ, 0x40000040 ;  /* 0x40000040ff097424 */ /* 0x000fe200078e00ff */
[C---:B------:R-:W-:Y:S01]  /*1d7e0*/  R2UR UR6, R8.reuse ;  /* 0x00000000080672ca */ /* 0x040fe200000e0000 */
[----:B------:R-:W-:Y:S01]  /*1d7f0*/  WARPGROUP.ARRIVE ;  /* 0x00000000000079c5 */ /* 0x000fe20000000000 */
[----:B------:R-:W-:Y:S01]  /*1d800*/  VIADD R10, R8, 0x80 ;  /* 0x00000080080a7836 */ /* 0x000fe20000000000 */
[----:B01----:R-:W0:Y:S01]  /*1d810*/  SHFL.BFLY PT, R0, R5, 0x2, 0x1f ;  /* 0x0c401f0005007f89 */ /* 0x003e2200000e0000 */
[----:B------:R-:W-:Y:S01]  /*1d820*/  R2UR UR7, R9 ;  /* 0x00000000090772ca */ /* 0x000fe200000e0000 */
[----:B------:R-:W-:Y:S01]  /*1d830*/  IMAD.MOV.U32 R11, RZ, RZ, 0x40000040 ;  /* 0x40000040ff0b7424 */ /* 0x000fe200078e00ff */
[----:B------:R-:W-:Y:S01]  /*1d840*/  IADD3 R22, R22, 0x1, RZ ;  /* 0x0000000116167810 */ /* 0x000fe20007ffe0ff */
[----:B------:R-:W-:Y:S02]  /*1d850*/  IMAD.MOV.U32 R9, RZ, RZ, 0x40000040 ;  /* 0x40000040ff097424 */ /* 0x000fe400078e00ff */
[----:B------:R-:W-:Y:S01]  /*1d860*/  IMAD.MOV.U32 R20, RZ, RZ, -0x800000 ;  /* 0xff800000ff147424 */ /* 0x000fe200078e00ff */
[----:B------:R-:W-:Y:S01]  /*1d870*/  ISETP.NE.AND P2, PT, R22, 0x2, PT ;  /* 0x000000021600780c */ /* 0x000fe20003f45270 */
[----:B------:R-:W-:-:S03]  /*1d880*/  VIADD R187, R187, 0x1 ;  /* 0x00000001bbbb7836 */ /* 0x000fc60000000000 */
[----:B------:R-:W-:-:S03]  /*1d890*/  SEL R22, R22, RZ, P2 ;  /* 0x000000ff16167207 */ /* 0x000fc60001000000 */
[----:B------:R-:W-:Y:S01]  /*1d8a0*/  HGMMA.64x128x16.F32 R24, R156, gdesc[UR4].tnspB, R24, gsb0 ;  /* 0x41e000049c187df0 */ /* 0x000fe20008000818 */
[----:B------:R-:W-:Y:S01]  /*1d8b0*/  R2UR UR6, R10 ;  /* 0x000000000a0672ca */ /* 0x000fe200000e0000 */
[----:B------:R-:W-:Y:S01]  /*1d8c0*/  VIADD R10, R8, 0x100 ;  /* 0x00000100080a7836 */ /* 0x000fe20000000000 */
[----:B------:R-:W-:Y:S02]  /*1d8d0*/  R2UR UR7, R11 ;  /* 0x000000000b0772ca */ /* 0x000fe400000e0000 */
[----:B------:R-:W-:Y:S01]  /*1d8e0*/  MOV R11, 0x40000040 ;  /* 0x40000040000b7802 */ /* 0x000fe20000000f00 */
[----:B0-----:R-:W-:Y:S01]  /*1d8f0*/  FADD.FTZ R2, R0, R5 ;  /* 0x0000000500027221 */ /* 0x001fe20000010000 */
[----:B------:R-:W-:Y:S01]  /*1d900*/  IMAD.MOV.U32 R5, RZ, RZ, RZ ;  /* 0x000000ffff057224 */ /* 0x000fe200078e00ff */
        /* <DEDUP_REMOVED lines=19> */
[----:B------:R-:W-:Y:S02]  /*1da40*/  R2UR UR7, R11 ;  /* 0x000000000b0772ca */ /* 0x000fe400000e0000 */
[----:B------:R-:W0:Y:S02]  /*1da50*/  SHFL.BFLY PT, R11, R2, 0x1, 0x1f ;  /* 0x0c201f00020b7f89 */ /* 0x000e2400000e0000 */
[----:B0-----:R-:W-:Y:S01]  /*1da60*/  FADD.FTZ R14, R2, R11 ;  /* 0x0000000b020e7221 */ /* 0x001fe20000010000 */
[----:B------:R-:W-:-:S04]  /*1da70*/  @!P1 VIADD R11, R13, 0x2a860 ;  /* 0x0002a8600d0b9836 */ /* 0x000fc80000000000 */
[----:B------:R-:W-:Y:S02]  /*1da80*/  FSETP.NE.FTZ.AND P3, PT, R14, RZ, PT ;  /* 0x000000ff0e00720b */ /* 0x000fe40003f75000 */
[----:B------:R-:W-:-:S11]  /*1da90*/  @!P1 PRMT R11, RZ, 0x654, R11 ;  /* 0x00000654ff0b9816 */ /* 0x000fd6000000000b */
[----:B------:R-:W0:Y:S01]  /*1daa0*/  @P3 MUFU.LG2 R10, R14 ;  /* 0x0000000e000a3308 */ /* 0x000e220000000c00 */
[----:B------:R-:W-:Y:S01]  /*1dab0*/  @P3 FMUL.FTZ R16, R7, 0.69314718246459960938 ;  /* 0x3f31721807103820 */ /* 0x000fe20000410000 */
[----:B------:R-:W-:Y:S02]  /*1dac0*/  WARPGROUP.DEPBAR.LE gsb0, 0x0 ;  /* 0x00008000000079c5 */ /* 0x000fe40000010000 */
[----:B------:R-:W-:-:S06]  /*1dad0*/  WARPGROUP.ARRIVE ;  /* 0x00000000000079c5 */ /* 0x000fcc0000000000 */
[----:B------:R-:W-:Y:S01]  /*1dae0*/  HGMMA.64x128x16.F32 R24, R140, gdesc[UR4].tnspB, R24, gsb0 ;  /* 0x41e000048c187df0 */ /* 0x000fe20008000818 */
[----:B------:R-:W-:Y:S01]  /*1daf0*/  R2UR UR6, R8 ;  /* 0x00000000080672ca */ /* 0x000fe200000e0000 */
[----:B------:R-:W-:Y:S01]  /*1db00*/  IMAD.MOV.U32 R8, RZ, RZ, RZ ;  /* 0x000000ffff087224 */ /* 0x000fe200078e00ff */
[----:B------:R-:W-:Y:S02]  /*1db10*/  R2UR UR7, R9 ;  /* 0x00000000090772ca */ /* 0x000fe400000e0000 */
[----:B------:R-:W1:Y:S03]  /*1db20*/  SHFL.BFLY PT, R9, R6, 0x2, 0x1f ;  /* 0x0c401f0006097f89 */ /* 0x000e6600000e0000 */
[----:B------:R-:W-:Y:S01]  /*1db30*/  @P3 MUFU.RCP R8, R14 ;  /* 0x0000000e00083308 */ /* 0x000fe20000001000 */
[----:B-1----:R-:W-:-:S05]  /*1db40*/  FADD.FTZ R9, R9, R6 ;  /* 0x0000000609097221 */ /* 0x002fca0000010000 */
[----:B------:R-:W1:Y:S02]  /*1db50*/  SHFL.BFLY PT, R0, R9, 0x1, 0x1f ;  /* 0x0c201f0009007f89 */ /* 0x000e6400000e0000 */
[----:B-1----:R-:W-:Y:S01]  /*1db60*/  FADD.FTZ R12, R9, R0 ;  /* 0x00000000090c7221 */ /* 0x002fe20000010000 */
[----:B------:R-:W-:Y:S01]  /*1db70*/  SEL R0, RZ, 0x1, P2 ;  /* 0x00000001ff007807 */ /* 0x000fe20001000000 */
[----:B0-----:R-:W-:-:S03]  /*1db80*/  @P3 FMUL.FTZ R9, R10, 0.69314718246459960938 ;  /* 0x3f3172180a093820 */ /* 0x001fc60000410000 */
[----:B------:R-:W-:Y:S01]  /*1db90*/  FSETP.NE.FTZ.AND P0, PT, R12, RZ, PT ;  /* 0x000000ff0c00720b */ /* 0x000fe20003f15000 */
[----:B------:R-:W-:Y:S01]  /*1dba0*/  @P3 FFMA.FTZ R20, R16, R4, R9 ;  /* 0x0000000410143223 */ /* 0x000fe20000010009 */
[----:B------:R-:W-:Y:S01]  /*1dbb0*/  LOP3.LUT R23, R23, R0, RZ, 0x3c, !PT ;  /* 0x0000000017177212 */ /* 0x000fe200078e3cff */
[----:B------:R-:W-:-:S10]  /*1dbc0*/  IMAD.MOV.U32 R0, RZ, RZ, -0x800000 ;  /* 0xff800000ff007424 */ /* 0x000fd400078e00ff */
[----:B------:R-:W0:Y:S01]  /*1dbd0*/  @P0 MUFU.LG2 R6, R12 ;  /* 0x0000000c00060308 */ /* 0x000e220000000c00 */
[----:B------:R-:W-:-:S07]  /*1dbe0*/  @P0 FMUL.FTZ R2, R7, 0.69314718246459960938 ;  /* 0x3f31721807020820 */ /* 0x000fce0000410000 */
        /* <DEDUP_REMOVED lines=8> */
[----:B------:R0:W-:Y:S01]  /*1dc70*/  @!P1 SYNCS.ARRIVE.TRANS64.RED.A1T0 RZ, [R11+URZ], RZ ;  /* 0x000000ff0bff99a7 */ /* 0x0001e2000810043f */
[-C--:B-1----:R-:W-:Y:S01]  /*1dc80*/  FMUL.FTZ R21, R36, R5.reuse ;  /* 0x0000000524157220 */ /* 0x082fe20000410000 */
        /* <DEDUP_REMOVED lines=62> */
[----:B0-----:R-:W-:-:S07]  /*1e070*/  FMUL.FTZ R87, R87, R8 ;  /* 0x0000000857577220 */ /* 0x001fce0000410000 */
.L_x_1781:
        /* <DEDUP_REMOVED lines=10> */
[----:B------:R-:W-:Y:S01]  /*1e120*/  ULDC.64 UR4, c[0x0][0xc00] ;  /* 0x0003000000047ab9 */ /* 0x000fe20000000a00 */
[----:B------:R-:W-:Y:S01]  /*1e130*/  F2FP.F16.F32.PACK_AB R35, R35, R70 ;  /* 0x000000462323723e */ /* 0x000fe200000000ff */
[----:B------:R-:W-:Y:S01]  /*1e140*/  ULDC.64 UR6, c[0x0][0x208] ;  /* 0x0000820000067ab9 */ /* 0x000fe20000000a00 */
[----:B------:R-:W-:Y:S02]  /*1e150*/  F2FP.F16.F32.PACK_AB R36, R73, R36 ;  /* 0x000000244924723e */ /* 0x000fe400000000ff */
[----:B------:R-:W-:Y:S02]  /*1e160*/  F2FP.F16.F32.PACK_AB R37, R37, R74 ;  /* 0x0000004a2525723e */ /* 0x000fe400000000ff */
[----:B------:R-:W-:Y:S02]  /*1e170*/  F2FP.F16.F32.PACK_AB R39, R39, R78 ;  /* 0x0000004e2727723e */ /* 0x000fe400000000ff */
[----:B------:R-:W-:-:S02]  /*1e180*/  MOV R2, R16 ;  /* 0x0000001000027202 */ /* 0x000fc40000000f00 */
[----:B--2---:R-:W-:-:S03]  /*1e190*/  MOV R3, R5 ;  /* 0x0000000500037202 */ /* 0x004fc60000000f00 */
[----:B------:R-:W-:-:S03]  /*1e1a0*/  IMAD.WIDE R4, R225, 0x2, R2 ;  /* 0x00000002e1047825 */ /* 0x000fc600078e0202 */
[C---:B------:R-:W-:Y:S02]  /*1e1b0*/  IADD3 R101, P3, R4.reuse, 0x4000, RZ ;  /* 0x0000400004657810 */ /* 0x040fe40007f7e0ff */
[C---:B------:R-:W-:Y:S02]  /*1e1c0*/  LOP3.LUT R15, R4.reuse, 0x380, RZ, 0xc0, !PT ;  /* 0x00000380040f7812 */ /* 0x040fe400078ec0ff */
[----:B------:R-:W-:Y:S02]  /*1e1d0*/  IADD3 R79, P4, R4, 0x60, RZ ;  /* 0x00000060044f7810 */ /* 0x000fe40007f9e0ff */
[----:B------:R-:W-:Y:S02]  /*1e1e0*/  LOP3.LUT R14, R101, 0x380, RZ, 0xc0, !PT ;  /* 0x00000380650e7812 */ /* 0x000fe400078ec0ff */
[----:B------:R-:W-:Y:S01]  /*1e1f0*/  SHF.R.U64 R15, R15, 0x3, RZ ;  /* 0x000000030f0f7819 */ /* 0x000fe200000012ff */
[----:B------:R-:W-:Y:S01]  /*1e200*/  IMAD.X R13, RZ, RZ, R5, P4 ;  /* 0x000000ffff0d7224 */ /* 0x000fe200020e0605 */
[----:B------:R-:W-:-:S02]  /*1e210*/  LOP3.LUT R12, R79, 0x380, RZ, 0xc0, !PT ;  /* 0x000003804f0c7812 */ /* 0x000fc400078ec0ff */
[----:B------:R-:W-:Y:S01]  /*1e220*/  SHF.R.U64 R14, R14, 0x3, RZ ;  /* 0x000000030e0e7819 */ /* 0x000fe200000012ff */
[----:B------:R-:W-:Y:S01]  /*1e230*/  BAR.SYNC.DEFER_BLOCKING 0x1, 0x100 ;  /* 0x0044000000007b1d */ /* 0x000fe20000010000 */
[C---:B------:R-:W-:Y:S02]  /*1e240*/  IADD3 R71, P6, R4.reuse, 0x20, RZ ;  /* 0x0000002004477810 */ /* 0x040fe40007fde0ff */
[C---:B------:R-:W-:Y:S02]  /*1e250*/  IADD3 R75, P5, R4.reuse, 0x40, RZ ;  /* 0x00000040044b7810 */ /* 0x040fe40007fbe0ff */
[C---:B------:R-:W-:Y:S01]  /*1e260*/  IADD3 R103, P2, R4.reuse, 0x4020, RZ ;  /* 0x0000402004677810 */ /* 0x040fe20007f5e0ff */
[--C-:B------:R-:W-:Y:S01]  /*1e270*/  IMAD.X R9, RZ, RZ, R5.reuse, P6 ;  /* 0x000000ffff097224 */ /* 0x100fe200030e0605 */
        /* <DEDUP_REMOVED lines=8> */
[----:B------:R-:W-:-:S02]  /*1e300*/  LOP3.LUT R14, R14, R101, RZ, 0x3c, !PT ;  /* 0x000000650e0e7212 */ /* 0x000fc400078e3cff */
[----:B------:R-:W-:Y:S02]  /*1e310*/  LOP3.LUT R12, R12, R79, RZ, 0x3c, !PT ;  /* 0x0000004f0c0c7212 */ /* 0x000fe400078e3cff */
[----:B------:R-:W-:Y:S02]  /*1e320*/  MOV R79, R14 ;  /* 0x0000000e004f7202 */ /* 0x000fe40000000f00 */
[----:B------:R-:W-:Y:S02]  /*1e330*/  F2FP.F16.F32.PACK_AB R15, R55, R54 ;  /* 0x00000036370f723e */ /* 0x000fe400000000ff */
[----:B------:R-:W-:Y:S01]  /*1e340*/  IADD3.X R33, RZ, R5, RZ, P0, !PT ;  /* 0x00000005ff217210 */ /* 0x000fe200007fe4ff */
[----:B------:R-:W2:Y:S01]  /*1e350*/  LDC R55, c[0x0][0xbe8] ;  /* 0x0002fa00ff377b82 */ /* 0x000ea20000000800 */
[----:B------:R-:W-:Y:S02]  /*1e360*/  ISETP.NE.U32.AND P0, PT, RZ, UR4, PT ;  /* 0x00000004ff007c0c */ /* 0x000fe4000bf05070 */
[----:B------:R-:W-:-:S02]  /*1e370*/  LOP3.LUT R8, R71, 0x380, RZ, 0xc0, !PT ;  /* 0x0000038047087812 */ /* 0x000fc400078ec0ff */
[----:B------:R-:W-:Y:S02]  /*1e380*/  MOV R94, R4 ;  /* 0x00000004005e7202 */ /* 0x000fe40000000f00 */
[----:B------:R-:W-:Y:S01]  /*1e390*/  ISETP.NE.AND.EX P0, PT, RZ, UR5, PT, P0 ;  /* 0x00000005ff007c0c */ /* 0x000fe2000bf05300 */
[----:B------:R-:W-:Y:S01]  /*1e3a0*/  ULDC.64 UR4, c[0x0][0xc08] ;  /* 0x0003020000047ab9 */ /* 0x000fe20000000a00 */
[----:B------:R-:W-:Y:S02]  /*1e3b0*/  LOP3.LUT R10, R75, 0x380, RZ, 0xc0, !PT ;  /* 0x000003804b0a7812 */ /* 0x000fe400078ec0ff */
[----:B------:R-:W-:Y:S02]  /*1e3c0*/  F2FP.F16.F32.PACK_AB R5, R32, R99 ;  /* 0x000000632005723e */ /* 0x000fe400000000ff */
[----:B------:R-:W-:Y:S02]  /*1e3d0*/  LOP3.LUT R32, R105, 0x380, RZ, 0xc0, !PT ;  /* 0x0000038069207812 */ /* 0x000fe400078ec0ff */
[----:B-1----:R-:W-:-:S02]  /*1e3e0*/  LOP3.LUT R24, R103, 0x380, RZ, 0xc0, !PT ;  /* 0x0000038067187812 */ /* 0x002fc400078ec0ff */
[----:B------:R-:W-:Y:S02]  /*1e3f0*/  LOP3.LUT R38, R107, 0x380, RZ, 0xc0, !PT ;  /* 0x000003806b267812 */ /* 0x000fe400078ec0ff */
[----:B------:R-:W-:Y:S02]  /*1e400*/  ISETP.NE.U32.AND P2, PT, RZ, UR4, PT ;  /* 0x00000004ff007c0c */ /* 0x000fe4000bf45070 */
[----:B------:R-:W-:Y:S02]  /*1e410*/  SHF.R.U64 R8, R8, 0x3, RZ ;  /* 0x0000000308087819 */ /* 0x000fe400000012ff */
[----:B------:R-:W-:Y:S02]  /*1e420*/  SHF.R.U64 R10, R10, 0x3, RZ ;  /* 0x000000030a0a7819 */ /* 0x000fe400000012ff */
[----:B------:R-:W-:Y:S02]  /*1e430*/  F2FP.F16.F32.PACK_AB R4, R7, R6 ;  /* 0x000000060704723e */ /* 0x000fe400000000ff */
[----:B------:R-:W-:-:S02]  /*1e440*/  F2FP.F16.F32.PACK_AB R6, R91, R28 ;  /* 0x0000001c5b06723e */ /* 0x000fc400000000ff */
[----:B------:R-:W-:Y:S02]  /*1e450*/  SHF.R.U64 R32, R32, 0x3, RZ ;  /* 0x0000000320207819 */ /* 0x000fe400000012ff */
[----:B------:R-:W-:Y:S02]  /*1e460*/  F2FP.F16.F32.PACK_AB R7, R30, R97 ;  /* 0x000000611e07723e */ /* 0x000fe400000000ff */
[----:B------:R-:W-:Y:S02]  /*1e470*/  SHF.R.U64 R24, R24, 0x3, RZ ;  /* 0x0000000318187819 */ /* 0x000fe400000012ff */
[----:B------:R-:W-:Y:S01]  /*1e480*/  SHF.R.U64 R38, R38, 0x3, RZ ;  /* 0x0000000326267819 */ /* 0x000fe200000012ff */
[----:B------:R1:W-:Y:S01]  /*1e490*/  STSM.16.M88.4 [R94], R4 ;  /* 0x000000045e007844 */ /* 0x0003e20000000200 */
[----:B------:R-:W-:Y:S02]  /*1e4a0*/  ISETP.NE.AND.EX P2, PT, RZ, UR5, PT, P2 ;  /* 0x00000005ff007c0c */ /* 0x000fe4000bf45320 */
[----:B------:R-:W-:-:S02]  /*1e4b0*/  LOP3.LUT R8, R8, R71, RZ, 0x3c, !PT ;  /* 0x0000004708087212 */ /* 0x000fc400078e3cff */
[----:B------:R-:W-:Y:S02]  /*1e4c0*/  LOP3.LUT R10, R10, R75, RZ, 0x3c, !PT ;  /* 0x0000004b0a0a7212 */ /* 0x000fe400078e3cff */
[----:B------:R-:W-:Y:S02]  /*1e4d0*/  LOP3.LUT R30, R32, R105, RZ, 0x3c, !PT ;  /* 0x00000069201e7212 */ /* 0x000fe400078e3cff */
[----:B------:R-:W-:Y:S02]  /*1e4e0*/  LOP3.LUT R28, R24, R103, RZ, 0x3c, !PT ;  /* 0x00000067181c7212 */ /* 0x000fe400078e3cff */
[----:B------:R-:W-:Y:S02]  /*1e4f0*/  LOP3.LUT R32, R38, R107, RZ, 0x3c, !PT ;  /* 0x0000006b26207212 */ /* 0x000fe400078e3cff */
[----:B------:R-:W-:Y:S02]  /*1e500*/  MOV R38, R8 ;  /* 0x0000000800267202 */ /* 0x000fe40000000f00 */
[----:B------:R-:W-:-:S02]  /*1e510*/  MOV R92, R10 ;  /* 0x0000000a005c7202 */ /* 0x000fc40000000f00 */
[----:B-1----:R-:W-:Y:S02]  /*1e520*/  F2FP.F16.F32.PACK_AB R4, R88, R89 ;  /* 0x000000595804723e */ /* 0x002fe400000000ff */
[----:B------:R-:W-:Y:S02]  /*1e530*/  F2FP.F16.F32.PACK_AB R5, R72, R95 ;  /* 0x0000005f4805723e */ /* 0x000fe400000000ff */
[----:B------:R-:W-:Y:S02]  /*1e540*/  F2FP.F16.F32.PACK_AB R6, R90, R21 ;  /* 0x000000155a06723e */ /* 0x000fe400000000ff */
[----:B------:R-:W-:Y:S02]  /*1e550*/  F2FP.F16.F32.PACK_AB R7, R34, R93 ;  /* 0x0000005d2207723e */ /* 0x000fe400000000ff */
[----:B------:R-:W-:Y:S02]  /*1e560*/  MOV R91, R12 ;  /* 0x0000000c005b7202 */ /* 0x000fe40000000f00 */
[----:B------:R-:W-:Y:S01]  /*1e570*/  F2FP.F16.F32.PACK_AB R8, R41, R40 ;  /* 0x000000282908723e */ /* 0x000fe200000000ff */
[----:B------:R-:W-:Y:S01]  /*1e580*/  STSM.16.M88.4 [R38], R4 ;  /* 0x0000000426007844 */ /* 0x000fe20000000200 */
[----:B------:R-:W-:Y:S01]  /*1e590*/  F2FP.F16.F32.PACK_AB R9, R43, R42 ;  /* 0x0000002a2b09723e */ /* 0x000fe200000000ff */
[----:B------:R-:W1:Y:S01]  /*1e5a0*/  LDC.64 R40, c[0x0][0xc00] ;  /* 0x00030000ff287b82 */ /* 0x000e620000000a00 */
[----:B------:R-:W-:-:S02]  /*1e5b0*/  F2FP.F16.F32.PACK_AB R10, R45, R44 ;  /* 0x0000002c2d0a723e */ /* 0x000fc400000000ff */
[----:B------:R-:W-:Y:S02]  /*1e5c0*/  F2FP.F16.F32.PACK_AB R11, R47, R46 ;  /* 0x0000002e2f0b723e */ /* 0x000fe400000000ff */
[----:B------:R-:W-:Y:S02]  /*1e5d0*/  MOV R75, R28 ;  /* 0x0000001c004b7202 */ /* 0x000fe40000000f00 */
[----:B------:R-:W-:Y:S01]  /*1e5e0*/  MOV R71, R30 ;  /* 0x0000001e00477202 */ /* 0x000fe20000000f00 */
[----:B------:R3:W-:Y:S01]  /*1e5f0*/  STSM.16.M88.4 [R92], R8 ;  /* 0x000000085c007844 */ /* 0x0007e20000000200 */
[----:B------:R-:W-:Y:S02]  /*1e600*/  F2FP.F16.F32.PACK_AB R12, R49, R48 ;  /* 0x00000030310c723e */ /* 0x000fe400000000ff */
[----:B------:R-:W-:Y:S02]  /*1e610*/  F2FP.F16.F32.PACK_AB R14, R53, R52 ;  /* 0x00000034350e723e */ /* 0x000fe400000000ff */
[----:B--2---:R-:W-:Y:S01]  /*1e620*/  ISETP.NE.AND P1, PT, R55, 0x1, PT ;  /* 0x000000013700780c */ /* 0x004fe20003f25270 */
[----:B------:R-:W-:Y:S01]  /*1e630*/  ULDC UR4, c[0x0][0xa88] ;  /* 0x0002a20000047ab9 */ /* 0x000fe20000000800 */
[----:B------:R-:W-:Y:S01]  /*1e640*/  F2FP.F16.F32.PACK_AB R13, R51, R50 ;  /* 0x00000032330d723e */ /* 0x000fe200000000ff */
[----:B------:R-:W-:Y:S01]  /*1e650*/  IMAD.MOV.U32 R48, RZ, RZ, RZ ;  /* 0x000000ffff307224 */ /* 0x000fe200078e00ff */
[----:B------:R-:W-:-:S02]  /*1e660*/  MOV R24, R32 ;  /* 0x0000002000187202 */ /* 0x000fc40000000f00 */
[----:B------:R-:W-:Y:S01]  /*1e670*/  F2FP.F16.F32.PACK_AB R28, R57, R56 ;  /* 0x00000038391c723e */ /* 0x000fe200000000ff */
[----:B------:R2:W-:Y:S01]  /*1e680*/  STSM.16.M88.4 [R91], R12 ;  /* 0x0000000c5b007844 */ /* 0x0005e20000000200 */
[----:B------:R-:W-:Y:S02]  /*1e690*/  F2FP.F16.F32.PACK_AB R29, R59, R58 ;  /* 0x0000003a3b1d723e */ /* 0x000fe400000000ff */
[----:B------:R-:W-:Y:S01]  /*1e6a0*/  F2FP.F16.F32.PACK_AB R30, R61, R60 ;  /* 0x0000003c3d1e723e */ /* 0x000fe200000000ff */
[----:B---3--:R-:W3:Y:S01]  /*1e6b0*/  @P2 LDC.64 R8, c[0x0][0xc08] ;  /* 0x00030200ff082b82 */ /* 0x008ee20000000a00 */
[----:B------:R-:W-:Y:S01]  /*1e6c0*/  F2FP.F16.F32.PACK_AB R31, R63, R62 ;  /* 0x0000003e3f1f723e */ /* 0x000fe200000000ff */
[----:B-1----:R-:W-:Y:S01]  /*1e6d0*/  IMAD.WIDE R40, R186, 0x4, R40 ;  /* 0x00000004ba287825 */ /* 0x002fe200078e0228 */
[----:B------:R-:W-:Y:S02]  /*1e6e0*/  F2FP.F16.F32.PACK_AB R32, R65, R64 ;  /* 0x000000404120723e */ /* 0x000fe400000000ff */
[----:B------:R-:W-:Y:S01]  /*1e6f0*/  F2FP.F16.F32.PACK_AB R33, R67, R66 ;  /* 0x000000424321723e */ /* 0x000fe200000000ff */
[----:B------:R-:W-:Y:S01]  /*1e700*/  STSM.16.M88.4 [R79], R28 ;  /* 0x0000001c4f007844 */ /* 0x000fe20000000200 */
[----:B------:R-:W-:Y:S01]  /*1e710*/  F2FP.F16.F32.PACK_AB R34, R69, R68 ;  /* 0x000000444522723e */ /* 0x000fe200000000ff */
[----:B------:R-:W1:Y:S01]  /*1e720*/  @P1 LDC R10, c[0x0][0xbec] ;  /* 0x0002fb00ff0a1b82 */ /* 0x000e620000000800 */
[----:B------:R-:W-:-:S02]  /*1e730*/  F2FP.F16.F32.PACK_AB R38, R77, R76 ;  /* 0x0000004c4d26723e */ /* 0x000fc400000000ff */
[----:B------:R-:W-:Y:S01]  /*1e740*/  F2FP.F16.F32.PACK_AB R4, R81, R80 ;  /* 0x000000505104723e */ /* 0x000fe200000000ff */
[----:B------:R-:W-:Y:S01]  /*1e750*/  STSM.16.M88.4 [R75], R32 ;  /* 0x000000204b007844 */ /* 0x000fe20000000200 */
[----:B------:R-:W-:Y:S02]  /*1e760*/  F2FP.F16.F32.PACK_AB R5, R83, R82 ;  /* 0x000000525305723e */ /* 0x000fe400000000ff */
[----:B------:R-:W-:Y:S01]  /*1e770*/  F2FP.F16.F32.PACK_AB R6, R85, R84 ;  /* 0x000000545506723e */ /* 0x000fe200000000ff */
[----:B------:R-:W-:Y:S01]  /*1e780*/  STSM.16.M88.4 [R71], R36 ;  /* 0x0000002447007844 */ /* 0x000fe20000000200 */
[----:B------:R-:W-:Y:S01]  /*1e790*/  F2FP.F16.F32.PACK_AB R7, R87, R86 ;  /* 0x000000565707723e */ /* 0x000fe200000000ff */
[----:B--2---:R-:W2:Y:S04]  /*1e7a0*/  @P1 LDC R13, c[0x0][0xbf0] ;  /* 0x0002fc00ff0d1b82 */ /* 0x004ea80000000800 */
[----:B------:R4:W-:Y:S04]  /*1e7b0*/  STSM.16.M88.4 [R24], R4 ;  /* 0x0000000418007844 */ /* 0x0009e80000000200 */
[----:B------:R-:W-:Y:S01]  /*1e7c0*/  BAR.SYNC.DEFER_BLOCKING 0x1, 0x100 ;  /* 0x0044000000007b1d */ /* 0x000fe20000010000 */
[----:B----4-:R-:W-:-:S02]  /*1e7d0*/  IMAD.U32 R6, RZ, RZ, UR4 ;  /* 0x00000004ff067e24 */ /* 0x010fc4000f8e00ff */
[----:B---3--:R-:W-:-:S03]  /*1e7e0*/  @P2 IMAD.WIDE R4, R186, 0x4, R8 ;  /* 0x00000004ba042825 */ /* 0x008fc600078e0208 */
[----:B------:R3:W5:Y:S04]  /*1e7f0*/  @P0 LDG.E R48, desc[UR6][R40.64] ;  /* 0x0000000628300981 */ /* 0x000768000c1e1900 */
[----:B------:R3:W5:Y:S01]  /*1e800*/  @P2 LDG.E R6, desc[UR6][R4.64] ;  /* 0x0000000604062981 */ /* 0x000762000c1e1900 */
[----:B------:R-:W-:Y:S05]  /*1e810*/  @P2 BRA `(.L_x_1923) ;  /* 0x0000000000142947 */ /* 0x000fea0003800000 */
[----:B------:R-:W-:Y:S05]  /*1e820*/  @!P0 BRA `(.L_x_1923) ;  /* 0x0000000000108947 */ /* 0x000fea0003800000 */
[----:B------:R-:W-:Y:S02]  /*1e830*/  ULDC.64 UR4, c[0x0][0x208] ;  /* 0x0000820000047ab9 */ /* 0x000fe40000000a00 */
[----:B---3--:R-:W3:Y:S04]  /*1e840*/  LDG.E R5, desc[UR4][R40.64] ;  /* 0x0000000428057981 */ /* 0x008ee8000c1e1900 */
[----:B-----5:R-:W3:Y:S02]  /*1e850*/  LDG.E R6, desc[UR4][R40.64+0x4] ;  /* 0x0000040428067981 */ /* 0x020ee4000c1e1900 */
[----:B---3--:R-:W-:-:S07]  /*1e860*/  IMAD.IADD R6, R6, 0x1, -R5 ;  /* 0x0000000106067824 */ /* 0x008fce00078e0a05 */
.L_x_1923:
[----:B------:R-:W-:Y:S01]  /*1e870*/  SHF.R.S32.HI R54, RZ, 0x1f, R185 ;  /* 0x0000001fff367819 */ /* 0x000fe200000114b9 */
[----:B------:R-:W-:Y:S01]  /*1e880*/  IMAD.IADD R15, R181, 0x1, R177 ;  /* 0x00000001b50f7824 */ /* 0x000fe200078e02b1 */
[----:B------:R-:W-:Y:S01]  /*1e890*/  ULDC.64 UR4, c[0x0][0xb90] ;  /* 0x0002e40000047ab9 */ /* 0x000fe20000000a00 */
[----:B-----5:R-:W-:Y:S01]  /*1e8a0*/  SHF.R.S32.HI R49, RZ, 0x1f, R48 ;  /* 0x0000001fff317819 */ /* 0x020fe20000011430 */
[----:B------:R-:W-:Y:S01]  /*1e8b0*/  IMAD R9, R190, 0x40, R182 ;  /* 0x00000040be097824 */ /* 0x000fe200078e02b6 */
[----:B------:R-:W-:Y:S01]  /*1e8c0*/  SEL R57, R186, RZ, !P0 ;  /* 0x000000ffba397207 */ /* 0x000fe20004000000 */
[----:B---3--:R-:W-:Y:S01]  /*1e8d0*/  IMAD R4, R54, UR4, RZ ;  /* 0x0000000436047c24 */ /* 0x008fe2000f8e02ff */
[----:B------:R-:W-:Y:S01]  /*1e8e0*/  ULDC.64 UR6, c[0x0][0x208] ;  /* 0x0000820000067ab9 */ /* 0x000fe20000000a00 */
[----:B-1----:R-:W-:Y:S01]  /*1e8f0*/  @P1 IMAD.HI.U32 R8, R15, R10, RZ ;  /* 0x0000000a0f081227 */ /* 0x002fe200078e00ff */
[----:B------:R-:W-:-:S03]  /*1e900*/  SHF.R.S32.HI R10, RZ, 0x1f, R186 ;  /* 0x0000001fff0a7819 */ /* 0x000fc600000114ba */
[C---:B------:R-:W-:Y:S01]  /*1e910*/  IMAD R11, R185.reuse, UR5, R4 ;  /* 0x00000005b90b7c24 */ /* 0x040fe2000f8e0204 */
[----:B------:R-:W-:Y:S01]  /*1e920*/  SEL R24, R10, RZ, !P0 ;  /* 0x000000ff0a187207 */ /* 0x000fe20004000000 */
[----:B------:R-:W-:Y:S01]  /*1e930*/  IMAD.WIDE.U32 R4, R185, UR4, R48 ;  /* 0x00000004b9047c25 */ /* 0x000fe2000f8e0030 */
[----:B------:R-:W-:-:S03]  /*1e940*/  ULDC.64 UR4, c[0x0][0xb98] ;  /* 0x0002e60000047ab9 */ /* 0x000fc60000000a00 */
[----:B------:R-:W-:Y:S01]  /*1e950*/  IMAD.MOV.U32 R7, RZ, RZ, R15 ;  /* 0x000000ffff077224 */ /* 0x000fe200078e000f */
[----:B--2---:R-:W-:Y:S01]  /*1e960*/  @P1 SHF.R.U32.HI R7, RZ, R13, R8 ;  /* 0x0000000dff071219 */ /* 0x004fe20000011608 */
[----:B------:R-:W-:Y:S01]  /*1e970*/  IMAD.WIDE R2, R9, 0x2, R2 ;  /* 0x0000000209027825 */ /* 0x000fe200078e0202 */
[----:B------:R-:W-:Y:S02]  /*1e980*/  IADD3 R5, R5, R11, RZ ;  /* 0x0000000b05057210 */ /* 0x000fe40007ffe0ff */
[--C-:B------:R-:W-:Y:S01]  /*1e990*/  SHF.R.S32.HI R11, RZ, 0x1f, R7.reuse ;  /* 0x0000001fff0b7819 */ /* 0x100fe20000011407 */
[----:B------:R-:W-:Y:S01]  /*1e9a0*/  IMAD.MOV R10, RZ, RZ, -R7 ;  /* 0x000000ffff0a7224 */ /* 0x000fe200078e0a07 */
[C---:B------:R-:W-:Y:S01]  /*1e9b0*/  IADD3 R13, P3, R2.reuse, 0x2000, RZ ;  /* 0x00002000020d7810 */ /* 0x040fe20007f7e0ff */
[----:B------:R-:W-:Y:S01]  /*1e9c0*/  IMAD.WIDE.U32 R4, R57, UR4, R4 ;  /* 0x0000000439047c25 */ /* 0x000fe2000f8e0004 */
[----:B------:R-:W-:Y:S02]  /*1e9d0*/  IADD3 R33, P6, R2, 0x4000, RZ ;  /* 0x0000400002217810 */ /* 0x000fe40007fde0ff */
[----:B------:R-:W-:Y:S01]  /*1e9e0*/  LOP3.LUT R12, R13, 0x380, RZ, 0xc0, !PT ;  /* 0x000003800d0c7812 */ /* 0x000fe200078ec0ff */
[----:B------:R-:W-:Y:S01]  /*1e9f0*/  IMAD R8, R24, UR4, RZ ;  /* 0x0000000418087c24 */ /* 0x000fe2000f8e02ff */
[----:B------:R-:W-:Y:S01]  /*1ea00*/  IADD3 R4, P2, R7, R4, RZ ;  /* 0x0000000407047210 */ /* 0x000fe20007f5e0ff */
[----:B------:R-:W-:Y:S01]  /*1ea10*/  IMAD R9, R55, R10, R15 ;  /* 0x0000000a37097224 */ /* 0x000fe200078e020f */
[----:B------:R-:W-:Y:S01]  /*1ea20*/  IADD3 R15, P0, R2, 0x1000, RZ ;  /* 0x00001000020f7810 */ /* 0x000fe20007f1e0ff */
[----:B------:R-:W-:Y:S01]  /*1ea30*/  IMAD R8, R57, UR5, R8 ;  /* 0x0000000539087c24 */ /* 0x000fe2000f8e0208 */
[----:B------:R-:W-:Y:S01]  /*1ea40*/  ULDC.64 UR4, c[0x0][0xb88] ;  /* 0x0002e20000047ab9 */ /* 0x000fe20000000a00 */
[----:B------:R-:W-:Y:S01]  /*1ea50*/  IMAD.IADD R14, R224, 0x1, R177 ;  /* 0x00000001e00e7824 */ /* 0x000fe200078e02b1 */
[----:B------:R-:W-:Y:S01]  /*1ea60*/  SHF.R.S32.HI R7, RZ, 0x1f, R9 ;  /* 0x0000001fff077819 */ /* 0x000fe20000011409 */
[----:B------:R-:W-:Y:S01]  /*1ea70*/  IMAD R59, R6, R55, RZ ;  /* 0x00000037063b7224 */ /* 0x000fe200078e02ff */
[----:B------:R-:W-:-:S02]  /*1ea80*/  IADD3.X R5, R11, R5, R8, P2, !PT ;  /* 0x000000050b057210 */ /* 0x000fc400017fe408 */
[----:B------:R-:W-:Y:S01]  /*1ea90*/  IADD3 R29, P2, R2, 0x3000, RZ ;  /* 0x00003000021d7810 */ /* 0x000fe20007f5e0ff */
[----:B------:R-:W-:Y:S01]  /*1eaa0*/  IMAD R10, R7, UR4, RZ ;  /* 0x00000004070a7c24 */ /* 0x000fe2000f8e02ff */
[----:B------:R-:W-:Y:S01]  /*1eab0*/  SHF.R.U64 R12, R12, 0x3, RZ ;  /* 0x000000030c0c7819 */ /* 0x000fe200000012ff */
[----:B------:R-:W-:Y:S01]  /*1eac0*/  IMAD.WIDE.U32 R4, R9, UR4, R4 ;  /* 0x0000000409047c25 */ /* 0x000fe2000f8e0004 */
[----:B------:R-:W-:Y:S02]  /*1ead0*/  LOP3.LUT R28, R29, 0x380, RZ, 0xc0, !PT ;  /* 0x000003801d1c7812 */ /* 0x000fe400078ec0ff */
[----:B------:R-:W-:Y:S01]  /*1eae0*/  LOP3.LUT R12, R12, R13, RZ, 0x3c, !PT ;  /* 0x0000000d0c0c7212 */ /* 0x000fe200078e3cff */
[----:B------:R-:W-:Y:S01]  /*1eaf0*/  IMAD R7, R9, UR5, R10 ;  /* 0x0000000509077c24 */ /* 0x000fe2000f8e020a */
[----:B------:R-:W-:Y:S01]  /*1eb00*/  ULDC.64 UR4, c[0x0][0xb50] ;  /* 0x0002d40000047ab9 */ /* 0x000fe20000000a00 */
[----:B------:R-:W-:Y:S01]  /*1eb10*/  SHF.R.U64 R28, R28, 0x3, RZ ;  /* 0x000000031c1c7819 */ /* 0x000fe200000012ff */
[----:B------:R-:W-:Y:S01]  /*1eb20*/  IMAD.X R9, RZ, RZ, R3, P0 ;  /* 0x000000ffff097224 */ /* 0x000fe200000e0603 */
[----:B------:R-:W-:Y:S01]  /*1eb30*/  LEA R10, P4, R4, UR4, 0x2 ;  /* 0x00000004040a7c11 */ /* 0x000fe2000f8810ff */
[----:B------:R-:W-:Y:S01]  /*1eb40*/  IMAD.IADD R5, R5, 0x1, R7 ;  /* 0x0000000105057824 */ /* 0x000fe200078e0207 */
[----:B------:R-:W-:Y:S01]  /*1eb50*/  LOP3.LUT P0, RZ, R201, 0x3, RZ, 0xc0, !PT ;  /* 0x00000003c9ff7812 */ /* 0x000fe2000780c0ff */
[----:B------:R-:W-:Y:S01]  /*1eb60*/  IMAD.X R13, RZ, RZ, R3, P3 ;  /* 0x000000ffff0d7224 */ /* 0x000fe200018e0603 */
[----:B------:R-:W-:Y:S01]  /*1eb70*/  LOP3.LUT R28, R28, R29, RZ, 0x3c, !PT ;  /* 0x0000001d1c1c7212 */ /* 0x000fe200078e3cff */
[----:B------:R-:W-:Y:S01]  /*1eb80*/  SHFL.IDX PT, R50, R10, RZ, 0x1c1f ;  /* 0x001c1fff0a327589 */ /* 0x000fe200000e0000 */
[----:B------:R-:W-:Y:S01]  /*1eb90*/  LEA.HI.X R11, R4, UR5, R5, 0x2, P4 ;  /* 0x00000005040b7c11 */ /* 0x000fe2000a0f1405 */
[C---:B------:R-:W-:Y:S01]  /*1eba0*/  VIADD R4, R14.reuse, 0x8 ;  /* 0x000000080e047836 */ /* 0x040fe20000000000 */
[----:B------:R-:W-:Y:S01]  /*1ebb0*/  IADD3.X R29, RZ, R3, RZ, P2, !PT ;  /* 0x00000003ff1d7210 */ /* 0x000fe200017fe4ff */
[----:B------:R-:W-:Y:S01]  /*1ebc0*/  SHFL.IDX PT, R52, R10, 0x1, 0x1c1f ;  /* 0x003c1f000a347f89 */ /* 0x000fe200000e0000 */
[-C--:B------:R-:W-:Y:S01]  /*1ebd0*/  ISETP.GE.OR P2, PT, R14, R59.reuse, P0 ;  /* 0x0000003b0e00720c */ /* 0x080fe20000746670 */
[----:B------:R-:W-:Y:S01]  /*1ebe0*/  ULDC.64 UR4, c[0x0][0xaa0] ;  /* 0x0002a80000047ab9 */ /* 0x000fe20000000a00 */
[----:B------:R-:W-:Y:S01]  /*1ebf0*/  IADD3 R5, P3, R2, 0x7000, RZ ;  /* 0x0000700002057810 */ /* 0x000fe20007f7e0ff */
[----:B------:R-:W1:Y:S01]  /*1ec00*/  SHFL.IDX PT, R51, R11, RZ, 0x1c1f ;  /* 0x001c1fff0b337589 */ /* 0x000e6200000e0000 */
[----:B------:R-:W-:-:S02]  /*1ec10*/  ISETP.GE.OR P0, PT, R4, R59, P0 ;  /* 0x0000003b0400720c */ /* 0x000fc40000706670 */
[C---:B------:R-:W-:Y:S01]  /*1ec20*/  IADD3 R37, P5, R2.reuse, 0x5000, RZ ;  /* 0x0000500002257810 */ /* 0x040fe20007fbe0ff */
[----:B------:R-:W2:Y:S01]  /*1ec30*/  SHFL.IDX PT, R53, R11, 0x1, 0x1c1f ;  /* 0x003c1f000b357f89 */ /* 0x000ea200000e0000 */
[C---:B------:R-:W-:Y:S02]  /*1ec40*/  IADD3 R41, P4, R2.reuse, 0x6000, RZ ;  /* 0x0000600002297810 */ /* 0x040fe40007f9e0ff */
[----:B------:R-:W-:Y:S01]  /*1ec50*/  LOP3.LUT R7, R2, 0x380, RZ, 0xc0, !PT ;  /* 0x0000038002077812 */ /* 0x000fe200078ec0ff */
[----:B------:R-:W-:Y:S01]  /*1ec60*/  IMAD R21, R49, UR4, RZ ;  /* 0x0000000431157c24 */ /* 0x000fe2000f8e02ff */
[----:B------:R-:W-:Y:S01]  /*1ec70*/  LOP3.LUT R4, R5, 0x380, RZ, 0xc0, !PT ;  /* 0x0000038005047812 */ /* 0x000fe200078ec0ff */
[----:B------:R-:W3:Y:S01]  /*1ec80*/  @P1 LDC R49, c[0x0][0xbf0] ;  /* 0x0002fc00ff311b82 */ /* 0x000ee20000000800 */
[----:B------:R-:W-:Y:S01]  /*1ec90*/  LOP3.LUT R32, R33, 0x380, RZ, 0xc0, !PT ;  /* 0x0000038021207812 */ /* 0x000fe200078ec0ff */
[----:B------:R-:W-:Y:S01]  /*1eca0*/  IMAD.X R45, RZ, RZ, R3, P3 ;  /* 0x000000ffff2d7224 */ /* 0x000fe200018e0603 */
[----:B------:R-:W-:-:S02]  /*1ecb0*/  LOP3.LUT R36, R37, 0x380, RZ, 0xc0, !PT ;  /* 0x0000038025247812 */ /* 0x000fc400078ec0ff */
[----:B------:R-:W-:Y:S02]  /*1ecc0*/  LOP3.LUT R40, R41, 0x380, RZ, 0xc0, !PT ;  /* 0x0000038029287812 */ /* 0x000fe400078ec0ff */
[----:B------:R-:W-:Y:S02]  /*1ecd0*/  SHF.R.U64 R7, R7, 0x3, RZ ;  /* 0x0000000307077819 */ /* 0x000fe400000012ff */
[----:B------:R-:W-:Y:S02]  /*1ece0*/  SHF.R.U64 R4, R4, 0x3, RZ ;  /* 0x0000000304047819 */ /* 0x000fe400000012ff */
[----:B------:R-:W-:Y:S02]  /*1ecf0*/  SHF.R.U64 R32, R32, 0x3, RZ ;  /* 0x0000000320207819 */ /* 0x000fe400000012ff */
[----:B------:R-:W-:Y:S01]  /*1ed00*/  SHF.R.U64 R36, R36, 0x3, RZ ;  /* 0x0000000324247819 */ /* 0x000fe200000012ff */
[----:B-1----:R1:W-:Y:S01]  /*1ed10*/  @!P2 ST.E desc[UR6][R50.64], R0 ;  /* 0x000000003200a985 */ /* 0x0023e2000c101906 */
[----:B------:R-:W-:-:S02]  /*1ed20*/  SHF.R.U64 R40, R40, 0x3, RZ ;  /* 0x0000000328287819 */ /* 0x000fc400000012ff */
[----:B------:R-:W-:Y:S01]  /*1ed30*/  LOP3.LUT R2, R7, R2, RZ, 0x3c, !PT ;  /* 0x0000000207027212 */ /* 0x000fe200078e3cff */
[----:B--2---:R2:W-:Y:S01]  /*1ed40*/  @!P0 ST.E desc[UR6][R52.64], R20 ;  /* 0x0000001434008985 */ /* 0x0045e2000c101906 */
[----:B------:R-:W-:Y:S01]  /*1ed50*/  LOP3.LUT R32, R32, R33, RZ, 0x3c, !PT ;  /* 0x0000002120207212 */ /* 0x000fe200078e3cff */
[--C-:B------:R-:W-:Y:S01]  /*1ed60*/  IMAD.X R33, RZ, RZ, R3.reuse, P6 ;  /* 0x000000ffff217224 */ /* 0x100fe200030e0603 */
[----:B------:R-:W-:Y:S01]  /*1ed70*/  LOP3.LUT R36, R36, R37, RZ, 0x3c, !PT ;  /* 0x0000002524247212 */ /* 0x000fe200078e3cff */
[--C-:B------:R-:W-:Y:S01]  /*1ed80*/  IMAD.X R37, RZ, RZ, R3.reuse, P5 ;  /* 0x000000ffff257224 */ /* 0x100fe200028e0603 */
[----:B------:R-:W-:Y:S01]  /*1ed90*/  LOP3.LUT R40, R40, R41, RZ, 0x3c, !PT ;  /* 0x0000002928287212 */ /* 0x000fe200078e3cff */
[----:B------:R-:W-:Y:S01]  /*1eda0*/  IMAD.X R41, RZ, RZ, R3, P4 ;  /* 0x000000ffff297224 */ /* 0x000fe200020e0603 */
[----:B------:R-:W-:Y:S01]  /*1edb0*/  LOP3.LUT R44, R4, R5, RZ, 0x3c, !PT ;  /* 0x00000005042c7212 */ /* 0x000fe200078e3cff */
[----:B-1----:R-:W1:Y:S01]  /*1edc0*/  @P1 LDC R51, c[0x0][0xbec] ;  /* 0x0002fb00ff331b82 */ /* 0x002e620000000800 */
[----:B------:R4:W5:Y:S01]  /*1edd0*/  LD.E.128 R4, desc[UR6][R2.64] ;  /* 0x0000000602047980 */ /* 0x000962000c101d00 */
[----:B------:R-:W-:Y:S01]  /*1ede0*/  IMAD R0, R184, 0x20, R190 ;  /* 0x00000020b8007824 */ /* 0x000fe200078e02be */
[----:B------:R-:W-:Y:S01]  /*1edf0*/  LOP3.LUT R8, R15, 0x380, RZ, 0xc0, !PT ;  /* 0x000003800f087812 */ /* 0x000fe200078ec0ff */
[----:B------:R-:W-:Y:S01]  /*1ee00*/  IMAD R21, R48, UR5, R21 ;  /* 0x0000000530157c24 */ /* 0x000fe2000f8e0215 */
[----:B------:R-:W5:Y:S02]  /*1ee10*/  LD.E.128 R28, desc[UR6][R28.64] ;  /* 0x000000061c1c7980 */ /* 0x000f64000c101d00 */
[----:B------:R-:W-:-:S02]  /*1ee20*/  SHF.R.U64 R8, R8, 0x3, RZ ;  /* 0x0000000308087819 */ /* 0x000fc400000012ff */
[----:B------:R-:W5:Y:S01]  /*1ee30*/  LD.E.128 R32, desc[UR6][R32.64] ;  /* 0x0000000620207980 */ /* 0x000f62000c101d00 */
[----:B----4-:R-:W-:Y:S01]  /*1ee40*/  IMAD.WIDE.U32 R2, R48, UR4, RZ ;  /* 0x0000000430027c25 */ /* 0x010fe2000f8e00ff */
[----:B------:R-:W-:Y:S01]  /*1ee50*/  ULDC.64 UR4, c[0x0][0xae8] ;  /* 0x0002ba0000047ab9 */ /* 0x000fe20000000a00 */
[----:B------:R-:W-:Y:S01]  /*1ee60*/  IADD3 R48, R177, R0, RZ ;  /* 0x00000000b1307210 */ /* 0x000fe20007ffe0ff */
[----:B------:R-:W5:Y:S01]  /*1ee70*/  LD.E.128 R36, desc[UR6][R36.64] ;  /* 0x0000000624247980 */ /* 0x000f62000c101d00 */
[----:B------:R-:W-:Y:S01]  /*1ee80*/  IMAD.IADD R3, R3, 0x1, R21 ;  /* 0x0000000103037824 */ /* 0x000fe200078e0215 */
[----:B------:R-:W-:Y:S01]  /*1ee90*/  LOP3.LUT R8, R8, R15, RZ, 0x3c, !PT ;  /* 0x0000000f08087212 */ /* 0x000fe200078e3cff */
[----:B--2---:R-:W-:Y:S01]  /*1eea0*/  IMAD R20, R54, UR4, RZ ;  /* 0x0000000436147c24 */ /* 0x004fe2000f8e02ff */
[----:B------:R-:W5:Y:S01]  /*1eeb0*/  LD.E.128 R12, desc[UR6][R12.64] ;  /* 0x000000060c0c7980 */ /* 0x000f62000c101d00 */
[----:B------:R-:W-:-:S03]  /*1eec0*/  IMAD.WIDE.U32 R2, R185, UR4, R2 ;  /* 0x00000004b9027c25 */ /* 0x000fc6000f8e0002 */
[----:B------:R-:W5:Y:S01]  /*1eed0*/  LD.E.128 R8, desc[UR6][R8.64] ;  /* 0x0000000608087980 */ /* 0x000f62000c101d00 */
[----:B------:R-:W-:Y:S01]  /*1eee0*/  IMAD R21, R185, UR5, R20 ;  /* 0x00000005b9157c24 */ /* 0x000fe2000f8e0214 */
[----:B------:R-:W-:Y:S01]  /*1eef0*/  ULDC.64 UR4, c[0x0][0xaf0] ;  /* 0x0002bc0000047ab9 */ /* 0x000fe20000000a00 */
[----:B-1----:R-:W-:Y:S01]  /*1ef00*/  @P1 IMAD.HI.U32 R0, R48, R51, RZ ;  /* 0x0000003330001227 */ /* 0x002fe200078e00ff */
[----:B------:R-:W5:Y:S03]  /*1ef10*/  LD.E.128 R40, desc[UR6][R40.64] ;  /* 0x0000000628287980 */ /* 0x000f66000c101d00 */
[----:B------:R-:W-:Y:S01]  /*1ef20*/  IMAD.IADD R3, R3, 0x1, R21 ;  /* 0x0000000103037824 */ /* 0x000fe200078e0215 */
[----:B------:R-:W5:Y:S01]  /*1ef30*/  LD.E.128 R44, desc[UR6][R44.64] ;  /* 0x000000062c2c7980 */ /* 0x000f62000c101d00 */
[----:B------:R-:W-:Y:S01]  /*1ef40*/  IMAD.MOV.U32 R21, RZ, RZ, R48 ;  /* 0x000000ffff157224 */ /* 0x000fe200078e0030 */
[----:B---3--:R-:W-:Y:S01]  /*1ef50*/  @P1 SHF.R.U32.HI R21, RZ, R49, R0 ;  /* 0x00000031ff151219 */ /* 0x008fe20000011600 */
[----:B------:R-:W-:Y:S01]  /*1ef60*/  IMAD R20, R24, UR4, RZ ;  /* 0x0000000418147c24 */ /* 0x000fe2000f8e02ff */
[----:B------:R-:W-:Y:S01]  /*1ef70*/  @!PT LDS RZ, [RZ] ;  /* 0x00000000fffff984 */ /* 0x000fe20000000800 */
[----:B------:R-:W-:Y:S01]  /*1ef80*/  @!PT LDS RZ, [RZ] ;  /* 0x00000000fffff984 */ /* 0x000fe20000000800 */
[----:B------:R-:W-:Y:S01]  /*1ef90*/  @!PT LDS RZ, [RZ] ;  /* 0x00000000fffff984 */ /* 0x000fe20000000800 */
[----:B------:R-:W-:Y:S01]  /*1efa0*/  @!PT LDS RZ, [RZ] ;  /* 0x00000000fffff984 */ /* 0x000fe20000000800 */
[----:B------:R1:W-:Y:S06]  /*1efb0*/  MEMBAR.ALL.CTA ;  /* 0x0000000000007992 */ /* 0x0003ec0000008000 */
[----:B-1----:R-:W1:Y:S01]  /*1efc0*/  FENCE.VIEW.ASYNC.S ;  /* 0x00000000000073c6 */ /* 0x002e620000000000 */
        /* <DEDUP_REMOVED lines=13> */
[----:B------:R-:W-:Y:S02]  /*1f0a0*/  IMAD.IADD R3, R3, 0x1, R51 ;  /* 0x0000000103037824 */ /* 0x000fe400078e0233 */
[----:B------:R-:W-:Y:S01]  /*1f0b0*/  IMAD R20, R0, UR4, RZ ;  /* 0x0000000400147c24 */ /* 0x000fe2000f8e02ff */
[C---:B------:R-:W-:Y:S01]  /*1f0c0*/  IADD3 R0, R50.reuse, 0x20, RZ ;  /* 0x0000002032007810 */ /* 0x040fe20007ffe0ff */
[----:B------:R-:W-:Y:S01]  /*1f0d0*/  IMAD.WIDE.U32 R2, R49, UR4, R2 ;  /* 0x0000000431027c25 */ /* 0x000fe2000f8e0002 */
[----:B------:R-:W-:-:S03]  /*1f0e0*/  ISETP.GE.AND P2, PT, R50, R59, PT ;  /* 0x0000003b3200720c */ /* 0x000fc60003f46270 */
[----:B------:R-:W-:Y:S01]  /*1f0f0*/  IMAD R21, R49, UR5, R20 ;  /* 0x0000000531157c24 */ /* 0x000fe2000f8e0214 */
[-C--:B------:R-:W-:Y:S01]  /*1f100*/  ISETP.GE.AND P0, PT, R0, R59.reuse, PT ;  /* 0x0000003b0000720c */ /* 0x080fe20003f06270 */
[----:B------:R-:W-:Y:S01]  /*1f110*/  VIADD R0, R16, 0x2a820 ;  /* 0x0002a82010007836 */ /* 0x000fe20000000000 */
[----:B------:R-:W-:Y:S01]  /*1f120*/  ULDC.64 UR4, c[0x0][0xa80] ;  /* 0x0002a00000047ab9 */ /* 0x000fe20000000a00 */
[----:B------:R-:W-:Y:S01]  /*1f130*/  IMAD.IADD R3, R3, 0x1, R21 ;  /* 0x0000000103037824 */ /* 0x000fe200078e0215 */
[----:B------:R-:W-:Y:S01]  /*1f140*/  LEA R24, P3, R2, UR4, 0x1 ;  /* 0x0000000402187c11 */ /* 0x000fe2000f8608ff */
[----:B------:R-:W-:Y:S01]  /*1f150*/  VIADD R20, R50, 0x40 ;  /* 0x0000004032147836 */ /* 0x000fe20000000000 */
[----:B------:R-:W-:Y:S02]  /*1f160*/  PRMT R0, RZ, 0x654, R0 ;  /* 0x00000654ff007816 */ /* 0x000fe40000000000 */
[----:B------:R-:W-:Y:S01]  /*1f170*/  LEA.HI.X R48, R2, UR5, R3, 0x1, P3 ;  /* 0x0000000502307c11 */ /* 0x000fe200098f0c03 */
[----:B------:R-:W-:Y:S01]  /*1f180*/  BSSY B1, `(.L_x_1924) ;  /* 0x0000010000017945 */ /* 0x000fe20003800000 */
[----:B------:R-:W-:Y:S01]  /*1f190*/  ISETP.GE.AND P1, PT, R20, R59, PT ;  /* 0x0000003b1400720c */ /* 0x000fe20003f26270 */
[----:B-1----:R1:W-:Y:S01]  /*1f1a0*/  SYNCS.ARRIVE.TRANS64.RED.A1T0 RZ, [R0+URZ], RZ ;  /* 0x000000ff00ff79a7 */ /* 0x0023e2000810043f */
[----:B------:R2:W3:Y:S04]  /*1f1b0*/  SHFL.IDX PT, R20, R24, RZ, 0x181f ;  /* 0x00181fff18147589 */ /* 0x0004e800000e0000 */
[----:B-1----:R2:W1:Y:S01]  /*1f1c0*/  SHFL.IDX PT, R0, R48, RZ, 0x181f ;  /* 0x00181fff30007589 */ /* 0x00246200000e0000 */
[----:B------:R-:W-:Y:S06]  /*1f1d0*/  @P2 BRA `(.L_x_1925) ;  /* 0x0000000000282947 */ /* 0x000fec0003800000 */
[----:B------:R-:W-:Y:S01]  /*1f1e0*/  ULDC UR4, c[0x0][0xac8] ;  /* 0x0002b20000047ab9 */ /* 0x000fe20000000800 */
[----:B------:R-:W-:Y:S01]  /*1f1f0*/  ULDC.64 UR6, c[0x0][0x208] ;  /* 0x0000820000067ab9 */ /* 0x000fe20000000a00 */
[----:B------:R-:W-:Y:S02]  /*1f200*/  ISETP.GE.AND P2, PT, R182, UR4, PT ;  /* 0x00000004b6007c0c */ /* 0x000fe4000bf46270 */
[----:B------:R-:W-:-:S11]  /*1f210*/  ISETP.GE.AND P3, PT, R183, UR4, PT ;  /* 0x00000004b7007c0c */ /* 0x000fd6000bf66270 */
[CC--:B---3--:R-:W-:Y:S02]  /*1f220*/  @!P2 LEA R2, P4, R182.reuse, R20.reuse, 0x1 ;  /* 0x00000014b602a211 */ /* 0x0c8fe400078808ff */
[C---:B------:R-:W-:Y:S02]  /*1f230*/  @!P3 LEA R20, P5, R183.reuse, R20, 0x1 ;  /* 0x00000014b714b211 */ /* 0x040fe400078a08ff */
[-C--:B-1----:R-:W-:Y:S02]  /*1f240*/  @!P2 LEA.HI.X R3, R182, R0.reuse, R227, 0x1, P4 ;  /* 0x00000000b603a211 */ /* 0x082fe400020f0ce3 */
[----:B------:R-:W-:-:S03]  /*1f250*/  @!P3 LEA.HI.X R21, R183, R0, R226, 0x1, P5 ;  /* 0x00000000b715b211 */ /* 0x000fc600028f0ce2 */
[----:B-----5:R4:W-:Y:S04]  /*1f260*/  @!P2 ST.E.128 desc[UR6][R2.64], R4 ;  /* 0x000000040200a985 */ /* 0x0209e8000c101d06 */
[----:B------:R4:W-:Y:S02]  /*1f270*/  @!P3 ST.E.128 desc[UR6][R20.64], R32 ;  /* 0x000000201400b985 */ /* 0x0009e4000c101d06 */
.L_x_1925:
[----:B------:R-:W-:Y:S05]  /*1f280*/  BSYNC B1 ;  /* 0x0000000000017941 */ /* 0x000fea0003800000 */
.L_x_1924:
[----:B-1----:R1:W0:Y:S01]  /*1f290*/  SHFL.IDX PT, R0, R48, 0x1, 0x181f ;  /* 0x00381f0030007f89 */ /* 0x00222200000e0000 */
[----:B------:R-:W-:Y:S03]  /*1f2a0*/  BSSY B1, `(.L_x_1926) ;  /* 0x000000d000017945 */ /* 0x000fe60003800000 */
[----:B----45:R1:W4:Y:S01]  /*1f2b0*/  SHFL.IDX PT, R4, R24, 0x1, 0x181f ;  /* 0x00381f0018047f89 */ /* 0x03032200000e0000 */
[----:B------:R-:W-:Y:S05]  /*1f2c0*/  @P0 BRA `(.L_x_1927) ;  /* 0x0000000000280947 */ /* 0x000fea0003800000 */
[----:B------:R-:W-:Y:S01]  /*1f2d0*/  ULDC UR4, c[0x0][0xac8] ;  /* 0x0002b20000047ab9 */ /* 0x000fe20000000800 */
[----:B------:R-:W-:Y:S01]  /*1f2e0*/  ULDC.64 UR6, c[0x0][0x208] ;  /* 0x0000820000067ab9 */ /* 0x000fe20000000a00 */
[----:B------:R-:W-:Y:S02]  /*1f2f0*/  ISETP.GE.AND P3, PT, R182, UR4, PT ;  /* 0x00000004b6007c0c */ /* 0x000fe4000bf66270 */
[----:B------:R-:W-:-:S11]  /*1f300*/  ISETP.GE.AND P4, PT, R183, UR4, PT ;  /* 0x00000004b7007c0c */ /* 0x000fd6000bf86270 */
[CC--:B----4-:R-:W-:Y:S02]  /*1f310*/  @!P3 LEA R2, P0, R182.reuse, R4.reuse, 0x1 ;  /* 0x00000004b602b211 */ /* 0x0d0fe400078008ff */
[C---:B------:R-:W-:Y:S02]  /*1f320*/  @!P4 LEA R4, P2, R183.reuse, R4, 0x1 ;  /* 0x00000004b704c211 */ /* 0x040fe400078408ff */
[-C--:B0-----:R-:W-:Y:S02]  /*1f330*/  @!P3 LEA.HI.X R3, R182, R0.reuse, R227, 0x1, P0 ;  /* 0x00000000b603b211 */ /* 0x081fe400000f0ce3 */
[----:B------:R-:W-:-:S03]  /*1f340*/  @!P4 LEA.HI.X R5, R183, R0, R226, 0x1, P2 ;  /* 0x00000000b705c211 */ /* 0x000fc600010f0ce2 */
[----:B------:R0:W-:Y:S04]  /*1f350*/  @!P3 ST.E.128 desc[UR6][R2.64], R8 ;  /* 0x000000080200b985 */ /* 0x0001e8000c101d06 */
[----:B------:R0:W-:Y:S02]  /*1f360*/  @!P4 ST.E.128 desc[UR6][R4.64], R36 ;  /* 0x000000240400c985 */ /* 0x0001e4000c101d06 */
.L_x_1927:
[----:B------:R-:W-:Y:S05]  /*1f370*/  BSYNC B1 ;  /* 0x0000000000017941 */ /* 0x000fea0003800000 */
.L_x_1926:
[----:B0-----:R0:W0:Y:S01]  /*1f380*/  SHFL.IDX PT, R0, R48, 0x2, 0x181f ;  /* 0x00581f0030007f89 */ /* 0x00102200000e0000 */
[----:B------:R-:W-:Y:S03]  /*1f390*/  BSSY B1, `(.L_x_1928) ;  /* 0x000000d000017945 */ /* 0x000fe60003800000 */
[----:B----4-:R4:W0:Y:S01]  /*1f3a0*/  SHFL.IDX PT, R4, R24, 0x2, 0x181f ;  /* 0x00581f0018047f89 */ /* 0x01082200000e0000 */
[----:B------:R-:W-:Y:S05]  /*1f3b0*/  @P1 BRA `(.L_x_1929) ;  /* 0x0000000000281947 */ /* 0x000fea0003800000 */
[----:B------:R-:W-:Y:S01]  /*1f3c0*/  ULDC UR4, c[0x0][0xac8] ;  /* 0x0002b20000047ab9 */ /* 0x000fe20000000800 */
[----:B------:R-:W-:Y:S01]  /*1f3d0*/  ULDC.64 UR6, c[0x0][0x208] ;  /* 0x0000820000067ab9 */ /* 0x000fe20000000a00 */
        /* <DEDUP_REMOVED lines=8> */
.L_x_1929:
[----:B------:R-:W-:Y:S05]  /*1f460*/  BSYNC B1 ;  /* 0x0000000000017941 */ /* 0x000fea0003800000 */
.L_x_1928:
[----:B0-----:R-:W-:Y:S01]  /*1f470*/  VIADD R0, R50, 0x60 ;  /* 0x0000006032007836 */ /* 0x001fe20000000000 */
[----:B-12---:R-:W0:Y:S04]  /*1f480*/  SHFL.IDX PT, R48, R48, 0x3, 0x181f ;  /* 0x00781f0030307f89 */ /* 0x006e2800000e0000 */
[----:B------:R-:W-:Y:S01]  /*1f490*/  ISETP.GE.AND P0, PT, R0, R59, PT ;  /* 0x0000003b0000720c */ /* 0x000fe20003f06270 */
[----:B----4-:R-:W1:-:S12]  /*1f4a0*/  SHFL.IDX PT, R24, R24, 0x3, 0x181f ;  /* 0x00781f0018187f89 */ /* 0x010e5800000e0000 */
[----:B------:R-:W-:Y:S05]  /*1f4b0*/  @P0 BRA `(.L_x_1930) ;  /* 0x0000000c00040947 */ /* 0x000fea0003800000 */
[----:B------:R-:W-:Y:S01]  /*1f4c0*/  ULDC UR4, c[0x0][0xac8] ;  /* 0x0002b20000047ab9 */ /* 0x000fe20000000800 */
[----:B------:R-:W-:Y:S01]  /*1f4d0*/  ULDC.64 UR6, c[0x0][0x208] ;  /* 0x0000820000067ab9 */ /* 0x000fe20000000a00 */
[----:B------:R-:W-:-:S13]  /*1f4e0*/  ISETP.GE.AND P1, PT, R182, UR4, PT ;  /* 0x00000004b6007c0c */ /* 0x000fda000bf26270 */
[----:B-1----:R-:W-:-:S04]  /*1f4f0*/  @!P1 LEA R2, P0, R182, R24, 0x1 ;  /* 0x00000018b6029211 */ /* 0x002fc800078008ff */
[----:B0-----:R-:W-:Y:S02]  /*1f500*/  @!P1 LEA.HI.X R3, R182, R48, R227, 0x1, P0 ;  /* 0x00000030b6039211 */ /* 0x001fe400000f0ce3 */
[----:B------:R-:W-:-:S03]  /*1f510*/  ISETP.GE.AND P0, PT, R183, UR4, PT ;  /* 0x00000004b7007c0c */ /* 0x000fc6000bf06270 */
[----:B------:R0:W-:Y:S10]  /*1f520*/  @!P1 ST.E.128 desc[UR6][R2.64], R28 ;  /* 0x0000001c02009985 */ /* 0x0001f4000c101d06 */
[----:B------:R-:W-:Y:S05]  /*1f530*/  @P0 BRA `(.L_x_1930) ;  /* 0x0000000800e40947 */ /* 0x000fea0003800000 */
[----:B0-----:R-:W-:Y:S01]  /*1f540*/  LEA R2, P0, R183, R24, 0x1 ;  /* 0x00000018b7027211 */ /* 0x001fe200078008ff */
[----:B------:R-:W-:-:S03]  /*1f550*/  ULDC.64 UR4, c[0x0][0x208] ;  /* 0x0000820000047ab9 */ /* 0x000fc60000000a00 */
[----:B------:R-:W-:-:S05]  /*1f560*/  LEA.HI.X R3, R183, R48, R226, 0x1, P0 ;  /* 0x00000030b7037211 */ /* 0x000fca00000f0ce2 */
[----:B------:R0:W-:Y:S01]  /*1f570*/  ST.E.128 desc[UR4][R2.64], R44 ;  /* 0x0000002c02007985 */ /* 0x0001e2000c101d04 */
[----:B------:R-:W-:Y:S05]  /*1f580*/  BRA `(.L_x_1930) ;  /* 0x0000000800d07947 */ /* 0x000fea0003800000 */
.L_x_1922:
[----:B------:R-:W-:Y:S01]  /*1f590*/  ULDC.64 UR4, c[0x0][0xc00] ;  /* 0x0003000000047ab9 */ /* 0x000fe20000000a00 */
[----:B------:R-:W2:Y:S01]  /*1f5a0*/  LDC R21, c[0x0][0xbe8] ;  /* 0x0002fa00ff157b82 */ /* 0x000ea20000000800 */
[----:B------:R-:W-:Y:S01]  /*1f5b0*/  ISETP.NE.U32.AND P0, PT, RZ, UR4, PT ;  /* 0x00000004ff007c0c */ /* 0x000fe2000bf05070 */
[----:B------:R-:W-:Y:S01]  /*1f5c0*/  IMAD.MOV.U32 R6, RZ, RZ, RZ ;  /* 0x000000ffff067224 */ /* 0x000fe200078e00ff */
[----:B------:R-:W-:Y:S02]  /*1f5d0*/  ULDC.64 UR6, c[0x0][0x208] ;  /* 0x0000820000067ab9 */ /* 0x000fe40000000a00 */
[----:B------:R-:W-:Y:S01]  /*1f5e0*/  ISETP.NE.AND.EX P0, PT, RZ, UR5, PT, P0 ;  /* 0x00000005ff007c0c */ /* 0x000fe2000bf05300 */
[----:B------:R-:W-:Y:S02]  /*1f5f0*/  ULDC.64 UR4, c[0x0][0xc08] ;  /* 0x0003020000047ab9 */ /* 0x000fe40000000a00 */
[----:B------:R-:W-:Y:S01]  /*1f600*/  ISETP.NE.U32.AND P1, PT, RZ, UR4, PT ;  /* 0x00000004ff007c0c */ /* 0x000fe2000bf25070 */
[----:B------:R-:W3:Y:S03]  /*1f610*/  LDC.64 R2, c[0x0][0xc00] ;  /* 0x00030000ff027b82 */ /* 0x000ee60000000a00 */
[----:B------:R-:W-:Y:S01]  /*1f620*/  ISETP.NE.AND.EX P1, PT, RZ, UR5, PT, P1 ;  /* 0x00000005ff007c0c */ /* 0x000fe2000bf25310 */
[----:B------:R-:W4:Y:S01]  /*1f630*/  S2R R8, SR_TID.X ;  /* 0x0000000000087919 */ /* 0x000f220000002100 */
[----:B--2---:R-:W-:-:S11]  /*1f640*/  ISETP.NE.AND P2, PT, R21, 0x1, PT ;  /* 0x000000011500780c */ /* 0x004fd60003f45270 */
[----:B------:R-:W2:Y:S01]  /*1f650*/  @P1 LDC.64 R4, c[0x0][0xc08] ;  /* 0x00030200ff041b82 */ /* 0x000ea20000000a00 */
[----:B------:R-:W-:Y:S01]  /*1f660*/  ULDC UR4, c[0x0][0xa88] ;  /* 0x0002a20000047ab9 */ /* 0x000fe20000000800 */
[----:B---3--:R-:W-:-:S06]  /*1f670*/  IMAD.WIDE R2, R186, 0x4, R2 ;  /* 0x00000004ba027825 */ /* 0x008fcc00078e0202 */
[----:B------:R-:W3:Y:S08]  /*1f680*/  @P2 LDC R20, c[0x0][0xbec] ;  /* 0x0002fb00ff142b82 */ /* 0x000ef00000000800 */
[----:B------:R-:W0:Y:S01]  /*1f690*/  @P2 LDC R29, c[0x0][0xbf0] ;  /* 0x0002fc00ff1d2b82 */ /* 0x000e220000000800 */
[----:B------:R-:W-:Y:S01]  /*1f6a0*/  IMAD.U32 R0, RZ, RZ, UR4 ;  /* 0x00000004ff007e24 */ /* 0x000fe2000f8e00ff */
[----:B----4-:R-:W-:Y:S01]  /*1f6b0*/  IADD3 R7, R8, -0x80, RZ ;  /* 0xffffff8008077810 */ /* 0x010fe20007ffe0ff */
[----:B------:R4:W5:Y:S01]  /*1f6c0*/  @P0 LDG.E R6, desc[UR6][R2.64] ;  /* 0x0000000602060981 */ /* 0x000962000c1e1900 */
[----:B--2---:R-:W-:-:S02]  /*1f6d0*/  @P1 IMAD.WIDE R4, R186, 0x4, R4 ;  /* 0x00000004ba041825 */ /* 0x004fc400078e0204 */
[----:B------:R-:W-:-:S03]  /*1f6e0*/  ISETP.GE.AND P3, PT, R7, 0x80, PT ;  /* 0x000000800700780c */ /* 0x000fc60003f66270 */
[----:B------:R4:W5:Y:S01]  /*1f6f0*/  @P1 LDG.E R0, desc[UR6][R4.64] ;  /* 0x0000000604001981 */ /* 0x000962000c1e1900 */
[----:B------:R-:W-:Y:S01]  /*1f700*/  SHF.R.S32.HI R7, RZ, 0x1f, R186 ;  /* 0x0000001fff077819 */ /* 0x000fe200000114ba */
[----:B------:R-:W-:Y:S08]  /*1f710*/  @P1 BRA `(.L_x_1931) ;  /* 0x0000000000141947 */ /* 0x000ff00003800000 */
[----:B------:R-:W-:Y:S05]  /*1f720*/  @!P0 BRA `(.L_x_1931) ;  /* 0x0000000000108947 */ /* 0x000fea0003800000 */
[----:B------:R-:W-:Y:S02]  /*1f730*/  ULDC.64 UR4, c[0x0][0x208] ;  /* 0x0000820000047ab9 */ /* 0x000fe40000000a00 */
[----:B----4-:R-:W2:Y:S04]  /*1f740*/  LDG.E R5, desc[UR4][R2.64] ;  /* 0x0000000402057981 */ /* 0x010ea8000c1e1900 */
[----:B-----5:R-:W2:Y:S02]  /*1f750*/  LDG.E R0, desc[UR4][R2.64+0x4] ;  /* 0x0000040402007981 */ /* 0x020ea4000c1e1900 */
[----:B--2---:R-:W-:-:S07]  /*1f760*/  IMAD.IADD R0, R0, 0x1, -R5 ;  /* 0x0000000100007824 */ /* 0x004fce00078e0a05 */
.L_x_1931:
[----:B------:R-:W-:Y:S01]  /*1f770*/  BSSY B1, `(.L_x_1932) ;  /* 0x000002d000017945 */ /* 0x000fe20003800000 */
[----:B------:R-:W-:Y:S02]  /*1f780*/  SHF.R.S32.HI R10, RZ, 0x1f, R185 ;  /* 0x0000001fff0a7819 */ /* 0x000fe400000114b9 */
[----:B------:R-:W-:Y:S02]  /*1f790*/  SEL R13, R186, RZ, !P0 ;  /* 0x000000ffba0d7207 */ /* 0x000fe40004000000 */
[----:B------:R-:W-:Y:S02]  /*1f7a0*/  SEL R12, R7, RZ, !P0 ;  /* 0x000000ff070c7207 */ /* 0x000fe40004000000 */
[----:B-----5:R-:W-:Y:S01]  /*1f7b0*/  SHF.R.S32.HI R11, RZ, 0x1f, R6 ;  /* 0x0000001fff0b7819 */ /* 0x020fe20000011406 */
[----:B------:R-:W-:Y:S06]  /*1f7c0*/  @P3 BRA `(.L_x_1933) ;  /* 0x00000000009c3947 */ /* 0x000fec0003800000 */
[----:B------:R-:W4:Y:S01]  /*1f7d0*/  LDC R14, c[0x0][0xbe8] ;  /* 0x0002fa00ff0e7b82 */ /* 0x000f220000000800 */
[----:B------:R-:W-:Y:S01]  /*1f7e0*/  IADD3 R9, R177, -0x80, R8 ;  /* 0xffffff80b1097810 */ /* 0x000fe20007ffe008 */
[----:B----4-:R-:W-:-:S05]  /*1f7f0*/  IMAD R2, R0, R14, RZ ;  /* 0x0000000e00027224 */ /* 0x010fca00078e02ff */
[----:B------:R-:W-:-:S13]  /*1f800*/  ISETP.GE.AND P0, PT, R9, R2, PT ;  /* 0x000000020900720c */ /* 0x000fda0003f06270 */
[----:B------:R-:W-:Y:S05]  /*1f810*/  @P0 BRA `(.L_x_1933) ;  /* 0x0000000000880947 */ /* 0x000fea0003800000 */
[----:B------:R-:W-:Y:S01]  /*1f820*/  ISETP.NE.AND P0, PT, R14, 0x1, PT ;  /* 0x000000010e00780c */ /* 0x000fe20003f05270 */
[----:B------:R-:W-:Y:S01]  /*1f830*/  ULDC.64 UR4, c[0x0][0xb90] ;  /* 0x0002e40000047ab9 */ /* 0x000fe20000000a00 */
[----:B------:R-:W-:Y:S01]  /*1f840*/  IMAD.MOV.U32 R2, RZ, RZ, R6 ;  /* 0x000000ffff027224 */ /* 0x000fe200078e0006 */
[----:B------:R-:W-:Y:S01]  /*1f850*/  ULDC.64 UR6, c[0x0][0x208] ;  /* 0x0000820000067ab9 */ /* 0x000fe20000000a00 */
[----:B------:R-:W-:Y:S02]  /*1f860*/  IMAD R8, R10, UR4, RZ ;  /* 0x000000040a087c24 */ /* 0x000fe4000f8e02ff */
[----:B------:R-:W-:Y:S02]  /*1f870*/  IMAD.MOV.U32 R3, RZ, RZ, R11 ;  /* 0x000000ffff037224 */ /* 0x000fe400078e000b */
[----:B------:R-:W-:Y:S02]  /*1f880*/  IMAD.MOV.U32 R5, RZ, RZ, R9 ;  /* 0x000000ffff057224 */ /* 0x000fe400078e0009 */
[----:B------:R-:W-:-:S03]  /*1f890*/  IMAD.WIDE.U32 R2, R185, UR4, R2 ;  /* 0x00000004b9027c25 */ /* 0x000fc6000f8e0002 */
[----:B------:R-:W2:Y:S01]  /*1f8a0*/  @P0 LDC R4, c[0x0][0xbec] ;  /* 0x0002fb00ff040b82 */ /* 0x000ea20000000800 */
[----:B------:R-:W-:Y:S01]  /*1f8b0*/  IMAD R7, R185, UR5, R8 ;  /* 0x00000005b9077c24 */ /* 0x000fe2000f8e0208 */
[----:B------:R-:W-:-:S03]  /*1f8c0*/  ULDC.64 UR4, c[0x0][0xb98] ;  /* 0x0002e60000047ab9 */ /* 0x000fc60000000a00 */
[----:B------:R-:W-:-:S03]  /*1f8d0*/  IMAD.IADD R3, R3, 0x1, R7 ;  /* 0x0000000103037824 */ /* 0x000fc600078e0207 */
[----:B------:R-:W4:Y:S01]  /*1f8e0*/  @P0 LDC R15, c[0x0][0xbf0] ;  /* 0x0002fc00ff0f0b82 */ /* 0x000f220000000800 */
[----:B------:R-:W-:-:S04]  /*1f8f0*/  IMAD.WIDE.U32 R2, R13, UR4, R2 ;  /* 0x000000040d027c25 */ /* 0x000fc8000f8e0002 */
[----:B--2---:R-:W-:-:S05]  /*1f900*/  @P0 IMAD.HI.U32 R4, R9, R4, RZ ;  /* 0x0000000409040227 */ /* 0x004fca00078e00ff */
        /* <DEDUP_REMOVED lines=19> */
.L_x_1933:
[----:B------:R-:W-:Y:S05]  /*1fa40*/  BSYNC B1 ;  /* 0x0000000000017941 */ /* 0x000fea0003800000 */
.L_x_1932:
[----:B------:R-:W-:Y:S01]  /*1fa50*/  ULDC.64 UR4, c[0x0][0xaa0] ;  /* 0x0002a80000047ab9 */ /* 0x000fe20000000a00 */
[----:B--2-4-:R-:W-:Y:S01]  /*1fa60*/  IMAD R4, R184, 0x20, R190 ;  /* 0x00000020b8047824 */ /* 0x014fe200078e02be */
[----:B------:R-:W-:Y:S01]  /*1fa70*/  BSSY B1, `(.L_x_1934) ;  /* 0x0000038000017945 */ /* 0x000fe20003800000 */
[----:B------:R-:W-:Y:S02]  /*1fa80*/  IMAD R3, R11, UR4, RZ ;  /* 0x000000040b037c24 */ /* 0x000fe4000f8e02ff */
[----:B------:R-:W-:Y:S02]  /*1fa90*/  IMAD.IADD R9, R177, 0x1, R4 ;  /* 0x00000001b1097824 */ /* 0x000fe400078e0204 */
[C---:B------:R-:W-:Y:S02]  /*1faa0*/  IMAD R5, R6.reuse, UR5, R3 ;  /* 0x0000000506057c24 */ /* 0x040fe4000f8e0203 */
[----:B------:R-:W-:Y:S01]  /*1fab0*/  IMAD.WIDE.U32 R2, R6, UR4, RZ ;  /* 0x0000000406027c25 */ /* 0x000fe2000f8e00ff */
[----:B------:R-:W-:-:S03]  /*1fac0*/  ULDC.64 UR4, c[0x0][0xae8] ;  /* 0x0002ba0000047ab9 */ /* 0x000fc60000000a00 */
[----:B------:R-:W-:Y:S02]  /*1fad0*/  IMAD.IADD R3, R3, 0x1, R5 ;  /* 0x0000000103037824 */ /* 0x000fe400078e0205 */
[----:B------:R-:W-:Y:S02]  /*1fae0*/  IMAD R6, R10, UR4, RZ ;  /* 0x000000040a067c24 */ /* 0x000fe4000f8e02ff */
[----:B---3--:R-:W-:-:S04]  /*1faf0*/  @P2 IMAD.HI.U32 R4, R9, R20, RZ ;  /* 0x0000001409042227 */ /* 0x008fc800078e00ff */
[C---:B------:R-:W-:Y:S02]  /*1fb00*/  IMAD R7, R185.reuse, UR5, R6 ;  /* 0x00000005b9077c24 */ /* 0x040fe4000f8e0206 */
[----:B------:R-:W-:Y:S01]  /*1fb10*/  IMAD.WIDE.U32 R2, R185, UR4, R2 ;  /* 0x00000004b9027c25 */ /* 0x000fe2000f8e0002 */
[----:B------:R-:W-:-:S03]  /*1fb20*/  ULDC.64 UR4, c[0x0][0xaf0] ;  /* 0x0002bc0000047ab9 */ /* 0x000fc60000000a00 */
[----:B------:R-:W-:Y:S01]  /*1fb30*/  IMAD.MOV.U32 R5, RZ, RZ, R9 ;  /* 0x000000ffff057224 */ /* 0x000fe200078e0009 */
[----:B0-----:R-:W-:Y:S01]  /*1fb40*/  @P2 SHF.R.U32.HI R5, RZ, R29, R4 ;  /* 0x0000001dff052219 */ /* 0x001fe20000011604 */
[----:B------:R-:W-:Y:S02]  /*1fb50*/  IMAD R6, R12, UR4, RZ ;  /* 0x000000040c067c24 */ /* 0x000fe4000f8e02ff */
[----:B------:R-:W-:Y:S01]  /*1fb60*/  IMAD.IADD R3, R3, 0x1, R7 ;  /* 0x0000000103037824 */ /* 0x000fe200078e0207 */
[----:B------:R-:W-:Y:S01]  /*1fb70*/  SHF.R.S32.HI R4, RZ, 0x1f, R5 ;  /* 0x0000001fff047819 */ /* 0x000fe20000011405 */
[----:B------:R-:W-:Y:S01]  /*1fb80*/  IMAD R7, R13, UR5, R6 ;  /* 0x000000050d077c24 */ /* 0x000fe2000f8e0206 */
[----:B------:R-:W-:Y:S01]  /*1fb90*/  IADD3 R6, -R5, RZ, RZ ;  /* 0x000000ff05067210 */ /* 0x000fe20007ffe1ff */
[----:B------:R-:W-:Y:S01]  /*1fba0*/  IMAD.WIDE.U32 R2, R13, UR4, R2 ;  /* 0x000000040d027c25 */ /* 0x000fe2000f8e0002 */
[----:B------:R-:W-:-:S03]  /*1fbb0*/  ULDC.64 UR4, c[0x0][0xae0] ;  /* 0x0002b80000047ab9 */ /* 0x000fc60000000a00 */
        /* <DEDUP_REMOVED lines=25> */
[----:B------:R-:W-:Y:S01]  /*1fd50*/  ULDC UR4, c[0x0][0xac8] ;  /* 0x0002b20000047ab9 */ /* 0x000fe20000000800 */
[----:B------:R-:W-:Y:S01]  /*1fd60*/  ULDC.64 UR6, c[0x0][0x208] ;  /* 0x0000820000067ab9 */ /* 0x000fe20000000a00 */
        /* <DEDUP_REMOVED lines=8> */
.L_x_1935:
[----:B------:R-:W-:Y:S05]  /*1fdf0*/  BSYNC B1 ;  /* 0x0000000000017941 */ /* 0x000fea0003800000 */
.L_x_1934:
[----:B---3--:R3:W0:Y:S01]  /*1fe00*/  SHFL.IDX PT, R0, R5, 0x1, 0x181f ;  /* 0x00381f0005007f89 */ /* 0x00862200000e0000 */
[----:B------:R-:W-:Y:S03]  /*1fe10*/  BSSY B1, `(.L_x_1936) ;  /* 0x000000d000017945 */ /* 0x000fe60003800000 */
[----:B--2-4-:R3:W2:Y:S01]  /*1fe20*/  SHFL.IDX PT, R2, R4, 0x1, 0x181f ;  /* 0x00381f0004027f89 */ /* 0x0146a200000e0000 */
[----:B------:R-:W-:Y:S05]  /*1fe30*/  @P1 BRA `(.L_x_1937) ;  /* 0x0000000000281947 */ /* 0x000fea0003800000 */
        /* <DEDUP_REMOVED lines=10> */
.L_x_1937:
[----:B------:R-:W-:Y:S05]  /*1fee0*/  BSYNC B1 ;  /* 0x0000000000017941 */ /* 0x000fea0003800000 */
.L_x_1936:
[----:B0-----:R0:W0:Y:S01]  /*1fef0*/  SHFL.IDX PT, R0, R5, 0x2, 0x181f ;  /* 0x00581f0005007f89 */ /* 0x00102200000e0000 */
[----:B------:R-:W-:Y:S03]  /*1ff00*/  BSSY B1, `(.L_x_1938) ;  /* 0x000000d000017945 */ /* 0x000fe60003800000 */
[----:B--2-4-:R2:W4:Y:S01]  /*1ff10*/  SHFL.IDX PT, R2, R4, 0x2, 0x181f ;  /* 0x00581f0004027f89 */ /* 0x01452200000e0000 */
        /* <DEDUP_REMOVED lines=11> */
.L_x_1939:
[----:B------:R-:W-:Y:S05]  /*1ffd0*/  BSYNC B1 ;  /* 0x0000000000017941 */ /* 0x000fea0003800000 */
.L_x_1938:
[----:B0-----:R-:W-:Y:S01]  /*1ffe0*/  IADD3 R0, R6, 0x60, RZ ;  /* 0x0000006006007810 */ /* 0x001fe20007ffe0ff */
[----:B---3--:R-:W0:Y:S03]  /*1fff0*/  SHFL.IDX PT, R5, R5, 0x3, 0x181f ;  /* 0x00781f0005057f89 */ /* 0x008e2600000e0000 */
[----:B------:R-:W-:Y:S01]  /*20000*/  ISETP.GE.AND P0, PT, R0, R21, PT ;  /* 0x000000150000720c */ /* 0x000fe20003f06270 */
[----:B----4-:R3:W4:-:S12]  /*20010*/  SHFL.IDX PT, R2, R4, 0x3, 0x181f ;  /* 0x00781f0004027f89 */ /* 0x01071800000e0000 */
[----:B---3--:R-:W-:Y:S05]  /*20020*/  @P0 BRA `(.L_x_1930) ;  /* 0x0000000000280947 */ /* 0x008fea0003800000 */
        /* <DEDUP_REMOVED lines=10> */
.L_x_1930:
[----:B------:R-:W-:Y:S05]  /*200d0*/  BSYNC B0 ;  /* 0x0000000000007941 */ /* 0x000fea0003800000 */
.L_x_1921:
[----:B------:R-:W-:Y:S02]  /*200e0*/  ULDC UR4, c[0x0][0xc3c] ;  /* 0x00030f0000047ab9 */ /* 0x000fe40000000800 */
[----:B-1----:R-:W-:-:S13]  /*200f0*/  ISETP.GE.AND P0, PT, R27, UR4, PT ;  /* 0x000000041b007c0c */ /* 0x002fda000bf06270 */
[----:B------:R-:W-:Y:S05]  /*20100*/  @!P0 BRA `(.L_x_1940) ;  /* 0xfffffe1000508947 */ /* 0x000fea000383ffff */
[----:B------:R-:W-:Y:S05]  /*20110*/  BRA `(.L_x_1654) ;  /* 0x0000008000c47947 */ /* 0x000fea0003800000 */
.L_x_1652:
[----:B------:R-:W-:-:S08]  /*20120*/  NOP ;  /* 0x0000000000007918 */ /* 0x000fd00000000000 */
[----:B------:R-:W0:-:S00]  /*20130*/  USETMAXREG.DEALLOC.CTAPOOL 0x18 ;  /* 0x00000018000079c8 */ /* 0x000e0000080e0500 */
        /* <DEDUP_REMOVED lines=16> */
.L_x_1941:
[----:B------:R-:W-:Y:S01]  /*20240*/  LOP3.LUT R0, R4, 0x1f, RZ, 0xc0, !PT ;  /* 0x0000001f04007812 */ /* 0x000fe200078ec0ff */
[----:B------:R-:W-:Y:S01]  /*20250*/  ULDC UR4, c[0x0][0xc3c] ;  /* 0x00030f0000047ab9 */ /* 0x000fe20000000800 */
[----:B------:R-:W-:Y:S01]  /*20260*/  ULDC.64 UR6, c[0x0][0x208] ;  /* 0x0000820000067ab9 */ /* 0x000fe20000000a00 */
[----:B------:R-:W-:Y:S01]  /*20270*/  ULDC UR5, c[0x0][0xc38] ;  /* 0x00030e0000057ab9 */ /* 0x000fe20000000800 */
[----:B------:R-:W-:-:S04]  /*20280*/  ISETP.NE.AND P0, PT, R0, 0x1f, PT ;  /* 0x0000001f0000780c */ /* 0x000fc80003f05270 */
[----:B------:R-:W-:-:S13]  /*20290*/  ISETP.GE.OR P1, PT, R0, UR4, !P0 ;  /* 0x0000000400007c0c */ /* 0x000fda000c726670 */
[----:B0-----:R-:W0:Y:S02]  /*202a0*/  @!P1 LDC.64 R2, c[0x0][0xc80] ;  /* 0x00032000ff029b82 */ /* 0x001e240000000a00 */
[----:B0-----:R-:W-:-:S05]  /*202b0*/  @!P1 IMAD.WIDE.U32 R2, R0, 0x4, R2 ;  /* 0x0000000400029825 */ /* 0x001fca00078e0002 */
[----:B------:R-:W2:Y:S01]  /*202c0*/  @!P1 LDG.E R5, desc[UR6][R2.64] ;  /* 0x0000000602059981 */ /* 0x000ea2000c1e1900 */
[C---:B------:R-:W-:Y:S01]  /*202d0*/  ISETP.NE.AND P1, PT, R0.reuse, RZ, PT ;  /* 0x000000ff0000720c */ /* 0x040fe20003f25270 */
[----:B------:R-:W0:Y:S01]  /*202e0*/  S2UR UR6, SR_CTAID.X ;  /* 0x00000000000679c3 */ /* 0x000e220000002500 */
[C---:B------:R-:W-:Y:S01]  /*202f0*/  ISETP.GE.U32.AND P2, PT, R0.reuse, 0x2, PT ;  /* 0x000000020000780c */ /* 0x040fe20003f46070 */
[----:B------:R-:W-:Y:S01]  /*20300*/  UMOV UR4, URZ ;  /* 0x0000003f00047c82 */ /* 0x000fe20008000000 */
[C---:B------:R-:W-:Y:S02]  /*20310*/  ISETP.GE.U32.AND P3, PT, R0.reuse, 0x4, PT ;  /* 0x000000040000780c */ /* 0x040fe40003f66070 */
[C---:B------:R-:W-:Y:S02]  /*20320*/  ISETP.GE.U32.AND P4, PT, R0.reuse, 0x8, PT ;  /* 0x000000080000780c */ /* 0x040fe40003f86070 */
[----:B------:R-:W-:Y:S02]  /*20330*/  ISETP.GE.U32.AND P5, PT, R0, 0x10, PT ;  /* 0x000000100000780c */ /* 0x000fe40003fa6070 */
[----:B------:R-:W-:Y:S01]  /*20340*/  MOV R16, RZ ;  /* 0x000000ff00107202 */ /* 0x000fe20000000f00 */
        /* <DEDUP_REMOVED lines=25> */
.L_x_1947:
        /* <DEDUP_REMOVED lines=13> */
.L_x_1946:
[----:B------:R-:W-:Y:S05]  /*205b0*/  BSYNC B0 ;  /* 0x0000000000007941 */ /* 0x000fea0003800000 */
.L_x_1945:
[----:B0----5:R-:W0:Y:S02]  /*205c0*/  SHFL.UP PT, R2, R5, 0x1, RZ ;  /* 0x0420000005027989 */ /* 0x021e2400000e00ff */
        /* <DEDUP_REMOVED lines=20> */
.L_x_1943:
[----:B------:R-:W-:Y:S01]  /*20710*/  IMAD.IADD R7, R7, 0x1, -R2 ;  /* 0x0000000107077824 */ /* 0x000fe200078e0a02 */
[----:B------:R-:W-:-:S03]  /*20720*/  ULDC.64 UR8, c[0x0][0x208] ;  /* 0x0000820000087ab9 */ /* 0x000fc60000000a00 */
[----:B------:R-:W-:-:S05]  /*20730*/  IMAD R2, R6, UR5, R7 ;  /* 0x0000000506027c24 */ /* 0x000fca000f8e0207 */
[----:B------:R-:W-:Y:S02]  /*20740*/  ISETP.GT.AND P0, PT, R2, UR6, PT ;  /* 0x0000000602007c0c */ /* 0x000fe4000bf04270 */
[----:B------:R-:W0:Y:S11]  /*20750*/  LDC.64 R2, c[0x0][0xc90] ;  /* 0x00032400ff027b82 */ /* 0x000e360000000a00 */
[----:B------:R-:W-:-:S04]  /*20760*/  VOTE.ANY R12, PT, !P0 ;  /* 0x00000000000c7806 */ /* 0x000fc800040e0100 */
[----:B------:R-:W1:Y:S02]  /*20770*/  POPC R8, R12 ;  /* 0x0000000c00087309 */ /* 0x000e640000000000 */
[----:B-1----:R-:W-:-:S05]  /*20780*/  IADD3 R19, R8, UR4, RZ ;  /* 0x0000000408137c10 */ /* 0x002fca000fffe0ff */
        /* <DEDUP_REMOVED lines=13> */
.L_x_1948:
[----:B-1----:R-:W-:Y:S02]  /*20860*/  IMAD.MOV R2, RZ, RZ, -R3 ;  /* 0x000000ffff027224 */ /* 0x002fe400078e0a03 */
[----:B---3--:R-:W-:Y:S02]  /*20870*/  IMAD R16, R16, UR5, R7 ;  /* 0x0000000510107c24 */ /* 0x008fe4000f8e0207 */
[----:B------:R-:W-:Y:S02]  /*20880*/  IMAD R7, R2, R11, RZ ;  /* 0x0000000b02077224 */ /* 0x000fe400078e02ff */
[----:B------:R-:W-:-:S04]  /*20890*/  IMAD.MOV.U32 R2, RZ, RZ, RZ ;  /* 0x000000ffff027224 */ /* 0x000fc800078e00ff */
[----:B------:R-:W-:Y:S01]  /*208a0*/  IMAD.HI.U32 R3, R3, R7, R2 ;  /* 0x0000000703037227 */ /* 0x000fe200078e0002 */
[----:B------:R-:W-:Y:S02]  /*208b0*/  IADD3 R2, -R16, UR6, RZ ;  /* 0x0000000610027c10 */ /* 0x000fe4000fffe1ff */
[----:B------:R-:W-:Y:S02]  /*208c0*/  IABS R7, R9 ;  /* 0x0000000900077213 */ /* 0x000fe40000000000 */
[----:B--2---:R-:W-:-:S03]  /*208d0*/  IABS R6, R2 ;  /* 0x0000000200067213 */ /* 0x004fc60000000000 */
[----:B------:R-:W-:Y:S02]  /*208e0*/  IMAD.MOV R7, RZ, RZ, -R7 ;  /* 0x000000ffff077224 */ /* 0x000fe400078e0a07 */
[----:B------:R-:W-:-:S04]  /*208f0*/  IMAD.HI.U32 R3, R3, R6, RZ ;  /* 0x0000000603037227 */ /* 0x000fc800078e00ff */
[----:B------:R-:W-:-:S05]  /*20900*/  IMAD R6, R3, R7, R6 ;  /* 0x0000000703067224 */ /* 0x000fca00078e0206 */
[----:B------:R-:W-:-:S13]  /*20910*/  ISETP.GT.U32.AND P1, PT, R11, R6, PT ;  /* 0x000000060b00720c */ /* 0x000fda0003f24070 */
[----:B------:R-:W-:Y:S01]  /*20920*/  @!P1 IMAD.IADD R6, R6, 0x1, -R11 ;  /* 0x0000000106069824 */ /* 0x000fe200078e0a0b */
[----:B------:R-:W-:Y:S02]  /*20930*/  @!P1 IADD3 R3, R3, 0x1, RZ ;  /* 0x0000000103039810 */ /* 0x000fe40007ffe0ff */
[----:B------:R-:W-:Y:S02]  /*20940*/  ISETP.NE.AND P1, PT, R9, RZ, PT ;  /* 0x000000ff0900720c */ /* 0x000fe40003f25270 */
[----:B------:R-:W-:Y:S02]  /*20950*/  ISETP.GE.U32.AND P0, PT, R6, R11, PT ;  /* 0x0000000b0600720c */ /* 0x000fe40003f06070 */
[----:B------:R-:W-:-:S04]  /*20960*/  LOP3.LUT R6, R2, R9, RZ, 0x3c, !PT ;  /* 0x0000000902067212 */ /* 0x000fc800078e3cff */
[----:B------:R-:W-:-:S07]  /*20970*/  ISETP.GE.AND P2, PT, R6, RZ, PT ;  /* 0x000000ff0600720c */ /* 0x000fce0003f46270 */
        /* <DEDUP_REMOVED lines=8> */
[----:B------:R-:W-:-:S04]  /*20a00*/  VIADDMNMX R10, R3, UR5, R10, PT ;  /* 0x00000005030a7c46 */ /* 0x000fc8000b80010a */
[----:B------:R-:W-:-:S04]  /*20a10*/  IABS R7, R10 ;  /* 0x0000000a00077213 */ /* 0x000fc80000000000 */
[----:B------:R-:W1:Y:S08]  /*20a20*/  I2F.RP R8, R7 ;  /* 0x0000000700087306 */ /* 0x000e700000209400 */
[----:B-1----:R-:W1:Y:S02]  /*20a30*/  MUFU.RCP R8, R8 ;  /* 0x0000000800087308 */ /* 0x002e640000001000 */
[----:B-1----:R-:W-:Y:S01]  /*20a40*/  VIADD R3, R8, 0xffffffe ;  /* 0x0ffffffe08037836 */ /* 0x002fe20000000000 */
[----:B------:R-:W-:-:S05]  /*20a50*/  IABS R8, R10 ;  /* 0x0000000a00087213 */ /* 0x000fca0000000000 */
[----:B------:R-:W1:Y:S01]  /*20a60*/  F2I.FTZ.U32.TRUNC.NTZ R3, R3 ;  /* 0x0000000300037305 */ /* 0x000e62000021f000 */
[----:B------:R-:W-:Y:S01]  /*20a70*/  IMAD.MOV R8, RZ, RZ, -R8 ;  /* 0x000000ffff087224 */ /* 0x000fe200078e0a08 */
[----:B-1----:R-:W-:-:S05]  /*20a80*/  IADD3 R2, RZ, -R3, RZ ;  /* 0x80000003ff027210 */ /* 0x002fca0007ffe0ff */
[----:B------:R-:W-:Y:S02]  /*20a90*/  IMAD R11, R2, R7, RZ ;  /* 0x00000007020b7224 */ /* 0x000fe400078e02ff */
[----:B------:R-:W-:-:S04]  /*20aa0*/  IMAD.MOV.U32 R2, RZ, RZ, RZ ;  /* 0x000000ffff027224 */ /* 0x000fc800078e00ff */
[----:B------:R-:W-:Y:S01]  /*20ab0*/  IMAD.HI.U32 R2, R3, R11, R2 ;  /* 0x0000000b03027227 */ /* 0x000fe200078e0002 */
[----:B------:R-:W-:Y:S02]  /*20ac0*/  IABS R11, R9 ;  /* 0x00000009000b7213 */ /* 0x000fe40000000000 */
[C---:B------:R-:W-:Y:S02]  /*20ad0*/  LOP3.LUT R3, R9.reuse, R10, RZ, 0x3c, !PT ;  /* 0x0000000a09037212 */ /* 0x040fe400078e3cff */
[----:B------:R-:W-:Y:S01]  /*20ae0*/  IADD3 R9, R9, R6, RZ ;  /* 0x0000000609097210 */ /* 0x000fe20007ffe0ff */
[----:B------:R-:W-:Y:S01]  /*20af0*/  IMAD.HI.U32 R2, R2, R11, RZ ;  /* 0x0000000b02027227 */ /* 0x000fe200078e00ff */
[----:B------:R-:W-:-:S03]  /*20b00*/  ISETP.GE.AND P2, PT, R3, RZ, PT ;  /* 0x000000ff0300720c */ /* 0x000fc60003f46270 */
        /* <DEDUP_REMOVED lines=9> */
[----:B------:R-:W-:-:S04]  /*20ba0*/  IMAD.MOV R10, RZ, RZ, -R10 ;  /* 0x000000ffff0a7224 */ /* 0x000fc800078e0a0a */
[----:B------:R-:W-:Y:S01]  /*20bb0*/  IMAD R18, R2, R10, R9 ;  /* 0x0000000a02127224 */ /* 0x000fe200078e0209 */
[----:B------:R-:W-:-:S05]  /*20bc0*/  LOP3.LUT R2, RZ, R2, RZ, 0x33, !PT ;  /* 0x00000002ff027212 */ /* 0x000fca00078e33ff */
[----:B------:R-:W-:Y:S01]  /*20bd0*/  IMAD.IADD R17, R5, 0x1, R2 ;  /* 0x0000000105117824 */ /* 0x000fe200078e0202 */
[----:B------:R-:W-:Y:S06]  /*20be0*/  BRA `(.L_x_1949) ;  /* 0x00000000000c7947 */ /* 0x000fec0003800000 */
.L_x_1944:
[----:B------:R-:W-:Y:S02]  /*20bf0*/  IMAD.MOV.U32 R17, RZ, RZ, RZ ;  /* 0x000000ffff117224 */ /* 0x000fe400078e00ff */
[----:B------:R-:W-:Y:S02]  /*20c00*/  IMAD.U32 R16, RZ, RZ, UR6 ;  /* 0x00000006ff107e24 */ /* 0x000fe4000f8e00ff */
[----:B------:R-:W-:-:S07]  /*20c10*/  IMAD.MOV.U32 R18, RZ, RZ, RZ ;  /* 0x000000ffff127224 */ /* 0x000fce00078e00ff */
.L_x_1949:
[----:B------:R-:W-:-:S13]  /*20c20*/  ISETP.NE.AND P0, PT, R0, RZ, PT ;  /* 0x000000ff0000720c */ /* 0x000fda0003f05270 */
[----:B------:R-:W1:Y:S01]  /*20c30*/  @!P0 S2R R3, SR_CgaCtaId ;  /* 0x0000000000038919 */ /* 0x000e620000008800 */
[----:B------:R-:W-:-:S04]  /*20c40*/  @!P0 MOV R0, 0x400 ;  /* 0x0000040000008802 */ /* 0x000fc80000000f00 */
[----:B-1----:R-:W-:-:S05]  /*20c50*/  @!P0 LEA R0, R3, R0, 0x18 ;  /* 0x0000000003008211 */ /* 0x002fca00078ec0ff */
[----:B------:R2:W-:Y:S01]  /*20c60*/  @!P0 STS.128 [R0+0x2a8d0], R16 ;  /* 0x02a8d01000008388 */ /* 0x0005e20000000c00 */
[----:B------:R-:W-:Y:S06]  /*20c70*/  BAR.ARV 0x5, 0x180 ;  /* 0x0146000000007b1d */ /* 0x000fec0000002000 */
.L_x_1942:
        /* <DEDUP_REMOVED lines=12> */
[C---:B------:R-:W-:Y:S01]  /*20d40*/  LOP3.LUT R3, R0.reuse, 0x1f8, RZ, 0xc0, !PT ;  /* 0x000001f800037812 */ /* 0x040fe200078ec0ff */
[----:B------:R-:W-:Y:S01]  /*20d50*/  ULDC.64 UR38, c[0x0][0x198] ;  /* 0x0000660000267ab9 */ /* 0x000fe20000000a00 */
[----:B------:R-:W-:Y:S01]  /*20d60*/  LOP3.LUT R0, R0, 0x38, RZ, 0xc0, !PT ;  /* 0x0000003800007812 */ /* 0x000fe200078ec0ff */
[----:B0-----:R-:W-:Y:S01]  /*20d70*/  IMAD.SHL.U32 R2, R5, 0x8, RZ ;  /* 0x0000000805027824 */ /* 0x001fe200078e00ff */
[----:B------:R-:W-:Y:S01]  /*20d80*/  LOP3.LUT R3, R3, 0x38, R4, 0x78, !PT ;  /* 0x0000003803037812 */ /* 0x000fe200078e7804 */
[----:B------:R-:W-:Y:S01]  /*20d90*/  IMAD.SHL.U32 R4, R4, 0x10, RZ ;  /* 0x0000001004047824 */ /* 0x000fe200078e00ff */
[----:B------:R-:W-:Y:S01]  /*20da0*/  SHF.R.U32.HI R5, RZ, 0x3, R5 ;  /* 0x00000003ff057819 */ /* 0x000fe20000011605 */
[----:B------:R-:W-:Y:S01]  /*20db0*/  ULDC UR36, c[0x0][0xc] ;  /* 0x0000030000247ab9 */ /* 0x000fe20000000800 */
[----:B------:R-:W-:-:S02]  /*20dc0*/  LOP3.LUT R2, R3, 0x200, R2, 0xf8, !PT ;  /* 0x0000020003027812 */ /* 0x000fc400078ef802 */
[----:B------:R-:W-:Y:S01]  /*20dd0*/  LOP3.LUT R4, R5, 0x70, R4, 0xf8, !PT ;  /* 0x0000007005047812 */ /* 0x000fe200078ef804 */
[----:B-1----:R-:W-:-:S06]  /*20de0*/  ULEA UR4, UR5, UR4, 0x18 ;  /* 0x0000000405047291 */ /* 0x002fcc000f8ec03f */
[----:B------:R-:W-:-:S05]  /*20df0*/  IMAD.U32 R3, RZ, RZ, UR4 ;  /* 0x00000004ff037e24 */ /* 0x000fca000f8e00ff */
[----:B------:R0:W-:Y:S02]  /*20e00*/  STL [R1], R3 ;  /* 0x0000000301007387 */ /* 0x0001e40000100800 */
[----:B0-----:R-:W-:Y:S02]  /*20e10*/  IMAD R3, R2, 0x2, R3 ;  /* 0x0000000202037824 */ /* 0x001fe400078e0203 */
[----:B------:R-:W-:-:S03]  /*20e20*/  IMAD.MOV.U32 R2, RZ, RZ, 0x1 ;  /* 0x00000001ff027424 */ /* 0x000fc600078e00ff */
[----:B------:R0:W-:Y:S04]  /*20e30*/  STL [R1+0x28], R3 ;  /* 0x0000280301007387 */ /* 0x0001e80000100800 */
[----:B------:R-:W-:Y:S04]  /*20e40*/  STL [R1+0x48], RZ ;  /* 0x000048ff01007387 */ /* 0x000fe80000100800 */
[----:B------:R1:W-:Y:S01]  /*20e50*/  STL [R1+0x20], R2 ;  /* 0x0000200201007387 */ /* 0x0003e20000100800 */
[----:B0-----:R-:W-:-:S03]  /*20e60*/  IMAD.MOV.U32 R3, RZ, RZ, 0x1 ;  /* 0x00000001ff037424 */ /* 0x001fc600078e00ff */
[----:B------:R0:W-:Y:S04]  /*20e70*/  STL [R1+0x8], RZ ;  /* 0x000008ff01007387 */ /* 0x0001e80000100800 */
[----:B------:R0:W-:Y:S01]  /*20e80*/  STL [R1+0x4], RZ ;  /* 0x000004ff01007387 */ /* 0x0001e20000100800 */
[----:B-1----:R-:W-:-:S03]  /*20e90*/  LOP3.LUT R2, R0, 0x40, RZ, 0xfc, !PT ;  /* 0x0000004000027812 */ /* 0x002fc600078efcff */
[----:B------:R0:W-:Y:S01]  /*20ea0*/  STL [R1+0x18], R3 ;  /* 0x0000180301007387 */ /* 0x0001e20000100800 */
[----:B------:R-:W-:-:S07]  /*20eb0*/  LOP3.LUT R0, R0, 0x80, RZ, 0xfc, !PT ;  /* 0x0000008000007812 */ /* 0x000fce00078efcff */
.L_x_2106:
[----:B------:R-:W-:Y:S05]  /*20ec0*/  YIELD ;  /* 0x0000000000007946 */ /* 0x000fea0003800000 */
[----:B------:R-:W-:Y:S01]  /*20ed0*/  ULDC.64 UR4, c[0x0][0xa28] ;  /* 0x00028a0000047ab9 */ /* 0x000fe20000000a00 */
[----:B------:R-:W-:Y:S02]  /*20ee0*/  CS2R R6, SRZ ;  /* 0x0000000000067805 */ /* 0x000fe4000001ff00 */
[----:B------:R-:W-:Y:S01]  /*20ef0*/  ISETP.NE.U32.AND P0, PT, RZ, UR4, PT ;  /* 0x00000004ff007c0c */ /* 0x000fe2000bf05070 */
[----:B01----:R-:W1:Y:S01]  /*20f00*/  LDC.64 R12, c[0x0][0xa00] ;  /* 0x00028000ff0c7b82 */ /* 0x003e620000000a00 */
[----:B------:R-:W-:Y:S01]  /*20f10*/  ULDC.64 UR10, c[0x0][0x208] ;  /* 0x00008200000a7ab9 */ /* 0x000fe20000000a00 */
[----:B------:R-:W-:Y:S01]  /*20f20*/  ULDC.64 UR6, c[0x0][0xa08] ;  /* 0x0002820000067ab9 */ /* 0x000fe20000000a00 */
[----:B------:R-:W-:Y:S01]  /*20f30*/  ISETP.NE.AND.EX P0, PT, RZ, UR5, PT, P0 ;  /* 0x00000005ff007c0c */ /* 0x000fe2000bf05300 */
[----:B------:R-:W-:Y:S01]  /*20f40*/  ULDC.64 UR4, c[0x0][0xa18] ;  /* 0x0002860000047ab9 */ /* 0x000fe20000000a00 */
[----:B------:R-:W-:-:S03]  /*20f50*/  ULDC.64 UR8, c[0x0][0xa10] ;  /* 0x0002840000087ab9 */ /* 0x000fc60000000a00 */
[----:B------:R-:W2:Y:S08]  /*20f60*/  LDC.64 R4, c[0x0][0xa08] ;  /* 0x00028200ff047b82 */ /* 0x000eb00000000a00 */
[----:B0--3--:R-:W0:Y:S02]  /*20f70*/  @P0 LDC.64 R2, c[0x0][0xa28] ;  /* 0x00028a00ff020b82 */ /* 0x009e240000000a00 */
[----:B0-----:R-:W-:-:S05]  /*20f80*/  @P0 IMAD.WIDE R2, R19, 0x4, R2 ;  /* 0x0000000413020825 */ /* 0x001fca00078e0202 */
[----:B------:R0:W5:Y:S01]  /*20f90*/  @P0 LDG.E R6, desc[UR10][R2.64] ;  /* 0x0000000a02060981 */ /* 0x000162000c1e1900 */
[----:B------:R-:W-:Y:S01]  /*20fa0*/  ISETP.NE.U32.AND P0, PT, RZ, UR4, PT ;  /* 0x00000004ff007c0c */ /* 0x000fe2000bf05070 */
[C---:B-1----:R-:W-:Y:S01]  /*20fb0*/  IMAD.WIDE R12, R19.reuse, 0x4, R12 ;  /* 0x00000004130c7825 */ /* 0x042fe200078e020c */
[----:B------:R-:W-:Y:S02]  /*20fc0*/  ISETP.NE.U32.AND P2, PT, RZ, UR6, PT ;  /* 0x00000006ff007c0c */ /* 0x000fe4000bf45070 */
[----:B------:R-:W-:Y:S01]  /*20fd0*/  ISETP.NE.AND.EX P0, PT, RZ, UR5, PT, P0 ;  /* 0x00000005ff007c0c */ /* 0x000fe2000bf05300 */
[----:B------:R-:W-:Y:S01]  /*20fe0*/  ULDC.64 UR4, c[0x0][0xa00] ;  /* 0x0002800000047ab9 */ /* 0x000fe20000000a00 */
[----:B------:R-:W-:Y:S01]  /*20ff0*/  ISETP.NE.U32.AND P4, PT, RZ, UR8, PT ;  /* 0x00000008ff007c0c */ /* 0x000fe2000bf85070 */
[----:B------:R-:W-:Y:S01]  /*21000*/  IMAD.MOV.U32 R0, RZ, RZ, RZ ;  /* 0x000000ffff007224 */ /* 0x000fe200078e00ff */
[----:B------:R-:W-:Y:S01]  /*21010*/  ISETP.NE.U32.AND P1, PT, RZ, UR4, PT ;  /* 0x00000004ff007c0c */ /* 0x000fe2000bf25070 */
[----:B0-----:R-:W0:Y:S01]  /*21020*/  LDC.64 R2, c[0x0][0xa10] ;  /* 0x00028400ff027b82 */ /* 0x001e220000000a00 */
[----:B------:R-:W-:Y:S01]  /*21030*/  MOV R8, RZ ;  /* 0x000000ff00087202 */ /* 0x000fe20000000f00 */
[----:B--2---:R-:W-:Y:S01]  /*21040*/  IMAD.WIDE R4, R19, 0x4, R4 ;  /* 0x0000000413047825 */ /* 0x004fe200078e0204 */
[----:B------:R-:W-:-:S05]  /*21050*/  ISETP.NE.AND.EX P3, PT, RZ, UR5, PT, P1 ;  /* 0x00000005ff007c0c */ /* 0x000fca000bf65310 */
[----:B------:R-:W1:Y:S01]  /*21060*/  @P0 LDC.64 R10, c[0x0][0xa18] ;  /* 0x00028600ff0a0b82 */ /* 0x000e620000000a00 */
[----:B------:R-:W-:Y:S01]  /*21070*/  ULDC UR4, c[0x0][0x288] ;  /* 0x0000a20000047ab9 */ /* 0x000fe20000000800 */
[----:B------:R-:W-:Y:S02]  /*21080*/  ISETP.NE.AND.EX P1, PT, RZ, UR7, PT, P2 ;  /* 0x00000007ff007c0c */ /* 0x000fe4000bf25320 */
[----:B------:R-:W-:-:S04]  /*21090*/  ISETP.NE.AND.EX P2, PT, RZ, UR9, PT, P4 ;  /* 0x00000009ff007c0c */ /* 0x000fc8000bf45340 */
[----:B------:R-:W2:Y:S07]  /*210a0*/  @P3 LDG.E R7, desc[UR10][R12.64] ;  /* 0x0000000a0c073981 */ /* 0x000eae000c1e1900 */
[----:B------:R-:W5:Y:S01]  /*210b0*/  @P1 LDG.E R8, desc[UR10][R4.64] ;  /* 0x0000000a04081981 */ /* 0x000f62000c1e1900 */
        /* <DEDUP_REMOVED lines=14> */
[----:B0-----:R-:W-:Y:S01]  /*211a0*/  IMAD.U32 R10, RZ, RZ, UR5 ;  /* 0x00000005ff0a7e24 */ /* 0x001fe2000f8e00ff */
[----:B--2---:R0:W-:Y:S01]  /*211b0*/  STL [R1+0x3c], R7 ;  /* 0x00003c0701007387 */ /* 0x0041e20000100800 */
[----:B------:R-:W-:Y:S02]  /*211c0*/  IMAD.MOV.U32 R11, RZ, RZ, R7 ;  /* 0x000000ffff0b7224 */ /* 0x000fe400078e0007 */
[----:B0-----:R-:W-:Y:S01]  /*211d0*/  IMAD.U32 R7, RZ, RZ, UR4 ;  /* 0x00000004ff077e24 */ /* 0x001fe2000f8e00ff */
[----:B------:R-:W-:Y:S06]  /*211e0*/  @P0 BRA `(.L_x_1951) ;  /* 0x0000000000180947 */ /* 0x000fec0003800000 */
[----:B------:R-:W-:Y:S05]  /*211f0*/  @!P3 BRA `(.L_x_1951) ;  /* 0x000000000014b947 */ /* 0x000fea0003800000 */
[----:B------:R-:W-:Y:S02]  /*21200*/  ULDC.64 UR4, c[0x0][0x208] ;  /* 0x0000820000047ab9 */ /* 0x000fe40000000a00 */
[----:B------:R-:W2:Y:S04]  /*21210*/  LDG.E R9, desc[UR4][R12.64] ;  /* 0x000000040c097981 */ /* 0x000ea8000c1e1900 */
[----:B------:R-:W2:Y:S02]  /*21220*/  LDG.E R12, desc[UR4][R12.64+0x4] ;  /* 0x000004040c0c7981 */ /* 0x000ea4000c1e1900 */
[----:B--2---:R-:W-:-:S05]  /*21230*/  IMAD.IADD R11, R12, 0x1, -R9 ;  /* 0x000000010c0b7824 */ /* 0x004fca00078e0a09 */
[----:B------:R0:W-:Y:S02]  /*21240*/  STL [R1+0x3c], R11 ;  /* 0x00003c0b01007387 */ /* 0x0001e40000100800 */
.L_x_1951:
[----:B-----5:R-:W-:Y:S01]  /*21250*/  IADD3 R8, R8, R6, RZ ;  /* 0x0000000608087210 */ /* 0x020fe20007ffe0ff */
[----:B------:R-:W-:Y:S02]  /*21260*/  ULDC.64 UR4, c[0x0][0xa20] ;  /* 0x0002880000047ab9 */ /* 0x000fe40000000a00 */
[----:B------:R-:W-:Y:S02]  /*21270*/  ISETP.NE.U32.AND P0, PT, RZ, UR4, PT ;  /* 0x00000004ff007c0c */ /* 0x000fe4000bf05070 */
[----:B------:R1:W-:Y:S02]  /*21280*/  STL [R1+0x1c], R8 ;  /* 0x00001c0801007387 */ /* 0x0003e40000100800 */
[----:B------:R-:W-:-:S13]  /*21290*/  ISETP.NE.AND.EX P0, PT, RZ, UR5, PT, P0 ;  /* 0x00000005ff007c0c */ /* 0x000fda000bf05300 */
[----:B-1----:R-:W-:Y:S05]  /*212a0*/  @!P0 BRA `(.L_x_1952) ;  /* 0x0000000000148947 */ /* 0x002fea0003800000 */
[----:B------:R-:W1:Y:S01]  /*212b0*/  LDC.64 R4, c[0x0][0xa20] ;  /* 0x00028800ff047b82 */ /* 0x000e620000000a00 */
[----:B------:R-:W-:Y:S01]  /*212c0*/  ULDC.64 UR4, c[0x0][0x208] ;  /* 0x0000820000047ab9 */ /* 0x000fe20000000a00 */
[----:B-1----:R-:W-:-:S05]  /*212d0*/  IMAD.WIDE R4, R19, 0x4, R4 ;  /* 0x0000000413047825 */ /* 0x002fca00078e0204 */
[----:B------:R1:W5:Y:S01]  /*212e0*/  LDG.E R7, desc[UR4][R4.64] ;  /* 0x0000000404077981 */ /* 0x000362000c1e1900 */
[----:B------:R-:W-:Y:S05]  /*212f0*/  BRA `(.L_x_1953) ;  /* 0x0000000000147947 */ /* 0x000fea0003800000 */
.L_x_1952:
[----:B------:R-:W-:Y:S05]  /*21300*/  @!P1 BRA `(.L_x_1953) ;  /* 0x0000000000109947 */ /* 0x000fea0003800000 */
[----:B------:R-:W-:Y:S02]  /*21310*/  ULDC.64 UR4, c[0x0][0x208] ;  /* 0x0000820000047ab9 */ /* 0x000fe40000000a00 */
[----:B------:R-:W2:Y:S04]  /*21320*/  LDG.E R7, desc[UR4][R4.64] ;  /* 0x0000000404077981 */ /* 0x000ea8000c1e1900 */
[----:B------:R-:W2:Y:S02]  /*21330*/  LDG.E R4, desc[UR4][R4.64+0x4] ;  /* 0x0000040404047981 */ /* 0x000ea4000c1e1900 */
[----:B--2---:R-:W-:-:S07]  /*21340*/  IMAD.IADD R7, R4, 0x1, -R7 ;  /* 0x0000000104077824 */ /* 0x004fce00078e0a07 */
.L_x_1953:
[----:B------:R-:W-:Y:S02]  /*21350*/  ULDC.64 UR4, c[0x0][0x208] ;  /* 0x0000820000047ab9 */ /* 0x000fe40000000a00 */
[----:B-1----:R-:W2:Y:S04]  /*21360*/  @P2 LDG.E R4, desc[UR4][R2.64] ;  /* 0x0000000402042981 */ /* 0x002ea8000c1e1900 */
[----:B------:R1:W2:Y:S01]  /*21370*/  @P2 LDG.E R2, desc[UR4][R2.64+0x4] ;  /* 0x0000040402022981 */ /* 0x0002a2000c1e1900 */
[----:B------:R-:W-:Y:S02]  /*21380*/  IMAD.SHL.U32 R12, R17, 0x80, RZ ;  /* 0x00000080110c7824 */ /* 0x000fe400078e00ff */
[----:B-----5:R-:W-:Y:S02]  /*21390*/  IMAD.IADD R9, R7, 0x1, -R6 ;  /* 0x0000000107097824 */ /* 0x020fe400078e0a06 */
[----:B------:R-:W-:Y:S01]  /*213a0*/  VIADD R7, R12, 0x7f ;  /* 0x0000007f0c077836 */ /* 0x000fe20000000000 */
[----:B------:R3:W-:Y:S01]  /*213b0*/  STL [R1+0x30], R12 ;  /* 0x0000300c01007387 */ /* 0x0007e20000100800 */
[----:B-1----:R-:W1:Y:S02]  /*213c0*/  LDC R3, c[0x0][0x448] ;  /* 0x00011200ff037b82 */ /* 0x002e640000000800 */
[----:B-1----:R-:W-:-:S13]  /*213d0*/  ISETP.NE.AND P1, PT, R3, 0x1, PT ;  /* 0x000000010300780c */ /* 0x002fda0003f25270 */
[----:B------:R-:W1:Y:S08]  /*213e0*/  @P1 LDC R3, c[0x0][0x44c] ;  /* 0x00011300ff031b82 */ /* 0x000e700000000800 */
[----:B------:R-:W4:Y:S01]  /*213f0*/  @P1 LDC R5, c[0x0][0x450] ;  /* 0x00011400ff051b82 */ /* 0x000f220000000800 */
[----:B--2---:R-:W-:Y:S02]  /*21400*/  @P2 IMAD.IADD R10, R2, 0x1, -R4 ;  /* 0x00000001020a2824 */ /* 0x004fe400078e0a04 */
[----:B-1----:R-:W-:-:S04]  /*21410*/  @P1 IMAD.HI.U32 R2, R7, R3, RZ ;  /* 0x0000000307021227 */ /* 0x002fc800078e00ff */
[----:B------:R-:W-:Y:S01]  /*21420*/  IMAD.IADD R6, R9, 0x1, R10 ;  /* 0x0000000109067824 */ /* 0x000fe200078e020a */
[----:B----4-:R-:W-:-:S04]  /*21430*/  @P1 SHF.R.U32.HI R7, RZ, R5, R2 ;  /* 0x00000005ff071219 */ /* 0x010fc80000011602 */
[C---:B------:R-:W-:Y:S02]  /*21440*/  IADD3 R2, R6.reuse, 0x5f, RZ ;  /* 0x0000005f06027810 */ /* 0x040fe40007ffe0ff */
[----:B------:R-:W-:-:S03]  /*21450*/  IADD3 R17, R6, 0x1, -R11 ;  /* 0x0000000106117810 */ /* 0x000fc60007ffe80b */
[----:B------:R-:W-:-:S04]  /*21460*/  IMAD.HI R2, R2, 0x2aaaaaab, RZ ;  /* 0x2aaaaaab02027827 */ /* 0x000fc800078e02ff */
[----:B------:R-:W-:Y:S01]  /*21470*/  IMAD.IADD R7, R17, 0x1, R7 ;  /* 0x0000000111077824 */ /* 0x000fe200078e0207 */
[----:B------:R-:W-:-:S04]  /*21480*/  SHF.R.U32.HI R21, RZ, 0x1f, R2 ;  /* 0x0000001fff157819 */ /* 0x000fc80000011602 */
[----:B------:R-:W-:Y:S02]  /*21490*/  LEA.HI.SX32 R21, R2, R21, 0x1c ;  /* 0x0000001502157211 */ /* 0x000fe400078fe2ff */
[----:B------:R-:W1:Y:S02]  /*214a0*/  LDC.64 R2, c[0x0][0x9e0] ;  /* 0x00027800ff027b82 */ /* 0x000e640000000a00 */
[----:B-1----:R-:W-:Y:S01]  /*214b0*/  ISETP.GE.AND P3, PT, R3, 0x1, PT ;  /* 0x000000010300780c */ /* 0x002fe20003f66270 */
        /* <DEDUP_REMOVED lines=13> */
.L_x_1956:
[----:B------:R-:W-:-:S13]  /*21590*/  ISETP.NE.AND P0, PT, R3, 0x1, PT ;  /* 0x000000010300780c */ /* 0x000fda0003f05270 */
[----:B------:R-:W1:Y:S02]  /*215a0*/  @P0 LDC.64 R4, c[0x0][0x9e8] ;  /* 0x00027a00ff040b82 */ /* 0x000e640000000a00 */
[----:B-1----:R-:W-:-:S05]  /*215b0*/  @P0 IMAD.HI.U32 R4, R2, R4, RZ ;  /* 0x0000000402040227 */ /* 0x002fca00078e00ff */
[----:B------:R-:W-:-:S07]  /*215c0*/  @P0 SHF.R.U32.HI R2, RZ, R5, R4 ;  /* 0x00000005ff020219 */ /* 0x000fce0000011604 */
.L_x_1957:
[----:B------:R-:W-:Y:S05]  /*215d0*/  BSYNC B0 ;  /* 0x0000000000007941 */ /* 0x000fea0003800000 */
.L_x_1955:
[----:B------:R-:W-:-:S05]  /*215e0*/  IMAD R2, R2, R3, R3 ;  /* 0x0000000302027224 */ /* 0x000fca00078e0203 */
[----:B------:R-:W-:-:S07]  /*215f0*/  VIMNMX R8, R8, R2, PT ;  /* 0x0000000208087248 */ /* 0x000fce0003fe0100 */
.L_x_1954:
[----:B------:R-:W1:Y:S01]  /*21600*/  @P1 LDC R4, c[0x0][0x44c] ;  /* 0x00011300ff041b82 */ /* 0x000e620000000800 */
[----:B------:R-:W-:Y:S01]  /*21610*/  IMAD.MOV.U32 R2, RZ, RZ, R12 ;  /* 0x000000ffff027224 */ /* 0x000fe200078e000c */
[----:B------:R-:W-:Y:S01]  /*21620*/  ULDC UR4, c[0x0][0x9dc] ;  /* 0x0002770000047ab9 */ /* 0x000fe20000000800 */
[----:B------:R-:W-:-:S05]  /*21630*/  IMAD.IADD R20, R6, 0x1, -R11 ;  /* 0x0000000106147824 */ /* 0x000fca00078e0a0b */
[----:B------:R-:W2:Y:S01]  /*21640*/  @P1 LDC R5, c[0x0][0x450] ;  /* 0x00011400ff051b82 */ /* 0x000ea20000000800 */
[----:B-1----:R-:W-:-:S05]  /*21650*/  @P1 IMAD.HI.U32 R4, R12, R4, RZ ;  /* 0x000000040c041227 */ /* 0x002fca00078e00ff */
[----:B--2---:R-:W-:-:S04]  /*21660*/  @P1 SHF.R.U32.HI R2, RZ, R5, R4 ;  /* 0x00000005ff021219 */ /* 0x004fc80000011604 */
[----:B------:R-:W-:-:S05]  /*21670*/  IADD3 R2, R20, R2, RZ ;  /* 0x0000000214027210 */ /* 0x000fca0007ffe0ff */
        /* <DEDUP_REMOVED lines=12> */
.L_x_1960:
[----:B------:R-:W-:-:S13]  /*21740*/  ISETP.NE.AND P0, PT, R3, 0x1, PT ;  /* 0x000000010300780c */ /* 0x000fda0003f05270 */
[----:B------:R-:W1:Y:S02]  /*21750*/  @P0 LDC.64 R4, c[0x0][0x9e8] ;  /* 0x00027a00ff040b82 */ /* 0x000e640000000a00 */
[----:B-1----:R-:W-:-:S05]  /*21760*/  @P0 IMAD.HI.U32 R4, R2, R4, RZ ;  /* 0x0000000402040227 */ /* 0x002fca00078e00ff */
[----:B------:R-:W-:-:S07]  /*21770*/  @P0 SHF.R.U32.HI R2, RZ, R5, R4 ;  /* 0x00000005ff020219 */ /* 0x000fce0000011604 */
.L_x_1961:
[----:B------:R-:W-:Y:S05]  /*21780*/  BSYNC B0 ;  /* 0x0000000000007941 */ /* 0x000fea0003800000 */
.L_x_1959:
[----:B------:R-:W-:-:S05]  /*21790*/  IMAD R2, R2, R3, RZ ;  /* 0x0000000302027224 */ /* 0x000fca00078e02ff */
[----:B------:R-:W-:-:S07]  /*217a0*/  VIMNMX R6, R6, R2, !PT ;  /* 0x0000000206067248 */ /* 0x000fce0007fe0100 */
.L_x_1958:
[----:B------:R-:W-:Y:S01]  /*217b0*/  VIADD R8, R8, 0x5f ;  /* 0x0000005f08087836 */ /* 0x000fe20000000000 */
[----:B------:R-:W-:Y:S01]  /*217c0*/  BSSY B0, `(.L_x_1962) ;  /* 0x0000151000007945 */ /* 0x000fe20003800000 */
        /* <DEDUP_REMOVED lines=23> */
[----:B------:R-:W-:Y:S01]  /*21940*/  UMOV UR4, 0xffffffff ;  /* 0xffffffff00047882 */ /* 0x000fe20000000000 */
[----:B------:R-:W-:Y:S02]  /*21950*/  SEL R2, R19, RZ, !P2 ;  /* 0x000000ff13027207 */ /* 0x000fe40005000000 */
[----:B------:R-:W-:Y:S05]  /*21960*/  BRA.DIV UR4, `(.L_x_1964) ;  /* 0x0000007604a47947 */ /* 0x000fea000b800000 */
[----:B------:R-:W1:Y:S02]  /*21970*/  S2R R5, SR_TID.X ;  /* 0x0000000000057919 */ /* 0x000e640000002100 */
[----:B-1----:R-:W-:-:S04]  /*21980*/  SHF.R.U32.HI R5, RZ, 0x5, R5 ;  /* 0x00000005ff057819 */ /* 0x002fc80000011605 */
[----:B------:R-:W-:-:S05]  /*21990*/  LOP3.LUT R5, R5, 0x3, RZ, 0xc0, !PT ;  /* 0x0000000305057812 */ /* 0x000fca00078ec0ff */
[----:B------:R1:W2:Y:S02]  /*219a0*/  SHFL.IDX PT, R14, R5, RZ, 0x1f ;  /* 0x00001fff050e7589 */ /* 0x0002a400000e0000 */
.L_x_2149:
[----:B--2---:R-:W-:Y:S02]  /*219b0*/  ISETP.NE.AND P0, PT, R14, RZ, PT ;  /* 0x000000ff0e00720c */ /* 0x004fe40003f05270 */
[----:B------:R-:W-:-:S11]  /*219c0*/  PLOP3.LUT P6, PT, PT, PT, PT, 0x8, 0x0 ;  /* 0x000000000000781c */ /* 0x000fd60003fce170 */
[----:B------:R-:W-:Y:S05]  /*219d0*/  @P0 BRA `(.L_x_1965) ;  /* 0x00000000000c0947 */ /* 0x000fea0003800000 */
[----:B------:R-:W-:-:S03]  /*219e0*/  UMOV UR4, 0xffffffff ;  /* 0xffffffff00047882 */ /* 0x000fc60000000000 */
[----:B------:R-:W-:Y:S05]  /*219f0*/  BRA.DIV UR4, `(.L_x_1966) ;  /* 0x0000007604b47947 */ /* 0x000fea000b800000 */
[----:B------:R-:W-:-:S13]  /*21a00*/  ELECT P6, URZ, PT ;  /* 0x00000000003f782f */ /* 0x000fda00038c0000 */
.L_x_1965:
[----:B-1----:R-:W2:Y:S04]  /*21a10*/  LDL R5, [R1+0x48] ;  /* 0x0000480001057983 */ /* 0x002ea80000100800 */
[----:B------:R-:W3:Y:S01]  /*21a20*/  LDL R7, [R1] ;  /* 0x0000000001077983 */ /* 0x000ee20000100800 */
[----:B------:R-:W-:Y:S01]  /*21a30*/  BSSY B1, `(.L_x_1967) ;  /* 0x0000008000017945 */ /* 0x000fe20003800000 */
[----:B--2---:R-:W-:-:S05]  /*21a40*/  VIADD R5, R5, 0x1 ;  /* 0x0000000105057836 */ /* 0x004fca0000000000 */
[----:B------:R-:W-:-:S04]  /*21a50*/  LEA.HI R6, R5, R5, RZ, 0x1 ;  /* 0x0000000505067211 */ /* 0x000fc800078f08ff */
[----:B------:R-:W-:-:S05]  /*21a60*/  LOP3.LUT R6, R6, 0xfffffffe, RZ, 0xc0, !PT ;  /* 0xfffffffe06067812 */ /* 0x000fca00078ec0ff */
[----:B------:R-:W-:-:S05]  /*21a70*/  IMAD.IADD R5, R5, 0x1, -R6 ;  /* 0x0000000105057824 */ /* 0x000fca00078e0a06 */
[----:B------:R-:W-:-:S04]  /*21a80*/  SHF.L.U32 R5, R5, 0x1f, RZ ;  /* 0x0000001f05057819 */ /* 0x000fc800000006ff */
[----:B---3--:R-:W1:Y:S02]  /*21a90*/  SYNCS.PHASECHK.TRANS64.TRYWAIT P0, [R7+URZ+0x2a820], R5 ;  /* 0x02a82005070075a7 */ /* 0x008e64000800017f */
[----:B-1----:R-:W-:Y:S05]  /*21aa0*/  @!P0 BRA `(.L_x_1968) ;  /* 0x0000007400a88947 */ /* 0x002fea0003800000 */
.L_x_2152:
[----:B------:R-:W-:Y:S05]  /*21ab0*/  BSYNC B1 ;  /* 0x0000000000017941 */ /* 0x000fea0003800000 */
.L_x_1967:
[----:B------:R-:W-:Y:S04]  /*21ac0*/  BSSY B1, `(.L_x_1969) ;  /* 0x0000083000017945 */ /* 0x000fe80003800000 */
[----:B------:R-:W-:Y:S05]  /*21ad0*/  @!P6 BRA `(.L_x_1970) ;  /* 0x000000080004e947 */ /* 0x000fea0003800000 */
[----:B------:R-:W2:Y:S04]  /*21ae0*/  LDL R9, [R1] ;  /* 0x0000000001097983 */ /* 0x000ea80000100800 */
[----:B------:R-:W2:Y:S04]  /*21af0*/  LDL R7, [R1+0x8] ;  /* 0x0000080001077983 */ /* 0x000ea80000100800 */
[----:B------:R-:W3:Y:S01]  /*21b00*/  LDL R8, [R1+0x20] ;  /* 0x0000200001087983 */ /* 0x000ee20000100800 */
[----:B------:R-:W-:Y:S01]  /*21b10*/  BSSY B2, `(.L_x_1971) ;  /* 0x0000008000027945 */ /* 0x000fe20003800000 */
[----:B-1----:R-:W1:Y:S02]  /*21b20*/  S2R R6, SR_TID.X ;  /* 0x0000000000067919 */ /* 0x002e640000002100 */
[----:B-1----:R-:W-:-:S04]  /*21b30*/  LOP3.LUT R6, R6, 0x7f, RZ, 0xc0, !PT ;  /* 0x0000007f06067812 */ /* 0x002fc800078ec0ff */
[----:B------:R-:W-:Y:S02]  /*21b40*/  ISETP.NE.AND P1, PT, R6, RZ, PT ;  /* 0x000000ff0600720c */ /* 0x000fe40003f25270 */
[----:B--2---:R-:W-:Y:S02]  /*21b50*/  LEA R7, R7, R9, 0x3 ;  /* 0x0000000907077211 */ /* 0x004fe400078e18ff */
[----:B---3--:R-:W-:-:S04]  /*21b60*/  SHF.L.U32 R10, R8, 0x1f, RZ ;  /* 0x0000001f080a7819 */ /* 0x008fc800000006ff */
[----:B------:R-:W1:Y:S02]  /*21b70*/  SYNCS.PHASECHK.TRANS64.TRYWAIT P0, [R7+URZ+0x2a8a0], R10 ;  /* 0x02a8a00a070075a7 */ /* 0x000e64000800017f */
[----:B-1----:R-:W-:Y:S05]  /*21b80*/  @!P0 BRA `(.L_x_1972) ;  /* 0x0000007400888947 */ /* 0x002fea0003800000 */
.L_x_2153:
[----:B------:R-:W-:Y:S05]  /*21b90*/  BSYNC B2 ;  /* 0x0000000000027941 */ /* 0x000fea0003800000 */
.L_x_1971:
        /* <DEDUP_REMOVED lines=9> */
.L_x_1974:
[----:B------:R-:W-:Y:S05]  /*21c30*/  BSYNC B2 ;  /* 0x0000000000027941 */ /* 0x000fea0003800000 */
.L_x_1973:
[----:B------:R-:W2:Y:S04]  /*21c40*/  LDL R8, [R1] ;  /* 0x0000000001087983 */ /* 0x000ea80000100800 */
[----:B------:R-:W2:Y:S01]  /*21c50*/  LDL R5, [R1+0x8] ;  /* 0x0000080001057983 */ /* 0x000ea20000100800 */
[----:B------:R-:W-:Y:S01]  /*21c60*/  IMAD.MOV.U32 R12, RZ, RZ, RZ ;  /* 0x000000ffff0c7224 */ /* 0x000fe200078e00ff */
[----:B------:R-:W-:Y:S01]  /*21c70*/  UIADD3 UR4, UP0, UR38, 0x570, URZ ;  /* 0x0000057026047890 */ /* 0x000fe2000ff1e03f */
[----:B------:R-:W-:Y:S01]  /*21c80*/  IMAD R6, R4, 0x60, R0 ;  /* 0x0000006004067824 */ /* 0x000fe200078e0200 */
[----:B------:R-:W-:Y:S01]  /*21c90*/  PLOP3.LUT P0, PT, PT, PT, PT, 0x80, 0x0 ;  /* 0x000000000000781c */ /* 0x000fe20003f0f070 */
[----:B------:R-:W-:Y:S01]  /*21ca0*/  UMOV UR6, 0x0 ;  /* 0x0000000000067882 */ /* 0x000fe20000000000 */
[----:B------:R-:W-:Y:S01]  /*21cb0*/  R2UR UR10, R12 ;  /* 0x000000000c0a72ca */ /* 0x000fe200000e0000 */
[----:B------:R-:W-:Y:S01]  /*21cc0*/  VIADD R6, R6, 0xffffffa0 ;  /* 0xffffffa006067836 */ /* 0x000fe20000000000 */
[----:B------:R-:W-:Y:S01]  /*21cd0*/  UIADD3.X UR5, URZ, UR39, URZ, UP0, !UPT ;  /* 0x000000273f057290 */ /* 0x000fe200087fe43f */
[----:B------:R-:W-:Y:S01]  /*21ce0*/  UMOV UR7, 0x12f00000 ;  /* 0x12f0000000077882 */ /* 0x000fe20000000000 */
[----:B--2---:R-:W-:-:S02]  /*21cf0*/  IMAD R9, R5, 0x9000, R8 ;  /* 0x0000900005097824 */ /* 0x004fc400078e0208 */
[----:B------:R-:W-:Y:S02]  /*21d00*/  VIADD R5, R7, 0x2a890 ;  /* 0x0002a89007057836 */ /* 0x000fe40000000000 */
[----:B------:R-:W-:-:S07]  /*21d10*/  VIADD R8, R9, 0x18400 ;  /* 0x0001840009087836 */ /* 0x000fce0000000000 */
.L_x_1975:
        /* <DEDUP_REMOVED lines=16> */
.L_x_1976:
        /* <DEDUP_REMOVED lines=15> */
.L_x_1977:
        /* <DEDUP_REMOVED lines=13> */
.L_x_2154:
[----:B------:R-:W-:Y:S05]  /*21fe0*/  BSYNC B2 ;  /* 0x0000000000027941 */ /* 0x000fea0003800000 */
.L_x_1978:
[----:B------:R-:W-:Y:S01]  /*21ff0*/  BSSY B2, `(.L_x_1980) ;  /* 0x000000b000027945 */ /* 0x000fe20003800000 */
[----:B-12---:R-:W-:Y:S02]  /*22000*/  IMAD.MOV.U32 R10, RZ, RZ, 0x0 ;  /* 0x00000000ff0a7424 */ /* 0x006fe400078e00ff */
[----:B0-----:R-:W-:Y:S01]  /*22010*/  IMAD.MOV.U32 R11, RZ, RZ, 0x12f00000 ;  /* 0x12f00000ff0b7424 */ /* 0x001fe200078e00ff */
[----:B------:R-:W-:Y:S06]  /*22020*/  @P1 BRA `(.L_x_1981) ;  /* 0x00000000001c1947 */ /* 0x000fec0003800000 */
[----:B------:R-:W0:Y:S01]  /*22030*/  S2R R8, SR_TID.X ;  /* 0x0000000000087919 */ /* 0x000e220000002100 */
[----:B------:R-:W-:-:S04]  /*22040*/  IMAD.MOV.U32 R5, RZ, RZ, 0x6000 ;  /* 0x00006000ff057424 */ /* 0x000fc800078e00ff */
[----:B------:R1:W-:Y:S01]  /*22050*/  SYNCS.ARRIVE.TRANS64 RZ, [R7+URZ+0x2a8b0], R5 ;  /* 0x02a8b00507ff79a7 */ /* 0x0003e2000800003f */
[----:B0-----:R-:W-:-:S04]  /*22060*/  LOP3.LUT R8, R8, 0x1f, RZ, 0xc0, !PT ;  /* 0x0000001f08087812 */ /* 0x001fc800078ec0ff */
[----:B------:R-:W-:-:S13]  /*22070*/  ISETP.NE.AND P0, PT, R8, RZ, PT ;  /* 0x000000ff0800720c */ /* 0x000fda0003f05270 */
[----:B-1----:R-:W-:Y:S05]  /*22080*/  @!P0 BRA `(.L_x_1981) ;  /* 0x0000000000048947 */ /* 0x002fea0003800000 */
[----:B------:R-:W-:Y:S01]  /*22090*/  BPT.TRAP 0x1 ;  /* 0x000000040000795c */ /* 0x000fe20000300000 */
.L_x_1981:
[----:B------:R-:W-:Y:S05]  /*220a0*/  BSYNC B2 ;  /* 0x0000000000027941 */ /* 0x000fea0003800000 */
.L_x_1980:
[----:B------:R-:W2:Y:S04]  /*220b0*/  LDL R8, [R1] ;  /* 0x0000000001087983 */ /* 0x000ea80000100800 */
[----:B------:R-:W2:Y:S01]  /*220c0*/  LDL R5, [R1+0x8] ;  /* 0x0000080001057983 */ /* 0x000ea20000100800 */
[----:B------:R-:W-:Y:S01]  /*220d0*/  R2UR UR10, R12 ;  /* 0x000000000c0a72ca */ /* 0x000fe200000e0000 */
[----:B------:R-:W-:Y:S01]  /*220e0*/  UIADD3 UR4, UP0, UR38, 0x670, URZ ;  /* 0x0000067026047890 */ /* 0x000fe2000ff1e03f */
[----:B------:R-:W-:Y:S01]  /*220f0*/  R2UR UR6, R10 ;  /* 0x000000000a0672ca */ /* 0x000fe200000e0000 */
[----:B------:R-:W-:Y:S01]  /*22100*/  VIADD R7, R7, 0x2a8b0 ;  /* 0x0002a8b007077836 */ /* 0x000fe20000000000 */
[----:B------:R-:W-:Y:S01]  /*22110*/  R2UR UR7, R11 ;  /* 0x000000000b0772ca */ /* 0x000fe200000e0000 */
[----:B------:R-:W-:Y:S01]  /*22120*/  UIADD3.X UR5, URZ, UR39, URZ, UP0, !UPT ;  /* 0x000000273f057290 */ /* 0x000fe200087fe43f */
[----:B------:R-:W-:Y:S01]  /*22130*/  PLOP3.LUT P0, PT, PT, PT, PT, 0x80, 0x0 ;  /* 0x000000000000781c */ /* 0x000fe20003f0f070 */
[----:B--2---:R-:W-:-:S04]  /*22140*/  IMAD R8, R5, 0x6000, R8 ;  /* 0x0000600005087824 */ /* 0x004fc800078e0208 */
[----:B------:R-:W-:-:S08]  /*22150*/  VIADD R5, R8, 0x400 ;  /* 0x0000040008057836 */ /* 0x000fd00000000000 */
.L_x_1982:
        /* <DEDUP_REMOVED lines=15> */
.L_x_1983:
        /* <DEDUP_REMOVED lines=10> */
.L_x_1970:
[----:B------:R-:W-:Y:S05]  /*222f0*/  BSYNC B1 ;  /* 0x0000000000017941 */ /* 0x000fea0003800000 */
.L_x_1969:
[----:B------:R-:W1:Y:S04]  /*22300*/  LDL.LU R9, [R1+0x8] ;  /* 0x0000080001097983 */ /* 0x000e680000300800 */
[----:B------:R-:W2:Y:S01]  /*22310*/  LDL.LU R8, [R1+0x20] ;  /* 0x0000200001087983 */ /* 0x000ea20000300800 */
[----:B------:R-:W-:Y:S01]  /*22320*/  PLOP3.LUT P0, PT, PT, PT, PT, 0x8, 0x0 ;  /* 0x000000000000781c */ /* 0x000fe20003f0e170 */
[----:B-1----:R-:W-:Y:S02]  /*22330*/  VIADD R5, R9, 0x1 ;  /* 0x0000000109057836 */ /* 0x002fe40000000000 */
[----:B------:R-:W-:-:S03]  /*22340*/  VIADD R9, R4, 0xfffffffe ;  /* 0xfffffffe04097836 */ /* 0x000fc60000000000 */
[----:B------:R-:W-:Y:S02]  /*22350*/  ISETP.NE.AND P1, PT, R5, 0x2, PT ;  /* 0x000000020500780c */ /* 0x000fe40003f25270 */
[----:B------:R-:W-:Y:S02]  /*22360*/  ISETP.GE.AND P2, PT, R9, R3, PT ;  /* 0x000000030900720c */ /* 0x000fe40003f46270 */
[----:B------:R-:W-:-:S04]  /*22370*/  SEL R4, RZ, 0x1, P1 ;  /* 0x00000001ff047807 */ /* 0x000fc80000800000 */
[----:B--2---:R-:W-:Y:S02]  /*22380*/  LOP3.LUT R8, R8, R4, RZ, 0x3c, !PT ;  /* 0x0000000408087212 */ /* 0x004fe400078e3cff */
[----:B------:R-:W-:-:S05]  /*22390*/  SEL R4, R5, RZ, P1 ;  /* 0x000000ff05047207 */ /* 0x000fca0000800000 */
[----:B------:R1:W-:Y:S04]  /*223a0*/  STL [R1+0x8], R4 ;  /* 0x0000080401007387 */ /* 0x0003e80000100800 */
[----:B------:R1:W-:Y:S01]  /*223b0*/  STL [R1+0x20], R8 ;  /* 0x0000200801007387 */ /* 0x0003e20000100800 */
[----:B------:R-:W-:Y:S05]  /*223c0*/  @!P2 BRA `(.L_x_1963) ;  /* 0x000000080040a947 */ /* 0x000fea0003800000 */
.L_x_1999:
[----:B------:R-:W-:Y:S05]  /*223d0*/  YIELD ;  /* 0x0000000000007946 */ /* 0x000fea0003800000 */
[----:B------:R-:W-:Y:S04]  /*223e0*/  BSSY B1, `(.L_x_1984) ;  /* 0x0000082000017945 */ /* 0x000fe80003800000 */
[----:B--2---:R-:W-:Y:S05]  /*223f0*/  @!P6 BRA `(.L_x_1985) ;  /* 0x000000080000e947 */ /* 0x004fea0003800000 */
[----:B------:R-:W2:Y:S04]  /*22400*/  LDL R7, [R1] ;  /* 0x0000000001077983 */ /* 0x000ea80000100800 */
[----:B------:R-:W2:Y:S04]  /*22410*/  LDL R6, [R1+0x8] ;  /* 0x0000080001067983 */ /* 0x000ea80000100800 */
[----:B------:R-:W3:Y:S01]  /*22420*/  LDL R5, [R1+0x20] ;  /* 0x0000200001057983 */ /* 0x000ee20000100800 */
[----:B------:R-:W-:Y:S01]  /*22430*/  BSSY B2, `(.L_x_1986) ;  /* 0x0000008000027945 */ /* 0x000fe20003800000 */
[----:B-1----:R-:W1:Y:S02]  /*22440*/  S2R R4, SR_TID.X ;  /* 0x0000000000047919 */ /* 0x002e640000002100 */
[----:B-1----:R-:W-:-:S04]  /*22450*/  LOP3.LUT R4, R4, 0x7f, RZ, 0xc0, !PT ;  /* 0x0000007f04047812 */ /* 0x002fc800078ec0ff */
[----:B------:R-:W-:Y:S01]  /*22460*/  ISETP.NE.AND P2, PT, R4, RZ, PT ;  /* 0x000000ff0400720c */ /* 0x000fe20003f45270 */
[----:B--2---:R-:W-:Y:S01]  /*22470*/  IMAD R8, R6, 0x8, R7 ;  /* 0x0000000806087824 */ /* 0x004fe200078e0207 */
[----:B---3--:R-:W-:-:S04]  /*22480*/  SHF.L.U32 R7, R5, 0x1f, RZ ;  /* 0x0000001f05077819 */ /* 0x008fc800000006ff */
[----:B------:R-:W1:Y:S02]  /*22490*/  SYNCS.PHASECHK.TRANS64.TRYWAIT P1, [R8+URZ+0x2a8a0], R7 ;  /* 0x02a8a007080075a7 */ /* 0x000e64000802017f */
[----:B-1----:R-:W-:Y:S05]  /*224a0*/  @!P1 BRA `(.L_x_1987) ;  /* 0x0000006c00689947 */ /* 0x002fea0003800000 */
.L_x_2155:
[----:B------:R-:W-:Y:S05]  /*224b0*/  BSYNC B2 ;  /* 0x0000000000027941 */ /* 0x000fea0003800000 */
.L_x_1986:
        /* <DEDUP_REMOVED lines=9> */
.L_x_1989:
[----:B------:R-:W-:Y:S05]  /*22550*/  BSYNC B2 ;  /* 0x0000000000027941 */ /* 0x000fea0003800000 */
.L_x_1988:
[----:B------:R-:W2:Y:S04]  /*22560*/  LDL R5, [R1] ;  /* 0x0000000001057983 */ /* 0x000ea80000100800 */
        /* <DEDUP_REMOVED lines=8> */
[----:B--2---:R-:W-:-:S02]  /*225f0*/  IMAD R6, R4, 0x9000, R5 ;  /* 0x0000900004067824 */ /* 0x004fc400078e0205 */
[----:B------:R-:W-:Y:S02]  /*22600*/  IMAD R5, R9, 0x60, R0 ;  /* 0x0000006009057824 */ /* 0x000fe400078e0200 */
[----:B------:R-:W-:Y:S01]  /*22610*/  VIADD R4, R8, 0x2a890 ;  /* 0x0002a89008047836 */ /* 0x000fe20000000000 */
[----:B------:R-:W-:-:S08]  /*22620*/  IADD3 R10, R6, 0x18400, RZ ;  /* 0x00018400060a7810 */ /* 0x000fd00007ffe0ff */
.L_x_1990:
        /* <DEDUP_REMOVED lines=16> */
.L_x_1991:
        /* <DEDUP_REMOVED lines=15> */
.L_x_1992:
        /* <DEDUP_REMOVED lines=13> */
.L_x_2156:
[----:B------:R-:W-:Y:S05]  /*228f0*/  BSYNC B2 ;  /* 0x0000000000027941 */ /* 0x000fea0003800000 */
.L_x_1993:
[----:B------:R-:W-:Y:S01]  /*22900*/  BSSY B2, `(.L_x_1995) ;  /* 0x000000b000027945 */ /* 0x000fe20003800000 */
[----:B------:R-:W-:Y:S02]  /*22910*/  IMAD.MOV.U32 R10, RZ, RZ, 0x0 ;  /* 0x00000000ff0a7424 */ /* 0x000fe400078e00ff */
[----:B0-----:R-:W-:Y:S01]  /*22920*/  IMAD.MOV.U32 R11, RZ, RZ, 0x12f00000 ;  /* 0x12f00000ff0b7424 */ /* 0x001fe200078e00ff */
[----:B------:R-:W-:Y:S06]  /*22930*/  @P2 BRA `(.L_x_1996) ;  /* 0x00000000001c2947 */ /* 0x000fec0003800000 */
[----:B------:R-:W0:Y:S01]  /*22940*/  S2R R6, SR_TID.X ;  /* 0x0000000000067919 */ /* 0x000e220000002100 */
[----:B------:R-:W-:-:S04]  /*22950*/  IMAD.MOV.U32 R4, RZ, RZ, 0x6000 ;  /* 0x00006000ff047424 */ /* 0x000fc800078e00ff */
[----:B------:R3:W-:Y:S01]  /*22960*/  SYNCS.ARRIVE.TRANS64 RZ, [R8+URZ+0x2a8b0], R4 ;  /* 0x02a8b00408ff79a7 */ /* 0x0007e2000800003f */
[----:B0-----:R-:W-:-:S04]  /*22970*/  LOP3.LUT R6, R6, 0x1f, RZ, 0xc0, !PT ;  /* 0x0000001f06067812 */ /* 0x001fc800078ec0ff */
[----:B------:R-:W-:-:S13]  /*22980*/  ISETP.NE.AND P1, PT, R6, RZ, PT ;  /* 0x000000ff0600720c */ /* 0x000fda0003f25270 */
[----:B---3--:R-:W-:Y:S05]  /*22990*/  @!P1 BRA `(.L_x_1996) ;  /* 0x0000000000049947 */ /* 0x008fea0003800000 */
[----:B------:R-:W-:Y:S01]  /*229a0*/  BPT.TRAP 0x1 ;  /* 0x000000040000795c */ /* 0x000fe20000300000 */
.L_x_1996:
[----:B------:R-:W-:Y:S05]  /*229b0*/  BSYNC B2 ;  /* 0x0000000000027941 */ /* 0x000fea0003800000 */
.L_x_1995:
[----:B------:R-:W3:Y:S04]  /*229c0*/  LDL R6, [R1] ;  /* 0x0000000001067983 */ /* 0x000ee80000100800 */
[----:B------:R-:W3:Y:S01]  /*229d0*/  LDL R4, [R1+0x8] ;  /* 0x0000080001047983 */ /* 0x000ee20000100800 */
[----:B------:R-:W-:Y:S01]  /*229e0*/  R2UR UR10, R12 ;  /* 0x000000000c0a72ca */ /* 0x000fe200000e0000 */
[----:B------:R-:W-:Y:S01]  /*229f0*/  UIADD3 UR4, UP0, UR38, 0x670, URZ ;  /* 0x0000067026047890 */ /* 0x000fe2000ff1e03f */
[----:B------:R-:W-:Y:S02]  /*22a00*/  R2UR UR6, R10 ;  /* 0x000000000a0672ca */ /* 0x000fe400000e0000 */
[----:B------:R-:W-:Y:S01]  /*22a10*/  R2UR UR7, R11 ;  /* 0x000000000b0772ca */ /* 0x000fe200000e0000 */
[----:B------:R-:W-:Y:S01]  /*22a20*/  UIADD3.X UR5, URZ, UR39, URZ, UP0, !UPT ;  /* 0x000000273f057290 */ /* 0x000fe200087fe43f */
[----:B------:R-:W-:-:S02]  /*22a30*/  PLOP3.LUT P1, PT, PT, PT, PT, 0x80, 0x0 ;  /* 0x000000000000781c */ /* 0x000fc40003f2f070 */
[----:B-12---:R-:W-:Y:S01]  /*22a40*/  IADD3 R8, R8, 0x2a8b0, RZ ;  /* 0x0002a8b008087810 */ /* 0x006fe20007ffe0ff */
[----:B---3--:R-:W-:-:S04]  /*22a50*/  IMAD R4, R4, 0x6000, R6 ;  /* 0x0000600004047824 */ /* 0x008fc800078e0206 */
[----:B------:R-:W-:-:S07]  /*22a60*/  VIADD R6, R4, 0x400 ;  /* 0x0000040004067836 */ /* 0x000fce0000000000 */
.L_x_1997:
        /* <DEDUP_REMOVED lines=15> */
.L_x_1998:
        /* <DEDUP_REMOVED lines=10> */
.L_x_1985:
[----:B------:R-:W-:Y:S05]  /*22c00*/  BSYNC B1 ;  /* 0x0000000000017941 */ /* 0x000fea0003800000 */
.L_x_1984:
[----:B------:R-:W1:Y:S04]  /*22c10*/  LDL.LU R7, [R1+0x8] ;  /* 0x0000080001077983 */ /* 0x000e680000300800 */
[----:B------:R-:W2:Y:S01]  /*22c20*/  LDL.LU R6, [R1+0x20] ;  /* 0x0000200001067983 */ /* 0x000ea20000300800 */
[C---:B------:R-:W-:Y:S01]  /*22c30*/  ISETP.GT.AND P2, PT, R9.reuse, R3, PT ;  /* 0x000000030900720c */ /* 0x040fe20003f44270 */
[----:B------:R-:W-:Y:S02]  /*22c40*/  VIADD R9, R9, 0xffffffff ;  /* 0xffffffff09097836 */ /* 0x000fe40000000000 */
[----:B-1----:R-:W-:-:S05]  /*22c50*/  VIADD R4, R7, 0x1 ;  /* 0x0000000107047836 */ /* 0x002fca0000000000 */
[----:B------:R-:W-:-:S04]  /*22c60*/  ISETP.NE.AND P1, PT, R4, 0x2, PT ;  /* 0x000000020400780c */ /* 0x000fc80003f25270 */
[----:B------:R-:W-:Y:S02]  /*22c70*/  SEL R5, RZ, 0x1, P1 ;  /* 0x00000001ff057807 */ /* 0x000fe40000800000 */
[----:B------:R-:W-:Y:S02]  /*22c80*/  SEL R4, R4, RZ, P1 ;  /* 0x000000ff04047207 */ /* 0x000fe40000800000 */
[----:B--2---:R-:W-:-:S05]  /*22c90*/  LOP3.LUT R6, R6, R5, RZ, 0x3c, !PT ;  /* 0x0000000506067212 */ /* 0x004fca00078e3cff */
[----:B------:R2:W-:Y:S04]  /*22ca0*/  STL [R1+0x20], R6 ;  /* 0x0000200601007387 */ /* 0x0005e80000100800 */
[----:B------:R2:W-:Y:S01]  /*22cb0*/  STL [R1+0x8], R4 ;  /* 0x0000080401007387 */ /* 0x0005e20000100800 */
[----:B------:R-:W-:Y:S05]  /*22cc0*/  @P2 BRA `(.L_x_1999) ;  /* 0xfffffff400c02947 */ /* 0x000fea000383ffff */
.L_x_1963:
[----:B------:R-:W-:Y:S05]  /*22cd0*/  BSYNC B0 ;  /* 0x0000000000007941 */ /* 0x000fea0003800000 */
.L_x_1962:
[----:B------:R-:W3:Y:S01]  /*22ce0*/  LDL R7, [R1+0x30] ;  /* 0x0000300001077983 */ /* 0x000ee20000100800 */
[----:B------:R-:W4:Y:S01]  /*22cf0*/  LDC R0, c[0x0][0x448] ;  /* 0x00011200ff007b82 */ /* 0x000f220000000800 */
[----:B------:R-:W-:Y:S07]  /*22d00*/  @!P0 WARPSYNC.ALL ;  /* 0x0000000000008948 */ /* 0x000fee0003800000 */
[----:B------:R-:W-:Y:S01]  /*22d10*/  @!P0 BAR.SYNC.DEFER_BLOCKING 0xc, 0x180 ;  /* 0x0306000000008b1d */ /* 0x000fe20000010000 */
[----:B----4-:R-:W-:-:S13]  /*22d20*/  ISETP.NE.AND P1, PT, R0, 0x1, PT ;  /* 0x000000010000780c */ /* 0x010fda0003f25270 */
[----:B------:R-:W4:Y:S08]  /*22d30*/  @P1 LDC R2, c[0x0][0x44c] ;  /* 0x00011300ff021b82 */ /* 0x000f300000000800 */
[----:B------:R-:W5:Y:S01]  /*22d40*/  @P1 LDC R3, c[0x0][0x450] ;  /* 0x00011400ff031b82 */ /* 0x000f620000000800 */
[----:B---3--:R-:W-:-:S04]  /*22d50*/  VIADD R0, R7, 0x7f ;  /* 0x0000007f07007836 */ /* 0x008fc80000000000 */
[----:B----4-:R-:W-:-:S05]  /*22d60*/  @P1 IMAD.HI.U32 R2, R0, R2, RZ ;  /* 0x0000000200021227 */ /* 0x010fca00078e00ff */
[----:B-----5:R-:W-:Y:S02]  /*22d70*/  @P1 SHF.R.U32.HI R0, RZ, R3, R2 ;  /* 0x00000003ff001219 */ /* 0x020fe40000011602 */
[----:B------:R-:W3:Y:S03]  /*22d80*/  LDC.64 R2, c[0x0][0x9e0] ;  /* 0x00027800ff027b82 */ /* 0x000ee60000000a00 */
[----:B------:R-:W-:Y:S01]  /*22d90*/  IMAD.IADD R0, R17, 0x1, R0 ;  /* 0x0000000111007824 */ /* 0x000fe200078e0200 */
[----:B---3--:R-:W-:-:S04]  /*22da0*/  ISETP.GE.AND P2, PT, R3, 0x1, PT ;  /* 0x000000010300780c */ /* 0x008fc80003f46270 */
[----:B------:R-:W-:-:S09]  /*22db0*/  IADD3 R2, R0, R2, RZ ;  /* 0x0000000200027210 */ /* 0x000fd20007ffe0ff */
[----:B------:R-:W-:Y:S05]  /*22dc0*/  @!P2 BRA `(.L_x_2000) ;  /* 0x000000000048a947 */ /* 0x000fea0003800000 */
[C---:B------:R-:W-:Y:S01]  /*22dd0*/  ISETP.GT.AND P0, PT, R0.reuse, RZ, PT ;  /* 0x000000ff0000720c */ /* 0x040fe20003f04270 */
[----:B------:R-:W-:Y:S01]  /*22de0*/  BSSY B0, `(.L_x_2001) ;  /* 0x000000e000007945 */ /* 0x000fe20003800000 */
[----:B--2---:R-:W-:-:S11]  /*22df0*/  VIADD R6, R0, 0xffffffff ;  /* 0xffffffff00067836 */ /* 0x004fd60000000000 */
[----:B------:R-:W-:Y:S05]  /*22e00*/  @P0 BRA `(.L_x_2002) ;  /* 0x00000000001c0947 */ /* 0x000fea0003800000 */
[----:B------:R-:W-:Y:S01]  /*22e10*/  ISETP.NE.AND P0, PT, R3, 0x1, PT ;  /* 0x000000010300780c */ /* 0x000fe20003f05270 */
[----:B------:R-:W-:-:S12]  /*22e20*/  IMAD.MOV R0, RZ, RZ, -R0 ;  /* 0x000000ffff007224 */ /* 0x000fd800078e0a00 */
[----:B-1----:R-:W1:Y:S02]  /*22e30*/  @P0 LDC.64 R4, c[0x0][0x9e8] ;  /* 0x00027a00ff040b82 */ /* 0x002e640000000a00 */
[----:B-1----:R-:W-:-:S05]  /*22e40*/  @P0 IMAD.HI.U32 R4, R0, R4, RZ ;  /* 0x0000000400040227 */ /* 0x002fca00078e00ff */
[----:B------:R-:W-:-:S04]  /*22e50*/  @P0 SHF.R.U32.HI R0, RZ, R5, R4 ;  /* 0x00000005ff000219 */ /* 0x000fc80000011604 */
[----:B------:R-:W-:Y:S01]  /*22e60*/  LOP3.LUT R6, RZ, R0, RZ, 0x33, !PT ;  /* 0x00000000ff067212 */ /* 0x000fe200078e33ff */
[----:B------:R-:W-:Y:S06]  /*22e70*/  BRA `(.L_x_2003) ;  /* 0x0000000000107947 */ /* 0x000fec0003800000 */
.L_x_2002:
[----:B------:R-:W-:-:S13]  /*22e80*/  ISETP.NE.AND P0, PT, R3, 0x1, PT ;  /* 0x000000010300780c */ /* 0x000fda0003f05270 */
[----:B-1----:R-:W1:Y:S02]  /*22e90*/  @P0 LDC.64 R4, c[0x0][0x9e8] ;  /* 0x00027a00ff040b82 */ /* 0x002e640000000a00 */
[----:B-1----:R-:W-:-:S05]  /*22ea0*/  @P0 IMAD.HI.U32 R4, R6, R4, RZ ;  /* 0x0000000406040227 */ /* 0x002fca00078e00ff */
[----:B------:R-:W-:-:S07]  /*22eb0*/  @P0 SHF.R.U32.HI R6, RZ, R5, R4 ;  /* 0x00000005ff060219 */ /* 0x000fce0000011604 */
.L_x_2003:
[----:B------:R-:W-:Y:S05]  /*22ec0*/  BSYNC B0 ;  /* 0x0000000000007941 */ /* 0x000fea0003800000 */
.L_x_2001:
[----:B------:R-:W-:-:S05]  /*22ed0*/  IMAD R6, R6, R3, R3 ;  /* 0x0000000306067224 */ /* 0x000fca00078e0203 */
[----:B------:R-:W-:-:S07]  /*22ee0*/  VIMNMX R2, R2, R6, PT ;  /* 0x0000000602027248 */ /* 0x000fce0003fe0100 */
.L_x_2000:
[----:B------:R-:W-:Y:S01]  /*22ef0*/  VIADD R0, R2, 0x5f ;  /* 0x0000005f02007836 */ /* 0x000fe20000000000 */
[----:B-12---:R-:W1:Y:S01]  /*22f00*/  @P1 LDC R4, c[0x0][0x450] ;  /* 0x00011400ff041b82 */ /* 0x006e620000000800 */
[----:B------:R-:W-:Y:S02]  /*22f10*/  ULDC UR4, c[0x0][0x9dc] ;  /* 0x0002770000047ab9 */ /* 0x000fe40000000800 */
[----:B------:R-:W-:-:S05]  /*22f20*/  IMAD.HI R0, R0, 0x2aaaaaab, RZ ;  /* 0x2aaaaaab00007827 */ /* 0x000fca00078e02ff */
[----:B------:R-:W-:-:S04]  /*22f30*/  SHF.R.U32.HI R2, RZ, 0x1f, R0 ;  /* 0x0000001fff027819 */ /* 0x000fc80000011600 */
[----:B------:R-:W-:Y:S02]  /*22f40*/  LEA.HI.SX32 R2, R0, R2, 0x1c ;  /* 0x0000000200027211 */ /* 0x000fe400078fe2ff */
[----:B------:R-:W2:Y:S02]  /*22f50*/  @P1 LDC R0, c[0x0][0x44c] ;  /* 0x00011300ff001b82 */ /* 0x000ea40000000800 */
[----:B------:R-:W-:Y:S01]  /*22f60*/  VIMNMX R6, R21, R2, PT ;  /* 0x0000000215067248 */ /* 0x000fe20003fe0100 */
[----:B------:R-:W-:-:S04]  /*22f70*/  IMAD.MOV.U32 R2, RZ, RZ, R7 ;  /* 0x000000ffff027224 */ /* 0x000fc800078e0007 */
[----:B------:R3:W-:Y:S01]  /*22f80*/  STL [R1+0x34], R6 ;  /* 0x0000340601007387 */ /* 0x0007e20000100800 */
[----:B--2---:R-:W-:-:S05]  /*22f90*/  @P1 IMAD.HI.U32 R0, R7, R0, RZ ;  /* 0x0000000007001227 */ /* 0x004fca00078e00ff */
[----:B-1----:R-:W-:-:S05]  /*22fa0*/  @P1 SHF.R.U32.HI R2, RZ, R4, R0 ;  /* 0x00000004ff021219 */ /* 0x002fca0000011600 */
[----:B------:R-:W-:-:S04]  /*22fb0*/  IMAD.IADD R0, R20, 0x1, R2 ;  /* 0x0000000114007824 */ /* 0x000fc800078e0202 */
[----:B------:R-:W-:Y:S01]  /*22fc0*/  VIADD R2, R0, -UR4 ;  /* 0x8000000400027c36 */ /* 0x000fe20008000000 */
[----:B---3--:R-:W-:Y:S06]  /*22fd0*/  @!P2 BRA `(.L_x_2004) ;  /* 0x000000000044a947 */ /* 0x008fec0003800000 */
        /* <DEDUP_REMOVED lines=10> */
.L_x_2006:
[----:B------:R-:W-:-:S13]  /*23080*/  ISETP.NE.AND P0, PT, R3, 0x1, PT ;  /* 0x000000010300780c */ /* 0x000fda0003f05270 */
[----:B------:R-:W1:Y:S02]  /*23090*/  @P0 LDC.64 R4, c[0x0][0x9e8] ;  /* 0x00027a00ff040b82 */ /* 0x000e640000000a00 */
[----:B-1----:R-:W-:-:S05]  /*230a0*/  @P0 IMAD.HI.U32 R4, R0, R4, RZ ;  /* 0x0000000400040227 */ /* 0x002fca00078e00ff */
[----:B------:R-:W-:-:S07]  /*230b0*/  @P0 SHF.R.U32.HI R0, RZ, R5, R4 ;  /* 0x00000005ff000219 */ /* 0x000fce0000011604 */
.L_x_2007:
[----:B------:R-:W-:Y:S05]  /*230c0*/  BSYNC B0 ;  /* 0x0000000000007941 */ /* 0x000fea0003800000 */
.L_x_2005:
[----:B------:R-:W-:-:S05]  /*230d0*/  IMAD R0, R0, R3, RZ ;  /* 0x0000000300007224 */ /* 0x000fca00078e02ff */
[----:B------:R-:W-:-:S07]  /*230e0*/  VIMNMX R2, R2, R0, !PT ;  /* 0x0000000002027248 */ /* 0x000fce0007fe0100 */
.L_x_2004:
[----:B------:R-:W-:Y:S01]  /*230f0*/  IMAD.HI R2, R2, 0x2aaaaaab, RZ ;  /* 0x2aaaaaab02027827 */ /* 0x000fe200078e02ff */
[----:B------:R-:W-:Y:S04]  /*23100*/  BSSY B7, `(.L_x_2008) ;  /* 0x000042e000077945 */ /* 0x000fe80003800000 */
[----:B------:R-:W-:-:S04]  /*23110*/  SHF.R.U32.HI R0, RZ, 0x1f, R2 ;  /* 0x0000001fff007819 */ /* 0x000fc80000011602 */
[----:B------:R-:W-:-:S04]  /*23120*/  LEA.HI.SX32 R0, R2, R0, 0x1c ;  /* 0x0000000002007211 */ /* 0x000fc800078fe2ff */
[----:B------:R-:W-:-:S04]  /*23130*/  VIMNMX R3, RZ, R0, !PT ;  /* 0x00000000ff037248 */ /* 0x000fc80007fe0100 */
[----:B------:R-:W-:Y:S01]  /*23140*/  ISETP.GT.AND P0, PT, R6, R3, PT ;  /* 0x000000030600720c */ /* 0x000fe20003f04270 */
[----:B------:R1:W-:-:S12]  /*23150*/  STL [R1+0x2c], R3 ;  /* 0x00002c0301007387 */ /* 0x0003d80000100800 */
[----:B-1----:R-:W-:Y:S05]  /*23160*/  @P0 BRA `(.L_x_2009) ;  /* 0x0000000000480947 */ /* 0x002fea0003800000 */
[----:B------:R-:W1:Y:S02]  /*23170*/  S2R R3, SR_TID.X ;  /* 0x0000000000037919 */ /* 0x000e640000002100 */
[----:B-1----:R-:W-:-:S04]  /*23180*/  LOP3.LUT R3, R3, 0x7f, RZ, 0xc0, !PT ;  /* 0x0000007f03037812 */ /* 0x002fc800078ec0ff */
[----:B------:R-:W-:-:S13]  /*23190*/  ISETP.NE.AND P0, PT, R3, RZ, PT ;  /* 0x000000ff0300720c */ /* 0x000fda0003f05270 */
[----:B------:R-:W-:Y:S05]  /*231a0*/  @P0 BRA `(.L_x_2010) ;  /* 0x00000040008c0947 */ /* 0x000fea0003800000 */
[----:B------:R-:W1:Y:S01]  /*231b0*/  S2R R3, SR_LANEID ;  /* 0x0000000000037919 */ /* 0x000e620000000000 */
[----:B------:R-:W-:Y:S01]  /*231c0*/  VOTEU.ANY UR4, UPT, PT ;  /* 0x0000000000047886 */ /* 0x000fe200038e0100 */
[----:B------:R-:W-:Y:S01]  /*231d0*/  ULDC.64 UR6, c[0x0][0x208] ;  /* 0x0000820000067ab9 */ /* 0x000fe20000000a00 */
[----:B------:R-:W1:Y:S08]  /*231e0*/  FLO.U32 R0, UR4 ;  /* 0x0000000400007d00 */ /* 0x000e7000080e0000 */
[----:B------:R-:W2:Y:S01]  /*231f0*/  POPC R5, UR4 ;  /* 0x0000000400057d09 */ /* 0x000ea20008000000 */
[----:B-1----:R-:W-:-:S02]  /*23200*/  ISETP.EQ.U32.AND P0, PT, R0, R3, PT ;  /* 0x000000030000720c */ /* 0x002fc40003f02070 */
[----:B------:R-:W2:Y:S11]  /*23210*/  LDC.64 R2, c[0x0][0xc60] ;  /* 0x00031800ff027b82 */ /* 0x000eb60000000a00 */
[----:B--2---:R-:W2:Y:S01]  /*23220*/  @P0 ATOMG.E.ADD.STRONG.GPU PT, R3, desc[UR6][R2.64], R5 ;  /* 0x00000005020309a8 */ /* 0x004ea200081ee1c6 */
[----:B------:R-:W1:Y:S02]  /*23230*/  S2R R4, SR_LTMASK ;  /* 0x0000000000047919 */ /* 0x000e640000003900 */
[----:B-1----:R-:W-:-:S04]  /*23240*/  LOP3.LUT R4, R4, UR4, RZ, 0xc0, !PT ;  /* 0x0000000404047c12 */ /* 0x002fc8000f8ec0ff */
[----:B------:R-:W1:Y:S01]  /*23250*/  POPC R7, R4 ;  /* 0x0000000400077309 */ /* 0x000e620000000000 */
[----:B--2---:R-:W1:Y:S02]  /*23260*/  SHFL.IDX PT, R0, R3, R0, 0x1f ;  /* 0x00001f0003007589 */ /* 0x004e6400000e0000 */
[----:B-1----:R-:W-:Y:S01]  /*23270*/  IADD3 R16, R0, UR36, R7 ;  /* 0x0000002400107c10 */ /* 0x002fe2000fffe007 */
[----:B------:R-:W-:Y:S06]  /*23280*/  BRA `(.L_x_2010) ;  /* 0x0000004000547947 */ /* 0x000fec0003800000 */
.L_x_2009:
[----:B------:R-:W2:Y:S01]  /*23290*/  LDL R17, [R1] ;  /* 0x0000000001117983 */ /* 0x000ea20000100800 */
        /* <DEDUP_REMOVED lines=9> */
[----:B------:R-:W-:Y:S01]  /*23330*/  MOV R8, 0x70 ;  /* 0x0000007000087802 */ /* 0x000fe20000000f00 */
[----:B------:R-:W1:Y:S01]  /*23340*/  LDC.64 R2, c[0x4][R2] ;  /* 0x0100000002027b82 */ /* 0x000e620000000a00 */
[----:B------:R-:W-:Y:S02]  /*23350*/  IMAD.U32 R5, RZ, RZ, UR7 ;  /* 0x00000007ff057e24 */ /* 0x000fe4000f8e00ff */
[----:B------:R-:W-:Y:S02]  /*23360*/  IMAD.U32 R6, RZ, RZ, UR8 ;  /* 0x00000008ff067e24 */ /* 0x000fe4000f8e00ff */
[----:B------:R-:W-:-:S02]  /*23370*/  IMAD.U32 R7, RZ, RZ, UR9 ;  /* 0x00000009ff077e24 */ /* 0x000fc4000f8e00ff */
[----:B------:R-:W-:Y:S02]  /*23380*/  IMAD.U32 R10, RZ, RZ, UR4 ;  /* 0x00000004ff0a7e24 */ /* 0x000fe4000f8e00ff */
[----:B0-----:R-:W-:Y:S02]  /*23390*/  IMAD.U32 R11, RZ, RZ, UR5 ;  /* 0x00000005ff0b7e24 */ /* 0x001fe4000f8e00ff */
[----:B------:R-:W-:Y:S02]  /*233a0*/  IMAD.MOV.U32 R12, RZ, RZ, 0x1 ;  /* 0x00000001ff0c7424 */ /* 0x000fe400078e00ff */
[----:B------:R-:W-:-:S07]  /*233b0*/  IMAD.MOV.U32 R13, RZ, RZ, RZ ;  /* 0x000000ffff0d7224 */ /* 0x000fce00078e00ff */
[----:B------:R-:W-:-:S07]  /*233c0*/  LEPC R20, `(.L_x_2012) ;  /* 0x000000001014794e */ /* 0x000fce0000000000 */
[----:B-1----:R-:W-:Y:S05]  /*233d0*/  CALL.ABS.NOINC R2 ;  /* 0x0000000002007343 */ /* 0x002fea0003c00000 */
.L_x_2012:
[----:B------:R-:W-:Y:S05]  /*233e0*/  BSYNC B6 ;  /* 0x0000000000067941 */ /* 0x000fea0003800000 */
.L_x_2011:
        /* <DEDUP_REMOVED lines=11> */
[----:B------:R-:W-:Y:S02]  /*234a0*/  IMAD.U32 R5, RZ, RZ, UR7 ;  /* 0x00000007ff057e24 */ /* 0x000fe4000f8e00ff */
[----:B------:R-:W-:Y:S02]  /*234b0*/  IMAD.U32 R6, RZ, RZ, UR8 ;  /* 0x00000008ff067e24 */ /* 0x000fe4000f8e00ff */
[----:B------:R-:W-:-:S02]  /*234c0*/  IMAD.U32 R10, RZ, RZ, UR4 ;  /* 0x00000004ff0a7e24 */ /* 0x000fc4000f8e00ff */
[----:B0-----:R-:W-:Y:S02]  /*234d0*/  IMAD.U32 R11, RZ, RZ, UR5 ;  /* 0x00000005ff0b7e24 */ /* 0x001fe4000f8e00ff */
[----:B------:R-:W-:Y:S02]  /*234e0*/  IMAD.MOV.U32 R8, RZ, RZ, 0x70 ;  /* 0x00000070ff087424 */ /* 0x000fe400078e00ff */
[----:B------:R-:W-:Y:S02]  /*234f0*/  IMAD.MOV.U32 R12, RZ, RZ, 0x1 ;  /* 0x00000001ff0c7424 */ /* 0x000fe400078e00ff */
[----:B-1----:R-:W-:-:S07]  /*23500*/  IMAD.MOV.U32 R13, RZ, RZ, RZ ;  /* 0x000000ffff0d7224 */ /* 0x002fce00078e00ff */
[----:B------:R-:W-:-:S07]  /*23510*/  LEPC R20, `(.L_x_2015) ;  /* 0x000000001014794e */ /* 0x000fce0000000000 */
[----:B--2---:R-:W-:Y:S05]  /*23520*/  CALL.ABS.NOINC R2 ;  /* 0x0000000002007343 */ /* 0x004fea0003c00000 */
.L_x_2015:
[----:B------:R0:W1:Y:S01]  /*23530*/  LDC.64 R2, c[0x4][R17] ;  /* 0x0100000011027b82 */ /* 0x0000620000000a00 */
[----:B------:R-:W-:Y:S01]  /*23540*/  ULDC.64 UR4, c[0x4][0xb8] ;  /* 0x01002e0000047ab9 */ /* 0x000fe20000000a00 */
[----:B------:R-:W-:Y:S01]  /*23550*/  ULDC.64 UR6, c[0x4][0xc0] ;  /* 0x0100300000067ab9 */ /* 0x000fe20000000a00 */
[----:B------:R-:W-:Y:S01]  /*23560*/  ULDC.64 UR8, c[0x4][0x48] ;  /* 0x0100120000087ab9 */ /* 0x000fe20000000a00 */
[----:B------:R-:W-:Y:S01]  /*23570*/  IMAD.U32 R4, RZ, RZ, UR4 ;  /* 0x00000004ff047e24 */ /* 0x000fe2000f8e00ff */
[----:B------:R-:W-:Y:S01]  /*23580*/  MOV R5, UR5 ;  /* 0x0000000500057c02 */ /* 0x000fe20008000f00 */
[----:B------:R-:W-:Y:S01]  /*23590*/  IMAD.U32 R6, RZ, RZ, UR6 ;  /* 0x00000006ff067e24 */ /* 0x000fe2000f8e00ff */
[----:B------:R-:W-:Y:S01]  /*235a0*/  MOV R13, RZ ;  /* 0x000000ff000d7202 */ /* 0x000fe20000000f00 */
[----:B------:R-:W-:Y:S02]  /*235b0*/  IMAD.U32 R7, RZ, RZ, UR7 ;  /* 0x00000007ff077e24 */ /* 0x000fe4000f8e00ff */
[----:B------:R-:W-:-:S02]  /*235c0*/  IMAD.U32 R10, RZ, RZ, UR8 ;  /* 0x00000008ff0a7e24 */ /* 0x000fc4000f8e00ff */
[----:B------:R-:W-:Y:S02]  /*235d0*/  IMAD.U32 R11, RZ, RZ, UR9 ;  /* 0x00000009ff0b7e24 */ /* 0x000fe4000f8e00ff */
[----:B------:R-:W-:Y:S02]  /*235e0*/  IMAD.MOV.U32 R8, RZ, RZ, 0x70 ;  /* 0x00000070ff087424 */ /* 0x000fe400078e00ff */
[----:B0-----:R-:W-:-:S07]  /*235f0*/  IMAD.MOV.U32 R12, RZ, RZ, 0x1 ;  /* 0x00000001ff0c7424 */ /* 0x001fce00078e00ff */
[----:B------:R-:W-:-:S07]  /*23600*/  LEPC R20, `(.L_x_2014) ;  /* 0x000000001014794e */ /* 0x000fce0000000000 */
[----:B-1----:R-:W-:Y:S05]  /*23610*/  CALL.ABS.NOINC R2 ;  /* 0x0000000002007343 */ /* 0x002fea0003c00000 */
.L_x_2014:
[----:B------:R-:W-:Y:S05]  /*23620*/  BSYNC B6 ;  /* 0x0000000000067941 */ /* 0x000fea0003800000 */
.L_x_2013:
[----:B------:R-:W-:Y:S01]  /*23630*/  ULDC.64 UR4, c[0x0][0x9f8] ;  /* 0x00027e0000047ab9 */ /* 0x000fe20000000a00 */
[----:B------:R-:W2:Y:S01]  /*23640*/  LDL R17, [R1+0x34] ;  /* 0x0000340001117983 */ /* 0x000ea20000100800 */
[----:B------:R-:W-:Y:S01]  /*23650*/  ISETP.NE.U32.AND P0, PT, RZ, UR4, PT ;  /* 0x00000004ff007c0c */ /* 0x000fe2000bf05070 */
[----:B------:R-:W-:Y:S01]  /*23660*/  IMAD.MOV.U32 R7, RZ, RZ, R19 ;  /* 0x000000ffff077224 */ /* 0x000fe200078e0013 */
[----:B------:R-:W-:Y:S02]  /*23670*/  ULDC.64 UR6, c[0x0][0x208] ;  /* 0x0000820000067ab9 */ /* 0x000fe40000000a00 */
[----:B------:R-:W-:Y:S01]  /*23680*/  ISETP.NE.AND.EX P0, PT, RZ, UR5, PT, P0 ;  /* 0x00000005ff007c0c */ /* 0x000fe2000bf05300 */
[----:B------:R-:W-:-:S12]  /*23690*/  ULDC.64 UR4, c[0x0][0xa08] ;  /* 0x0002820000047ab9 */ /* 0x000fd80000000a00 */
[----:B------:R-:W1:Y:S02]  /*236a0*/  @P0 LDC.64 R2, c[0x0][0x9f8] ;  /* 0x00027e00ff020b82 */ /* 0x000e640000000a00 */
[----:B-1----:R-:W-:-:S05]  /*236b0*/  @P0 IMAD.WIDE R2, R19, 0x4, R2 ;  /* 0x0000000413020825 */ /* 0x002fca00078e0202 */
[----:B------:R1:W3:Y:S02]  /*236c0*/  @P0 LDG.E R7, desc[UR6][R2.64] ;  /* 0x0000000602070981 */ /* 0x0002e4000c1e1900 */
[----:B-1----:R-:W1:Y:S02]  /*236d0*/  LDC.64 R2, c[0x0][0x418] ;  /* 0x00010600ff027b82 */ /* 0x002e640000000a00 */
[----:B-1----:R-:W-:Y:S01]  /*236e0*/  LOP3.LUT P0, RZ, R2, UR4, RZ, 0xfc, !PT ;  /* 0x0000000402ff7c12 */ /* 0x002fe2000f80fcff */
[----:B------:R-:W-:-:S03]  /*236f0*/  UMOV UR4, 0xffffffff ;  /* 0xffffffff00047882 */ /* 0x000fc60000000000 */
[----:B------:R-:W-:Y:S01]  /*23700*/  LOP3.LUT P0, RZ, R3, UR5, RZ, 0xfc, P0 ;  /* 0x0000000503ff7c12 */ /* 0x000fe2000800fcff */
[----:B--2---:R-:W-:Y:S01]  /*23710*/  VIADD R0, R17, 0xffffffff ;  /* 0xffffffff11007836 */ /* 0x004fe20000000000 */
[----:B---3--:R-:W-:Y:S01]  /*23720*/  SHF.R.S32.HI R8, RZ, 0x1f, R7 ;  /* 0x0000001fff087819 */ /* 0x008fe20000011407 */
[----:B------:R1:W-:Y:S01]  /*23730*/  STL [R1+0x14], R7 ;  /* 0x0000140701007387 */ /* 0x0003e20000100800 */
[----:B------:R-:W-:-:S03]  /*23740*/  SEL R17, R7, RZ, !P0 ;  /* 0x000000ff07117207 */ /* 0x000fc60004000000 */
[----:B------:R1:W-:Y:S01]  /*23750*/  STL [R1+0x24], R8 ;  /* 0x0000240801007387 */ /* 0x0003e20000100800 */
[----:B------:R-:W-:Y:S05]  /*23760*/  BRA.DIV UR4, `(.L_x_2016) ;  /* 0x0000005a04e07947 */ /* 0x000fea000b800000 */
[----:B------:R-:W2:Y:S02]  /*23770*/  S2R R4, SR_TID.X ;  /* 0x0000000000047919 */ /* 0x000ea40000002100 */
[----:B--2---:R-:W-:-:S04]  /*23780*/  SHF.R.U32.HI R4, RZ, 0x5, R4 ;  /* 0x00000005ff047819 */ /* 0x004fc80000011604 */
[----:B------:R-:W-:-:S05]  /*23790*/  LOP3.LUT R4, R4, 0x3, RZ, 0xc0, !PT ;  /* 0x0000000304047812 */ /* 0x000fca00078ec0ff */
[----:B------:R2:W3:Y:S02]  /*237a0*/  SHFL.IDX PT, R14, R4, RZ, 0x1f ;  /* 0x00001fff040e7589 */ /* 0x0004e400000e0000 */
.L_x_2159:
[----:B--2---:R-:W2:Y:S01]  /*237b0*/  LDL.LU R4, [R1+0xc] ;  /* 0x00000c0001047983 */ /* 0x004ea20000300800 */
[----:B------:R-:W-:Y:S02]  /*237c0*/  PLOP3.LUT P1, PT, PT, PT, PT, 0x8, 0x0 ;  /* 0x000000000000781c */ /* 0x000fe40003f2e170 */
[----:B---3--:R-:W-:Y:S01]  /*237d0*/  ISETP.NE.AND P0, PT, R14, RZ, PT ;  /* 0x000000ff0e00720c */ /* 0x008fe20003f05270 */
[----:B------:R3:W-:Y:S01]  /*237e0*/  STL [R1+0x10], R0 ;  /* 0x0000100001007387 */ /* 0x0007e20000100800 */
[----:B--2---:R-:W-:-:S09]  /*237f0*/  LOP3.LUT R4, R4, 0xfffffffe, RZ, 0xc0, !PT ;  /* 0xfffffffe04047812 */ /* 0x004fd200078ec0ff */
[----:B------:R-:W-:-:S05]  /*23800*/  @P1 LOP3.LUT R4, R4, 0x1, RZ, 0xfc, !PT ;  /* 0x0000000104041812 */ /* 0x000fca00078efcff */
[----:B------:R3:W-:Y:S01]  /*23810*/  STL [R1+0xc], R4 ;  /* 0x00000c0401007387 */ /* 0x0007e20000100800 */
[----:B------:R-:W-:Y:S05]  /*23820*/  @P0 BRA `(.L_x_2017) ;  /* 0x00000004004c0947 */ /* 0x000fea0003800000 */
[----:B------:R-:W-:-:S03]  /*23830*/  UMOV UR4, 0xffffffff ;  /* 0xffffffff00047882 */ /* 0x000fc60000000000 */
[----:B------:R-:W-:Y:S05]  /*23840*/  BRA.DIV UR4, `(.L_x_2018) ;  /* 0x0000005a04dc7947 */ /* 0x000fea000b800000 */
[----:B------:R-:W-:-:S13]  /*23850*/  ELECT P6, URZ, PT ;  /* 0x00000000003f782f */ /* 0x000fda00038c0000 */
.L_x_2162:
[----:B------:R-:W-:Y:S05]  /*23860*/  @!P6 BRA `(.L_x_2017) ;  /* 0x00000004003ce947 */ /* 0x000fea0003800000 */
[----:B------:R-:W-:-:S04]  /*23870*/  ISETP.NE.U32.AND P0, PT, R2, RZ, PT ;  /* 0x000000ff0200720c */ /* 0x000fc80003f05070 */
[----:B------:R-:W-:-:S13]  /*23880*/  ISETP.NE.AND.EX P0, PT, R3, RZ, PT, P0 ;  /* 0x000000ff0300720c */ /* 0x000fda0003f05300 */
[----:B------:R-:W-:Y:S05]  /*23890*/  @!P0 BRA `(.L_x_2019) ;  /* 0x0000000000548947 */ /* 0x000fea0003800000 */
[----:B------:R-:W2:Y:S01]  /*238a0*/  LDC R6, c[0x0][0x43c] ;  /* 0x00010f00ff067b82 */ /* 0x000ea20000000800 */
[----:B------:R-:W-:Y:S01]  /*238b0*/  IMAD.MOV.U32 R9, RZ, RZ, R0 ;  /* 0x000000ffff097224 */ /* 0x000fe200078e0000 */
[----:B------:R-:W-:Y:S01]  /*238c0*/  ULDC.64 UR4, c[0x0][0x428] ;  /* 0x00010a0000047ab9 */ /* 0x000fe20000000a00 */
[----:B------:R-:W-:Y:S02]  /*238d0*/  ULDC.64 UR6, c[0x0][0x208] ;  /* 0x0000820000067ab9 */ /* 0x000fe40000000a00 */
[----:B---3--:R-:W-:Y:S01]  /*238e0*/  IMAD.MOV.U32 R0, RZ, RZ, R9 ;  /* 0x000000ffff007224 */ /* 0x008fe200078e0009 */
[----:B--2---:R-:W-:-:S13]  /*238f0*/  ISETP.NE.AND P0, PT, R6, 0x1, PT ;  /* 0x000000010600780c */ /* 0x004fda0003f05270 */
[----:B------:R-:W2:Y:S02]  /*23900*/  @P0 LDC.64 R4, c[0x0][0x440] ;  /* 0x00011000ff040b82 */ /* 0x000ea40000000a00 */
[----:B--2---:R-:W-:-:S05]  /*23910*/  @P0 IMAD.HI.U32 R4, R9, R4, RZ ;  /* 0x0000000409040227 */ /* 0x004fca00078e00ff */
        /* <DEDUP_REMOVED lines=8> */
[----:B------:R-:W-:-:S03]  /*239a0*/  IMAD.WIDE.U32 R4, R7, UR4, R4 ;  /* 0x0000000407047c25 */ /* 0x000fc6000f8e0004 */
[----:B------:R-:W-:Y:S02]  /*239b0*/  LEA R2, P0, R4, R2, 0x2 ;  /* 0x0000000204027211 */ /* 0x000fe400078010ff */
[----:B------:R-:W-:-:S04]  /*239c0*/  IADD3 R0, R5, R0, RZ ;  /* 0x0000000005007210 */ /* 0x000fc80007ffe0ff */
[----:B------:R-:W-:-:S05]  /*239d0*/  LEA.HI.X R3, R4, R3, R0, 0x2, P0 ;  /* 0x0000000304037211 */ /* 0x000fca00000f1400 */
[----:B------:R2:W5:Y:S02]  /*239e0*/  LDG.E R17, desc[UR6][R2.64] ;  /* 0x0000000602117981 */ /* 0x000564000c1e1900 */
.L_x_2019:
[----:B-1----:R-:W4:Y:S04]  /*239f0*/  LDL R7, [R1] ;  /* 0x0000000001077983 */ /* 0x002f280000100800 */
[----:B---3--:R-:W4:Y:S04]  /*23a00*/  LDL R0, [R1+0x4] ;  /* 0x0000040001007983 */ /* 0x008f280000100800 */
[----:B--2---:R-:W2:Y:S01]  /*23a10*/  LDL R2, [R1+0x18] ;  /* 0x0000180001027983 */ /* 0x004ea20000100800 */
[----:B----4-:R-:W-:Y:S01]  /*23a20*/  IMAD R0, R0, 0x8, R7 ;  /* 0x0000000800007824 */ /* 0x010fe200078e0207 */
[----:B--2---:R-:W-:-:S04]  /*23a30*/  SHF.L.U32 R2, R2, 0x1f, RZ ;  /* 0x0000001f02027819 */ /* 0x004fc800000006ff */
[----:B------:R-:W1:Y:S02]  /*23a40*/  SYNCS.PHASECHK.TRANS64.TRYWAIT P0, [R0+URZ+0x2a840], R2 ;  /* 0x02a84002000075a7 */ /* 0x000e64000800017f */
[----:B-1----:R-:W-:Y:S05]  /*23a50*/  @!P0 BRA `(.L_x_2020) ;  /* 0x0000005800788947 */ /* 0x002fea0003800000 */
.L_x_2163:
        /* <DEDUP_REMOVED lines=11> */
.L_x_2021:
[----:B------:R-:W2:Y:S04]  /*23b10*/  LDL R6, [R1] ;  /* 0x0000000001067983 */ /* 0x000ea80000100800 */
[----:B------:R-:W2:Y:S04]  /*23b20*/  LDL R5, [R1+0x4] ;  /* 0x0000040001057983 */ /* 0x000ea80000100800 */
[----:B------:R-:W3:Y:S04]  /*23b30*/  LDL R4, [R1+0x10] ;  /* 0x0000100001047983 */ /* 0x000ee80000100800 */
[----:B------:R-:W4:Y:S04]  /*23b40*/  LDL R3, [R1+0x1c] ;  /* 0x00001c0001037983 */ /* 0x000f280000100800 */
[----:B-1----:R-:W4:Y:S01]  /*23b50*/  LDL.LU R2, [R1+0xc] ;  /* 0x00000c0001027983 */ /* 0x002f220000300800 */
        /* <DEDUP_REMOVED lines=10> */
[----:B--2---:R-:W-:Y:S01]  /*23c00*/  IMAD R0, R5, 0x9000, R6 ;  /* 0x0000900005007824 */ /* 0x004fe200078e0206 */
[----:B---3--:R-:W-:-:S04]  /*23c10*/  R2UR UR11, R4 ;  /* 0x00000000040b72ca */ /* 0x008fc800000e0000 */
[----:B------:R-:W-:Y:S02]  /*23c20*/  R2UR UR8, R0 ;  /* 0x00000000000872ca */ /* 0x000fe400000e0000 */
[----:B----4-:R-:W-:Y:S02]  /*23c30*/  R2UR UR5, R3 ;  /* 0x00000000030572ca */ /* 0x010fe400000e0000 */
[----:B------:R-:W-:-:S04]  /*23c40*/  LOP3.LUT R2, R2, 0xfffffffe, RZ, 0xc0, !PT ;  /* 0xfffffffe02027812 */ /* 0x000fc800078ec0ff */
        /* <DEDUP_REMOVED lines=17> */
.L_x_2017:
[----:B---3--:R-:W2:Y:S04]  /*23d60*/  LDL R4, [R1] ;  /* 0x0000000001047983 */ /* 0x008ea80000100800 */
[----:B------:R-:W3:Y:S01]  /*23d70*/  LDL.LU R3, [R1+0x40] ;  /* 0x0000400001037983 */ /* 0x000ee20000300800 */
[----:B------:R-:W-:Y:S05]  /*23d80*/  WARPSYNC.ALL ;  /* 0x0000000000007948 */ /* 0x000fea0003800000 */
[----:B------:R-:W-:Y:S01]  /*23d90*/  ULDC.64 UR4, c[0x0][0x298] ;  /* 0x0000a60000047ab9 */ /* 0x000fe20000000a00 */
[----:B------:R-:W-:Y:S01]  /*23da0*/  BSSY B6, `(.L_x_2022) ;  /* 0x000001c000067945 */ /* 0x000fe20003800000 */
[----:B------:R-:W-:Y:S01]  /*23db0*/  BAR.SYNC.DEFER_BLOCKING 0x8, 0x180 ;  /* 0x0206000000007b1d */ /* 0x000fe20000010000 */
[----:B---3--:R-:W-:-:S05]  /*23dc0*/  SHF.R.S32.HI R0, RZ, 0x1f, R3 ;  /* 0x0000001fff007819 */ /* 0x008fca0000011403 */
[----:B------:R-:W-:Y:S02]  /*23dd0*/  IMAD R2, R0, UR4, RZ ;  /* 0x0000000400027c24 */ /* 0x000fe4000f8e02ff */
[----:B--2---:R-:W-:Y:S02]  /*23de0*/  VIADD R0, R4, 0xc400 ;  /* 0x0000c40004007836 */ /* 0x004fe40000000000 */
[C---:B------:R-:W-:Y:S02]  /*23df0*/  IMAD R2, R3.reuse, UR5, R2 ;  /* 0x0000000503027c24 */ /* 0x040fe4000f8e0202 */
[----:B------:R-:W-:Y:S01]  /*23e00*/  IMAD.WIDE.U32 R4, R3, UR4, RZ ;  /* 0x0000000403047c25 */ /* 0x000fe2000f8e00ff */
[----:B------:R-:W-:-:S03]  /*23e10*/  LOP3.LUT P0, RZ, R0, 0x3ff, RZ, 0xc0, !PT ;  /* 0x000003ff00ff7812 */ /* 0x000fc6000780c0ff */
[----:B------:R-:W-:Y:S01]  /*23e20*/  IMAD.IADD R0, R5, 0x1, R2 ;  /* 0x0000000105007824 */ /* 0x000fe200078e0202 */
[----:B------:R2:W-:Y:S04]  /*23e30*/  STL.64 [R1+0x40], R4 ;  /* 0x0000400401007387 */ /* 0x0005e80000100a00 */
[----:B------:R2:W-:Y:S05]  /*23e40*/  STL [R1+0x4c], R0 ;  /* 0x00004c0001007387 */ /* 0x0005ea0000100800 */
[----:B------:R-:W-:Y:S05]  /*23e50*/  @!P0 BRA `(.L_x_2023) ;  /* 0x0000000000408947 */ /* 0x000fea0003800000 */
[----:B------:R-:W-:Y:S01]  /*23e60*/  MOV R2, 0x0 ;  /* 0x0000000000027802 */ /* 0x000fe20000000f00 */
[----:B------:R-:W-:Y:S01]  /*23e70*/  ULDC.64 UR4, c[0x4][0xb8] ;  /* 0x01002e0000047ab9 */ /* 0x000fe20000000a00 */
[----:B------:R-:W-:Y:S01]  /*23e80*/  ULDC.64 UR6, c[0x4][0xc0] ;  /* 0x0100300000067ab9 */ /* 0x000fe20000000a00 */
[----:B------:R-:W-:Y:S01]  /*23e90*/  ULDC.64 UR8, c[0x4][0x20] ;  /* 0x0100080000087ab9 */ /* 0x000fe20000000a00 */
[----:B--2---:R-:W-:Y:S01]  /*23ea0*/  IMAD.U32 R4, RZ, RZ, UR4 ;  /* 0x00000004ff047e24 */ /* 0x004fe2000f8e00ff */
[----:B------:R-:W-:Y:S01]  /*23eb0*/  MOV R6, UR6 ;  /* 0x0000000600067c02 */ /* 0x000fe20008000f00 */
[----:B------:R-:W2:Y:S01]  /*23ec0*/  LDC.64 R2, c[0x4][R2] ;  /* 0x0100000002027b82 */ /* 0x000ea20000000a00 */
[----:B------:R-:W-:Y:S02]  /*23ed0*/  IMAD.U32 R5, RZ, RZ, UR5 ;  /* 0x00000005ff057e24 */ /* 0x000fe4000f8e00ff */
[----:B-1----:R-:W-:Y:S02]  /*23ee0*/  IMAD.U32 R7, RZ, RZ, UR7 ;  /* 0x00000007ff077e24 */ /* 0x002fe4000f8e00ff */
[----:B------:R-:W-:-:S02]  /*23ef0*/  IMAD.U32 R10, RZ, RZ, UR8 ;  /* 0x00000008ff0a7e24 */ /* 0x000fc4000f8e00ff */
[----:B0-----:R-:W-:Y:S02]  /*23f00*/  IMAD.U32 R11, RZ, RZ, UR9 ;  /* 0x00000009ff0b7e24 */ /* 0x001fe4000f8e00ff */
[----:B------:R-:W-:Y:S02]  /*23f10*/  IMAD.MOV.U32 R8, RZ, RZ, 0x70 ;  /* 0x00000070ff087424 */ /* 0x000fe400078e00ff */
[----:B------:R-:W-:Y:S02]  /*23f20*/  IMAD.MOV.U32 R12, RZ, RZ, 0x1 ;  /* 0x00000001ff0c7424 */ /* 0x000fe400078e00ff */
[----:B------:R-:W-:-:S07]  /*23f30*/  IMAD.MOV.U32 R13, RZ, RZ, RZ ;  /* 0x000000ffff0d7224 */ /* 0x000fce00078e00ff */
[----:B------:R-:W-:-:S07]  /*23f40*/  LEPC R20, `(.L_x_2023) ;  /* 0x000000001014794e */ /* 0x000fce0000000000 */
[----:B--2---:R-:W-:Y:S05]  /*23f50*/  CALL.ABS.NOINC R2 ;  /* 0x0000000002007343 */ /* 0x004fea0003c00000 */
.L_x_2023:
[----:B------:R-:W-:Y:S05]  /*23f60*/  BSYNC B6 ;  /* 0x0000000000067941 */ /* 0x000fea0003800000 */
.L_x_2022:
[----:B--2---:R-:W2:Y:S01]  /*23f70*/  LDL.LU R0, [R1+0x4c] ;  /* 0x00004c0001007983 */ /* 0x004ea20000300800 */
[----:B-1----:R-:W1:Y:S01]  /*23f80*/  LDC R7, c[0x0][0x448] ;  /* 0x00011200ff077b82 */ /* 0x002e620000000800 */
[----:B------:R-:W-:Y:S01]  /*23f90*/  ULDC.64 UR4, c[0x0][0x2d8] ;  /* 0x0000b60000047ab9 */ /* 0x000fe20000000a00 */
[----:B------:R-:W-:Y:S01]  /*23fa0*/  ULDC.64 UR6, c[0x0][0x280] ;  /* 0x0000a00000067ab9 */ /* 0x000fe20000000a00 */
[----:B------:R-:W2:Y:S04]  /*23fb0*/  LDL.LU.64 R2, [R1+0x40] ;  /* 0x0000400001027983 */ /* 0x000ea80000300a00 */
[----:B------:R-:W3:Y:S01]  /*23fc0*/  LDL R9, [R1+0x30] ;  /* 0x0000300001097983 */ /* 0x000ee20000100800 */
[----:B------:R-:W4:Y:S01]  /*23fd0*/  S2R R5, SR_TID.X ;  /* 0x0000000000057919 */ /* 0x000f220000002100 */
[----:B------:R-:W0:Y:S01]  /*23fe0*/  S2R R8, SR_TID.X ;  /* 0x0000000000087919 */ /* 0x000e220000002100 */
[----:B----4-:R-:W-:-:S04]  /*23ff0*/  LOP3.LUT R5, R5, 0x7f, RZ, 0xc0, !PT ;  /* 0x0000007f05057812 */ /* 0x010fc800078ec0ff */
[----:B------:R-:W-:Y:S01]  /*24000*/  SHF.R.U32.HI R5, RZ, 0x3, R5 ;  /* 0x00000003ff057819 */ /* 0x000fe20000011605 */
[----:B0-----:R-:W-:-:S05]  /*24010*/  IMAD.SHL.U32 R8, R8, 0x10, RZ ;  /* 0x0000001008087824 */ /* 0x001fca00078e00ff */
[----:B------:R-:W-:Y:S01]  /*24020*/  LOP3.LUT R8, R5, 0x70, R8, 0xf8, !PT ;  /* 0x0000007005087812 */ /* 0x000fe200078ef808 */
[----:B------:R-:W0:Y:S02]  /*24030*/  S2R R10, SR_TID.X ;  /* 0x00000000000a7919 */ /* 0x000e240000002100 */
[----:B0-----:R-:W-:-:S05]  /*24040*/  IMAD.SHL.U32 R10, R10, 0x8, RZ ;  /* 0x000000080a0a7824 */ /* 0x001fca00078e00ff */
[----:B------:R-:W-:-:S04]  /*24050*/  LOP3.LUT R10, R10, 0x38, RZ, 0xc0, !PT ;  /* 0x000000380a0a7812 */ /* 0x000fc800078ec0ff */
[C---:B------:R-:W-:Y:S02]  /*24060*/  LOP3.LUT R11, R10.reuse, 0x40, RZ, 0xfc, !PT ;  /* 0x000000400a0b7812 */ /* 0x040fe400078efcff */
[----:B------:R-:W-:Y:S02]  /*24070*/  LOP3.LUT R10, R10, 0x80, RZ, 0xfc, !PT ;  /* 0x000000800a0a7812 */ /* 0x000fe400078efcff */
[----:B--2---:R-:W-:Y:S02]  /*24080*/  MOV R3, R0 ;  /* 0x0000000000037202 */ /* 0x004fe40000000f00 */
        /* <DEDUP_REMOVED lines=12> */
[----:B-1----:R-:W-:-:S13]  /*24150*/  ISETP.NE.AND P0, PT, R7, 0x1, PT ;  /* 0x000000010700780c */ /* 0x002fda0003f05270 */
[----:B------:R-:W0:Y:S08]  /*24160*/  @P0 LDC R5, c[0x0][0x44c] ;  /* 0x00011300ff050b82 */ /* 0x000e300000000800 */
[----:B------:R-:W1:Y:S01]  /*24170*/  @P0 LDC R6, c[0x0][0x450] ;  /* 0x00011400ff060b82 */ /* 0x000e620000000800 */
[----:B------:R-:W-:Y:S02]  /*24180*/  IMAD R4, R4, UR4, RZ ;  /* 0x0000000404047c24 */ /* 0x000fe4000f8e02ff */
[----:B------:R-:W-:-:S04]  /*24190*/  IMAD.WIDE.U32 R2, R0, UR4, R2 ;  /* 0x0000000400027c25 */ /* 0x000fc8000f8e0002 */
[----:B------:R-:W-:Y:S01]  /*241a0*/  IMAD R0, R0, UR5, R4 ;  /* 0x0000000500007c24 */ /* 0x000fe2000f8e0204 */
[----:B------:R-:W-:Y:S01]  /*241b0*/  ULDC.64 UR4, c[0x0][0x2d0] ;  /* 0x0000b40000047ab9 */ /* 0x000fe20000000a00 */
[----:B---3--:R-:W-:Y:S02]  /*241c0*/  IMAD.IADD R4, R8, 0x1, R9 ;  /* 0x0000000108047824 */ /* 0x008fe400078e0209 */
[----:B------:R-:W-:Y:S02]  /*241d0*/  IMAD.IADD R3, R3, 0x1, R0 ;  /* 0x0000000103037824 */ /* 0x000fe400078e0200 */
        /* <DEDUP_REMOVED lines=32> */
[----:B------:R-:W3:Y:S01]  /*243e0*/  LDL.LU R6, [R1+0x3c] ;  /* 0x00003c0001067983 */ /* 0x000ee20000300800 */
[----:B------:R-:W0:Y:S01]  /*243f0*/  S2R R11, SR_TID.X ;  /* 0x00000000000b7919 */ /* 0x000e220000002100 */
[----:B------:R-:W-:Y:S01]  /*24400*/  ULDC.64 UR4, c[0x0][0x208] ;  /* 0x0000820000047ab9 */ /* 0x000fe20000000a00 */
[----:B0-----:R-:W-:-:S05]  /*24410*/  IMAD.SHL.U32 R11, R11, 0x8, RZ ;  /* 0x000000080b0b7824 */ /* 0x001fca00078e00ff */
[----:B------:R-:W-:Y:S01]  /*24420*/  LOP3.LUT R11, R11, 0x38, RZ, 0xc0, !PT ;  /* 0x000000380b0b7812 */ /* 0x000fe200078ec0ff */
[----:B--2---:R-:W-:-:S04]  /*24430*/  IMAD.IADD R0, R8, 0x1, R9 ;  /* 0x0000000108007824 */ /* 0x004fc800078e0209 */
[----:B------:R-:W-:Y:S01]  /*24440*/  VIADD R5, R0, 0x10 ;  /* 0x0000001000057836 */ /* 0x000fe20000000000 */
[----:B------:R-:W-:Y:S01]  /*24450*/  SHFL.IDX PT, R9, R3, 0x1, 0x181f ;  /* 0x00381f0003097f89 */ /* 0x000fe200000e0000 */
[----:B---3--:R-:W-:-:S03]  /*24460*/  IMAD R2, R6, R7, RZ ;  /* 0x0000000706027224 */ /* 0x008fc600078e02ff */
[----:B------:R-:W0:Y:S04]  /*24470*/  SHFL.IDX PT, R7, R4, RZ, 0x181f ;  /* 0x00181fff04077589 */ /* 0x000e2800000e0000 */
[----:B------:R-:W1:Y:S01]  /*24480*/  SHFL.IDX PT, R6, R3, RZ, 0x181f ;  /* 0x00181fff03067589 */ /* 0x000e6200000e0000 */
[-C--:B------:R-:W-:Y:S02]  /*24490*/  ISETP.GE.AND P4, PT, R0, R2.reuse, PT ;  /* 0x000000020000720c */ /* 0x080fe40003f86270 */
[----:B------:R-:W-:Y:S02]  /*244a0*/  ISETP.GE.AND P3, PT, R5, R2, PT ;  /* 0x000000020500720c */ /* 0x000fe40003f66270 */
[----:B------:R-:W2:Y:S09]  /*244b0*/  SHFL.IDX PT, R5, R4, 0x1, 0x181f ;  /* 0x00381f0004057f89 */ /* 0x000eb200000e0000 */
[----:B0-----:R-:W-:-:S04]  /*244c0*/  @!P4 LEA R7, P5, R11, R7, 0x1 ;  /* 0x000000070b07c211 */ /* 0x001fc800078a08ff */
[----:B-1----:R-:W-:-:S04]  /*244d0*/  @!P4 IADD3.X R6, RZ, R6, RZ, P5, !PT ;  /* 0x00000006ff06c210 */ /* 0x002fc80002ffe4ff */
        /* <DEDUP_REMOVED lines=65> */
[----:B------:R0:W1:Y:S04]  /*248f0*/  SHFL.IDX PT, R5, R3, 0x7, 0x181f ;  /* 0x00f81f0003057f89 */ /* 0x00006800000e0000 */
[----:B------:R0:W-:Y:S04]  /*24900*/  @!P4 LDGSTS.E.BYPASS.LTC128B.128 [R10+0xf400], desc[UR4][R6.64], !P2 ;  /* 0x0f400000060acfae */ /* 0x0001e8000d101d44 */
[----:B------:R0:W-:Y:S04]  /*24910*/  @!P4 LDGSTS.E.BYPASS.LTC128B.128 [R10+0x13400], desc[UR4][R6.64+0x80], !P1 ;  /* 0x13400080060acfae */ /* 0x0001e8000c901d44 */
[----:B------:R0:W-:Y:S04]  /*24920*/  @!P4 LDGSTS.E.BYPASS.LTC128B.128 [R10+0x17400], desc[UR4][R6.64+0x100], !P0 ;  /* 0x17400100060acfae */ /* 0x0001e8000c101d44 */
[----:B------:R0:W2:Y:S02]  /*24930*/  SHFL.IDX PT, R3, R4, 0x7, 0x181f ;  /* 0x00f81f0004037f89 */ /* 0x0000a400000e0000 */
.L_x_2180:
[----:B------:R-:W-:Y:S01]  /*24940*/  VIADD R0, R0, 0x70 ;  /* 0x0000007000007836 */ /* 0x000fe20000000000 */
[----:B------:R-:W-:Y:S04]  /*24950*/  BSSY B0, `(.L_x_2025) ;  /* 0x000000f000007945 */ /* 0x000fe80003800000 */
[----:B------:R-:W-:-:S13]  /*24960*/  ISETP.GE.AND P3, PT, R0, R2, PT ;  /* 0x000000020000720c */ /* 0x000fda0003f66270 */
[----:B------:R-:W-:Y:S05]  /*24970*/  @P3 BRA `(.L_x_2026) ;  /* 0x0000000000303947 */ /* 0x000fea0003800000 */
[----:B0-----:R-:W0:Y:S01]  /*24980*/  S2R R4, SR_TID.X ;  /* 0x0000000000047919 */ /* 0x001e220000002100 */
[----:B------:R-:W-:Y:S01]  /*24990*/  ULDC.64 UR4, c[0x0][0x208] ;  /* 0x0000820000047ab9 */ /* 0x000fe20000000a00 */
[----:B0-----:R-:W-:-:S05]  /*249a0*/  IMAD.SHL.U32 R4, R4, 0x8, RZ ;  /* 0x0000000804047824 */ /* 0x001fca00078e00ff */
[----:B------:R-:W-:-:S04]  /*249b0*/  LOP3.LUT R4, R4, 0x38, RZ, 0xc0, !PT ;  /* 0x0000003804047812 */ /* 0x000fc800078ec0ff */
[----:B--2---:R-:W-:-:S05]  /*249c0*/  LEA R2, P3, R4, R3, 0x1 ;  /* 0x0000000304027211 */ /* 0x004fca00078608ff */
[----:B-1----:R-:W-:-:S05]  /*249d0*/  IMAD.X R3, RZ, RZ, R5, P3 ;  /* 0x000000ffff037224 */ /* 0x002fca00018e0605 */
[----:B------:R-:W-:Y:S01]  /*249e0*/  @!PT LDS RZ, [RZ] ;  /* 0x00000000fffff984 */ /* 0x000fe20000000800 */
[----:B------:R-:W-:Y:S01]  /*249f0*/  @!PT LDS RZ, [RZ] ;  /* 0x00000000fffff984 */ /* 0x000fe20000000800 */
[----:B------:R-:W-:Y:S01]  /*24a00*/  @!PT LDS RZ, [RZ] ;  /* 0x00000000fffff984 */ /* 0x000fe20000000800 */
[----:B------:R3:W-:Y:S04]  /*24a10*/  LDGSTS.E.BYPASS.LTC128B.128 [R10+0xfc00], desc[UR4][R2.64], !P2 ;  /* 0x0fc00000020a7fae */ /* 0x0007e8000d101d44 */
[----:B------:R3:W-:Y:S04]  /*24a20*/  LDGSTS.E.BYPASS.LTC128B.128 [R10+0x13c00], desc[UR4][R2.64+0x80], !P1 ;  /* 0x13c00080020a7fae */ /* 0x0007e8000c901d44 */
[----:B------:R3:W-:Y:S02]  /*24a30*/  LDGSTS.E.BYPASS.LTC128B.128 [R10+0x17c00], desc[UR4][R2.64+0x100], !P0 ;  /* 0x17c00100020a7fae */ /* 0x0007e4000c101d44 */
.L_x_2026:
[----:B------:R-:W-:Y:S05]  /*24a40*/  BSYNC B0 ;  /* 0x0000000000007941 */ /* 0x000fea0003800000 */
.L_x_2025:
[----:B0--3--:R-:W3:Y:S01]  /*24a50*/  LDL R10, [R1] ;  /* 0x00000000010a7983 */ /* 0x009ee20000100800 */
[----:B------:R-:W-:Y:S01]  /*24a60*/  PLOP3.LUT P0, PT, PT, PT, PT, 0x80, 0x0 ;  /* 0x000000000000781c */ /* 0x000fe20003f0f070 */
[----:B------:R-:W-:Y:S01]  /*24a70*/  NOP ;  /* 0x0000000000007918 */ /* 0x000fe20000000000 */
[----:B---3--:R-:W-:-:S11]  /*24a80*/  VIADD R11, R10, 0x2a800 ;  /* 0x0002a8000a0b7836 */ /* 0x008fd60000000000 */
.L_x_2027:
[----:B------:R-:W3:Y:S01]  /*24a90*/  LDL R2, [R1] ;  /* 0x0000000001027983 */ /* 0x000ee20000100800 */
[----:B------:R-:W-:Y:S02]  /*24aa0*/  PLOP3.LUT P1, PT, P1, P0, PT, 0xa2, 0x0 ;  /* 0x000000000000781c */ /* 0x000fe40000f21472 */
[----:B---3--:R-:W-:-:S08]  /*24ab0*/  @P0 R2UR P1, UR4, R2 ;  /* 0x00000000020402ca */ /* 0x008fd00000020000 */
[----:B------:R-:W-:-:S05]  /*24ac0*/  @P0 PLOP3.LUT P0, PT, P1, PT, PT, 0x80, 0x0 ;  /* 0x000000000000081c */ /* 0x000fca0000f0f070 */
[----:B------:R-:W-:Y:S01]  /*24ad0*/  @!P1 SYNCS.ARRIVE.TRANS64.RED.A0T1 RZ, [UR4+0x2a800], RZ ;  /* 0x02a800ffffff99a7 */ /* 0x000fe20008200404 */
[----:B------:R-:W-:Y:S07]  /*24ae0*/  @!P1 ARRIVES.LDGSTSBAR.64.TRANSCNT [UR4+0x2a800] ;  /* 0x02a80000ff0099b0 */ /* 0x000fee0008000a84 */
[----:B------:R-:W-:Y:S05]  /*24af0*/  @P0 BRA.U.ANY `(.L_x_2027) ;  /* 0xfffffffd00e40947 */ /* 0x000fea000393ffff */
[----:B--2---:R-:W2:Y:S02]  /*24b00*/  LDL.LU R3, [R1+0x48] ;  /* 0x0000480001037983 */ /* 0x004ea40000300800 */
[----:B--2---:R-:W-:-:S04]  /*24b10*/  IADD3 R3, R3, 0x1, RZ ;  /* 0x0000000103037810 */ /* 0x004fc80007ffe0ff */
[----:B------:R-:W-:Y:S01]  /*24b20*/  LEA.HI R0, R3, R3, RZ, 0x1 ;  /* 0x0000000303007211 */ /* 0x000fe200078f08ff */
[----:B------:R0:W-:Y:S03]  /*24b30*/  STL [R1+0x48], R3 ;  /* 0x0000480301007387 */ /* 0x0001e60000100800 */
[----:B------:R-:W-:-:S05]  /*24b40*/  LOP3.LUT R0, R0, 0xfffffffe, RZ, 0xc0, !PT ;  /* 0xfffffffe00007812 */ /* 0x000fca00078ec0ff */
[----:B------:R-:W-:-:S05]  /*24b50*/  IMAD.IADD R0, R3, 0x1, -R0 ;  /* 0x0000000103007824 */ /* 0x000fca00078e0a00 */
[----:B------:R-:W-:Y:S01]  /*24b60*/  SHF.L.U32 R0, R0, 0x1f, RZ ;  /* 0x0000001f00007819 */ /* 0x000fe200000006ff */
[----:B------:R-:W-:Y:S01]  /*24b70*/  NOP ;  /* 0x0000000000007918 */ /* 0x000fe20000000000 */
[----:B------:R0:W-:Y:S01]  /*24b80*/  SYNCS.ARRIVE.TRANS64.A1T0 RZ, [R2+URZ+0x2a800], RZ ;  /* 0x02a800ff02ff79a7 */ /* 0x0001e2000810003f */
[----:B------:R-:W-:Y:S01]  /*24b90*/  BSSY B0, `(.L_x_2028) ;  /* 0x0000003000007945 */ /* 0x000fe20003800000 */
[----:B------:R-:W2:Y:S03]  /*24ba0*/  SYNCS.PHASECHK.TRANS64.TRYWAIT P0, [R2+URZ+0x2a820], R0 ;  /* 0x02a82000020075a7 */ /* 0x000ea6000800017f */
[----:B0-2---:R-:W-:Y:S05]  /*24bb0*/  @!P0 BRA `(.L_x_2029) ;  /* 0x0000005400308947 */ /* 0x005fea0003800000 */
.L_x_2181:
[----:B------:R-:W-:Y:S05]  /*24bc0*/  BSYNC B0 ;  /* 0x0000000000007941 */ /* 0x000fea0003800000 */
.L_x_2028:
[----:B------:R-:W2:Y:S04]  /*24bd0*/  LDL R3, [R1+0x34] ;  /* 0x0000340001037983 */ /* 0x000ea80000100800 */
[----:B0-----:R-:W3:Y:S01]  /*24be0*/  LDL R2, [R1+0x2c] ;  /* 0x00002c0001027983 */ /* 0x001ee20000100800 */
[----:B------:R-:W-:Y:S01]  /*24bf0*/  BSSY B0, `(.L_x_2030) ;  /* 0x0000222000007945 */ /* 0x000fe20003800000 */
[----:B--2---:R-:W-:-:S05]  /*24c00*/  VIADD R0, R3, 0xfffffffe ;  /* 0xfffffffe03007836 */ /* 0x004fca0000000000 */
[----:B---3--:R-:W-:-:S13]  /*24c10*/  ISETP.GE.AND P0, PT, R0, R2, PT ;  /* 0x000000020000720c */ /* 0x008fda0003f06270 */
[----:B------:R-:W-:Y:S05]  /*24c20*/  @!P0 BRA `(.L_x_2031) ;  /* 0x0000002000788947 */ /* 0x000fea0003800000 */
[----:B------:R-:W-:Y:S01]  /*24c30*/  IMAD.MOV R8, RZ, RZ, -R3 ;  /* 0x000000ffff087224 */ /* 0x000fe200078e0a03 */
[----:B------:R-:W-:Y:S01]  /*24c40*/  LOP3.LUT R2, RZ, R2, RZ, 0x33, !PT ;  /* 0x00000002ff027212 */ /* 0x000fe200078e33ff */
[----:B------:R-:W-:Y:S03]  /*24c50*/  BSSY B2, `(.L_x_2032) ;  /* 0x00000b8000027945 */ /* 0x000fe60003800000 */
[----:B------:R-:W-:-:S05]  /*24c60*/  VIADDMNMX R8, R8, 0x1, R2, !PT ;  /* 0x0000000108087846 */ /* 0x000fca0007800102 */
[----:B------:R-:W-:-:S05]  /*24c70*/  IMAD.IADD R2, R3, 0x1, R8 ;  /* 0x0000000103027824 */ /* 0x000fca00078e0208 */
[----:B------:R-:W-:-:S04]  /*24c80*/  LOP3.LUT R2, R2, 0x1, RZ, 0xc0, !PT ;  /* 0x0000000102027812 */ /* 0x000fc800078ec0ff */
[----:B------:R-:W-:-:S13]  /*24c90*/  ISETP.NE.U32.AND P0, PT, R2, 0x1, PT ;  /* 0x000000010200780c */ /* 0x000fda0003f05070 */
[----:B------:R-:W-:Y:S05]  /*24ca0*/  @P0 BRA `(.L_x_2033) ;  /* 0x0000000800c80947 */ /* 0x000fea0003800000 */
[----:B-1----:R-:W2:Y:S04]  /*24cb0*/  LDL R5, [R1+0xc] ;  /* 0x00000c0001057983 */ /* 0x002ea80000100800 */
        /* <DEDUP_REMOVED lines=19> */
[----:B------:R-:W-:Y:S01]  /*24df0*/  ULDC.64 UR8, c[0x0][0x208] ;  /* 0x0000820000087ab9 */ /* 0x000fe20000000a00 */
[----:B0-----:R-:W-:-:S13]  /*24e00*/  ISETP.NE.AND P0, PT, R5, 0x1, PT ;  /* 0x000000010500780c */ /* 0x001fda0003f05270 */
[----:B------:R-:W0:Y:S02]  /*24e10*/  @P0 LDC.64 R2, c[0x0][0x440] ;  /* 0x00011000ff020b82 */ /* 0x000e240000000a00 */
[----:B0-----:R-:W-:Y:S01]  /*24e20*/  @P0 IMAD.HI.U32 R4, R0, R2, RZ ;  /* 0x0000000200040227 */ /* 0x001fe200078e00ff */
[----:B------:R-:W-:-:S04]  /*24e30*/  MOV R2, R0 ;  /* 0x0000000000027202 */ /* 0x000fc80000000f00 */
        /* <DEDUP_REMOVED lines=11> */
.L_x_2036:
[----:B------:R-:W2:Y:S01]  /*24ef0*/  LDL R2, [R1] ;  /* 0x0000000001027983 */ /* 0x000ea20000100800 */
[----:B------:R-:W-:Y:S01]  /*24f00*/  BSSY B3, `(.L_x_2037) ;  /* 0x0000005000037945 */ /* 0x000fe20003800000 */
[----:B--2---:R-:W-:Y:S01]  /*24f10*/  IMAD R3, R7, 0x8, R2 ;  /* 0x0000000807037824 */ /* 0x004fe200078e0202 */
[----:B------:R-:W-:-:S04]  /*24f20*/  SHF.L.U32 R2, R9, 0x1f, RZ ;  /* 0x0000001f09027819 */ /* 0x000fc800000006ff */
[----:B------:R-:W1:Y:S02]  /*24f30*/  SYNCS.PHASECHK.TRANS64.TRYWAIT P0, [R3+URZ+0x2a840], R2 ;  /* 0x02a84002030075a7 */ /* 0x000e64000800017f */
[----:B-1----:R-:W-:Y:S05]  /*24f40*/  @!P0 BRA `(.L_x_2038) ;  /* 0x0000005000648947 */ /* 0x002fea0003800000 */
.L_x_2182:
[----:B------:R-:W-:Y:S05]  /*24f50*/  BSYNC B3 ;  /* 0x0000000000037941 */ /* 0x000fea0003800000 */
.L_x_2037:
        /* <DEDUP_REMOVED lines=12> */
.L_x_2040:
[----:B------:R-:W-:Y:S05]  /*25020*/  BSYNC B3 ;  /* 0x0000000000037941 */ /* 0x000fea0003800000 */
.L_x_2039:
        /* <DEDUP_REMOVED lines=11> */
[----:B---3--:R-:W-:-:S03]  /*250e0*/  IMAD R2, R0, 0x60, R2 ;  /* 0x0000006000027824 */ /* 0x008fc600078e0202 */
[----:B------:R-:W-:-:S07]  /*250f0*/  IADD3 R5, R6, 0x18400, RZ ;  /* 0x0001840006057810 */ /* 0x000fce0007ffe0ff */
.L_x_2041:
        /* <DEDUP_REMOVED lines=16> */
.L_x_2042:
        /* <DEDUP_REMOVED lines=15> */
.L_x_2043:
        /* <DEDUP_REMOVED lines=17> */
.L_x_2183:
[----:B------:R-:W-:Y:S05]  /*25400*/  BSYNC B3 ;  /* 0x0000000000037941 */ /* 0x000fea0003800000 */
.L_x_2044:
[----:B------:R1:W5:Y:S04]  /*25410*/  LDL R15, [R1] ;  /* 0x00000000010f7983 */ /* 0x0003680000100800 */
[----:B------:R1:W5:Y:S01]  /*25420*/  LDL R6, [R1+0x4] ;  /* 0x0000040001067983 */ /* 0x0003620000100800 */
[----:B------:R-:W-:Y:S01]  /*25430*/  BSSY B3, `(.L_x_2046) ;  /* 0x000000c000037945 */ /* 0x000fe20003800000 */
[----:B------:R-:W-:Y:S02]  /*25440*/  IMAD.MOV.U32 R12, RZ, RZ, 0x0 ;  /* 0x00000000ff0c7424 */ /* 0x000fe400078e00ff */
[----:B------:R-:W-:Y:S01]  /*25450*/  IMAD.MOV.U32 R13, RZ, RZ, 0x14f00000 ;  /* 0x14f00000ff0d7424 */ /* 0x000fe200078e00ff */
[----:B------:R-:W-:Y:S06]  /*25460*/  @P1 BRA `(.L_x_2047) ;  /* 0x0000000000201947 */ /* 0x000fec0003800000 */
[----:B------:R-:W2:Y:S01]  /*25470*/  S2R R5, SR_TID.X ;  /* 0x0000000000057919 */ /* 0x000ea20000002100 */
[----:B0----5:R-:W-:Y:S01]  /*25480*/  LEA R2, R6, R15, 0x3 ;  /* 0x0000000f06027211 */ /* 0x021fe200078e18ff */
[----:B------:R-:W-:-:S04]  /*25490*/  IMAD.MOV.U32 R3, RZ, RZ, 0x6000 ;  /* 0x00006000ff037424 */ /* 0x000fc800078e00ff */
[----:B------:R3:W-:Y:S01]  /*254a0*/  SYNCS.ARRIVE.TRANS64 RZ, [R2+URZ+0x2a850], R3 ;  /* 0x02a8500302ff79a7 */ /* 0x0007e2000800003f */
[----:B--2---:R-:W-:-:S04]  /*254b0*/  LOP3.LUT R5, R5, 0x1f, RZ, 0xc0, !PT ;  /* 0x0000001f05057812 */ /* 0x004fc800078ec0ff */
[----:B------:R-:W-:-:S13]  /*254c0*/  ISETP.NE.AND P0, PT, R5, RZ, PT ;  /* 0x000000ff0500720c */ /* 0x000fda0003f05270 */
[----:B---3--:R-:W-:Y:S05]  /*254d0*/  @!P0 BRA `(.L_x_2047) ;  /* 0x0000000000048947 */ /* 0x008fea0003800000 */
[----:B------:R-:W-:Y:S01]  /*254e0*/  BPT.TRAP 0x1 ;  /* 0x000000040000795c */ /* 0x000fe20000300000 */
.L_x_2047:
[----:B------:R-:W-:Y:S05]  /*254f0*/  BSYNC B3 ;  /* 0x0000000000037941 */ /* 0x000fea0003800000 */
.L_x_2046:
        /* <DEDUP_REMOVED lines=13> */
.L_x_2048:
        /* <DEDUP_REMOVED lines=15> */
.L_x_2049:
        /* <DEDUP_REMOVED lines=12> */
.L_x_2035:
[----:B------:R-:W-:Y:S05]  /*25780*/  BSYNC B1 ;  /* 0x0000000000017941 */ /* 0x000fea0003800000 */
.L_x_2034:
[----:B0-----:R-:W2:Y:S04]  /*25790*/  LDL R0, [R1+0x34] ;  /* 0x0000340001007983 */ /* 0x001ea80000100800 */
[----:B------:R0:W-:Y:S04]  /*257a0*/  STL [R1+0x4], R7 ;  /* 0x0000040701007387 */ /* 0x0001e80000100800 */
[----:B------:R0:W-:Y:S02]  /*257b0*/  STL [R1+0x18], R9 ;  /* 0x0000180901007387 */ /* 0x0001e40000100800 */
[----:B0-2---:R-:W-:-:S07]  /*257c0*/  IADD3 R0, R0, -0x3, RZ ;  /* 0xfffffffd00007810 */ /* 0x005fce0007ffe0ff */
.L_x_2033:
[----:B------:R-:W-:Y:S05]  /*257d0*/  BSYNC B2 ;  /* 0x0000000000027941 */ /* 0x000fea0003800000 */
.L_x_2032:
[----:B------:R-:W2:Y:S01]  /*257e0*/  LDL.LU R2, [R1+0x34] ;  /* 0x0000340001027983 */ /* 0x000ea20000300800 */
[----:B------:R-:W-:Y:S01]  /*257f0*/  VIADD R8, R8, 0xfffffffe ;  /* 0xfffffffe08087836 */ /* 0x000fe20000000000 */
[----:B--2---:R-:W-:-:S04]  /*25800*/  LOP3.LUT R2, RZ, R2, RZ, 0x33, !PT ;  /* 0x00000002ff027212 */ /* 0x004fc800078e33ff */
[----:B------:R-:W-:-:S13]  /*25810*/  ISETP.NE.AND P0, PT, R8, R2, PT ;  /* 0x000000020800720c */ /* 0x000fda0003f05270 */
[----:B------:R-:W-:Y:S05]  /*25820*/  @!P0 BRA `(.L_x_2031) ;  /* 0x0000001400788947 */ /* 0x000fea0003800000 */
[----:B------:R-:W-:-:S07]  /*25830*/  IMAD.MOV.U32 R9, RZ, RZ, R17 ;  /* 0x000000ffff097224 */ /* 0x000fce00078e0011 */
.L_x_2082:
[----:B------:R-:W2:Y:S04]  /*25840*/  LDL R4, [R1+0xc] ;  /* 0x00000c0001047983 */ /* 0x000ea80000100800 */
[----:B------:R-:W3:Y:S04]  /*25850*/  LDL R3, [R1+0x4] ;  /* 0x0000040001037983 */ /* 0x000ee80000100800 */
[----:B------:R-:W4:Y:S01]  /*25860*/  LDL R2, [R1+0x18] ;  /* 0x0000180001027983 */ /* 0x000f220000100800 */
[----:B------:R-:W-:Y:S05]  /*25870*/  YIELD ;  /* 0x0000000000007946 */ /* 0x000fea0003800000 */
[----:B------:R-:W-:Y:S01]  /*25880*/  BSSY B1, `(.L_x_2050) ;  /* 0x00000a8000017945 */ /* 0x000fe20003800000 */
[----:B--2---:R-:W-:Y:S01]  /*25890*/  LOP3.LUT P1, RZ, R4, 0x1, RZ, 0xc0, !PT ;  /* 0x0000000104ff7812 */ /* 0x004fe2000782c0ff */
[----:B---3--:R-:W-:-:S05]  /*258a0*/  VIADD R4, R3, 0x1 ;  /* 0x0000000103047836 */ /* 0x008fca0000000000 */
[----:B------:R-:W-:-:S04]  /*258b0*/  ISETP.NE.AND P0, PT, R4, 0x2, PT ;  /* 0x000000020400780c */ /* 0x000fc80003f05270 */
[----:B-1----:R-:W-:Y:S02]  /*258c0*/  SEL R5, RZ, 0x1, P0 ;  /* 0x00000001ff057807 */ /* 0x002fe40000000000 */
        /* <DEDUP_REMOVED lines=23> */
[----:B------:R-:W-:-:S05]  /*25a40*/  IMAD.WIDE.U32 R2, R8, UR6, R2 ;  /* 0x0000000608027c25 */ /* 0x000fca000f8e0002 */
[----:B------:R-:W-:Y:S02]  /*25a50*/  IADD3 R3, R7, R3, RZ ;  /* 0x0000000307037210 */ /* 0x000fe40007ffe0ff */
[----:B------:R-:W-:-:S04]  /*25a60*/  LEA R8, P0, R2, UR4, 0x2 ;  /* 0x0000000402087c11 */ /* 0x000fc8000f8010ff */
[----:B------:R-:W-:-:S06]  /*25a70*/  LEA.HI.X R9, R2, UR5, R3, 0x2, P0 ;  /* 0x0000000502097c11 */ /* 0x000fcc00080f1403 */
[----:B------:R0:W5:Y:S03]  /*25a80*/  LDG.E R9, desc[UR8][R8.64] ;  /* 0x0000000808097981 */ /* 0x000166000c1e1900 */
.L_x_2052:
[----:B------:R-:W2:Y:S01]  /*25a90*/  LDL R2, [R1] ;  /* 0x0000000001027983 */ /* 0x000ea20000100800 */
[----:B------:R-:W-:Y:S01]  /*25aa0*/  BSSY B2, `(.L_x_2053) ;  /* 0x0000005000027945 */ /* 0x000fe20003800000 */
[----:B--2---:R-:W-:Y:S01]  /*25ab0*/  IMAD R3, R4, 0x8, R2 ;  /* 0x0000000804037824 */ /* 0x004fe200078e0202 */
[----:B------:R-:W-:-:S04]  /*25ac0*/  SHF.L.U32 R2, R5, 0x1f, RZ ;  /* 0x0000001f05027819 */ /* 0x000fc800000006ff */
[----:B------:R-:W1:Y:S02]  /*25ad0*/  SYNCS.PHASECHK.TRANS64.TRYWAIT P0, [R3+URZ+0x2a840], R2 ;  /* 0x02a84002030075a7 */ /* 0x000e64000800017f */
[----:B-1----:R-:W-:Y:S05]  /*25ae0*/  @!P0 BRA `(.L_x_2054) ;  /* 0x0000004400a48947 */ /* 0x002fea0003800000 */
.L_x_2184:
[----:B------:R-:W-:Y:S05]  /*25af0*/  BSYNC B2 ;  /* 0x0000000000027941 */ /* 0x000fea0003800000 */
.L_x_2053:
        /* <DEDUP_REMOVED lines=12> */
.L_x_2056:
[----:B------:R-:W-:Y:S05]  /*25bc0*/  BSYNC B2 ;  /* 0x0000000000027941 */ /* 0x000fea0003800000 */
.L_x_2055:
        /* <DEDUP_REMOVED lines=12> */
[----:B0-----:R-:W-:-:S08]  /*25c90*/  VIADD R8, R7, 0x18400 ;  /* 0x0001840007087836 */ /* 0x001fd00000000000 */
.L_x_2057:
        /* <DEDUP_REMOVED lines=16> */
.L_x_2058:
        /* <DEDUP_REMOVED lines=15> */
.L_x_2059:
        /* <DEDUP_REMOVED lines=17> */
.L_x_2185:
[----:B------:R-:W-:Y:S05]  /*25fa0*/  BSYNC B2 ;  /* 0x0000000000027941 */ /* 0x000fea0003800000 */
.L_x_2060:
        /* <DEDUP_REMOVED lines=11> */
.L_x_2063:
[----:B------:R-:W-:Y:S05]  /*26060*/  BSYNC B2 ;  /* 0x0000000000027941 */ /* 0x000fea0003800000 */
.L_x_2062:
        /* <DEDUP_REMOVED lines=12> */
[----:B---3--:R-:W-:-:S03]  /*26130*/  IMAD R7, R7, 0x60, R8 ;  /* 0x0000006007077824 */ /* 0x008fc600078e0208 */
[----:B------:R-:W-:-:S07]  /*26140*/  IADD3 R8, R3, 0x400, RZ ;  /* 0x0000040003087810 */ /* 0x000fce0007ffe0ff */
.L_x_2064:
        /* <DEDUP_REMOVED lines=15> */
.L_x_2065:
        /* <DEDUP_REMOVED lines=12> */
.L_x_2051:
[----:B------:R-:W-:Y:S05]  /*26300*/  BSYNC B1 ;  /* 0x0000000000017941 */ /* 0x000fea0003800000 */
.L_x_2050:
[----:B------:R-:W2:Y:S01]  /*26310*/  LDL R2, [R1+0xc] ;  /* 0x00000c0001027983 */ /* 0x000ea20000100800 */
[----:B------:R-:W-:Y:S01]  /*26320*/  VIADD R3, R4, 0x1 ;  /* 0x0000000104037836 */ /* 0x000fe20000000000 */
[----:B------:R-:W-:Y:S01]  /*26330*/  BSSY B1, `(.L_x_2066) ;  /* 0x00000a9000017945 */ /* 0x000fe20003800000 */
[----:B0-----:R-:W-:-:S03]  /*26340*/  VIADD R6, R0, 0xffffffff ;  /* 0xffffffff00067836 */ /* 0x001fc60000000000 */
        /* <DEDUP_REMOVED lines=13> */
[----:B------:R-:W2:Y:S01]  /*26420*/  LDL R14, [R1+0x24] ;  /* 0x00002400010e7983 */ /* 0x000ea20000100800 */
[----:B------:R-:W1:Y:S01]  /*26430*/  LDC R8, c[0x0][0x43c] ;  /* 0x00010f00ff087b82 */ /* 0x000e620000000800 */
[----:B------:R-:W-:Y:S02]  /*26440*/  ULDC.64 UR6, c[0x0][0x428] ;  /* 0x00010a0000067ab9 */ /* 0x000fe40000000a00 */
[----:B------:R-:W3:Y:S01]  /*26450*/  LDL R13, [R1+0x14] ;  /* 0x00001400010d7983 */ /* 0x000ee20000100800 */
[----:B------:R-:W-:Y:S01]  /*26460*/  ULDC.64 UR8, c[0x0][0x208] ;  /* 0x0000820000087ab9 */ /* 0x000fe20000000a00 */
[----:B-1----:R-:W-:-:S13]  /*26470*/  ISETP.NE.AND P0, PT, R8, 0x1, PT ;  /* 0x000000010800780c */ /* 0x002fda0003f05270 */
[----:B------:R-:W1:Y:S02]  /*26480*/  @P0 LDC.64 R2, c[0x0][0x440] ;  /* 0x00011000ff020b82 */ /* 0x000e640000000a00 */
[----:B-1----:R-:W-:-:S04]  /*26490*/  @P0 IMAD.HI.U32 R7, R6, R2, RZ ;  /* 0x0000000206070227 */ /* 0x002fc800078e00ff */
[----:B------:R-:W-:Y:S01]  /*264a0*/  IMAD.MOV.U32 R2, RZ, RZ, R6 ;  /* 0x000000ffff027224 */ /* 0x000fe200078e0006 */
[----:B------:R-:W-:-:S04]  /*264b0*/  @P0 SHF.R.U32.HI R2, RZ, R3, R7 ;  /* 0x00000003ff020219 */ /* 0x000fc80000011607 */
[----:B------:R-:W-:Y:S02]  /*264c0*/  IADD3 R7, -R2, RZ, RZ ;  /* 0x000000ff02077210 */ /* 0x000fe40007ffe1ff */
[----:B------:R-:W-:-:S03]  /*264d0*/  SHF.R.S32.HI R3, RZ, 0x1f, R2 ;  /* 0x0000001fff037819 */ /* 0x000fc60000011402 */
[----:B------:R-:W-:Y:S02]  /*264e0*/  IMAD R7, R8, R7, R6 ;  /* 0x0000000708077224 */ /* 0x000fe400078e0206 */
[----:B--2---:R-:W-:-:S04]  /*264f0*/  IMAD R8, R14, UR6, RZ ;  /* 0x000000060e087c24 */ /* 0x004fc8000f8e02ff */
[C---:B---3--:R-:W-:Y:S02]  /*26500*/  IMAD R8, R13.reuse, UR7, R8 ;  /* 0x000000070d087c24 */ /* 0x048fe4000f8e0208 */
[----:B------:R-:W-:-:S04]  /*26510*/  IMAD.WIDE.U32 R2, R13, UR6, R2 ;  /* 0x000000060d027c25 */ /* 0x000fc8000f8e0002 */
[----:B------:R-:W-:Y:S01]  /*26520*/  IMAD.IADD R3, R8, 0x1, R3 ;  /* 0x0000000108037824 */ /* 0x000fe200078e0203 */
[----:B------:R-:W-:-:S04]  /*26530*/  LEA R8, P0, R2, UR4, 0x2 ;  /* 0x0000000402087c11 */ /* 0x000fc8000f8010ff */
[----:B------:R-:W-:-:S06]  /*26540*/  LEA.HI.X R9, R2, UR5, R3, 0x2, P0 ;  /* 0x0000000502097c11 */ /* 0x000fcc00080f1403 */
[----:B------:R1:W5:Y:S03]  /*26550*/  LDG.E R9, desc[UR8][R8.64] ;  /* 0x0000000808097981 */ /* 0x000366000c1e1900 */
.L_x_2068:
[----:B------:R-:W2:Y:S01]  /*26560*/  LDL R2, [R1] ;  /* 0x0000000001027983 */ /* 0x000ea20000100800 */
[----:B------:R-:W-:Y:S01]  /*26570*/  SHF.L.U32 R3, R10, 0x1f, RZ ;  /* 0x0000001f0a037819 */ /* 0x000fe200000006ff */
[----:B------:R-:W-:Y:S01]  /*26580*/  BSSY B2, `(.L_x_2069) ;  /* 0x0000004000027945 */ /* 0x000fe20003800000 */
[----:B--2---:R-:W-:-:S04]  /*26590*/  IMAD R2, R12, 0x8, R2 ;  /* 0x000000080c027824 */ /* 0x004fc800078e0202 */
[----:B------:R-:W2:Y:S02]  /*265a0*/  SYNCS.PHASECHK.TRANS64.TRYWAIT P0, [R2+URZ+0x2a840], R3 ;  /* 0x02a84003020075a7 */ /* 0x000ea4000800017f */
[----:B--2---:R-:W-:Y:S05]  /*265b0*/  @!P0 BRA `(.L_x_2070) ;  /* 0x0000003c00188947 */ /* 0x004fea0003800000 */
.L_x_2186:
[----:B------:R-:W-:Y:S05]  /*265c0*/  BSYNC B2 ;  /* 0x0000000000027941 */ /* 0x000fea0003800000 */
.L_x_2069:
        /* <DEDUP_REMOVED lines=12> */
.L_x_2072:
[----:B------:R-:W-:Y:S05]  /*26690*/  BSYNC B2 ;  /* 0x0000000000027941 */ /* 0x000fea0003800000 */
.L_x_2071:
[----:B------:R-:W3:Y:S04]  /*266a0*/  LDL R8, [R1+0x4] ;  /* 0x0000040001087983 */ /* 0x000ee80000100800 */
[----:B0-----:R-:W4:Y:S04]  /*266b0*/  LDL R10, [R1] ;  /* 0x00000000010a7983 */ /* 0x001f280000100800 */
[----:B--2---:R-:W2:Y:S01]  /*266c0*/  LDL R2, [R1+0x1c] ;  /* 0x00001c0001027983 */ /* 0x004ea20000100800 */
        /* <DEDUP_REMOVED lines=8> */
[----:B----4-:R-:W-:Y:S02]  /*26750*/  IMAD R8, R8, 0x9000, R10 ;  /* 0x0000900008087824 */ /* 0x010fe400078e020a */
[----:B------:R-:W-:-:S02]  /*26760*/  VIADD R3, R3, 0x30 ;  /* 0x0000003003037836 */ /* 0x000fc40000000000 */
[----:B--2---:R-:W-:Y:S01]  /*26770*/  IMAD R2, R7, 0x60, R2 ;  /* 0x0000006007027824 */ /* 0x004fe200078e0202 */
[----:B------:R-:W-:-:S07]  /*26780*/  IADD3 R10, R8, 0x18400, RZ ;  /* 0x00018400080a7810 */ /* 0x000fce0007ffe0ff */
.L_x_2073:
        /* <DEDUP_REMOVED lines=16> */
.L_x_2074:
        /* <DEDUP_REMOVED lines=15> */
.L_x_2075:
        /* <DEDUP_REMOVED lines=15> */
.L_x_2187:
[----:B------:R-:W-:Y:S05]  /*26a70*/  BSYNC B2 ;  /* 0x0000000000027941 */ /* 0x000fea0003800000 */
.L_x_2076:
[----:B------:R-:W-:Y:S01]  /*26a80*/  BSSY B2, `(.L_x_2078) ;  /* 0x000000b000027945 */ /* 0x000fe20003800000 */
[----:B------:R-:W-:Y:S02]  /*26a90*/  IMAD.MOV.U32 R12, RZ, RZ, 0x0 ;  /* 0x00000000ff0c7424 */ /* 0x000fe400078e00ff */
[----:B------:R-:W-:Y:S01]  /*26aa0*/  IMAD.MOV.U32 R13, RZ, RZ, 0x14f00000 ;  /* 0x14f00000ff0d7424 */ /* 0x000fe200078e00ff */
[----:B------:R-:W-:Y:S06]  /*26ab0*/  @P1 BRA `(.L_x_2079) ;  /* 0x00000000001c1947 */ /* 0x000fec0003800000 */
[----:B------:R-:W1:Y:S01]  /*26ac0*/  S2R R8, SR_TID.X ;  /* 0x0000000000087919 */ /* 0x000e620000002100 */
[----:B------:R-:W-:-:S04]  /*26ad0*/  MOV R3, 0x6000 ;  /* 0x0000600000037802 */ /* 0x000fc80000000f00 */
[----:B------:R2:W-:Y:S01]  /*26ae0*/  SYNCS.ARRIVE.TRANS64 RZ, [R2+URZ+0x50], R3 ;  /* 0x0000500302ff79a7 */ /* 0x0005e2000800003f */
[----:B-1----:R-:W-:-:S04]  /*26af0*/  LOP3.LUT R8, R8, 0x1f, RZ, 0xc0, !PT ;  /* 0x0000001f08087812 */ /* 0x002fc800078ec0ff */
[----:B------:R-:W-:-:S13]  /*26b00*/  ISETP.NE.AND P0, PT, R8, RZ, PT ;  /* 0x000000ff0800720c */ /* 0x000fda0003f05270 */
[----:B--2---:R-:W-:Y:S05]  /*26b10*/  @!P0 BRA `(.L_x_2079) ;  /* 0x0000000000048947 */ /* 0x004fea0003800000 */
[----:B------:R-:W-:Y:S01]  /*26b20*/  BPT.TRAP 0x1 ;  /* 0x000000040000795c */ /* 0x000fe20000300000 */
.L_x_2079:
[----:B------:R-:W-:Y:S05]  /*26b30*/  BSYNC B2 ;  /* 0x0000000000027941 */ /* 0x000fea0003800000 */
.L_x_2078:
        /* <DEDUP_REMOVED lines=13> */
.L_x_2080:
        /* <DEDUP_REMOVED lines=15> */
.L_x_2081:
        /* <DEDUP_REMOVED lines=12> */
.L_x_2067:
[----:B------:R-:W-:Y:S05]  /*26dc0*/  BSYNC B1 ;  /* 0x0000000000017941 */ /* 0x000fea0003800000 */
.L_x_2066:
[----:B------:R-:W2:Y:S01]  /*26dd0*/  LDL R2, [R1+0x2c] ;  /* 0x00002c0001027983 */ /* 0x000ea20000100800 */
[----:B------:R-:W-:Y:S01]  /*26de0*/  VIADD R0, R0, 0xfffffffe ;  /* 0xfffffffe00007836 */ /* 0x000fe20000000000 */
[----:B--2---:R-:W-:-:S13]  /*26df0*/  ISETP.GT.AND P0, PT, R6, R2, PT ;  /* 0x000000020600720c */ /* 0x004fda0003f04270 */
[----:B------:R-:W-:Y:S05]  /*26e00*/  @P0 BRA `(.L_x_2082) ;  /* 0xffffffe8008c0947 */ /* 0x000fea000383ffff */
.L_x_2031:
[----:B------:R-:W-:Y:S05]  /*26e10*/  BSYNC B0 ;  /* 0x0000000000007941 */ /* 0x000fea0003800000 */
.L_x_2030:
[----:B------:R-:W2:Y:S01]  /*26e20*/  S2R R3, SR_TID.X ;  /* 0x0000000000037919 */ /* 0x000ea20000002100 */
[----:B------:R-:W-:Y:S01]  /*26e30*/  BSSY B0, `(.L_x_2083) ;  /* 0x0000011000007945 */ /* 0x000fe20003800000 */
[----:B--2---:R-:W-:-:S04]  /*26e40*/  LOP3.LUT R3, R3, 0x7f, RZ, 0xc0, !PT ;  /* 0x0000007f03037812 */ /* 0x004fc800078ec0ff */
[----:B------:R-:W-:-:S13]  /*26e50*/  ISETP.NE.AND P0, PT, R3, RZ, PT ;  /* 0x000000ff0300720c */ /* 0x000fda0003f05270 */
[----:B------:R-:W-:Y:S05]  /*26e60*/  @P0 BRA `(.L_x_2084) ;  /* 0x0000000000340947 */ /* 0x000fea0003800000 */
[----:B------:R-:W2:Y:S01]  /*26e70*/  S2R R2, SR_LANEID ;  /* 0x0000000000027919 */ /* 0x000ea20000000000 */
[----:B------:R-:W-:Y:S01]  /*26e80*/  VOTEU.ANY UR4, UPT, PT ;  /* 0x0000000000047886 */ /* 0x000fe200038e0100 */
[----:B-1----:R-:W1:Y:S01]  /*26e90*/  LDC.64 R4, c[0x0][0xc60] ;  /* 0x00031800ff047b82 */ /* 0x002e620000000a00 */
[----:B------:R-:W2:Y:S01]  /*26ea0*/  FLO.U32 R0, UR4 ;  /* 0x0000000400007d00 */ /* 0x000ea200080e0000 */
[----:B------:R-:W-:Y:S01]  /*26eb0*/  ULDC.64 UR6, c[0x0][0x208] ;  /* 0x0000820000067ab9 */ /* 0x000fe20000000a00 */
[----:B--2---:R-:W-:-:S06]  /*26ec0*/  ISETP.EQ.U32.AND P0, PT, R0, R2, PT ;  /* 0x000000020000720c */ /* 0x004fcc0003f02070 */
[----:B------:R-:W1:Y:S07]  /*26ed0*/  POPC R2, UR4 ;  /* 0x0000000400027d09 */ /* 0x000e6e0008000000 */
[----:B-1----:R-:W2:Y:S04]  /*26ee0*/  @P0 ATOMG.E.ADD.STRONG.GPU PT, R2, desc[UR6][R4.64], R2 ;  /* 0x00000002040209a8 */ /* 0x002ea800081ee1c6 */
[----:B--2---:R1:W2:Y:S02]  /*26ef0*/  SHFL.IDX PT, R2, R2, R0, 0x1f ;  /* 0x00001f0002027589 */ /* 0x0042a400000e0000 */
[----:B-1----:R-:W1:Y:S02]  /*26f00*/  S2R R0, SR_LTMASK ;  /* 0x0000000000007919 */ /* 0x002e640000003900 */
[----:B-1----:R-:W-:-:S06]  /*26f10*/  LOP3.LUT R0, R0, UR4, RZ, 0xc0, !PT ;  /* 0x0000000400007c12 */ /* 0x002fcc000f8ec0ff */
[----:B------:R-:W2:Y:S02]  /*26f20*/  POPC R0, R0 ;  /* 0x0000000000007309 */ /* 0x000ea40000000000 */
[----:B--2---:R-:W-:-:S07]  /*26f30*/  IADD3 R16, R2, UR36, R0 ;  /* 0x0000002402107c10 */ /* 0x004fce000fffe000 */
.L_x_2084:
[----:B------:R-:W-:Y:S05]  /*26f40*/  BSYNC B0 ;  /* 0x0000000000007941 */ /* 0x000fea0003800000 */
.L_x_2083:
[----:B------:R-:W2:Y:S01]  /*26f50*/  LDL R0, [R1+0xc] ;  /* 0x00000c0001007983 */ /* 0x000ea20000100800 */
[----:B------:R-:W-:Y:S01]  /*26f60*/  BSSY B0, `(.L_x_2085) ;  /* 0x000003e000007945 */ /* 0x000fe20003800000 */
[----:B--2---:R-:W-:-:S13]  /*26f70*/  LOP3.LUT P0, RZ, R0, 0x1, RZ, 0xc0, !PT ;  /* 0x0000000100ff7812 */ /* 0x004fda000780c0ff */
[----:B------:R-:W-:Y:S05]  /*26f80*/  @!P0 BRA `(.L_x_2086) ;  /* 0x0000000000ec8947 */ /* 0x000fea0003800000 */
[----:B------:R-:W2:Y:S04]  /*26f90*/  LDL R4, [R1] ;  /* 0x0000000001047983 */ /* 0x000ea80000100800 */
[----:B------:R-:W2:Y:S04]  /*26fa0*/  LDL R0, [R1+0x4] ;  /* 0x0000040001007983 */ /* 0x000ea80000100800 */
[----:B------:R-:W3:Y:S01]  /*26fb0*/  LDL R2, [R1+0x18] ;  /* 0x0000180001027983 */ /* 0x000ee20000100800 */
[----:B------:R-:W-:Y:S01]  /*26fc0*/  BSSY B1, `(.L_x_2087) ;  /* 0x0000006000017945 */ /* 0x000fe20003800000 */
[----:B------:R-:W-:Y:S01]  /*26fd0*/  ISETP.NE.AND P1, PT, R3, RZ, PT ;  /* 0x000000ff0300720c */ /* 0x000fe20003f25270 */
[----:B--2---:R-:W-:Y:S01]  /*26fe0*/  IMAD R0, R0, 0x8, R4 ;  /* 0x0000000800007824 */ /* 0x004fe200078e0204 */
[----:B---3--:R-:W-:-:S04]  /*26ff0*/  SHF.L.U32 R2, R2, 0x1f, RZ ;  /* 0x0000001f02027819 */ /* 0x008fc800000006ff */
[----:B------:R-:W2:Y:S02]  /*27000*/  SYNCS.PHASECHK.TRANS64.TRYWAIT P0, [R0+URZ+0x2a860], R2 ;  /* 0x02a86002000075a7 */ /* 0x000ea4000800017f */
[----:B--2---:R-:W-:Y:S05]  /*27010*/  @!P0 BRA `(.L_x_2088) ;  /* 0x0000003000a88947 */ /* 0x004fea0003800000 */
.L_x_2188:
[----:B------:R-:W-:Y:S05]  /*27020*/  BSYNC B1 ;  /* 0x0000000000017941 */ /* 0x000fea0003800000 */
.L_x_2087:
[----:B------:R-:W-:Y:S04]  /*27030*/  BSSY B1, `(.L_x_2089) ;  /* 0x0000009000017945 */ /* 0x000fe80003800000 */
[----:B------:R-:W-:Y:S05]  /*27040*/  @P1 BRA `(.L_x_2090) ;  /* 0x00000000001c1947 */ /* 0x000fea0003800000 */
[----:B------:R-:W3:Y:S01]  /*27050*/  S2R R3, SR_TID.X ;  /* 0x0000000000037919 */ /* 0x000ee20000002100 */
[----:B--2---:R-:W-:-:S04]  /*27060*/  MOV R2, 0x6000 ;  /* 0x0000600000027802 */ /* 0x004fc80000000f00 */
[----:B------:R4:W-:Y:S01]  /*27070*/  SYNCS.ARRIVE.TRANS64 RZ, [R0+URZ+0x2a850], R2 ;  /* 0x02a8500200ff79a7 */ /* 0x0009e2000800003f */
[----:B---3--:R-:W-:-:S04]  /*27080*/  LOP3.LUT R3, R3, 0x1f, RZ, 0xc0, !PT ;  /* 0x0000001f03037812 */ /* 0x008fc800078ec0ff */
[----:B------:R-:W-:-:S13]  /*27090*/  ISETP.NE.AND P0, PT, R3, RZ, PT ;  /* 0x000000ff0300720c */ /* 0x000fda0003f05270 */
[----:B----4-:R-:W-:Y:S05]  /*270a0*/  @!P0 BRA `(.L_x_2090) ;  /* 0x0000000000048947 */ /* 0x010fea0003800000 */
[----:B------:R-:W-:Y:S01]  /*270b0*/  BPT.TRAP 0x1 ;  /* 0x000000040000795c */ /* 0x000fe20000300000 */
.L_x_2090:
[----:B------:R-:W-:Y:S05]  /*270c0*/  BSYNC B1 ;  /* 0x0000000000017941 */ /* 0x000fea0003800000 */
.L_x_2089:
[----:B-1----:R-:W3:Y:S04]  /*270d0*/  LDL.LU R5, [R1+0x1c] ;  /* 0x00001c0001057983 */ /* 0x002ee80000300800 */
[----:B------:R-:W3:Y:S04]  /*270e0*/  LDL.LU R3, [R1+0x10] ;  /* 0x0000100001037983 */ /* 0x000ee80000300800 */
[----:B------:R-:W4:Y:S04]  /*270f0*/  LDL R4, [R1] ;  /* 0x0000000001047983 */ /* 0x000f280000100800 */
[----:B--2---:R-:W4:Y:S01]  /*27100*/  LDL R2, [R1+0x4] ;  /* 0x0000040001027983 */ /* 0x004f220000100800 */
        /* <DEDUP_REMOVED lines=8> */
[----:B----4-:R-:W-:-:S04]  /*27190*/  IMAD R2, R2, 0x6000, R4 ;  /* 0x0000600002027824 */ /* 0x010fc800078e0204 */
[----:B------:R-:W-:-:S07]  /*271a0*/  VIADD R4, R2, 0x400 ;  /* 0x0000040002047836 */ /* 0x000fce0000000000 */
.L_x_2091:
        /* <DEDUP_REMOVED lines=15> */
.L_x_2092:
        /* <DEDUP_REMOVED lines=10> */
.L_x_2086:
[----:B------:R-:W-:Y:S05]  /*27340*/  BSYNC B0 ;  /* 0x0000000000007941 */ /* 0x000fea0003800000 */
.L_x_2085:
[----:B-1----:R-:W2:Y:S04]  /*27350*/  LDL.LU R5, [R1+0x4] ;  /* 0x0000040001057983 */ /* 0x002ea80000300800 */
        /* <DEDUP_REMOVED lines=8> */
.L_x_2010:
[----:B------:R-:W-:Y:S05]  /*273e0*/  BSYNC B7 ;  /* 0x0000000000077941 */ /* 0x000fea0003800000 */
.L_x_2008:
[----:B-1----:R-:W2:Y:S02]  /*273f0*/  LDL R0, [R1+0xc] ;  /* 0x00000c0001007983 */ /* 0x002ea40000100800 */
[----:B--2---:R-:W-:-:S13]  /*27400*/  LOP3.LUT P0, RZ, R0, 0x2, RZ, 0xc0, !PT ;  /* 0x0000000200ff7812 */ /* 0x004fda000780c0ff */
[----:B------:R-:W-:Y:S05]  /*27410*/  @!P0 BRA `(.L_x_2093) ;  /* 0x0000000000288947 */ /* 0x000fea0003800000 */
[----:B------:R-:W-:Y:S05]  /*27420*/  WARPSYNC.ALL ;  /* 0x0000000000007948 */ /* 0x000fea0003800000 */
[----:B------:R-:W1:Y:S08]  /*27430*/  S2UR UR5, SR_CgaCtaId ;  /* 0x00000000000579c3 */ /* 0x000e700000008800 */
[----:B------:R-:W-:Y:S06]  /*27440*/  BAR.SYNC.DEFER_BLOCKING 0x5, 0x180 ;  /* 0x0146000000007b1d */ /* 0x000fec0000010000 */
[----:B------:R-:W-:-:S02]  /*27450*/  UMOV UR4, 0x400 ;  /* 0x0000040000047882 */ /* 0x000fc40000000000 */
[----:B-1----:R-:W-:-:S06]  /*27460*/  ULEA UR4, UR5, UR4, 0x18 ;  /* 0x0000000405047291 */ /* 0x002fcc000f8ec03f */
[----:B------:R-:W-:-:S05]  /*27470*/  IMAD.U32 R0, RZ, RZ, UR4 ;  /* 0x00000004ff007e24 */ /* 0x000fca000f8e00ff */
[----:B------:R1:W2:Y:S04]  /*27480*/  LDS.128 R16, [R0+0x2a8d0] ;  /* 0x02a8d00000107984 */ /* 0x0002a80000000c00 */
[----:B------:R1:W-:Y:S01]  /*27490*/  STL [R1], R0 ;  /* 0x0000000001007387 */ /* 0x0003e20000100800 */
[----:B------:R-:W-:Y:S06]  /*274a0*/  BAR.ARV 0x4, 0x180 ;  /* 0x0106000000007b1d */ /* 0x000fec0000002000 */
[----:B------:R-:W-:Y:S05]  /*274b0*/  BRA `(.L_x_2094) ;  /* 0x0000000800e47947 */ /* 0x000fea0003800000 */
.L_x_2093:
[----:B------:R-:W1:Y:S01]  /*274c0*/  S2R R6, SR_TID.X ;  /* 0x0000000000067919 */ /* 0x000e620000002100 */
[----:B------:R-:W-:Y:S01]  /*274d0*/  UMOV UR4, 0xffffffff ;  /* 0xffffffff00047882 */ /* 0x000fe20000000000 */
[----:B-1----:R-:W-:-:S04]  /*274e0*/  LOP3.LUT R6, R6, 0x1f, RZ, 0xc0, !PT ;  /* 0x0000001f06067812 */ /* 0x002fc800078ec0ff */
[----:B------:R-:W-:Y:S01]  /*274f0*/  ISETP.NE.AND P0, PT, R6, 0x1f, PT ;  /* 0x0000001f0600780c */ /* 0x000fe20003f05270 */
[----:B------:R-:W-:-:S12]  /*27500*/  BRA.DIV UR4, `(.L_x_2095) ;  /* 0x0000002e04807947 */ /* 0x000fd8000b800000 */
[----:B------:R-:W-:Y:S01]  /*27510*/  IMAD.IADD R5, R19, 0x1, R6 ;  /* 0x0000000113057824 */ /* 0x000fe200078e0206 */
[----:B------:R-:W-:Y:S01]  /*27520*/  ULDC UR4, c[0x0][0xc3c] ;  /* 0x00030f0000047ab9 */ /* 0x000fe20000000800 */
[----:B------:R-:W-:-:S03]  /*27530*/  ULDC.64 UR6, c[0x0][0x208] ;  /* 0x0000820000067ab9 */ /* 0x000fc60000000a00 */
[----:B------:R-:W-:-:S13]  /*27540*/  ISETP.GE.OR P1, PT, R5, UR4, !P0 ;  /* 0x0000000405007c0c */ /* 0x000fda000c726670 */
[----:B------:R-:W1:Y:S02]  /*27550*/  @!P1 LDC.64 R2, c[0x0][0xc80] ;  /* 0x00032000ff029b82 */ /* 0x000e640000000a00 */
[----:B-1----:R-:W-:-:S06]  /*27560*/  @!P1 IMAD.WIDE R2, R5, 0x4, R2 ;  /* 0x0000000405029825 */ /* 0x002fcc00078e0202 */
[----:B------:R1:W2:Y:S01]  /*27570*/  @!P1 LDG.E R2, desc[UR6][R2.64] ;  /* 0x0000000602029981 */ /* 0x0002a2000c1e1900 */
[C---:B------:R-:W-:Y:S02]  /*27580*/  ISETP.GE.U32.AND P2, PT, R6.reuse, 0x2, PT ;  /* 0x000000020600780c */ /* 0x040fe40003f46070 */
[C---:B------:R-:W-:Y:S02]  /*27590*/  ISETP.GE.U32.AND P3, PT, R6.reuse, 0x4, PT ;  /* 0x000000040600780c */ /* 0x040fe40003f66070 */
[C---:B------:R-:W-:Y:S02]  /*275a0*/  ISETP.GE.U32.AND P4, PT, R6.reuse, 0x8, PT ;  /* 0x000000080600780c */ /* 0x040fe40003f86070 */
[C---:B------:R-:W-:Y:S02]  /*275b0*/  ISETP.GE.U32.AND P5, PT, R6.reuse, 0x10, PT ;  /* 0x000000100600780c */ /* 0x040fe40003fa6070 */
[----:B-1----:R-:W-:Y:S01]  /*275c0*/  MOV R3, RZ ;  /* 0x000000ff00037202 */ /* 0x002fe20000000f00 */
[----:B--2---:R-:W-:Y:S01]  /*275d0*/  @!P1 IMAD.MOV.U32 R3, RZ, RZ, R2 ;  /* 0x000000ffff039224 */ /* 0x004fe200078e0002 */
[----:B------:R-:W-:-:S04]  /*275e0*/  ISETP.NE.AND P1, PT, R6, RZ, PT ;  /* 0x000000ff0600720c */ /* 0x000fc80003f25270 */
[----:B------:R-:W1:Y:S02]  /*275f0*/  SHFL.UP PT, R2, R3, 0x1, RZ ;  /* 0x0420000003027989 */ /* 0x000e6400000e00ff */
[----:B-1----:R-:W-:-:S05]  /*27600*/  SEL R0, R2, RZ, P1 ;  /* 0x000000ff02007207 */ /* 0x002fca0000800000 */
[----:B------:R-:W-:Y:S02]  /*27610*/  IMAD.IADD R2, R3, 0x1, R0 ;  /* 0x0000000103027824 */ /* 0x000fe400078e0200 */
[----:B------:R-:W-:Y:S04]  /*27620*/  SHFL.IDX PT, R0, R16, RZ, 0x1f ;  /* 0x00001fff10007589 */ /* 0x000fe800000e0000 */
        /* <DEDUP_REMOVED lines=11> */
[----:B------:R-:W-:Y:S02]  /*276e0*/  IMAD.IADD R2, R2, 0x1, R5 ;  /* 0x0000000102027824 */ /* 0x000fe400078e0205 */
[----:B------:R1:W2:Y:S04]  /*276f0*/  SHFL.IDX PT, R5, R16, 0x1, 0x1f ;  /* 0x00201f0010057f89 */ /* 0x0002a800000e0000 */
[----:B------:R1:W3:Y:S02]  /*27700*/  SHFL.IDX PT, R16, R2, 0x1f, 0x1f ;  /* 0x03e01f0002107f89 */ /* 0x0002e400000e0000 */
.L_x_2198:
[----:B------:R-:W-:Y:S02]  /*27710*/  ULDC UR4, c[0x0][0xc38] ;  /* 0x00030e0000047ab9 */ /* 0x000fe40000000800 */
[----:B------:R-:W-:-:S05]  /*27720*/  MOV R4, UR4 ;  /* 0x0000000400047c02 */ /* 0x000fca0008000f00 */
[----:B-1-3--:R-:W-:-:S04]  /*27730*/  IMAD R16, R16, R4, RZ ;  /* 0x0000000410107224 */ /* 0x00afc800078e02ff */
[----:B--2---:R-:W-:-:S05]  /*27740*/  IMAD.IADD R5, R5, 0x1, R16 ;  /* 0x0000000105057824 */ /* 0x004fca00078e0210 */
[----:B------:R-:W-:-:S13]  /*27750*/  ISETP.GT.AND P6, PT, R5, R0, PT ;  /* 0x000000000500720c */ /* 0x000fda0003fc4270 */
[----:B------:R-:W-:Y:S05]  /*27760*/  @P6 BRA `(.L_x_2096) ;  /* 0x0000000000a06947 */ /* 0x000fea0003800000 */
.L_x_2101:
[----:B-1----:R-:W1:Y:S01]  /*27770*/  LDC R3, c[0x0][0xc3c] ;  /* 0x00030f00ff037b82 */ /* 0x002e620000000800 */
[----:B------:R-:W-:-:S05]  /*27780*/  VIADD R19, R19, 0x1f ;  /* 0x0000001f13137836 */ /* 0x000fca0000000000 */
[----:B-1----:R-:W-:-:S13]  /*27790*/  ISETP.GE.AND P6, PT, R19, R3, PT ;  /* 0x000000031300720c */ /* 0x002fda0003fc6270 */
[----:B------:R-:W-:Y:S05]  /*277a0*/  @P6 BRA `(.L_x_2097) ;  /* 0x0000000400dc6947 */ /* 0x000fea0003800000 */
[----:B------:R-:W1:Y:S01]  /*277b0*/  S2R R2, SR_TID.X ;  /* 0x0000000000027919 */ /* 0x000e620000002100 */
[----:B------:R-:W-:Y:S01]  /*277c0*/  BSSY B0, `(.L_x_2098) ;  /* 0x000000a000007945 */ /* 0x000fe20003800000 */
[----:B-1----:R-:W-:-:S05]  /*277d0*/  LOP3.LUT R2, R2, 0x1f, RZ, 0xc0, !PT ;  /* 0x0000001f02027812 */ /* 0x002fca00078ec0ff */
[----:B------:R-:W-:-:S05]  /*277e0*/  IMAD.IADD R4, R19, 0x1, R2 ;  /* 0x0000000113047824 */ /* 0x000fca00078e0202 */
[----:B------:R-:W-:Y:S01]  /*277f0*/  ISETP.GE.OR P6, PT, R4, R3, !P0 ;  /* 0x000000030400720c */ /* 0x000fe200047c6670 */
[----:B------:R-:W-:-:S12]  /*27800*/  IMAD.MOV.U32 R3, RZ, RZ, RZ ;  /* 0x000000ffff037224 */ /* 0x000fd800078e00ff */
[----:B------:R-:W-:Y:S05]  /*27810*/  @P6 BRA `(.L_x_2099) ;  /* 0x0000000000106947 */ /* 0x000fea0003800000 */
[----:B------:R-:W1:Y:S01]  /*27820*/  LDC.64 R2, c[0x0][0xc80] ;  /* 0x00032000ff027b82 */ /* 0x000e620000000a00 */
[----:B------:R-:W-:Y:S01]  /*27830*/  ULDC.64 UR4, c[0x0][0x208] ;  /* 0x0000820000047ab9 */ /* 0x000fe20000000a00 */
[----:B-1----:R-:W-:-:S06]  /*27840*/  IMAD.WIDE R2, R4, 0x4, R2 ;  /* 0x0000000404027825 */ /* 0x002fcc00078e0202 */
[----:B------:R1:W5:Y:S02]  /*27850*/  LDG.E R3, desc[UR4][R2.64] ;  /* 0x0000000402037981 */ /* 0x000364000c1e1900 */
.L_x_2099:
[----:B------:R-:W-:Y:S05]  /*27860*/  BSYNC B0 ;  /* 0x0000000000007941 */ /* 0x000fea0003800000 */
.L_x_2098:
[----:B------:R-:W-:-:S03]  /*27870*/  UMOV UR4, 0xffffffff ;  /* 0xffffffff00047882 */ /* 0x000fc60000000000 */
[----:B------:R-:W-:Y:S05]  /*27880*/  BRA.DIV UR4, `(.L_x_2100) ;  /* 0x0000002e04e07947 */ /* 0x000fea000b800000 */
[----:B-----5:R-:W1:Y:S02]  /*27890*/  SHFL.UP PT, R14, R3, 0x1, RZ ;  /* 0x04200000030e7989 */ /* 0x020e6400000e00ff */
[----:B-1----:R-:W-:-:S05]  /*278a0*/  SEL R2, R14, RZ, P1 ;  /* 0x000000ff0e027207 */ /* 0x002fca0000800000 */
[----:B------:R-:W-:-:S05]  /*278b0*/  IMAD.IADD R2, R3, 0x1, R2 ;  /* 0x0000000103027824 */ /* 0x000fca00078e0202 */
[----:B------:R-:W1:Y:S02]  /*278c0*/  SHFL.UP PT, R4, R2, 0x2, RZ ;  /* 0x0440000002047989 */ /* 0x000e6400000e00ff */
[----:B-1----:R-:W-:-:S05]  /*278d0*/  SEL R4, R4, RZ, P2 ;  /* 0x000000ff04047207 */ /* 0x002fca0001000000 */
[----:B------:R-:W-:-:S05]  /*278e0*/  IMAD.IADD R2, R2, 0x1, R4 ;  /* 0x0000000102027824 */ /* 0x000fca00078e0204 */
[----:B------:R-:W1:Y:S02]  /*278f0*/  SHFL.UP PT, R4, R2, 0x4, RZ ;  /* 0x0480000002047989 */ /* 0x000e6400000e00ff */
[----:B-1----:R-:W-:-:S04]  /*27900*/  SEL R4, R4, RZ, P3 ;  /* 0x000000ff04047207 */ /* 0x002fc80001800000 */
[----:B------:R-:W-:-:S05]  /*27910*/  IADD3 R2, R2, R4, RZ ;  /* 0x0000000402027210 */ /* 0x000fca0007ffe0ff */
[----:B------:R-:W1:Y:S02]  /*27920*/  SHFL.UP PT, R4, R2, 0x8, RZ ;  /* 0x0500000002047989 */ /* 0x000e6400000e00ff */
[----:B-1----:R-:W-:-:S05]  /*27930*/  SEL R4, R4, RZ, P4 ;  /* 0x000000ff04047207 */ /* 0x002fca0002000000 */
[----:B------:R-:W-:-:S05]  /*27940*/  IMAD.IADD R2, R2, 0x1, R4 ;  /* 0x0000000102027824 */ /* 0x000fca00078e0204 */
[----:B------:R-:W1:Y:S02]  /*27950*/  SHFL.UP PT, R4, R2, 0x10, RZ ;  /* 0x0600000002047989 */ /* 0x000e6400000e00ff */
[----:B-1----:R-:W-:-:S05]  /*27960*/  SEL R4, R4, RZ, P5 ;  /* 0x000000ff04047207 */ /* 0x002fca0002800000 */
[----:B------:R-:W-:-:S05]  /*27970*/  IMAD.IADD R2, R2, 0x1, R4 ;  /* 0x0000000102027824 */ /* 0x000fca00078e0204 */
[----:B------:R1:W2:Y:S02]  /*27980*/  SHFL.IDX PT, R16, R2, 0x1f, 0x1f ;  /* 0x03e01f0002107f89 */ /* 0x0002a400000e0000 */
.L_x_2206:
[----:B------:R-:W-:Y:S02]  /*27990*/  ULDC UR4, c[0x0][0xc38] ;  /* 0x00030e0000047ab9 */ /* 0x000fe40000000800 */
[----:B------:R-:W-:-:S04]  /*279a0*/  IMAD.U32 R4, RZ, RZ, UR4 ;  /* 0x00000004ff047e24 */ /* 0x000fc8000f8e00ff */
[----:B--2---:R-:W-:-:S04]  /*279b0*/  IMAD R16, R16, R4, RZ ;  /* 0x0000000410107224 */ /* 0x004fc800078e02ff */
[----:B------:R-:W-:-:S05]  /*279c0*/  IMAD.IADD R5, R16, 0x1, R5 ;  /* 0x0000000110057824 */ /* 0x000fca00078e0205 */
[----:B------:R-:W-:-:S13]  /*279d0*/  ISETP.GT.AND P6, PT, R5, R0, PT ;  /* 0x000000000500720c */ /* 0x000fda0003fc4270 */
[----:B------:R-:W-:Y:S05]  /*279e0*/  @!P6 BRA `(.L_x_2101) ;  /* 0xfffffffc0060e947 */ /* 0x000fea000383ffff */
.L_x_2096:
        /* <DEDUP_REMOVED lines=8> */
.L_x_2210:
[----:B------:R-:W-:Y:S01]  /*27a70*/  ISETP.NE.AND P0, PT, R5, RZ, PT ;  /* 0x000000ff0500720c */ /* 0x000fe20003f05270 */
[----:B------:R-:W-:-:S12]  /*27a80*/  IMAD.MOV.U32 R5, RZ, RZ, RZ ;  /* 0x000000ffff057224 */ /* 0x000fd800078e00ff */
[----:B------:R-:W-:Y:S05]  /*27a90*/  @!P0 BRA `(.L_x_2103) ;  /* 0x0000000000148947 */ /* 0x000fea0003800000 */
[----:B------:R-:W-:Y:S01]  /*27aa0*/  UMOV UR4, 0xffffffff ;  /* 0xffffffff00047882 */ /* 0x000fe20000000000 */
[----:B0-----:R-:W-:Y:S02]  /*27ab0*/  IADD3 R12, R6, -0x1, RZ ;  /* 0xffffffff060c7810 */ /* 0x001fe40007ffe0ff */
[----:B------:R-:W-:Y:S05]  /*27ac0*/  BRA.DIV UR4, `(.L_x_2104) ;  /* 0x00000032046c7947 */ /* 0x000fea000b800000 */
[----:B-1----:R0:W1:Y:S02]  /*27ad0*/  SHFL.IDX PT, R2, R2, R12, 0x1f ;  /* 0x00001f0c02027589 */ /* 0x00206400000e0000 */
.L_x_2213:
[----:B-1----:R-:W-:-:S07]  /*27ae0*/  IMAD.MOV.U32 R5, RZ, RZ, R2 ;  /* 0x000000ffff057224 */ /* 0x002fce00078e0002 */
.L_x_2103:
[----:B-12---:R-:W1:Y:S01]  /*27af0*/  LDC.64 R2, c[0x0][0xc90] ;  /* 0x00032400ff027b82 */ /* 0x006e620000000a00 */
[----:B------:R-:W-:Y:S01]  /*27b00*/  IMAD.IADD R19, R6, 0x1, R19 ;  /* 0x0000000106137824 */ /* 0x000fe200078e0213 */
[----:B------:R-:W-:-:S03]  /*27b10*/  ULDC.64 UR4, c[0x0][0x208] ;  /* 0x0000820000047ab9 */ /* 0x000fc60000000a00 */
[----:B-1----:R-:W-:-:S05]  /*27b20*/  IMAD.WIDE R2, R19, 0x4, R2 ;  /* 0x0000000413027825 */ /* 0x002fca00078e0202 */
[----:B------:R-:W3:Y:S01]  /*27b30*/  LDG.E R7, desc[UR4][R2.64] ;  /* 0x0000000402077981 */ /* 0x000ee2000c1e1900 */
[----:B------:R-:W-:-:S04]  /*27b40*/  IMAD R16, R5, R4, R16 ;  /* 0x0000000405107224 */ /* 0x000fc800078e0210 */
[----:B------:R-:W-:Y:S02]  /*27b50*/  IMAD.IADD R0, R0, 0x1, -R16 ;  /* 0x0000000100007824 */ /* 0x000fe400078e0a10 */
[----:B---3--:R-:W-:-:S05]  /*27b60*/  IMAD R6, R17, R7, RZ ;  /* 0x0000000711067224 */ /* 0x008fca00078e02ff */
[----:B------:R-:W-:-:S04]  /*27b70*/  IABS R8, R6 ;  /* 0x0000000600087213 */ /* 0x000fc80000000000 */
[----:B------:R-:W1:Y:S08]  /*27b80*/  I2F.RP R2, R8 ;  /* 0x0000000800027306 */ /* 0x000e700000209400 */
[----:B-1----:R-:W1:Y:S02]  /*27b90*/  MUFU.RCP R2, R2 ;  /* 0x0000000200027308 */ /* 0x002e640000001000 */
[----:B-1----:R-:W-:-:S06]  /*27ba0*/  VIADD R2, R2, 0xffffffe ;  /* 0x0ffffffe02027836 */ /* 0x002fcc0000000000 */
[----:B------:R-:W1:Y:S02]  /*27bb0*/  F2I.FTZ.U32.TRUNC.NTZ R3, R2 ;  /* 0x0000000200037305 */ /* 0x000e64000021f000 */
[----:B-1----:R-:W-:-:S04]  /*27bc0*/  IMAD.MOV R2, RZ, RZ, -R3 ;  /* 0x000000ffff027224 */ /* 0x002fc800078e0a03 */
[----:B------:R-:W-:Y:S02]  /*27bd0*/  IMAD R5, R2, R8, RZ ;  /* 0x0000000802057224 */ /* 0x000fe400078e02ff */
[----:B------:R-:W-:-:S04]  /*27be0*/  IMAD.MOV.U32 R2, RZ, RZ, RZ ;  /* 0x000000ffff027224 */ /* 0x000fc800078e00ff */
[----:B------:R-:W-:Y:S01]  /*27bf0*/  IMAD.HI.U32 R2, R3, R5, R2 ;  /* 0x0000000503027227 */ /* 0x000fe200078e0002 */
[----:B------:R-:W-:Y:S02]  /*27c00*/  IABS R3, R0 ;  /* 0x0000000000037213 */ /* 0x000fe40000000000 */
[----:B------:R-:W-:-:S03]  /*27c10*/  IABS R5, R6 ;  /* 0x0000000600057213 */ /* 0x000fc60000000000 */
[----:B------:R-:W-:Y:S01]  /*27c20*/  IMAD.HI.U32 R2, R2, R3, RZ ;  /* 0x0000000302027227 */ /* 0x000fe200078e00ff */
[----:B------:R-:W-:-:S05]  /*27c30*/  IADD3 R5, RZ, -R5, RZ ;  /* 0x80000005ff057210 */ /* 0x000fca0007ffe0ff */
        /* <DEDUP_REMOVED lines=11> */
[----:B------:R-:W-:Y:S01]  /*27cf0*/  IMAD R5, R7, R2, RZ ;  /* 0x0000000207057224 */ /* 0x000fe200078e02ff */
[----:B------:R-:W-:-:S03]  /*27d00*/  IADD3 R2, -R2, RZ, RZ ;  /* 0x000000ff02027210 */ /* 0x000fc60007ffe1ff */
[----:B------:R-:W-:Y:S02]  /*27d10*/  IMAD.MOV R3, RZ, RZ, -R5 ;  /* 0x000000ffff037224 */ /* 0x000fe400078e0a05 */
[----:B------:R-:W-:-:S03]  /*27d20*/  IMAD R0, R6, R2, R0 ;  /* 0x0000000206007224 */ /* 0x000fc600078e0200 */
[----:B------:R-:W-:-:S04]  /*27d30*/  VIADDMNMX R4, R3, R4, R7, PT ;  /* 0x0000000403047246 */ /* 0x000fc80003800107 */
        /* <DEDUP_REMOVED lines=19> */
[C---:B------:R-:W-:Y:S01]  /*27e70*/  LOP3.LUT R3, R0.reuse, R4, RZ, 0x3c, !PT ;  /* 0x0000000400037212 */ /* 0x040fe200078e3cff */
[----:B------:R-:W-:-:S03]  /*27e80*/  IMAD.IADD R0, R0, 0x1, R5 ;  /* 0x0000000100007824 */ /* 0x000fc600078e0205 */
[----:B------:R-:W-:-:S07]  /*27e90*/  ISETP.GE.AND P2, PT, R3, RZ, PT ;  /* 0x000000ff0300720c */ /* 0x000fce0003f46270 */
[----:B------:R-:W-:-:S06]  /*27ea0*/  @P0 VIADD R2, R2, 0x1 ;  /* 0x0000000102020836 */ /* 0x000fcc0000000000 */
[----:B------:R-:W-:Y:S02]  /*27eb0*/  @!P2 IADD3 R2, -R2, RZ, RZ ;  /* 0x000000ff0202a210 */ /* 0x000fe40007ffe1ff */
[----:B------:R-:W-:Y:S01]  /*27ec0*/  @!P1 LOP3.LUT R2, RZ, R4, RZ, 0x33, !PT ;  /* 0x00000004ff029212 */ /* 0x000fe200078e33ff */
[----:B------:R-:W-:-:S04]  /*27ed0*/  IMAD.MOV R4, RZ, RZ, -R4 ;  /* 0x000000ffff047224 */ /* 0x000fc800078e0a04 */
[----:B------:R-:W-:Y:S01]  /*27ee0*/  IMAD R18, R2, R4, R0 ;  /* 0x0000000402127224 */ /* 0x000fe200078e0200 */
[----:B------:R-:W-:-:S05]  /*27ef0*/  LOP3.LUT R2, RZ, R2, RZ, 0x33, !PT ;  /* 0x00000002ff027212 */ /* 0x000fca00078e33ff */
[----:B------:R-:W-:Y:S01]  /*27f00*/  IMAD.IADD R17, R17, 0x1, R2 ;  /* 0x0000000111117824 */ /* 0x000fe200078e0202 */
[----:B------:R-:W-:Y:S06]  /*27f10*/  BRA `(.L_x_2105) ;  /* 0x00000000001c7947 */ /* 0x000fec0003800000 */
.L_x_2097:
[----:B------:R-:W-:Y:S01]  /*27f20*/  UMOV UR4, URZ ;  /* 0x0000003f00047c82 */ /* 0x000fe20008000000 */
[----:B------:R-:W-:Y:S01]  /*27f30*/  UMOV UR5, URZ ;  /* 0x0000003f00057c82 */ /* 0x000fe20008000000 */
[----:B------:R-:W-:Y:S01]  /*27f40*/  ULDC UR6, c[0x0][0xc3c] ;  /* 0x00030f0000067ab9 */ /* 0x000fe20000000800 */
[----:B------:R-:W-:Y:S01]  /*27f50*/  IMAD.MOV.U32 R16, RZ, RZ, R0 ;  /* 0x000000ffff107224 */ /* 0x000fe200078e0000 */
[----:B------:R-:W-:Y:S01]  /*27f60*/  MOV R19, UR6 ;  /* 0x0000000600137c02 */ /* 0x000fe20008000f00 */
[----:B------:R-:W-:Y:S02]  /*27f70*/  IMAD.U32 R17, RZ, RZ, UR4 ;  /* 0x00000004ff117e24 */ /* 0x000fe4000f8e00ff */
[----:B------:R-:W-:-:S07]  /*27f80*/  IMAD.U32 R18, RZ, RZ, UR5 ;  /* 0x00000005ff127e24 */ /* 0x000fce000f8e00ff */
.L_x_2105:
[----:B------:R3:W2:Y:S01]  /*27f90*/  LDL R3, [R1] ;  /* 0x0000000001037983 */ /* 0x0006a20000100800 */
[----:B------:R-:W1:Y:S01]  /*27fa0*/  S2R R0, SR_TID.X ;  /* 0x0000000000007919 */ /* 0x000e620000002100 */
[----:B------:R-:W-:Y:S05]  /*27fb0*/  WARPSYNC.ALL ;  /* 0x0000000000007948 */ /* 0x000fea0003800000 */
[----:B-1----:R-:W-:Y:S01]  /*27fc0*/  LOP3.LUT R0, R0, 0x1f, RZ, 0xc0, !PT ;  /* 0x0000001f00007812 */ /* 0x002fe200078ec0ff */
[----:B------:R-:W-:Y:S03]  /*27fd0*/  BAR.SYNC.DEFER_BLOCKING 0x4, 0x180 ;  /* 0x0106000000007b1d */ /* 0x000fe60000010000 */
[----:B------:R-:W-:-:S13]  /*27fe0*/  ISETP.NE.AND P0, PT, R0, RZ, PT ;  /* 0x000000ff0000720c */ /* 0x000fda0003f05270 */
[----:B------:R-:W2:Y:S01]  /*27ff0*/  @!P0 S2R R0, SR_CgaCtaId ;  /* 0x0000000000008919 */ /* 0x000ea20000008800 */
[----:B------:R-:W-:-:S04]  /*28000*/  @!P0 MOV R2, 0x400 ;  /* 0x0000040000028802 */ /* 0x000fc80000000f00 */
[----:B--2---:R-:W-:-:S05]  /*28010*/  @!P0 LEA R3, R0, R2, 0x18 ;  /* 0x0000000200038211 */ /* 0x004fca00078ec0ff */
[----:B------:R3:W-:Y:S04]  /*28020*/  @!P0 STS.128 [R3+0x2a8d0], R16 ;  /* 0x02a8d01003008388 */ /* 0x0007e80000000c00 */
[----:B------:R3:W-:Y:S01]  /*28030*/  @!P0 STL [R1], R3 ;  /* 0x0000000301008387 */ /* 0x0007e20000100800 */
[----:B------:R-:W-:Y:S06]  /*28040*/  BAR.ARV 0x5, 0x180 ;  /* 0x0146000000007b1d */ /* 0x000fec0000002000 */
.L_x_2094:
[----:B------:R-:W-:Y:S02]  /*28050*/  ULDC UR4, c[0x0][0xc3c] ;  /* 0x00030f0000047ab9 */ /* 0x000fe40000000800 */
[----:B--2---:R-:W-:-:S13]  /*28060*/  ISETP.GE.AND P0, PT, R19, UR4, PT ;  /* 0x0000000413007c0c */ /* 0x004fda000bf06270 */
[----:B------:R-:W-:Y:S05]  /*28070*/  @!P0 BRA `(.L_x_2106) ;  /* 0xffffff8c00908947 */ /* 0x000fea000383ffff */
[----:B------:R-:W-:Y:S05]  /*28080*/  BSYNC B8 ;  /* 0x0000000000087941 */ /* 0x000fea0003800000 */
.L_x_1950:
[----:B-1----:R-:W2:Y:S01]  /*28090*/  LDL.LU R0, [R1+0x48] ;  /* 0x0000480001007983 */ /* 0x002ea20000300800 */
[----:B------:R-:W-:Y:S01]  /*280a0*/  BSSY B0, `(.L_x_2107) ;  /* 0x000000b000007945 */ /* 0x000fe20003800000 */
[----:B------:R-:W1:Y:S01]  /*280b0*/  S2R R5, SR_CgaCtaId ;  /* 0x0000000000057919 */ /* 0x000e620000008800 */
[----:B--2---:R-:W-:-:S05]  /*280c0*/  VIADD R0, R0, 0x1 ;  /* 0x0000000100007836 */ /* 0x004fca0000000000 */
[----:B0-----:R-:W-:-:S04]  /*280d0*/  LEA.HI R2, R0, R0, RZ, 0x1 ;  /* 0x0000000000027211 */ /* 0x001fc800078f08ff */
[----:B---3--:R-:W-:-:S05]  /*280e0*/  LOP3.LUT R3, R2, 0xfffffffe, RZ, 0xc0, !PT ;  /* 0xfffffffe02037812 */ /* 0x008fca00078ec0ff */
[----:B------:R-:W-:Y:S01]  /*280f0*/  IMAD.IADD R3, R0, 0x1, -R3 ;  /* 0x0000000100037824 */ /* 0x000fe200078e0a03 */
[----:B------:R-:W-:-:S04]  /*28100*/  MOV R0, 0x400 ;  /* 0x0000040000007802 */ /* 0x000fc80000000f00 */
[----:B-1----:R-:W-:Y:S02]  /*28110*/  LEA R0, R5, R0, 0x18 ;  /* 0x0000000005007211 */ /* 0x002fe400078ec0ff */
[----:B------:R-:W-:-:S04]  /*28120*/  SHF.L.U32 R3, R3, 0x1f, RZ ;  /* 0x0000001f03037819 */ /* 0x000fc800000006ff */
[----:B------:R-:W0:Y:S02]  /*28130*/  SYNCS.PHASECHK.TRANS64.TRYWAIT P0, [R0+URZ+0x2a820], R3 ;  /* 0x02a82003000075a7 */ /* 0x000e24000800017f */
[----:B0-----:R-:W-:Y:S05]  /*28140*/  @!P0 BRA `(.L_x_2108) ;  /* 0x0000002800f48947 */ /* 0x001fea0003800000 */
.L_x_2214:
[----:B------:R-:W-:Y:S05]  /*28150*/  BSYNC B0 ;  /* 0x0000000000007941 */ /* 0x000fea0003800000 */
.L_x_2107:
[----:B------:R-:W-:-:S03]  /*28160*/  UMOV UR4, 0xffffffff ;  /* 0xffffffff00047882 */ /* 0x000fc60000000000 */
[----:B------:R-:W-:Y:S05]  /*28170*/  BRA.DIV UR4, `(.L_x_2109) ;  /* 0x0000002a04fc7947 */ /* 0x000fea000b800000 */
[----:B------:R-:W1:Y:S02]  /*28180*/  S2R R2, SR_TID.X ;  /* 0x0000000000027919 */ /* 0x000e640000002100 */
[----:B-1----:R-:W-:-:S04]  /*28190*/  SHF.R.U32.HI R2, RZ, 0x5, R2 ;  /* 0x00000005ff027819 */ /* 0x002fc80000011602 */
[----:B------:R-:W-:-:S05]  /*281a0*/  LOP3.LUT R2, R2, 0x3, RZ, 0xc0, !PT ;  /* 0x0000000302027812 */ /* 0x000fca00078ec0ff */
[----:B------:R1:W2:Y:S02]  /*281b0*/  SHFL.IDX PT, R14, R2, RZ, 0x1f ;  /* 0x00001fff020e7589 */ /* 0x0002a400000e0000 */
.L_x_2217:
[----:B--2---:R-:W-:-:S13]  /*281c0*/  ISETP.NE.AND P0, PT, R14, RZ, PT ;  /* 0x000000ff0e00720c */ /* 0x004fda0003f05270 */
[----:B------:R-:W-:Y:S05]  /*281d0*/  @P0 BRA `(.L_x_1654) ;  /* 0x0000000000940947 */ /* 0x000fea0003800000 */
[----:B------:R-:W-:-:S03]  /*281e0*/  UMOV UR4, 0xffffffff ;  /* 0xffffffff00047882 */ /* 0x000fc60000000000 */
[----:B------:R-:W-:Y:S05]  /*281f0*/  BRA.DIV UR4, `(.L_x_2110) ;  /* 0x0000002e04107947 */ /* 0x000fea000b800000 */
[----:B------:R-:W-:-:S13]  /*28200*/  ELECT P6, URZ, PT ;  /* 0x00000000003f782f */ /* 0x000fda00038c0000 */
.L_x_2220:
[----:B------:R-:W-:Y:S05]  /*28210*/  @!P6 BRA `(.L_x_1654) ;  /* 0x000000000084e947 */ /* 0x000fea0003800000 */
[----:B------:R-:W-:-:S06]  /*28220*/  ULOP3.LUT UR4, UR60, 0x2, URZ, 0xfc, !UPT ;  /* 0x000000023c047892 */ /* 0x000fcc000f8efc3f */
[----:B-1----:R-:W-:-:S05]  /*28230*/  IMAD.U32 R2, RZ, RZ, UR4 ;  /* 0x00000004ff027e24 */ /* 0x002fca000f8e00ff */
[----:B------:R-:W-:-:S13]  /*28240*/  ISETP.NE.AND P2, PT, R2, 0x3, PT ;  /* 0x000000030200780c */ /* 0x000fda0003f45270 */
[----:B------:R-:W-:Y:S05]  /*28250*/  @!P2 BRA `(.L_x_2111) ;  /* 0x000000000004a947 */ /* 0x000fea0003800000 */
[----:B------:R-:W-:Y:S01]  /*28260*/  BPT.TRAP 0x1 ;  /* 0x000000040000795c */ /* 0x000fe20000300000 */
.L_x_2111:
[----:B0-----:R-:W2:Y:S04]  /*28270*/  LDL R3, [R1+0x4] ;  /* 0x0000040001037983 */ /* 0x001ea80000100800 */
[----:B------:R-:W3:Y:S01]  /*28280*/  LDL.LU R7, [R1+0x18] ;  /* 0x0000180001077983 */ /* 0x000ee20000300800 */
        /* <DEDUP_REMOVED lines=12> */
.L_x_2221:
[----:B------:R-:W1:Y:S02]  /*28350*/  SYNCS.PHASECHK.TRANS64.TRYWAIT P0, [R7+URZ], R2 ;  /* 0x00000002070075a7 */ /* 0x000e64000800017f */
[----:B-1----:R-:W-:Y:S05]  /*28360*/  @!P0 BRA `(.L_x_2113) ;  /* 0x0000002800e88947 */ /* 0x002fea0003800000 */
.L_x_2222:
[----:B------:R-:W-:Y:S05]  /*28370*/  @!P2 BRA `(.L_x_2114) ;  /* 0x000000000004a947 */ /* 0x000fea0003800000 */
[----:B------:R-:W-:Y:S01]  /*28380*/  BPT.TRAP 0x1 ;  /* 0x000000040000795c */ /* 0x000fe20000300000 */
.L_x_2114:
[----:B------:R-:W2:Y:S01]  /*28390*/  LDL.LU R4, [R1+0x4] ;  /* 0x0000040001047983 */ /* 0x000ea20000300800 */
[----:B------:R-:W-:-:S04]  /*283a0*/  VIADD R0, R0, 0x2a860 ;  /* 0x0002a86000007836 */ /* 0x000fc80000000000 */
[----:B--2---:R-:W-:-:S04]  /*283b0*/  IMAD R4, R4, 0x8, R0 ;  /* 0x0000000804047824 */ /* 0x004fc800078e0200 */
[----:B------:R-:W2:Y:S02]  /*283c0*/  SYNCS.PHASECHK.TRANS64.TRYWAIT P0, [R4+URZ], R5 ;  /* 0x00000005040075a7 */ /* 0x000ea4000800017f */
[----:B--2---:R-:W-:Y:S05]  /*283d0*/  @!P0 BRA `(.L_x_2115) ;  /* 0x0000002800e08947 */ /* 0x004fea0003800000 */
.L_x_2223:
[----:B------:R-:W-:-:S07]  /*283e0*/  IMAD R3, R3, 0x8, R0 ;  /* 0x0000000803037824 */ /* 0x000fce00078e0200 */
.L_x_2116:
[----:B---3--:R3:W4:Y:S02]  /*283f0*/  SYNCS.PHASECHK.TRANS64.TRYWAIT P0, [R3+URZ], R2 ;  /* 0x00000002030075a7 */ /* 0x008724000800017f */
[----:B----4-:R-:W-:Y:S05]  /*28400*/  @!P0 NANOSLEEP.SYNCS 0x989680 ;  /* 0x009896800000895d */ /* 0x010fea0003900000 */
[----:B------:R-:W4:Y:S02]  /*28410*/  @!P0 SYNCS.PHASECHK.TRANS64 P0, [R3+URZ], R2 ;  /* 0x00000002030085a7 */ /* 0x000f24000800007f */
[----:B----4-:R-:W-:Y:S05]  /*28420*/  @!P0 BRA `(.L_x_2116) ;  /* 0xfffffffc00f08947 */ /* 0x010fea000383ffff */
.L_x_1654:
[----:B------:R-:W-:Y:S05]  /*28430*/  BSYNC B9 ;  /* 0x0000000000097941 */ /* 0x000fea0003800000 */
.L_x_1651:
[----:B------:R-:W-:Y:S05]  /*28440*/  EXIT ;  /* 0x000000000000794d */ /* 0x000fea0003800000 */
.L_x_1680:
[----:B-1----:R1:W2:Y:S02]  /*28450*/  SYNCS.PHASECHK.TRANS64.TRYWAIT P5, [R3+URZ+0x2a890], R0 ;  /* 0x02a89000030075a7 */ /* 0x0022a400080a017f */
[----:B--2---:R-:W-:Y:S05]  /*28460*/  @!P5 NANOSLEEP.SYNCS 0x989680 ;  /* 0x009896800000d95d */ /* 0x004fea0003900000 */
[----:B------:R-:W2:Y:S02]  /*28470*/  @!P5 SYNCS.PHASECHK.TRANS64 P5, [R3+URZ+0x2a890], R0 ;  /* 0x02a890000300d5a7 */ /* 0x000ea400080a007f */
[----:B--2---:R-:W-:Y:S05]  /*28480*/  @!P5 BRA `(.L_x_1680) ;  /* 0xfffffffc00f0d947 */ /* 0x004fea000383ffff */
[----:B------:R-:W-:Y:S05]  /*28490*/  BRA `(.L_x_2117) ;  /* 0xfffffdb400987947 */ /* 0x000fea000383ffff */
.L_x_1734:
[----:B-1----:R1:W3:Y:S02]  /*284a0*/  SYNCS.PHASECHK.TRANS64.TRYWAIT P5, [R3+URZ+0x2a890], R0 ;  /* 0x02a89000030075a7 */ /* 0x0022e400080a017f */
[----:B---3--:R-:W-:Y:S05]  /*284b0*/  @!P5 NANOSLEEP.SYNCS 0x989680 ;  /* 0x009896800000d95d */ /* 0x008fea0003900000 */
[----:B------:R-:W3:Y:S02]  /*284c0*/  @!P5 SYNCS.PHASECHK.TRANS64 P5, [R3+URZ+0x2a890], R0 ;  /* 0x02a890000300d5a7 */ /* 0x000ee400080a007f */
[----:B---3--:R-:W-:Y:S05]  /*284d0*/  @!P5 BRA `(.L_x_1734) ;  /* 0xfffffffc00f0d947 */ /* 0x008fea000383ffff */
[----:B------:R-:W-:Y:S05]  /*284e0*/  BRA `(.L_x_2118) ;  /* 0xfffffde800487947 */ /* 0x000fea000383ffff */
.L_x_1759:
[----:B-1----:R1:W2:Y:S02]  /*284f0*/  SYNCS.PHASECHK.TRANS64.TRYWAIT P4, [R3+URZ+0x2a890], R0 ;  /* 0x02a89000030075a7 */ /* 0x0022a4000808017f */
[----:B--2---:R-:W-:Y:S05]  /*28500*/  @!P4 NANOSLEEP.SYNCS 0x989680 ;  /* 0x009896800000c95d */ /* 0x004fea0003900000 */
[----:B------:R-:W2:Y:S02]  /*28510*/  @!P4 SYNCS.PHASECHK.TRANS64 P4, [R3+URZ+0x2a890], R0 ;  /* 0x02a890000300c5a7 */ /* 0x000ea4000808007f */
[----:B--2---:R-:W-:Y:S05]  /*28520*/  @!P4 BRA `(.L_x_1759) ;  /* 0xfffffffc00f0c947 */ /* 0x004fea000383ffff */
[----:B------:R-:W-:Y:S05]  /*28530*/  BRA `(.L_x_2119) ;  /* 0xfffffe1800747947 */ /* 0x000fea000383ffff */
.L_x_1765:
[----:B0-----:R0:W2:Y:S02]  /*28540*/  SYNCS.PHASECHK.TRANS64.TRYWAIT P4, [R3+URZ+0x2a8b0], R0 ;  /* 0x02a8b000030075a7 */ /* 0x0010a4000808017f */
[----:B--2---:R-:W-:Y:S05]  /*28550*/  @!P4 NANOSLEEP.SYNCS 0x989680 ;  /* 0x009896800000c95d */ /* 0x004fea0003900000 */
[----:B------:R-:W2:Y:S02]  /*28560*/  @!P4 SYNCS.PHASECHK.TRANS64 P4, [R3+URZ+0x2a8b0], R0 ;  /* 0x02a8b0000300c5a7 */ /* 0x000ea4000808007f */
[----:B--2---:R-:W-:Y:S05]  /*28570*/  @!P4 BRA `(.L_x_1765) ;  /* 0xfffffffc00f0c947 */ /* 0x004fea000383ffff */
[----:B------:R-:W-:Y:S05]  /*28580*/  BRA `(.L_x_2120) ;  /* 0xfffffe1c00807947 */ /* 0x000fea000383ffff */
.L_x_1791:
[----:B------:R-:W-:Y:S01]  /*28590*/  BSSY B1, `(.L_x_2121) ;  /* 0x0000008000017945 */ /* 0x000fe20003800000 */
[----:B------:R-:W-:Y:S01]  /*285a0*/  IMAD.MOV.U32 R13, RZ, RZ, R7 ;  /* 0x000000ffff0d7224 */ /* 0x000fe200078e0007 */
[----:B------:R-:W-:Y:S01]  /*285b0*/  MOV R15, 0xffffffff ;  /* 0xffffffff000f7802 */ /* 0x000fe20000000f00 */
[----:B------:R-:W-:Y:S02]  /*285c0*/  IMAD.MOV.U32 R12, RZ, RZ, RZ ;  /* 0x000000ffff0c7224 */ /* 0x000fe400078e00ff */
[----:B------:R-:W-:-:S07]  /*285d0*/  IMAD.MOV.U32 R11, RZ, RZ, 0x1c1f ;  /* 0x00001c1fff0b7424 */ /* 0x000fce00078e00ff */
[----:B------:R-:W-:Y:S05]  /*285e0*/  WARPSYNC.COLLECTIVE R15, `(.L_x_2122) ;  /* 0x000000000f087348 */ /* 0x000fea0003c00000 */
[----:B------:R0:W1:Y:S02]  /*285f0*/  SHFL.IDX P6, R14, R13, R12, R11 ;  /* 0x0000000c0d0e7389 */ /* 0x00006400000c000b */
[----:B01----:R-:W-:Y:S01]  /*28600*/  ENDCOLLECTIVE ;  /* 0x000000000000791b */ /* 0x003fe20003800000 */
.L_x_2122:
[----:B------:R-:W-:Y:S05]  /*28610*/  BSYNC B1 ;  /* 0x0000000000017941 */ /* 0x000fea0003800000 */
.L_x_2121:
[----:B------:R-:W-:Y:S02]  /*28620*/  IMAD.MOV.U32 R13, RZ, RZ, R6 ;  /* 0x000000ffff0d7224 */ /* 0x000fe400078e0006 */
[----:B------:R-:W-:Y:S02]  /*28630*/  IMAD.MOV.U32 R12, RZ, RZ, RZ ;  /* 0x000000ffff0c7224 */ /* 0x000fe400078e00ff */
[----:B------:R-:W-:Y:S02]  /*28640*/  IMAD.MOV.U32 R11, RZ, RZ, 0x1c1f ;  /* 0x00001c1fff0b7424 */ /* 0x000fe400078e00ff */
[----:B------:R-:W-:Y:S02]  /*28650*/  IMAD.MOV.U32 R15, RZ, RZ, -0x1 ;  /* 0xffffffffff0f7424 */ /* 0x000fe400078e00ff */
[----:B------:R-:W-:-:S07]  /*28660*/  IMAD.MOV.U32 R3, RZ, RZ, R14 ;  /* 0x000000ffff037224 */ /* 0x000fce00078e000e */
[----:B------:R-:W-:Y:S05]  /*28670*/  WARPSYNC.COLLECTIVE R15, `(.L_x_2123) ;  /* 0x000000000f087348 */ /* 0x000fea0003c00000 */
[----:B------:R0:W1:Y:S02]  /*28680*/  SHFL.IDX P6, R14, R13, R12, R11 ;  /* 0x0000000c0d0e7389 */ /* 0x00006400000c000b */
[----:B01----:R-:W-:Y:S01]  /*28690*/  ENDCOLLECTIVE ;  /* 0x000000000000791b */ /* 0x003fe20003800000 */
.L_x_2123:
[----:B------:R-:W-:Y:S01]  /*286a0*/  MOV R13, R8 ;  /* 0x00000008000d7202 */ /* 0x000fe20000000f00 */
[----:B------:R-:W-:-:S07]  /*286b0*/  IMAD.MOV.U32 R0, RZ, RZ, R14 ;  /* 0x000000ffff007224 */ /* 0x000fce00078e000e */
[----:B------:R-:W-:Y:S05]  /*286c0*/  WARPSYNC.COLLECTIVE R15, `(.L_x_2124) ;  /* 0x000000000f087348 */ /* 0x000fea0003c00000 */
[----:B------:R0:W1:Y:S02]  /*286d0*/  SHFL.IDX P6, R14, R13, R12, R11 ;  /* 0x0000000c0d0e7389 */ /* 0x00006400000c000b */
[----:B01----:R-:W-:Y:S01]  /*286e0*/  ENDCOLLECTIVE ;  /* 0x000000000000791b */ /* 0x003fe20003800000 */
.L_x_2124:
[----:B------:R-:W-:Y:S02]  /*286f0*/  IMAD.MOV.U32 R13, RZ, RZ, R4 ;  /* 0x000000ffff0d7224 */ /* 0x000fe400078e0004 */
[----:B------:R-:W-:-:S07]  /*28700*/  IMAD.MOV.U32 R5, RZ, RZ, R14 ;  /* 0x000000ffff057224 */ /* 0x000fce00078e000e */
[----:B------:R-:W-:Y:S05]  /*28710*/  WARPSYNC.COLLECTIVE R15, `(.L_x_2125) ;  /* 0x000000000f087348 */ /* 0x000fea0003c00000 */
[----:B------:R0:W1:Y:S02]  /*28720*/  SHFL.IDX P6, R14, R13, R12, R11 ;  /* 0x0000000c0d0e7389 */ /* 0x00006400000c000b */
[----:B01----:R-:W-:Y:S01]  /*28730*/  ENDCOLLECTIVE ;  /* 0x000000000000791b */ /* 0x003fe20003800000 */
.L_x_2125:
[----:B------:R-:W-:Y:S05]  /*28740*/  BRA `(.L_x_2126) ;  /* 0xfffffe2c00cc7947 */ /* 0x000fea000383ffff */
.L_x_1794:
[----:B------:R-:W-:Y:S01]  /*28750*/  BSSY B1, `(.L_x_2127) ;  /* 0x0000008000017945 */ /* 0x000fe20003800000 */
[----:B------:R-:W-:Y:S02]  /*28760*/  IMAD.MOV.U32 R13, RZ, RZ, R7 ;  /* 0x000000ffff0d7224 */ /* 0x000fe400078e0007 */
[----:B------:R-:W-:Y:S02]  /*28770*/  IMAD.MOV.U32 R12, RZ, RZ, 0x1 ;  /* 0x00000001ff0c7424 */ /* 0x000fe400078e00ff */
[----:B------:R-:W-:Y:S02]  /*28780*/  IMAD.MOV.U32 R11, RZ, RZ, 0x1c1f ;  /* 0x00001c1fff0b7424 */ /* 0x000fe400078e00ff */
[----:B------:R-:W-:-:S07]  /*28790*/  IMAD.MOV.U32 R15, RZ, RZ, -0x1 ;  /* 0xffffffffff0f7424 */ /* 0x000fce00078e00ff */
[----:B0---4-:R-:W-:Y:S05]  /*287a0*/  WARPSYNC.COLLECTIVE R15, `(.L_x_2128) ;  /* 0x000000000f087348 */ /* 0x011fea0003c00000 */
[----:B----4-:R1:W2:Y:S02]  /*287b0*/  SHFL.IDX P6, R14, R13, R12, R11 ;  /* 0x0000000c0d0e7389 */ /* 0x0102a400000c000b */
[----:B012---:R-:W-:Y:S01]  /*287c0*/  ENDCOLLECTIVE ;  /* 0x000000000000791b */ /* 0x007fe20003800000 */
.L_x_2128:
[----:B------:R-:W-:Y:S05]  /*287d0*/  BSYNC B1 ;  /* 0x0000000000017941 */ /* 0x000fea0003800000 */
.L_x_2127:
[----:B------:R-:W-:Y:S01]  /*287e0*/  IMAD.MOV.U32 R13, RZ, RZ, R6 ;  /* 0x000000ffff0d7224 */ /* 0x000fe200078e0006 */
[----:B------:R-:W-:Y:S01]  /*287f0*/  MOV R3, R14 ;  /* 0x0000000e00037202 */ /* 0x000fe20000000f00 */
[----:B------:R-:W-:Y:S02]  /*28800*/  IMAD.MOV.U32 R12, RZ, RZ, 0x1 ;  /* 0x00000001ff0c7424 */ /* 0x000fe400078e00ff */
[----:B------:R-:W-:Y:S02]  /*28810*/  IMAD.MOV.U32 R11, RZ, RZ, 0x1c1f ;  /* 0x00001c1fff0b7424 */ /* 0x000fe400078e00ff */
[----:B------:R-:W-:-:S07]  /*28820*/  IMAD.MOV.U32 R15, RZ, RZ, -0x1 ;  /* 0xffffffffff0f7424 */ /* 0x000fce00078e00ff */
[----:B------:R-:W-:Y:S05]  /*28830*/  WARPSYNC.COLLECTIVE R15, `(.L_x_2129) ;  /* 0x000000000f087348 */ /* 0x000fea0003c00000 */
[----:B------:R0:W1:Y:S02]  /*28840*/  SHFL.IDX P6, R14, R13, R12, R11 ;  /* 0x0000000c0d0e7389 */ /* 0x00006400000c000b */
[----:B01----:R-:W-:Y:S01]  /*28850*/  ENDCOLLECTIVE ;  /* 0x000000000000791b */ /* 0x003fe20003800000 */
.L_x_2129:
[----:B------:R-:W-:Y:S02]  /*28860*/  IMAD.MOV.U32 R13, RZ, RZ, R8 ;  /* 0x000000ffff0d7224 */ /* 0x000fe400078e0008 */
[----:B------:R-:W-:-:S07]  /*28870*/  IMAD.MOV.U32 R0, RZ, RZ, R14 ;  /* 0x000000ffff007224 */ /* 0x000fce00078e000e */
[----:B------:R-:W-:Y:S05]  /*28880*/  WARPSYNC.COLLECTIVE R15, `(.L_x_2130) ;  /* 0x000000000f087348 */ /* 0x000fea0003c00000 */
[----:B------:R0:W1:Y:S02]  /*28890*/  SHFL.IDX P6, R14, R13, R12, R11 ;  /* 0x0000000c0d0e7389 */ /* 0x00006400000c000b */
[----:B01----:R-:W-:Y:S01]  /*288a0*/  ENDCOLLECTIVE ;  /* 0x000000000000791b */ /* 0x003fe20003800000 */
.L_x_2130:
[----:B------:R-:W-:Y:S01]  /*288b0*/  IMAD.MOV.U32 R13, RZ, RZ, R4 ;  /* 0x000000ffff0d7224 */ /* 0x000fe200078e0004 */
[----:B------:R-:W-:-:S07]  /*288c0*/  MOV R5, R14 ;  /* 0x0000000e00057202 */ /* 0x000fce0000000f00 */
[----:B------:R-:W-:Y:S05]  /*288d0*/  WARPSYNC.COLLECTIVE R15, `(.L_x_2131) ;  /* 0x000000000f087348 */ /* 0x000fea0003c00000 */
[----:B------:R0:W1:Y:S02]  /*288e0*/  SHFL.IDX P6, R14, R13, R12, R11 ;  /* 0x0000000c0d0e7389 */ /* 0x00006400000c000b */
[----:B01----:R-:W-:Y:S01]  /*288f0*/  ENDCOLLECTIVE ;  /* 0x000000000000791b */ /* 0x003fe20003800000 */
.L_x_2131:
[----:B------:R-:W-:Y:S01]  /*28900*/  IMAD.MOV.U32 R4, RZ, RZ, R14 ;  /* 0x000000ffff047224 */ /* 0x000fe200078e000e */
[----:B------:R-:W-:Y:S06]  /*28910*/  BRA `(.L_x_2132) ;  /* 0xfffffe34005c7947 */ /* 0x000fec000383ffff */
.L_x_1798:
[----:B0-----:R0:W1:Y:S02]  /*28920*/  SYNCS.PHASECHK.TRANS64.TRYWAIT P0, [R16+URZ+0x2a800], R5 ;  /* 0x02a80005100075a7 */ /* 0x001064000800017f */
[----:B-1----:R-:W-:Y:S05]  /*28930*/  @!P0 NANOSLEEP.SYNCS 0x989680 ;  /* 0x009896800000895d */ /* 0x002fea0003900000 */
[----:B------:R-:W1:Y:S02]  /*28940*/  @!P0 SYNCS.PHASECHK.TRANS64 P0, [R16+URZ+0x2a800], R5 ;  /* 0x02a80005100085a7 */ /* 0x000e64000800007f */
[----:B-1----:R-:W-:Y:S05]  /*28950*/  @!P0 BRA `(.L_x_1798) ;  /* 0xfffffffc00f08947 */ /* 0x002fea000383ffff */
[----:B------:R-:W-:Y:S05]  /*28960*/  BRA `(.L_x_2133) ;  /* 0xfffffe3c00707947 */ /* 0x000fea000383ffff */
.L_x_1822:
[----:B------:R-:W-:Y:S01]  /*28970*/  BSSY B1, `(.L_x_2134) ;  /* 0x0000008000017945 */ /* 0x000fe20003800000 */
[----:B------:R-:W-:Y:S02]  /*28980*/  IMAD.MOV.U32 R13, RZ, RZ, R8 ;  /* 0x000000ffff0d7224 */ /* 0x000fe400078e0008 */
[----:B------:R-:W-:Y:S02]  /*28990*/  IMAD.MOV.U32 R12, RZ, RZ, RZ ;  /* 0x000000ffff0c7224 */ /* 0x000fe400078e00ff */
[----:B------:R-:W-:Y:S02]  /*289a0*/  IMAD.MOV.U32 R11, RZ, RZ, 0x1c1f ;  /* 0x00001c1fff0b7424 */ /* 0x000fe400078e00ff */
[----:B------:R-:W-:-:S07]  /*289b0*/  IMAD.MOV.U32 R15, RZ, RZ, -0x1 ;  /* 0xffffffffff0f7424 */ /* 0x000fce00078e00ff */
[----:B------:R-:W-:Y:S05]  /*289c0*/  WARPSYNC.COLLECTIVE R15, `(.L_x_2135) ;  /* 0x000000000f087348 */ /* 0x000fea0003c00000 */
[----:B------:R0:W1:Y:S02]  /*289d0*/  SHFL.IDX P6, R14, R13, R12, R11 ;  /* 0x0000000c0d0e7389 */ /* 0x00006400000c000b */
[----:B01----:R-:W-:Y:S01]  /*289e0*/  ENDCOLLECTIVE ;  /* 0x000000000000791b */ /* 0x003fe20003800000 */
.L_x_2135:
[----:B------:R-:W-:Y:S05]  /*289f0*/  BSYNC B1 ;  /* 0x0000000000017941 */ /* 0x000fea0003800000 */
.L_x_2134:
[----:B------:R-:W-:Y:S01]  /*28a00*/  IMAD.MOV.U32 R13, RZ, RZ, R6 ;  /* 0x000000ffff0d7224 */ /* 0x000fe200078e0006 */
[----:B------:R-:W-:Y:S01]  /*28a10*/  MOV R3, R14 ;  /* 0x0000000e00037202 */ /* 0x000fe20000000f00 */
[----:B------:R-:W-:Y:S02]  /*28a20*/  IMAD.MOV.U32 R12, RZ, RZ, RZ ;  /* 0x000000ffff0c7224 */ /* 0x000fe400078e00ff */
[----:B------:R-:W-:Y:S02]  /*28a30*/  IMAD.MOV.U32 R11, RZ, RZ, 0x1c1f ;  /* 0x00001c1fff0b7424 */ /* 0x000fe400078e00ff */
[----:B------:R-:W-:Y:S02]  /*28a40*/  IMAD.MOV.U32 R15, RZ, RZ, -0x1 ;  /* 0xffffffffff0f7424 */ /* 0x000fe400078e00ff */
[----:B------:R-:W-:-:S07]  /*28a50*/  IMAD.MOV.U32 R21, RZ, RZ, R3 ;  /* 0x000000ffff157224 */ /* 0x000fce00078e0003 */
[----:B------:R-:W-:Y:S05]  /*28a60*/  WARPSYNC.COLLECTIVE R15, `(.L_x_2136) ;  /* 0x000000000f087348 */ /* 0x000fea0003c00000 */
[----:B------:R0:W1:Y:S02]  /*28a70*/  SHFL.IDX P6, R14, R13, R12, R11 ;  /* 0x0000000c0d0e7389 */ /* 0x00006400000c000b */
[----:B01----:R-:W-:Y:S01]  /*28a80*/  ENDCOLLECTIVE ;  /* 0x000000000000791b */ /* 0x003fe20003800000 */
.L_x_2136:
[----:B------:R-:W-:Y:S02]  /*28a90*/  IMAD.MOV.U32 R13, RZ, RZ, R7 ;  /* 0x000000ffff0d7224 */ /* 0x000fe400078e0007 */
[----:B------:R-:W-:-:S07]  /*28aa0*/  IMAD.MOV.U32 R0, RZ, RZ, R14 ;  /* 0x000000ffff007224 */ /* 0x000fce00078e000e */
[----:B------:R-:W-:Y:S05]  /*28ab0*/  WARPSYNC.COLLECTIVE R15, `(.L_x_2137) ;  /* 0x000000000f087348 */ /* 0x000fea0003c00000 */
[----:B------:R0:W1:Y:S02]  /*28ac0*/  SHFL.IDX P6, R14, R13, R12, R11 ;  /* 0x0000000c0d0e7389 */ /* 0x00006400000c000b */
[----:B01----:R-:W-:Y:S01]  /*28ad0*/  ENDCOLLECTIVE ;  /* 0x000000000000791b */ /* 0x003fe20003800000 */
.L_x_2137:
[----:B------:R-:W-:Y:S02]  /*28ae0*/  IMAD.MOV.U32 R20, RZ, RZ, R0 ;  /* 0x000000ffff147224 */ /* 0x000fe400078e0000 */
[----:B------:R-:W-:Y:S01]  /*28af0*/  IMAD.MOV.U32 R13, RZ, RZ, R9 ;  /* 0x000000ffff0d7224 */ /* 0x000fe200078e0009 */
[----:B------:R-:W-:-:S07]  /*28b00*/  MOV R5, R14 ;  /* 0x0000000e00057202 */ /* 0x000fce0000000f00 */
[----:B------:R-:W-:Y:S05]  /*28b10*/  WARPSYNC.COLLECTIVE R15, `(.L_x_2138) ;  /* 0x000000000f087348 */ /* 0x000fea0003c00000 */
[----:B------:R0:W1:Y:S02]  /*28b20*/  SHFL.IDX P6, R14, R13, R12, R11 ;  /* 0x0000000c0d0e7389 */ /* 0x00006400000c000b */
[----:B01----:R-:W-:Y:S01]  /*28b30*/  ENDCOLLECTIVE ;  /* 0x000000000000791b */ /* 0x003fe20003800000 */
.L_x_2138:
[----:B------:R-:W-:Y:S05]  /*28b40*/  BRA `(.L_x_2139) ;  /* 0xfffffe6000407947 */ /* 0x000fea000383ffff */
.L_x_1825:
[----:B------:R-:W-:Y:S01]  /*28b50*/  BSSY B1, `(.L_x_2140) ;  /* 0x0000008000017945 */ /* 0x000fe20003800000 */
[----:B------:R-:W-:Y:S01]  /*28b60*/  IMAD.MOV.U32 R13, RZ, RZ, R8 ;  /* 0x000000ffff0d7224 */ /* 0x000fe200078e0008 */
[----:B------:R-:W-:Y:S01]  /*28b70*/  MOV R15, 0xffffffff ;  /* 0xffffffff000f7802 */ /* 0x000fe20000000f00 */
[----:B------:R-:W-:Y:S02]  /*28b80*/  IMAD.MOV.U32 R12, RZ, RZ, 0x1 ;  /* 0x00000001ff0c7424 */ /* 0x000fe400078e00ff */
[----:B------:R-:W-:-:S07]  /*28b90*/  IMAD.MOV.U32 R11, RZ, RZ, 0x1c1f ;  /* 0x00001c1fff0b7424 */ /* 0x000fce00078e00ff */
[----:B------:R-:W-:Y:S05]  /*28ba0*/  WARPSYNC.COLLECTIVE R15, `(.L_x_2141) ;  /* 0x000000000f087348 */ /* 0x000fea0003c00000 */
[----:B------:R0:W1:Y:S02]  /*28bb0*/  SHFL.IDX P6, R14, R13, R12, R11 ;  /* 0x0000000c0d0e7389 */ /* 0x00006400000c000b */
[----:B01----:R-:W-:Y:S01]  /*28bc0*/  ENDCOLLECTIVE ;  /* 0x000000000000791b */ /* 0x003fe20003800000 */
.L_x_2141:
[----:B------:R-:W-:Y:S05]  /*28bd0*/  BSYNC B1 ;  /* 0x0000000000017941 */ /* 0x000fea0003800000 */
.L_x_2140:
[----:B------:R-:W-:Y:S02]  /*28be0*/  IMAD.MOV.U32 R13, RZ, RZ, R6 ;  /* 0x000000ffff0d7224 */ /* 0x000fe400078e0006 */
[----:B------:R-:W-:Y:S02]  /*28bf0*/  IMAD.MOV.U32 R12, RZ, RZ, 0x1 ;  /* 0x00000001ff0c7424 */ /* 0x000fe400078e00ff */
[----:B------:R-:W-:Y:S02]  /*28c00*/  IMAD.MOV.U32 R11, RZ, RZ, 0x1c1f ;  /* 0x00001c1fff0b7424 */ /* 0x000fe400078e00ff */
[----:B------:R-:W-:Y:S02]  /*28c10*/  IMAD.MOV.U32 R15, RZ, RZ, -0x1 ;  /* 0xffffffffff0f7424 */ /* 0x000fe400078e00ff */
[----:B------:R-:W-:-:S07]  /*28c20*/  IMAD.MOV.U32 R3, RZ, RZ, R14 ;  /* 0x000000ffff037224 */ /* 0x000fce00078e000e */
[----:B------:R-:W-:Y:S05]  /*28c30*/  WARPSYNC.COLLECTIVE R15, `(.L_x_2142) ;  /* 0x000000000f087348 */ /* 0x000fea0003c00000 */
[----:B------:R0:W1:Y:S02]  /*28c40*/  SHFL.IDX P6, R14, R13, R12, R11 ;  /* 0x0000000c0d0e7389 */ /* 0x00006400000c000b */
[----:B01----:R-:W-:Y:S01]  /*28c50*/  ENDCOLLECTIVE ;  /* 0x000000000000791b */ /* 0x003fe20003800000 */
.L_x_2142:
[----:B------:R-:W-:Y:S01]  /*28c60*/  IMAD.MOV.U32 R61, RZ, RZ, R3 ;  /* 0x000000ffff3d7224 */ /* 0x000fe200078e0003 */
[----:B------:R-:W-:Y:S01]  /*28c70*/  MOV R13, R7 ;  /* 0x00000007000d7202 */ /* 0x000fe20000000f00 */
[----:B------:R-:W-:-:S07]  /*28c80*/  IMAD.MOV.U32 R0, RZ, RZ, R14 ;  /* 0x000000ffff007224 */ /* 0x000fce00078e000e */
[----:B------:R-:W-:Y:S05]  /*28c90*/  WARPSYNC.COLLECTIVE R15, `(.L_x_2143) ;  /* 0x000000000f087348 */ /* 0x000fea0003c00000 */
[----:B------:R0:W1:Y:S02]  /*28ca0*/  SHFL.IDX P6, R14, R13, R12, R11 ;  /* 0x0000000c0d0e7389 */ /* 0x00006400000c000b */
[----:B01----:R-:W-:Y:S01]  /*28cb0*/  ENDCOLLECTIVE ;  /* 0x000000000000791b */ /* 0x003fe20003800000 */
.L_x_2143:
[----:B------:R-:W-:Y:S02]  /*28cc0*/  IMAD.MOV.U32 R60, RZ, RZ, R0 ;  /* 0x000000ffff3c7224 */ /* 0x000fe400078e0000 */
[----:B------:R-:W-:Y:S02]  /*28cd0*/  IMAD.MOV.U32 R13, RZ, RZ, R9 ;  /* 0x000000ffff0d7224 */ /* 0x000fe400078e0009 */
[----:B------:R-:W-:-:S07]  /*28ce0*/  IMAD.MOV.U32 R7, RZ, RZ, R14 ;  /* 0x000000ffff077224 */ /* 0x000fce00078e000e */
[----:B------:R-:W-:Y:S05]  /*28cf0*/  WARPSYNC.COLLECTIVE R15, `(.L_x_2144) ;  /* 0x000000000f087348 */ /* 0x000fea0003c00000 */
[----:B------:R0:W1:Y:S02]  /*28d00*/  SHFL.IDX P6, R14, R13, R12, R11 ;  /* 0x0000000c0d0e7389 */ /* 0x00006400000c000b */
[----:B01----:R-:W-:Y:S01]  /*28d10*/  ENDCOLLECTIVE ;  /* 0x000000000000791b */ /* 0x003fe20003800000 */
.L_x_2144:
[----:B------:R-:W-:Y:S05]  /*28d20*/  BRA `(.L_x_2145) ;  /* 0xfffffe6400547947 */ /* 0x000fea000383ffff */
.L_x_1829:
[----:B0-----:R0:W1:Y:S02]  /*28d30*/  SYNCS.PHASECHK.TRANS64.TRYWAIT P0, [R16+URZ+0x2a800], R21 ;  /* 0x02a80015100075a7 */ /* 0x001064000800017f */
[----:B-1----:R-:W-:Y:S05]  /*28d40*/  @!P0 NANOSLEEP.SYNCS 0x989680 ;  /* 0x009896800000895d */ /* 0x002fea0003900000 */
[----:B------:R-:W1:Y:S02]  /*28d50*/  @!P0 SYNCS.PHASECHK.TRANS64 P0, [R16+URZ+0x2a800], R21 ;  /* 0x02a80015100085a7 */ /* 0x000e64000800007f */
[----:B-1----:R-:W-:Y:S05]  /*28d60*/  @!P0 BRA `(.L_x_1829) ;  /* 0xfffffffc00f08947 */ /* 0x002fea000383ffff */
[----:B------:R-:W-:Y:S05]  /*28d70*/  BRA `(.L_x_2146) ;  /* 0xfffffe6800c07947 */ /* 0x000fea000383ffff */
.L_x_1843:
[----:B-1----:R1:W2:Y:S02]  /*28d80*/  SYNCS.PHASECHK.TRANS64.TRYWAIT P2, [R7+URZ+0x2a830], R0 ;  /* 0x02a83000070075a7 */ /* 0x0022a4000804017f */
[----:B--2---:R-:W-:Y:S05]  /*28d90*/  @!P2 NANOSLEEP.SYNCS 0x989680 ;  /* 0x009896800000a95d */ /* 0x004fea0003900000 */
[----:B------:R-:W2:Y:S02]  /*28da0*/  @!P2 SYNCS.PHASECHK.TRANS64 P2, [R7+URZ+0x2a830], R0 ;  /* 0x02a830000700a5a7 */ /* 0x000ea4000804007f */
[----:B--2---:R-:W-:Y:S05]  /*28db0*/  @!P2 BRA `(.L_x_1843) ;  /* 0xfffffffc00f0a947 */ /* 0x004fea000383ffff */
[----:B------:R-:W-:Y:S05]  /*28dc0*/  BRA `(.L_x_1842) ;  /* 0xfffffe9000647947 */ /* 0x000fea000383ffff */
.L_x_1863:
[----:B-1----:R1:W2:Y:S02]  /*28dd0*/  SYNCS.PHASECHK.TRANS64.TRYWAIT P2, [R7+URZ+0x2a830], R14 ;  /* 0x02a8300e070075a7 */ /* 0x0022a4000804017f */
[----:B--2---:R-:W-:Y:S05]  /*28de0*/  @!P2 NANOSLEEP.SYNCS 0x989680 ;  /* 0x009896800000a95d */ /* 0x004fea0003900000 */
[----:B------:R-:W2:Y:S02]  /*28df0*/  @!P2 SYNCS.PHASECHK.TRANS64 P2, [R7+URZ+0x2a830], R14 ;  /* 0x02a8300e0700a5a7 */ /* 0x000ea4000804007f */
[----:B--2---:R-:W-:Y:S05]  /*28e00*/  @!P2 BRA `(.L_x_1863) ;  /* 0xfffffffc00f0a947 */ /* 0x004fea000383ffff */
[----:B------:R-:W-:Y:S05]  /*28e10*/  BRA `(.L_x_1862) ;  /* 0xfffffec000287947 */ /* 0x000fea000383ffff */
.L_x_1868:
[----:B-1----:R1:W2:Y:S02]  /*28e20*/  SYNCS.PHASECHK.TRANS64.TRYWAIT P2, [R14+URZ+0x2a850], R9 ;  /* 0x02a850090e0075a7 */ /* 0x0022a4000804017f */
[----:B--2---:R-:W-:Y:S05]  /*28e30*/  @!P2 NANOSLEEP.SYNCS 0x989680 ;  /* 0x009896800000a95d */ /* 0x004fea0003900000 */
[----:B------:R-:W2:Y:S02]  /*28e40*/  @!P2 SYNCS.PHASECHK.TRANS64 P2, [R14+URZ+0x2a850], R9 ;  /* 0x02a850090e00a5a7 */ /* 0x000ea4000804007f */
[----:B--2---:R-:W-:Y:S05]  /*28e50*/  @!P2 BRA `(.L_x_1868) ;  /* 0xfffffffc00f0a947 */ /* 0x004fea000383ffff */
[----:B------:R-:W-:Y:S05]  /*28e60*/  BRA `(.L_x_1867) ;  /* 0xfffffecc001c7947 */ /* 0x000fea000383ffff */
.L_x_1888:
[----:B-1----:R1:W2:Y:S02]  /*28e70*/  SYNCS.PHASECHK.TRANS64.TRYWAIT P2, [R3+URZ+0x2a830], R4 ;  /* 0x02a83004030075a7 */ /* 0x0022a4000804017f */
[----:B--2---:R-:W-:Y:S05]  /*28e80*/  @!P2 NANOSLEEP.SYNCS 0x989680 ;  /* 0x009896800000a95d */ /* 0x004fea0003900000 */
[----:B------:R-:W2:Y:S02]  /*28e90*/  @!P2 SYNCS.PHASECHK.TRANS64 P2, [R3+URZ+0x2a830], R4 ;  /* 0x02a830040300a5a7 */ /* 0x000ea4000804007f */
[----:B--2---:R-:W-:Y:S05]  /*28ea0*/  @!P2 BRA `(.L_x_1888) ;  /* 0xfffffffc00f0a947 */ /* 0x004fea000383ffff */
[----:B------:R-:W-:Y:S05]  /*28eb0*/  BRA `(.L_x_1887) ;  /* 0xfffffef400087947 */ /* 0x000fea000383ffff */
.L_x_1893:
[----:B-1----:R1:W2:Y:S02]  /*28ec0*/  SYNCS.PHASECHK.TRANS64.TRYWAIT P2, [R198+URZ+0x2a850], R3 ;  /* 0x02a85003c60075a7 */ /* 0x0022a4000804017f */
[----:B--2---:R-:W-:Y:S05]  /*28ed0*/  @!P2 NANOSLEEP.SYNCS 0x989680 ;  /* 0x009896800000a95d */ /* 0x004fea0003900000 */
[----:B------:R-:W2:Y:S02]  /*28ee0*/  @!P2 SYNCS.PHASECHK.TRANS64 P2, [R198+URZ+0x2a850], R3 ;  /* 0x02a85003c600a5a7 */ /* 0x000ea4000804007f */
[----:B--2---:R-:W-:Y:S05]  /*28ef0*/  @!P2 BRA `(.L_x_1893) ;  /* 0xfffffffc00f0a947 */ /* 0x004fea000383ffff */
[----:B------:R-:W-:Y:S05]  /*28f00*/  BRA `(.L_x_1892) ;  /* 0xfffffefc00e87947 */ /* 0x000fea000383ffff */
.L_x_1901:
[----:B-1----:R1:W2:Y:S02]  /*28f10*/  SYNCS.PHASECHK.TRANS64.TRYWAIT P2, [R3+URZ+0x2a830], R14 ;  /* 0x02a8300e030075a7 */ /* 0x0022a4000804017f */
[----:B--2---:R-:W-:Y:S05]  /*28f20*/  @!P2 NANOSLEEP.SYNCS 0x989680 ;  /* 0x009896800000a95d */ /* 0x004fea0003900000 */
[----:B------:R-:W2:Y:S02]  /*28f30*/  @!P2 SYNCS.PHASECHK.TRANS64 P2, [R3+URZ+0x2a830], R14 ;  /* 0x02a8300e0300a5a7 */ /* 0x000ea4000804007f */
[----:B--2---:R-:W-:Y:S05]  /*28f40*/  @!P2 BRA `(.L_x_1901) ;  /* 0xfffffffc00f0a947 */ /* 0x004fea000383ffff */
[----:B------:R-:W-:Y:S05]  /*28f50*/  BRA `(.L_x_1900) ;  /* 0xffffff1000e07947 */ /* 0x000fea000383ffff */
.L_x_1906:
[----:B-1----:R1:W2:Y:S02]  /*28f60*/  SYNCS.PHASECHK.TRANS64.TRYWAIT P2, [R12+URZ+0x2a850], R3 ;  /* 0x02a850030c0075a7 */ /* 0x0022a4000804017f */
[----:B--2---:R-:W-:Y:S05]  /*28f70*/  @!P2 NANOSLEEP.SYNCS 0x989680 ;  /* 0x009896800000a95d */ /* 0x004fea0003900000 */
[----:B------:R-:W2:Y:S02]  /*28f80*/  @!P2 SYNCS.PHASECHK.TRANS64 P2, [R12+URZ+0x2a850], R3 ;  /* 0x02a850030c00a5a7 */ /* 0x000ea4000804007f */
[----:B--2---:R-:W-:Y:S05]  /*28f90*/  @!P2 BRA `(.L_x_1906) ;  /* 0xfffffffc00f0a947 */ /* 0x004fea000383ffff */
[----:B------:R-:W-:Y:S05]  /*28fa0*/  BRA `(.L_x_1905) ;  /* 0xffffff1c00d47947 */ /* 0x000fea000383ffff */
.L_x_1920:
[----:B-1----:R1:W2:Y:S02]  /*28fb0*/  SYNCS.PHASECHK.TRANS64.TRYWAIT P0, [R13+URZ+0x2a850], R0 ;  /* 0x02a850000d0075a7 */ /* 0x0022a4000800017f */
[----:B--2---:R-:W-:Y:S05]  /*28fc0*/  @!P0 NANOSLEEP.SYNCS 0x989680 ;  /* 0x009896800000895d */ /* 0x004fea0003900000 */
[----:B------:R-:W2:Y:S02]  /*28fd0*/  @!P0 SYNCS.PHASECHK.TRANS64 P0, [R13+URZ+0x2a850], R0 ;  /* 0x02a850000d0085a7 */ /* 0x000ea4000800007f */
[----:B--2---:R-:W-:Y:S05]  /*28fe0*/  @!P0 BRA `(.L_x_1920) ;  /* 0xfffffffc00f08947 */ /* 0x004fea000383ffff */
[----:B------:R-:W-:Y:S05]  /*28ff0*/  BRA `(.L_x_1919) ;  /* 0xffffff4400f07947 */ /* 0x000fea000383ffff */
.L_x_1964:
[----:B------:R-:W1:Y:S01]  /*29000*/  S2R R7, SR_TID.X ;  /* 0x0000000000077919 */ /* 0x000e620000002100 */
[----:B------:R-:W-:Y:S01]  /*29010*/  BSSY B1, `(.L_x_2147) ;  /* 0x000000a000017945 */ /* 0x000fe20003800000 */
[----:B------:R-:W-:Y:S01]  /*29020*/  IMAD.MOV.U32 R12, RZ, RZ, RZ ;  /* 0x000000ffff0c7224 */ /* 0x000fe200078e00ff */
[----:B0-----:R-:W-:Y:S01]  /*29030*/  MOV R11, 0x1f ;  /* 0x0000001f000b7802 */ /* 0x001fe20000000f00 */
[----:B------:R-:W-:Y:S01]  /*29040*/  IMAD.MOV.U32 R15, RZ, RZ, -0x1 ;  /* 0xffffffffff0f7424 */ /* 0x000fe200078e00ff */
[----:B-1----:R-:W-:-:S04]  /*29050*/  SHF.R.U32.HI R7, RZ, 0x5, R7 ;  /* 0x00000005ff077819 */ /* 0x002fc80000011607 */
[----:B------:R-:W-:-:S05]  /*29060*/  LOP3.LUT R7, R7, 0x3, RZ, 0xc0, !PT ;  /* 0x0000000307077812 */ /* 0x000fca00078ec0ff */
[----:B------:R-:W-:-:S07]  /*29070*/  IMAD.MOV.U32 R13, RZ, RZ, R7 ;  /* 0x000000ffff0d7224 */ /* 0x000fce00078e0007 */
[----:B------:R-:W-:Y:S05]  /*29080*/  WARPSYNC.COLLECTIVE R15, `(.L_x_2148) ;  /* 0x000000000f087348 */ /* 0x000fea0003c00000 */
[----:B------:R0:W1:Y:S02]  /*29090*/  SHFL.IDX P6, R14, R13, R12, R11 ;  /* 0x0000000c0d0e7389 */ /* 0x00006400000c000b */
[----:B01----:R-:W-:Y:S01]  /*290a0*/  ENDCOLLECTIVE ;  /* 0x000000000000791b */ /* 0x003fe20003800000 */
.L_x_2148:
[----:B------:R-:W-:Y:S05]  /*290b0*/  BSYNC B1 ;  /* 0x0000000000017941 */ /* 0x000fea0003800000 */
.L_x_2147:
[----:B------:R-:W-:Y:S05]  /*290c0*/  BRA `(.L_x_2149) ;  /* 0xffffff8800387947 */ /* 0x000fea000383ffff */
.L_x_1966:
[----:B------:R-:W-:Y:S01]  /*290d0*/  BSSY B1, `(.L_x_2150) ;  /* 0x0000006000017945 */ /* 0x000fe20003800000 */
[----:B------:R-:W-:-:S07]  /*290e0*/  IMAD.MOV.U32 R15, RZ, RZ, -0x1 ;  /* 0xffffffffff0f7424 */ /* 0x000fce00078e00ff */
[----:B01----:R-:W-:Y:S05]  /*290f0*/  WARPSYNC.COLLECTIVE R15, `(.L_x_2151) ;  /* 0x000000000f0c7348 */ /* 0x003fea0003c00000 */
[----:B------:R-:W-:Y:S02]  /*29100*/  ELECT P6, UR62, PT ;  /* 0x00000000003e782f */ /* 0x000fe400038c0000 */
[----:B------:R-:W-:Y:S01]  /*29110*/  MOV R14, UR62 ;  /* 0x0000003e000e7c02 */ /* 0x000fe20008000f00 */
[----:B01----:R-:W-:Y:S10]  /*29120*/  ENDCOLLECTIVE ;  /* 0x000000000000791b */ /* 0x003ff40003800000 */
.L_x_2151:
[----:B------:R-:W-:Y:S05]  /*29130*/  BSYNC B1 ;  /* 0x0000000000017941 */ /* 0x000fea0003800000 */
.L_x_2150:
[----:B------:R-:W-:Y:S05]  /*29140*/  BRA `(.L_x_1965) ;  /* 0xffffff8800307947 */ /* 0x000fea000383ffff */
.L_x_1968:
[----:B-1----:R-:W2:Y:S02]  /*29150*/  LDL R6, [R1] ;  /* 0x0000000001067983 */ /* 0x002ea40000100800 */
[----:B--2---:R1:W2:Y:S02]  /*29160*/  SYNCS.PHASECHK.TRANS64.TRYWAIT P0, [R6+URZ+0x2a820], R5 ;  /* 0x02a82005060075a7 */ /* 0x0042a4000800017f */
[----:B--2---:R-:W-:Y:S05]  /*29170*/  @!P0 NANOSLEEP.SYNCS 0x989680 ;  /* 0x009896800000895d */ /* 0x004fea0003900000 */
[----:B------:R-:W2:Y:S02]  /*29180*/  @!P0 SYNCS.PHASECHK.TRANS64 P0, [R6+URZ+0x2a820], R5 ;  /* 0x02a82005060085a7 */ /* 0x000ea4000800007f */
[----:B--2---:R-:W-:Y:S05]  /*29190*/  @!P0 BRA `(.L_x_1968) ;  /* 0xfffffffc00ec8947 */ /* 0x004fea000383ffff */
[----:B------:R-:W-:Y:S05]  /*291a0*/  BRA `(.L_x_2152) ;  /* 0xffffff8800407947 */ /* 0x000fea000383ffff */
.L_x_1972:
[----:B-1----:R1:W2:Y:S02]  /*291b0*/  SYNCS.PHASECHK.TRANS64.TRYWAIT P0, [R7+URZ+0x2a8a0], R10 ;  /* 0x02a8a00a070075a7 */ /* 0x0022a4000800017f */
[----:B--2---:R-:W-:Y:S05]  /*291c0*/  @!P0 NANOSLEEP.SYNCS 0x989680 ;  /* 0x009896800000895d */ /* 0x004fea0003900000 */
[----:B------:R-:W2:Y:S02]  /*291d0*/  @!P0 SYNCS.PHASECHK.TRANS64 P0, [R7+URZ+0x2a8a0], R10 ;  /* 0x02a8a00a070085a7 */ /* 0x000ea4000800007f */
[----:B--2---:R-:W-:Y:S05]  /*291e0*/  @!P0 BRA `(.L_x_1972) ;  /* 0xfffffffc00f08947 */ /* 0x004fea000383ffff */
[----:B------:R-:W-:Y:S05]  /*291f0*/  BRA `(.L_x_2153) ;  /* 0xffffff8800647947 */ /* 0x000fea000383ffff */
.L_x_1979:
[----:B--2---:R2:W3:Y:S02]  /*29200*/  SYNCS.PHASECHK.TRANS64.TRYWAIT P0, [R7+URZ+0x2a8c0], R10 ;  /* 0x02a8c00a070075a7 */ /* 0x0044e4000800017f */
[----:B---3--:R-:W-:Y:S05]  /*29210*/  @!P0 NANOSLEEP.SYNCS 0x989680 ;  /* 0x009896800000895d */ /* 0x008fea0003900000 */
[----:B------:R-:W3:Y:S02]  /*29220*/  @!P0 SYNCS.PHASECHK.TRANS64 P0, [R7+URZ+0x2a8c0], R10 ;  /* 0x02a8c00a070085a7 */ /* 0x000ee4000800007f */
[----:B---3--:R-:W-:Y:S05]  /*29230*/  @!P0 BRA `(.L_x_1979) ;  /* 0xfffffffc00f08947 */ /* 0x008fea000383ffff */
[----:B------:R-:W-:Y:S05]  /*29240*/  BRA `(.L_x_2154) ;  /* 0xffffff8c00647947 */ /* 0x000fea000383ffff */
.L_x_1987:
[----:B-1----:R1:W2:Y:S02]  /*29250*/  SYNCS.PHASECHK.TRANS64.TRYWAIT P1, [R8+URZ+0x2a8a0], R7 ;  /* 0x02a8a007080075a7 */ /* 0x0022a4000802017f */
[----:B--2---:R-:W-:Y:S05]  /*29260*/  @!P1 NANOSLEEP.SYNCS 0x989680 ;  /* 0x009896800000995d */ /* 0x004fea0003900000 */
[----:B------:R-:W2:Y:S02]  /*29270*/  @!P1 SYNCS.PHASECHK.TRANS64 P1, [R8+URZ+0x2a8a0], R7 ;  /* 0x02a8a007080095a7 */ /* 0x000ea4000802007f */
[----:B--2---:R-:W-:Y:S05]  /*29280*/  @!P1 BRA `(.L_x_1987) ;  /* 0xfffffffc00f09947 */ /* 0x004fea000383ffff */
[----:B------:R-:W-:Y:S05]  /*29290*/  BRA `(.L_x_2155) ;  /* 0xffffff9000847947 */ /* 0x000fea000383ffff */
.L_x_1994:
[----:B--2---:R2:W3:Y:S02]  /*292a0*/  SYNCS.PHASECHK.TRANS64.TRYWAIT P1, [R8+URZ+0x2a8c0], R7 ;  /* 0x02a8c007080075a7 */ /* 0x0044e4000802017f */
[----:B---3--:R-:W-:Y:S05]  /*292b0*/  @!P1 NANOSLEEP.SYNCS 0x989680 ;  /* 0x009896800000995d */ /* 0x008fea0003900000 */
[----:B------:R-:W3:Y:S02]  /*292c0*/  @!P1 SYNCS.PHASECHK.TRANS64 P1, [R8+URZ+0x2a8c0], R7 ;  /* 0x02a8c007080095a7 */ /* 0x000ee4000802007f */
[----:B---3--:R-:W-:Y:S05]  /*292d0*/  @!P1 BRA `(.L_x_1994) ;  /* 0xfffffffc00f09947 */ /* 0x008fea000383ffff */
[----:B------:R-:W-:Y:S05]  /*292e0*/  BRA `(.L_x_2156) ;  /* 0xffffff9400807947 */ /* 0x000fea000383ffff */
.L_x_2016:
[----:B------:R-:W2:Y:S01]  /*292f0*/  S2R R4, SR_TID.X ;  /* 0x0000000000047919 */ /* 0x000ea20000002100 */
[----:B------:R-:W-:Y:S01]  /*29300*/  BSSY B0, `(.L_x_2157) ;  /* 0x000000a000007945 */ /* 0x000fe20003800000 */
[----:B------:R-:W-:Y:S02]  /*29310*/  IMAD.MOV.U32 R12, RZ, RZ, RZ ;  /* 0x000000ffff0c7224 */ /* 0x000fe400078e00ff */
[----:B0-----:R-:W-:Y:S02]  /*29320*/  IMAD.MOV.U32 R11, RZ, RZ, 0x1f ;  /* 0x0000001fff0b7424 */ /* 0x001fe400078e00ff */
[----:B------:R-:W-:Y:S01]  /*29330*/  IMAD.MOV.U32 R15, RZ, RZ, -0x1 ;  /* 0xffffffffff0f7424 */ /* 0x000fe200078e00ff */
[----:B--2---:R-:W-:-:S04]  /*29340*/  SHF.R.U32.HI R4, RZ, 0x5, R4 ;  /* 0x00000005ff047819 */ /* 0x004fc80000011604 */
[----:B------:R-:W-:-:S05]  /*29350*/  LOP3.LUT R4, R4, 0x3, RZ, 0xc0, !PT ;  /* 0x0000000304047812 */ /* 0x000fca00078ec0ff */
[----:B------:R-:W-:-:S07]  /*29360*/  IMAD.MOV.U32 R13, RZ, RZ, R4 ;  /* 0x000000ffff0d7224 */ /* 0x000fce00078e0004 */
[----:B-1----:R-:W-:Y:S05]  /*29370*/  WARPSYNC.COLLECTIVE R15, `(.L_x_2158) ;  /* 0x000000000f087348 */ /* 0x002fea0003c00000 */
[----:B------:R0:W2:Y:S02]  /*29380*/  SHFL.IDX P6, R14, R13, R12, R11 ;  /* 0x0000000c0d0e7389 */ /* 0x0000a400000c000b */
[----:B012---:R-:W-:Y:S01]  /*29390*/  ENDCOLLECTIVE ;  /* 0x000000000000791b */ /* 0x007fe20003800000 */
.L_x_2158:
[----:B------:R-:W-:Y:S05]  /*293a0*/  BSYNC B0 ;  /* 0x0000000000007941 */ /* 0x000fea0003800000 */
.L_x_2157:
[----:B------:R-:W-:Y:S05]  /*293b0*/  BRA `(.L_x_2159) ;  /* 0xffffffa000fc7947 */ /* 0x000fea000383ffff */
.L_x_2018:
[----:B------:R-:W-:Y:S01]  /*293c0*/  BSSY B0, `(.L_x_2160) ;  /* 0x0000006000007945 */ /* 0x000fe20003800000 */
[----:B------:R-:W-:-:S07]  /*293d0*/  MOV R15, 0xffffffff ;  /* 0xffffffff000f7802 */ /* 0x000fce0000000f00 */
[----:B01-3--:R-:W-:Y:S05]  /*293e0*/  WARPSYNC.COLLECTIVE R15, `(.L_x_2161) ;  /* 0x000000000f0c7348 */ /* 0x00bfea0003c00000 */
[----:B------:R-:W-:Y:S02]  /*293f0*/  ELECT P6, UR62, PT ;  /* 0x00000000003e782f */ /* 0x000fe400038c0000 */
[----:B------:R-:W-:Y:S01]  /*29400*/  MOV R14, UR62 ;  /* 0x0000003e000e7c02 */ /* 0x000fe20008000f00 */
[----:B01-3--:R-:W-:Y:S10]  /*29410*/  ENDCOLLECTIVE ;  /* 0x000000000000791b */ /* 0x00bff40003800000 */
.L_x_2161:
[----:B------:R-:W-:Y:S05]  /*29420*/  BSYNC B0 ;  /* 0x0000000000007941 */ /* 0x000fea0003800000 */
.L_x_2160:
[----:B------:R-:W-:Y:S05]  /*29430*/  BRA `(.L_x_2162) ;  /* 0xffffffa400087947 */ /* 0x000fea000383ffff */
.L_x_2020:
[----:B-1----:R1:W2:Y:S02]  /*29440*/  SYNCS.PHASECHK.TRANS64.TRYWAIT P0, [R0+URZ+0x2a840], R2 ;  /* 0x02a84002000075a7 */ /* 0x0022a4000800017f */
[----:B--2---:R-:W-:Y:S05]  /*29450*/  @!P0 NANOSLEEP.SYNCS 0x989680 ;  /* 0x009896800000895d */ /* 0x004fea0003900000 */
[----:B------:R-:W2:Y:S02]  /*29460*/  @!P0 SYNCS.PHASECHK.TRANS64 P0, [R0+URZ+0x2a840], R2 ;  /* 0x02a84002000085a7 */ /* 0x000ea4000800007f */
[----:B--2---:R-:W-:Y:S05]  /*29470*/  @!P0 BRA `(.L_x_2020) ;  /* 0xfffffffc00f08947 */ /* 0x004fea000383ffff */
[----:B------:R-:W-:Y:S05]  /*29480*/  BRA `(.L_x_2163) ;  /* 0xffffffa400747947 */ /* 0x000fea000383ffff */
.L_x_2024:
[----:B------:R-:W2:Y:S01]  /*29490*/  LDL.LU R11, [R1+0x3c] ;  /* 0x00003c00010b7983 */ /* 0x000ea20000300800 */
[----:B------:R-:W-:Y:S02]  /*294a0*/  IMAD.MOV.U32 R13, RZ, RZ, R3 ;  /* 0x000000ffff0d7224 */ /* 0x000fe400078e0003 */
[----:B------:R-:W-:Y:S01]  /*294b0*/  IMAD.MOV.U32 R12, RZ, RZ, RZ ;  /* 0x000000ffff0c7224 */ /* 0x000fe200078e00ff */
[----:B------:R-:W0:Y:S01]  /*294c0*/  S2R R5, SR_TID.X ;  /* 0x0000000000057919 */ /* 0x000e220000002100 */
[----:B------:R-:W-:Y:S01]  /*294d0*/  IMAD.MOV.U32 R15, RZ, RZ, -0x1 ;  /* 0xffffffffff0f7424 */ /* 0x000fe200078e00ff */
[----:B0-----:R-:W-:-:S04]  /*294e0*/  LOP3.LUT R5, R5, 0x7f, RZ, 0xc0, !PT ;  /* 0x0000007f05057812 */ /* 0x001fc800078ec0ff */
        /* <DEDUP_REMOVED lines=9> */
.L_x_2164:
[----:B------:R-:W-:Y:S02]  /*29580*/  IMAD.MOV.U32 R13, RZ, RZ, R4 ;  /* 0x000000ffff0d7224 */ /* 0x000fe400078e0004 */
[----:B------:R-:W-:-:S07]  /*29590*/  IMAD.MOV.U32 R6, RZ, RZ, R14 ;  /* 0x000000ffff067224 */ /* 0x000fce00078e000e */
[----:B------:R-:W-:Y:S05]  /*295a0*/  WARPSYNC.COLLECTIVE R15, `(.L_x_2165) ;  /* 0x000000000f087348 */ /* 0x000fea0003c00000 */
[----:B------:R0:W1:Y:S02]  /*295b0*/  SHFL.IDX P6, R14, R13, R12, R11 ;  /* 0x0000000c0d0e7389 */ /* 0x00006400000c000b */
[----:B01----:R-:W-:Y:S01]  /*295c0*/  ENDCOLLECTIVE ;  /* 0x000000000000791b */ /* 0x003fe20003800000 */
.L_x_2165:
[----:B------:R-:W-:Y:S01]  /*295d0*/  ULDC.64 UR4, c[0x0][0x208] ;  /* 0x0000820000047ab9 */ /* 0x000fe20000000a00 */
[----:B------:R-:W-:Y:S02]  /*295e0*/  IMAD.MOV.U32 R13, RZ, RZ, R3 ;  /* 0x000000ffff0d7224 */ /* 0x000fe400078e0003 */
[----:B------:R-:W-:Y:S01]  /*295f0*/  IMAD.MOV.U32 R12, RZ, RZ, 0x1 ;  /* 0x00000001ff0c7424 */ /* 0x000fe200078e00ff */
[----:B------:R-:W-:-:S04]  /*29600*/  MOV R7, R14 ;  /* 0x0000000e00077202 */ /* 0x000fc80000000f00 */
        /* <DEDUP_REMOVED lines=15> */
.L_x_2166:
[----:B------:R-:W-:Y:S01]  /*29700*/  MOV R13, R4 ;  /* 0x00000004000d7202 */ /* 0x000fe20000000f00 */
[----:B------:R-:W-:-:S07]  /*29710*/  IMAD.MOV.U32 R9, RZ, RZ, R14 ;  /* 0x000000ffff097224 */ /* 0x000fce00078e000e */
[----:B------:R-:W-:Y:S05]  /*29720*/  WARPSYNC.COLLECTIVE R15, `(.L_x_2167) ;  /* 0x000000000f087348 */ /* 0x000fea0003c00000 */
[----:B------:R0:W1:Y:S02]  /*29730*/  SHFL.IDX P6, R14, R13, R12, R11 ;  /* 0x0000000c0d0e7389 */ /* 0x00006400000c000b */
[----:B01----:R-:W-:Y:S01]  /*29740*/  ENDCOLLECTIVE ;  /* 0x000000000000791b */ /* 0x003fe20003800000 */
.L_x_2167:
[----:B------:R-:W-:Y:S01]  /*29750*/  ULDC.64 UR4, c[0x0][0x208] ;  /* 0x0000820000047ab9 */ /* 0x000fe20000000a00 */
[----:B------:R-:W-:Y:S01]  /*29760*/  IMAD.MOV.U32 R13, RZ, RZ, R3 ;  /* 0x000000ffff0d7224 */ /* 0x000fe200078e0003 */
[----:B------:R-:W-:Y:S01]  /*29770*/  MOV R12, 0x2 ;  /* 0x00000002000c7802 */ /* 0x000fe20000000f00 */
[----:B------:R-:W-:-:S05]  /*29780*/  IMAD.MOV.U32 R5, RZ, RZ, R14 ;  /* 0x000000ffff057224 */ /* 0x000fca00078e000e */
[----:B------:R-:W-:-:S05]  /*29790*/  @!P3 LEA R8, P5, R8, R5, 0x1 ;  /* 0x000000050808b211 */ /* 0x000fca00078a08ff */
[----:B------:R-:W-:Y:S02]  /*297a0*/  @!P3 IMAD.X R5, RZ, RZ, R9, P5 ;  /* 0x000000ffff05b224 */ /* 0x000fe400028e0609 */
[----:B------:R-:W-:Y:S01]  /*297b0*/  @!P3 IMAD.MOV.U32 R6, RZ, RZ, R8 ;  /* 0x000000ffff06b224 */ /* 0x000fe200078e0008 */
[----:B------:R-:W0:Y:S01]  /*297c0*/  S2R R9, SR_TID.X ;  /* 0x0000000000097919 */ /* 0x000e220000002100 */
        /* <DEDUP_REMOVED lines=9> */
[----:B01----:R-:W-:Y:S05]  /*29860*/  WARPSYNC.COLLECTIVE R15, `(.L_x_2168) ;  /* 0x000000000f087348 */ /* 0x003fea0003c00000 */
[----:B------:R2:W3:Y:S02]  /*29870*/  SHFL.IDX P6, R14, R13, R12, R11 ;  /* 0x0000000c0d0e7389 */ /* 0x0004e400000c000b */
[----:B0123--:R-:W-:Y:S01]  /*29880*/  ENDCOLLECTIVE ;  /* 0x000000000000791b */ /* 0x00ffe20003800000 */
.L_x_2168:
[----:B------:R-:W-:Y:S02]  /*29890*/  IMAD.MOV.U32 R13, RZ, RZ, R4 ;  /* 0x000000ffff0d7224 */ /* 0x000fe400078e0004 */
[----:B------:R-:W-:-:S05]  /*298a0*/  IMAD.SHL.U32 R9, R9, 0x8, RZ ;  /* 0x0000000809097824 */ /* 0x000fca00078e00ff */
[----:B------:R-:W-:Y:S01]  /*298b0*/  LOP3.LUT R9, R9, 0x38, RZ, 0xc0, !PT ;  /* 0x0000003809097812 */ /* 0x000fe200078ec0ff */
[----:B------:R-:W-:-:S07]  /*298c0*/  IMAD.MOV.U32 R8, RZ, RZ, R14 ;  /* 0x000000ffff087224 */ /* 0x000fce00078e000e */
[----:B------:R-:W-:Y:S05]  /*298d0*/  WARPSYNC.COLLECTIVE R15, `(.L_x_2169) ;  /* 0x000000000f087348 */ /* 0x000fea0003c00000 */
[----:B------:R0:W1:Y:S02]  /*298e0*/  SHFL.IDX P6, R14, R13, R12, R11 ;  /* 0x0000000c0d0e7389 */ /* 0x00006400000c000b */
[----:B01----:R-:W-:Y:S01]  /*298f0*/  ENDCOLLECTIVE ;  /* 0x000000000000791b */ /* 0x003fe20003800000 */
.L_x_2169:
[----:B------:R-:W-:Y:S01]  /*29900*/  ULDC.64 UR4, c[0x0][0x208] ;  /* 0x0000820000047ab9 */ /* 0x000fe20000000a00 */
[----:B------:R-:W-:Y:S02]  /*29910*/  IMAD.MOV.U32 R13, RZ, RZ, R3 ;  /* 0x000000ffff0d7224 */ /* 0x000fe400078e0003 */
[----:B------:R-:W-:Y:S02]  /*29920*/  IMAD.MOV.U32 R12, RZ, RZ, 0x3 ;  /* 0x00000003ff0c7424 */ /* 0x000fe400078e00ff */
[----:B------:R-:W-:-:S05]  /*29930*/  IMAD.MOV.U32 R5, RZ, RZ, R14 ;  /* 0x000000ffff057224 */ /* 0x000fca00078e000e */
[----:B------:R-:W-:-:S05]  /*29940*/  @!P3 LEA R5, P4, R9, R5, 0x1 ;  /* 0x000000050905b211 */ /* 0x000fca00078808ff */
[----:B------:R-:W-:-:S04]  /*29950*/  @!P3 IMAD.X R6, RZ, RZ, R8, P4 ;  /* 0x000000ffff06b224 */ /* 0x000fc800020e0608 */
[----:B------:R-:W-:Y:S01]  /*29960*/  @!P3 IMAD.MOV.U32 R7, RZ, RZ, R6 ;  /* 0x000000ffff07b224 */ /* 0x000fe200078e0006 */
[----:B------:R-:W-:Y:S01]  /*29970*/  @!P3 MOV R6, R5 ;  /* 0x000000050006b202 */ /* 0x000fe20000000f00 */
[----:B------:R-:W-:-:S04]  /*29980*/  VIADD R5, R0, 0x30 ;  /* 0x0000003000057836 */ /* 0x000fc80000000000 */
        /* <DEDUP_REMOVED lines=10> */
.L_x_2170:
[----:B------:R-:W-:Y:S02]  /*29a30*/  IMAD.MOV.U32 R13, RZ, RZ, R4 ;  /* 0x000000ffff0d7224 */ /* 0x000fe400078e0004 */
[----:B------:R-:W-:-:S07]  /*29a40*/  IMAD.MOV.U32 R6, RZ, RZ, R14 ;  /* 0x000000ffff067224 */ /* 0x000fce00078e000e */
[----:B------:R-:W-:Y:S05]  /*29a50*/  WARPSYNC.COLLECTIVE R15, `(.L_x_2171) ;  /* 0x000000000f087348 */ /* 0x000fea0003c00000 */
[----:B------:R0:W1:Y:S02]  /*29a60*/  SHFL.IDX P6, R14, R13, R12, R11 ;  /* 0x0000000c0d0e7389 */ /* 0x00006400000c000b */
[----:B01----:R-:W-:Y:S01]  /*29a70*/  ENDCOLLECTIVE ;  /* 0x000000000000791b */ /* 0x003fe20003800000 */
.L_x_2171:
[----:B------:R-:W-:Y:S01]  /*29a80*/  ULDC.64 UR4, c[0x0][0x208] ;  /* 0x0000820000047ab9 */ /* 0x000fe20000000a00 */
[----:B------:R-:W-:Y:S02]  /*29a90*/  IMAD.MOV.U32 R13, RZ, RZ, R3 ;  /* 0x000000ffff0d7224 */ /* 0x000fe400078e0003 */
[----:B------:R-:W-:Y:S02]  /*29aa0*/  IMAD.MOV.U32 R12, RZ, RZ, 0x4 ;  /* 0x00000004ff0c7424 */ /* 0x000fe400078e00ff */
[----:B------:R-:W-:-:S05]  /*29ab0*/  IMAD.MOV.U32 R5, RZ, RZ, R14 ;  /* 0x000000ffff057224 */ /* 0x000fca00078e000e */
[----:B------:R-:W-:-:S04]  /*29ac0*/  @!P3 LEA R5, P4, R9, R5, 0x1 ;  /* 0x000000050905b211 */ /* 0x000fc800078808ff */
[----:B------:R-:W-:-:S05]  /*29ad0*/  @!P3 IADD3.X R6, RZ, R6, RZ, P4, !PT ;  /* 0x00000006ff06b210 */ /* 0x000fca00027fe4ff */
        /* <DEDUP_REMOVED lines=13> */
.L_x_2172:
[----:B------:R-:W-:Y:S01]  /*29bb0*/  MOV R13, R4 ;  /* 0x00000004000d7202 */ /* 0x000fe20000000f00 */
[----:B------:R-:W-:-:S07]  /*29bc0*/  IMAD.MOV.U32 R6, RZ, RZ, R14 ;  /* 0x000000ffff067224 */ /* 0x000fce00078e000e */
[----:B------:R-:W-:Y:S05]  /*29bd0*/  WARPSYNC.COLLECTIVE R15, `(.L_x_2173) ;  /* 0x000000000f087348 */ /* 0x000fea0003c00000 */
[----:B------:R0:W1:Y:S02]  /*29be0*/  SHFL.IDX P6, R14, R13, R12, R11 ;  /* 0x0000000c0d0e7389 */ /* 0x00006400000c000b */
[----:B01----:R-:W-:Y:S01]  /*29bf0*/  ENDCOLLECTIVE ;  /* 0x000000000000791b */ /* 0x003fe20003800000 */
.L_x_2173:
[----:B------:R-:W-:Y:S01]  /*29c00*/  ULDC.64 UR4, c[0x0][0x208] ;  /* 0x0000820000047ab9 */ /* 0x000fe20000000a00 */
[----:B------:R-:W-:Y:S01]  /*29c10*/  IMAD.MOV.U32 R13, RZ, RZ, R3 ;  /* 0x000000ffff0d7224 */ /* 0x000fe200078e0003 */
[----:B------:R-:W-:Y:S01]  /*29c20*/  MOV R12, 0x5 ;  /* 0x00000005000c7802 */ /* 0x000fe20000000f00 */
        /* <DEDUP_REMOVED lines=16> */
.L_x_2174:
[----:B------:R-:W-:Y:S02]  /*29d30*/  IMAD.MOV.U32 R13, RZ, RZ, R4 ;  /* 0x000000ffff0d7224 */ /* 0x000fe400078e0004 */
[----:B------:R-:W-:-:S07]  /*29d40*/  IMAD.MOV.U32 R6, RZ, RZ, R14 ;  /* 0x000000ffff067224 */ /* 0x000fce00078e000e */
[----:B------:R-:W-:Y:S05]  /*29d50*/  WARPSYNC.COLLECTIVE R15, `(.L_x_2175) ;  /* 0x000000000f087348 */ /* 0x000fea0003c00000 */
[----:B------:R0:W1:Y:S02]  /*29d60*/  SHFL.IDX P6, R14, R13, R12, R11 ;  /* 0x0000000c0d0e7389 */ /* 0x00006400000c000b */
[----:B01----:R-:W-:Y:S01]  /*29d70*/  ENDCOLLECTIVE ;  /* 0x000000000000791b */ /* 0x003fe20003800000 */
.L_x_2175:
[----:B------:R-:W-:Y:S01]  /*29d80*/  ULDC.64 UR4, c[0x0][0x208] ;  /* 0x0000820000047ab9 */ /* 0x000fe20000000a00 */
[----:B------:R-:W-:Y:S01]  /*29d90*/  MOV R13, R3 ;  /* 0x00000003000d7202 */ /* 0x000fe20000000f00 */
        /* <DEDUP_REMOVED lines=15> */
.L_x_2176:
[----:B------:R-:W-:-:S05]  /*29e90*/  VIADD R7, R0, 0x60 ;  /* 0x0000006000077836 */ /* 0x000fca0000000000 */
[----:B------:R-:W-:Y:S01]  /*29ea0*/  ISETP.GE.AND P4, PT, R7, R2, PT ;  /* 0x000000020700720c */ /* 0x000fe20003f86270 */
[----:B------:R-:W-:Y:S02]  /*29eb0*/  IMAD.MOV.U32 R13, RZ, RZ, R4 ;  /* 0x000000ffff0d7224 */ /* 0x000fe400078e0004 */
[----:B------:R-:W-:-:S10]  /*29ec0*/  IMAD.MOV.U32 R6, RZ, RZ, R14 ;  /* 0x000000ffff067224 */ /* 0x000fd400078e000e */
[----:B------:R-:W-:Y:S05]  /*29ed0*/  WARPSYNC.COLLECTIVE R15, `(.L_x_2177) ;  /* 0x000000000f087348 */ /* 0x000fea0003c00000 */
[----:B------:R0:W1:Y:S02]  /*29ee0*/  SHFL.IDX P6, R14, R13, R12, R11 ;  /* 0x0000000c0d0e7389 */ /* 0x00006400000c000b */
[----:B01----:R-:W-:Y:S01]  /*29ef0*/  ENDCOLLECTIVE ;  /* 0x000000000000791b */ /* 0x003fe20003800000 */
.L_x_2177:
[----:B------:R-:W-:Y:S01]  /*29f00*/  ULDC.64 UR4, c[0x0][0x208] ;  /* 0x0000820000047ab9 */ /* 0x000fe20000000a00 */
[----:B------:R-:W-:Y:S02]  /*29f10*/  IMAD.MOV.U32 R13, RZ, RZ, R3 ;  /* 0x000000ffff0d7224 */ /* 0x000fe400078e0003 */
[----:B------:R-:W-:Y:S02]  /*29f20*/  IMAD.MOV.U32 R12, RZ, RZ, 0x7 ;  /* 0x00000007ff0c7424 */ /* 0x000fe400078e00ff */
[----:B------:R-:W-:-:S05]  /*29f30*/  IMAD.MOV.U32 R5, RZ, RZ, R14 ;  /* 0x000000ffff057224 */ /* 0x000fca00078e000e */
[----:B------:R-:W-:-:S05]  /*29f40*/  @!P4 LEA R5, P3, R9, R5, 0x1 ;  /* 0x000000050905c211 */ /* 0x000fca00078608ff */
[----:B------:R-:W-:-:S05]  /*29f50*/  @!P4 IMAD.X R6, RZ, RZ, R6, P3 ;  /* 0x000000ffff06c224 */ /* 0x000fca00018e0606 */
[----:B------:R-:W-:Y:S01]  /*29f60*/  @!P4 MOV R7, R6 ;  /* 0x000000060007c202 */ /* 0x000fe20000000f00 */
        /* <DEDUP_REMOVED lines=10> */
.L_x_2178:
[----:B------:R-:W-:Y:S02]  /*2a010*/  IMAD.MOV.U32 R13, RZ, RZ, R4 ;  /* 0x000000ffff0d7224 */ /* 0x000fe400078e0004 */
[----:B------:R-:W-:-:S07]  /*2a020*/  IMAD.MOV.U32 R5, RZ, RZ, R14 ;  /* 0x000000ffff057224 */ /* 0x000fce00078e000e */
[----:B------:R-:W-:Y:S05]  /*2a030*/  WARPSYNC.COLLECTIVE R15, `(.L_x_2179) ;  /* 0x000000000f087348 */ /* 0x000fea0003c00000 */
[----:B------:R0:W1:Y:S02]  /*2a040*/  SHFL.IDX P6, R14, R13, R12, R11 ;  /* 0x0000000c0d0e7389 */ /* 0x00006400000c000b */
[----:B01----:R-:W-:Y:S01]  /*2a050*/  ENDCOLLECTIVE ;  /* 0x000000000000791b */ /* 0x003fe20003800000 */
.L_x_2179:
[----:B------:R-:W-:Y:S01]  /*2a060*/  IMAD.MOV.U32 R3, RZ, RZ, R14 ;  /* 0x000000ffff037224 */ /* 0x000fe200078e000e */
[----:B------:R-:W-:Y:S06]  /*2a070*/  BRA `(.L_x_2180) ;  /* 0xffffffa800307947 */ /* 0x000fec000383ffff */
.L_x_2029:
[----:B0-----:R-:W2:Y:S02]  /*2a080*/  LDL R2, [R1] ;  /* 0x0000000001027983 */ /* 0x001ea40000100800 */
[----:B--2---:R0:W2:Y:S02]  /*2a090*/  SYNCS.PHASECHK.TRANS64.TRYWAIT P0, [R2+URZ+0x2a820], R0 ;  /* 0x02a82000020075a7 */ /* 0x0040a4000800017f */
[----:B--2---:R-:W-:Y:S05]  /*2a0a0*/  @!P0 NANOSLEEP.SYNCS 0x989680 ;  /* 0x009896800000895d */ /* 0x004fea0003900000 */
[----:B------:R-:W2:Y:S02]  /*2a0b0*/  @!P0 SYNCS.PHASECHK.TRANS64 P0, [R2+URZ+0x2a820], R0 ;  /* 0x02a82000020085a7 */ /* 0x000ea4000800007f */
[----:B--2---:R-:W-:Y:S05]  /*2a0c0*/  @!P0 BRA `(.L_x_2029) ;  /* 0xfffffffc00ec8947 */ /* 0x004fea000383ffff */
[----:B------:R-:W-:Y:S05]  /*2a0d0*/  BRA `(.L_x_2181) ;  /* 0xffffffa800b87947 */ /* 0x000fea000383ffff */
.L_x_2038:
[----:B-1----:R1:W2:Y:S02]  /*2a0e0*/  SYNCS.PHASECHK.TRANS64.TRYWAIT P0, [R3+URZ+0x2a840], R2 ;  /* 0x02a84002030075a7 */ /* 0x0022a4000800017f */
[----:B--2---:R-:W-:Y:S05]  /*2a0f0*/  @!P0 NANOSLEEP.SYNCS 0x989680 ;  /* 0x009896800000895d */ /* 0x004fea0003900000 */
[----:B------:R-:W2:Y:S02]  /*2a100*/  @!P0 SYNCS.PHASECHK.TRANS64 P0, [R3+URZ+0x2a840], R2 ;  /* 0x02a84002030085a7 */ /* 0x000ea4000800007f */
[----:B--2---:R-:W-:Y:S05]  /*2a110*/  @!P0 BRA `(.L_x_2038) ;  /* 0xfffffffc00f08947 */ /* 0x004fea000383ffff */
[----:B------:R-:W-:Y:S05]  /*2a120*/  BRA `(.L_x_2182) ;  /* 0xffffffac00887947 */ /* 0x000fea000383ffff */
.L_x_2045:
[----:B0-----:R0:W1:Y:S02]  /*2a130*/  SYNCS.PHASECHK.TRANS64.TRYWAIT P0, [R3+URZ+0x60], R2 ;  /* 0x00006002030075a7 */ /* 0x001064000800017f */
[----:B-1----:R-:W-:Y:S05]  /*2a140*/  @!P0 NANOSLEEP.SYNCS 0x989680 ;  /* 0x009896800000895d */ /* 0x002fea0003900000 */
[----:B------:R-:W1:Y:S02]  /*2a150*/  @!P0 SYNCS.PHASECHK.TRANS64 P0, [R3+URZ+0x60], R2 ;  /* 0x00006002030085a7 */ /* 0x000e64000800007f */
[----:B-1----:R-:W-:Y:S05]  /*2a160*/  @!P0 BRA `(.L_x_2045) ;  /* 0xfffffffc00f08947 */ /* 0x002fea000383ffff */
[----:B------:R-:W-:Y:S05]  /*2a170*/  BRA `(.L_x_2183) ;  /* 0xffffffb000a07947 */ /* 0x000fea000383ffff */
.L_x_2054:
[----:B-1----:R1:W2:Y:S02]  /*2a180*/  SYNCS.PHASECHK.TRANS64.TRYWAIT P0, [R3+URZ+0x2a840], R2 ;  /* 0x02a84002030075a7 */ /* 0x0022a4000800017f */
[----:B--2---:R-:W-:Y:S05]  /*2a190*/  @!P0 NANOSLEEP.SYNCS 0x989680 ;  /* 0x009896800000895d */ /* 0x004fea0003900000 */
[----:B------:R-:W2:Y:S02]  /*2a1a0*/  @!P0 SYNCS.PHASECHK.TRANS64 P0, [R3+URZ+0x2a840], R2 ;  /* 0x02a84002030085a7 */ /* 0x000ea4000800007f */
[----:B--2---:R-:W-:Y:S05]  /*2a1b0*/  @!P0 BRA `(.L_x_2054) ;  /* 0xfffffffc00f08947 */ /* 0x004fea000383ffff */
[----:B------:R-:W-:Y:S05]  /*2a1c0*/  BRA `(.L_x_2184) ;  /* 0xffffffb800487947 */ /* 0x000fea000383ffff */
.L_x_2061:
[----:B0-----:R0:W1:Y:S02]  /*2a1d0*/  SYNCS.PHASECHK.TRANS64.TRYWAIT P0, [R2+URZ+0x60], R3 ;  /* 0x00006003020075a7 */ /* 0x001064000800017f */
[----:B-1----:R-:W-:Y:S05]  /*2a1e0*/  @!P0 NANOSLEEP.SYNCS 0x989680 ;  /* 0x009896800000895d */ /* 0x002fea0003900000 */
[----:B------:R-:W1:Y:S02]  /*2a1f0*/  @!P0 SYNCS.PHASECHK.TRANS64 P0, [R2+URZ+0x60], R3 ;  /* 0x00006003020085a7 */ /* 0x000e64000800007f */
[----:B-1----:R-:W-:Y:S05]  /*2a200*/  @!P0 BRA `(.L_x_2061) ;  /* 0xfffffffc00f08947 */ /* 0x002fea000383ffff */
[----:B------:R-:W-:Y:S05]  /*2a210*/  BRA `(.L_x_2185) ;  /* 0xffffffbc00607947 */ /* 0x000fea000383ffff */
.L_x_2070:
[----:B--2---:R2:W3:Y:S02]  /*2a220*/  SYNCS.PHASECHK.TRANS64.TRYWAIT P0, [R2+URZ+0x2a840], R3 ;  /* 0x02a84003020075a7 */ /* 0x0044e4000800017f */
[----:B---3--:R-:W-:Y:S05]  /*2a230*/  @!P0 NANOSLEEP.SYNCS 0x989680 ;  /* 0x009896800000895d */ /* 0x008fea0003900000 */
[----:B------:R-:W3:Y:S02]  /*2a240*/  @!P0 SYNCS.PHASECHK.TRANS64 P0, [R2+URZ+0x2a840], R3 ;  /* 0x02a84003020085a7 */ /* 0x000ee4000800007f */
[----:B---3--:R-:W-:Y:S05]  /*2a250*/  @!P0 BRA `(.L_x_2070) ;  /* 0xfffffffc00f08947 */ /* 0x008fea000383ffff */
[----:B------:R-:W-:Y:S05]  /*2a260*/  BRA `(.L_x_2186) ;  /* 0xffffffc000d47947 */ /* 0x000fea000383ffff */
.L_x_2077:
[----:B0-----:R0:W1:Y:S02]  /*2a270*/  SYNCS.PHASECHK.TRANS64.TRYWAIT P0, [R2+URZ+0x60], R5 ;  /* 0x00006005020075a7 */ /* 0x001064000800017f */
[----:B-1----:R-:W-:Y:S05]  /*2a280*/  @!P0 NANOSLEEP.SYNCS 0x989680 ;  /* 0x009896800000895d */ /* 0x002fea0003900000 */
[----:B------:R-:W1:Y:S02]  /*2a290*/  @!P0 SYNCS.PHASECHK.TRANS64 P0, [R2+URZ+0x60], R5 ;  /* 0x00006005020085a7 */ /* 0x000e64000800007f */
[----:B-1----:R-:W-:Y:S05]  /*2a2a0*/  @!P0 BRA `(.L_x_2077) ;  /* 0xfffffffc00f08947 */ /* 0x002fea000383ffff */
[----:B------:R-:W-:Y:S05]  /*2a2b0*/  BRA `(.L_x_2187) ;  /* 0xffffffc400ec7947 */ /* 0x000fea000383ffff */
.L_x_2088:
[----:B--2---:R2:W3:Y:S02]  /*2a2c0*/  SYNCS.PHASECHK.TRANS64.TRYWAIT P0, [R0+URZ+0x2a860], R2 ;  /* 0x02a86002000075a7 */ /* 0x0044e4000800017f */
[----:B---3--:R-:W-:Y:S05]  /*2a2d0*/  @!P0 NANOSLEEP.SYNCS 0x989680 ;  /* 0x009896800000895d */ /* 0x008fea0003900000 */
[----:B------:R-:W3:Y:S02]  /*2a2e0*/  @!P0 SYNCS.PHASECHK.TRANS64 P0, [R0+URZ+0x2a860], R2 ;  /* 0x02a86002000085a7 */ /* 0x000ee4000800007f */
[----:B---3--:R-:W-:Y:S05]  /*2a2f0*/  @!P0 BRA `(.L_x_2088) ;  /* 0xfffffffc00f08947 */ /* 0x008fea000383ffff */
[----:B------:R-:W-:Y:S05]  /*2a300*/  BRA `(.L_x_2188) ;  /* 0xffffffcc00447947 */ /* 0x000fea000383ffff */
.L_x_2095:
[----:B------:R-:W-:Y:S01]  /*2a310*/  BSSY B0, `(.L_x_2189) ;  /* 0x0000008000007945 */ /* 0x000fe20003800000 */
[----:B------:R-:W-:Y:S01]  /*2a320*/  MOV R13, R16 ;  /* 0x00000010000d7202 */ /* 0x000fe20000000f00 */
[----:B0-----:R-:W-:Y:S02]  /*2a330*/  IMAD.MOV.U32 R12, RZ, RZ, RZ ;  /* 0x000000ffff0c7224 */ /* 0x001fe400078e00ff */
[----:B------:R-:W-:Y:S02]  /*2a340*/  IMAD.MOV.U32 R11, RZ, RZ, 0x1f ;  /* 0x0000001fff0b7424 */ /* 0x000fe400078e00ff */
[----:B------:R-:W-:-:S07]  /*2a350*/  IMAD.MOV.U32 R15, RZ, RZ, -0x1 ;  /* 0xffffffffff0f7424 */ /* 0x000fce00078e00ff */
[----:B------:R-:W-:Y:S05]  /*2a360*/  WARPSYNC.COLLECTIVE R15, `(.L_x_2190) ;  /* 0x000000000f087348 */ /* 0x000fea0003c00000 */
[----:B------:R0:W1:Y:S02]  /*2a370*/  SHFL.IDX P6, R14, R13, R12, R11 ;  /* 0x0000000c0d0e7389 */ /* 0x00006400000c000b */
[----:B01----:R-:W-:Y:S01]  /*2a380*/  ENDCOLLECTIVE ;  /* 0x000000000000791b */ /* 0x003fe20003800000 */
.L_x_2190:
[----:B------:R-:W-:Y:S05]  /*2a390*/  BSYNC B0 ;  /* 0x0000000000007941 */ /* 0x000fea0003800000 */
.L_x_2189:
[----:B------:R-:W-:Y:S01]  /*2a3a0*/  IMAD.MOV.U32 R13, RZ, RZ, R16 ;  /* 0x000000ffff0d7224 */ /* 0x000fe200078e0010 */
[----:B------:R-:W-:Y:S01]  /*2a3b0*/  MOV R11, 0x1f ;  /* 0x0000001f000b7802 */ /* 0x000fe20000000f00 */
[----:B------:R-:W-:Y:S02]  /*2a3c0*/  IMAD.MOV.U32 R12, RZ, RZ, 0x1 ;  /* 0x00000001ff0c7424 */ /* 0x000fe400078e00ff */
[----:B------:R-:W-:Y:S02]  /*2a3d0*/  IMAD.MOV.U32 R15, RZ, RZ, -0x1 ;  /* 0xffffffffff0f7424 */ /* 0x000fe400078e00ff */
[----:B------:R-:W-:Y:S02]  /*2a3e0*/  IMAD.IADD R4, R19, 0x1, R6 ;  /* 0x0000000113047824 */ /* 0x000fe400078e0206 */
[----:B------:R-:W-:-:S07]  /*2a3f0*/  IMAD.MOV.U32 R0, RZ, RZ, R14 ;  /* 0x000000ffff007224 */ /* 0x000fce00078e000e */
[----:B------:R-:W-:Y:S05]  /*2a400*/  WARPSYNC.COLLECTIVE R15, `(.L_x_2191) ;  /* 0x000000000f087348 */ /* 0x000fea0003c00000 */
[----:B------:R0:W1:Y:S02]  /*2a410*/  SHFL.IDX P6, R14, R13, R12, R11 ;  /* 0x0000000c0d0e7389 */ /* 0x00006400000c000b */
[----:B01----:R-:W-:Y:S01]  /*2a420*/  ENDCOLLECTIVE ;  /* 0x000000000000791b */ /* 0x003fe20003800000 */
.L_x_2191:
[----:B------:R-:W-:Y:S01]  /*2a430*/  ULDC UR4, c[0x0][0xc3c] ;  /* 0x00030f0000047ab9 */ /* 0x000fe20000000800 */
[----:B------:R-:W-:Y:S01]  /*2a440*/  ULDC.64 UR6, c[0x0][0x208] ;  /* 0x0000820000067ab9 */ /* 0x000fe20000000a00 */
        /* <DEDUP_REMOVED lines=17> */
.L_x_2192:
        /* <DEDUP_REMOVED lines=8> */
.L_x_2193:
        /* <DEDUP_REMOVED lines=8> */
.L_x_2194:
        /* <DEDUP_REMOVED lines=8> */
.L_x_2195:
[----:B------:R-:W-:Y:S01]  /*2a6e0*/  IMAD.MOV.U32 R12, RZ, RZ, 0x10 ;  /* 0x00000010ff0c7424 */ /* 0x000fe200078e00ff */
[----:B------:R-:W-:-:S04]  /*2a6f0*/  MOV R4, R14 ;  /* 0x0000000e00047202 */ /* 0x000fc80000000f00 */
[----:B------:R-:W-:-:S05]  /*2a700*/  SEL R4, R4, RZ, P4 ;  /* 0x000000ff04047207 */ /* 0x000fca0002000000 */
[----:B------:R-:W-:-:S04]  /*2a710*/  IMAD.IADD R2, R2, 0x1, R4 ;  /* 0x0000000102027824 */ /* 0x000fc800078e0204 */
[----:B------:R-:W-:-:S07]  /*2a720*/  IMAD.MOV.U32 R13, RZ, RZ, R2 ;  /* 0x000000ffff0d7224 */ /* 0x000fce00078e0002 */
[----:B------:R-:W-:Y:S05]  /*2a730*/  WARPSYNC.COLLECTIVE R15, `(.L_x_2196) ;  /* 0x000000000f087348 */ /* 0x000fea0003c00000 */
[----:B------:R0:W1:Y:S02]  /*2a740*/  SHFL.UP P6, R14, R13, R12, R11 ;  /* 0x0400000c0d0e7389 */ /* 0x00006400000c000b */
[----:B01----:R-:W-:Y:S01]  /*2a750*/  ENDCOLLECTIVE ;  /* 0x000000000000791b */ /* 0x003fe20003800000 */
.L_x_2196:
[----:B------:R-:W-:Y:S02]  /*2a760*/  IMAD.MOV.U32 R12, RZ, RZ, 0x1f ;  /* 0x0000001fff0c7424 */ /* 0x000fe400078e00ff */
[----:B------:R-:W-:Y:S02]  /*2a770*/  IMAD.MOV.U32 R11, RZ, RZ, 0x1f ;  /* 0x0000001fff0b7424 */ /* 0x000fe400078e00ff */
[----:B------:R-:W-:-:S05]  /*2a780*/  IMAD.MOV.U32 R4, RZ, RZ, R14 ;  /* 0x000000ffff047224 */ /* 0x000fca00078e000e */
[----:B------:R-:W-:-:S05]  /*2a790*/  SEL R4, R4, RZ, P5 ;  /* 0x000000ff04047207 */ /* 0x000fca0002800000 */
[----:B------:R-:W-:-:S05]  /*2a7a0*/  IMAD.IADD R2, R2, 0x1, R4 ;  /* 0x0000000102027824 */ /* 0x000fca00078e0204 */
[----:B------:R-:W-:-:S07]  /*2a7b0*/  MOV R13, R2 ;  /* 0x00000002000d7202 */ /* 0x000fce0000000f00 */
[----:B------:R-:W-:Y:S05]  /*2a7c0*/  WARPSYNC.COLLECTIVE R15, `(.L_x_2197) ;  /* 0x000000000f087348 */ /* 0x000fea0003c00000 */
[----:B------:R0:W1:Y:S02]  /*2a7d0*/  SHFL.IDX P6, R14, R13, R12, R11 ;  /* 0x0000000c0d0e7389 */ /* 0x00006400000c000b */
[----:B01----:R-:W-:Y:S01]  /*2a7e0*/  ENDCOLLECTIVE ;  /* 0x000000000000791b */ /* 0x003fe20003800000 */
.L_x_2197:
[----:B------:R-:W-:Y:S01]  /*2a7f0*/  IMAD.MOV.U32 R16, RZ, RZ, R14 ;  /* 0x000000ffff107224 */ /* 0x000fe200078e000e */
[----:B------:R-:W-:Y:S06]  /*2a800*/  BRA `(.L_x_2198) ;  /* 0xffffffcc00c07947 */ /* 0x000fec000383ffff */
.L_x_2100:
[----:B------:R-:W-:Y:S01]  /*2a810*/  BSSY B0, `(.L_x_2199) ;  /* 0x0000008000007945 */ /* 0x000fe20003800000 */
[----:B-----5:R-:W-:Y:S01]  /*2a820*/  IMAD.MOV.U32 R13, RZ, RZ, R3 ;  /* 0x000000ffff0d7224 */ /* 0x020fe200078e0003 */
[----:B0-----:R-:W-:Y:S01]  /*2a830*/  MOV R11, RZ ;  /* 0x000000ff000b7202 */ /* 0x001fe20000000f00 */
[----:B------:R-:W-:Y:S02]  /*2a840*/  IMAD.MOV.U32 R12, RZ, RZ, 0x1 ;  /* 0x00000001ff0c7424 */ /* 0x000fe400078e00ff */
[----:B------:R-:W-:-:S07]  /*2a850*/  IMAD.MOV.U32 R15, RZ, RZ, -0x1 ;  /* 0xffffffffff0f7424 */ /* 0x000fce00078e00ff */
[----:B-1----:R-:W-:Y:S05]  /*2a860*/  WARPSYNC.COLLECTIVE R15, `(.L_x_2200) ;  /* 0x000000000f087348 */ /* 0x002fea0003c00000 */
[----:B------:R0:W2:Y:S02]  /*2a870*/  SHFL.UP P6, R14, R13, R12, R11 ;  /* 0x0400000c0d0e7389 */ /* 0x0000a400000c000b */
[----:B012---:R-:W-:Y:S01]  /*2a880*/  ENDCOLLECTIVE ;  /* 0x000000000000791b */ /* 0x007fe20003800000 */
.L_x_2200:
[----:B------:R-:W-:Y:S05]  /*2a890*/  BSYNC B0 ;  /* 0x0000000000007941 */ /* 0x000fea0003800000 */
.L_x_2199:
[----:B------:R-:W-:Y:S01]  /*2a8a0*/  SEL R2, R14, RZ, P1 ;  /* 0x000000ff0e027207 */ /* 0x000fe20000800000 */
[----:B------:R-:W-:Y:S01]  /*2a8b0*/  IMAD.MOV.U32 R12, RZ, RZ, 0x2 ;  /* 0x00000002ff0c7424 */ /* 0x000fe200078e00ff */
[----:B------:R-:W-:Y:S01]  /*2a8c0*/  MOV R15, 0xffffffff ;  /* 0xffffffff000f7802 */ /* 0x000fe20000000f00 */
[----:B------:R-:W-:Y:S02]  /*2a8d0*/  IMAD.MOV.U32 R11, RZ, RZ, RZ ;  /* 0x000000ffff0b7224 */ /* 0x000fe400078e00ff */
[----:B------:R-:W-:-:S04]  /*2a8e0*/  IMAD.IADD R2, R3, 0x1, R2 ;  /* 0x0000000103027824 */ /* 0x000fc800078e0202 */
[----:B------:R-:W-:-:S07]  /*2a8f0*/  IMAD.MOV.U32 R13, RZ, RZ, R2 ;  /* 0x000000ffff0d7224 */ /* 0x000fce00078e0002 */
[----:B------:R-:W-:Y:S05]  /*2a900*/  WARPSYNC.COLLECTIVE R15, `(.L_x_2201) ;  /* 0x000000000f087348 */ /* 0x000fea0003c00000 */
[----:B------:R0:W1:Y:S02]  /*2a910*/  SHFL.UP P6, R14, R13, R12, R11 ;  /* 0x0400000c0d0e7389 */ /* 0x00006400000c000b */
[----:B01----:R-:W-:Y:S01]  /*2a920*/  ENDCOLLECTIVE ;  /* 0x000000000000791b */ /* 0x003fe20003800000 */
.L_x_2201:
        /* <DEDUP_REMOVED lines=8> */
.L_x_2202:
        /* <DEDUP_REMOVED lines=8> */
.L_x_2203:
[----:B------:R-:W-:Y:S01]  /*2aa30*/  MOV R12, 0x10 ;  /* 0x00000010000c7802 */ /* 0x000fe20000000f00 */
[----:B------:R-:W-:-:S05]  /*2aa40*/  IMAD.MOV.U32 R4, RZ, RZ, R14 ;  /* 0x000000ffff047224 */ /* 0x000fca00078e000e */
[----:B------:R-:W-:-:S05]  /*2aa50*/  SEL R4, R4, RZ, P4 ;  /* 0x000000ff04047207 */ /* 0x000fca0002000000 */
[----:B------:R-:W-:-:S04]  /*2aa60*/  IMAD.IADD R2, R2, 0x1, R4 ;  /* 0x0000000102027824 */ /* 0x000fc800078e0204 */
[----:B------:R-:W-:-:S07]  /*2aa70*/  IMAD.MOV.U32 R13, RZ, RZ, R2 ;  /* 0x000000ffff0d7224 */ /* 0x000fce00078e0002 */
[----:B------:R-:W-:Y:S05]  /*2aa80*/  WARPSYNC.COLLECTIVE R15, `(.L_x_2204) ;  /* 0x000000000f087348 */ /* 0x000fea0003c00000 */
[----:B------:R0:W1:Y:S02]  /*2aa90*/  SHFL.UP P6, R14, R13, R12, R11 ;  /* 0x0400000c0d0e7389 */ /* 0x00006400000c000b */
[----:B01----:R-:W-:Y:S01]  /*2aaa0*/  ENDCOLLECTIVE ;  /* 0x000000000000791b */ /* 0x003fe20003800000 */
.L_x_2204:
        /* <DEDUP_REMOVED lines=9> */
.L_x_2205:
[----:B------:R-:W-:Y:S01]  /*2ab40*/  MOV R16, R14 ;  /* 0x0000000e00107202 */ /* 0x000fe20000000f00 */
[----:B------:R-:W-:Y:S06]  /*2ab50*/  BRA `(.L_x_2206) ;  /* 0xffffffcc008c7947 */ /* 0x000fec000383ffff */
.L_x_2102:
[----:B------:R-:W-:Y:S01]  /*2ab60*/  BSSY B0, `(.L_x_2207) ;  /* 0x0000006000007945 */ /* 0x000fe20003800000 */
[----:B------:R-:W-:Y:S01]  /*2ab70*/  PLOP3.LUT P6, PT, P6, PT, PT, 0x8, 0x0 ;  /* 0x000000000000781c */ /* 0x000fe200037ce170 */
[----:B------:R-:W-:-:S12]  /*2ab80*/  IMAD.MOV.U32 R15, RZ, RZ, -0x1 ;  /* 0xffffffffff0f7424 */ /* 0x000fd800078e00ff */
[----:B01----:R-:W-:Y:S05]  /*2ab90*/  WARPSYNC.COLLECTIVE R15, `(.L_x_2208) ;  /* 0x000000000f087348 */ /* 0x003fea0003c00000 */
[----:B------:R-:W-:Y:S01]  /*2aba0*/  VOTE.ANY R14, PT, P6 ;  /* 0x00000000000e7806 */ /* 0x000fe200030e0100 */
[----:B01----:R-:W-:Y:S06]  /*2abb0*/  ENDCOLLECTIVE ;  /* 0x000000000000791b */ /* 0x003fec0003800000 */
.L_x_2208:
[----:B------:R-:W-:Y:S05]  /*2abc0*/  BSYNC B0 ;  /* 0x0000000000007941 */ /* 0x000fea0003800000 */
.L_x_2207:
[----:B------:R-:W-:Y:S01]  /*2abd0*/  IMAD.MOV.U32 R5, RZ, RZ, R14 ;  /* 0x000000ffff057224 */ /* 0x000fe200078e000e */
[----:B------:R-:W-:Y:S01]  /*2abe0*/  MOV R15, 0xffffffff ;  /* 0xffffffff000f7802 */ /* 0x000fe20000000f00 */
[----:B------:R-:W-:Y:S02]  /*2abf0*/  IMAD.MOV.U32 R13, RZ, RZ, R3 ;  /* 0x000000ffff0d7224 */ /* 0x000fe400078e0003 */
[----:B------:R-:W0:Y:S01]  /*2ac00*/  POPC R6, R5 ;  /* 0x0000000500067309 */ /* 0x000e220000000000 */
[----:B------:R-:W-:Y:S02]  /*2ac10*/  IMAD.MOV.U32 R11, RZ, RZ, 0x1f ;  /* 0x0000001fff0b7424 */ /* 0x000fe400078e00ff */
[----:B0-----:R-:W-:-:S07]  /*2ac20*/  IMAD.MOV.U32 R12, RZ, RZ, R6 ;  /* 0x000000ffff0c7224 */ /* 0x001fce00078e0006 */
[----:B------:R-:W-:Y:S05]  /*2ac30*/  WARPSYNC.COLLECTIVE R15, `(.L_x_2209) ;  /* 0x000000000f087348 */ /* 0x000fea0003c00000 */
[----:B------:R0:W1:Y:S02]  /*2ac40*/  SHFL.IDX P6, R14, R13, R12, R11 ;  /* 0x0000000c0d0e7389 */ /* 0x00006400000c000b */
[----:B01----:R-:W-:Y:S01]  /*2ac50*/  ENDCOLLECTIVE ;  /* 0x000000000000791b */ /* 0x003fe20003800000 */
.L_x_2209:
[----:B------:R-:W-:Y:S01]  /*2ac60*/  IMAD.MOV.U32 R17, RZ, RZ, R14 ;  /* 0x000000ffff117224 */ /* 0x000fe200078e000e */
[----:B------:R-:W-:Y:S06]  /*2ac70*/  BRA `(.L_x_2210) ;  /* 0xffffffcc007c7947 */ /* 0x000fec000383ffff */
.L_x_2104:
[----:B------:R-:W-:Y:S01]  /*2ac80*/  BSSY B0, `(.L_x_2211) ;  /* 0x0000007000007945 */ /* 0x000fe20003800000 */
[----:B------:R-:W-:Y:S02]  /*2ac90*/  IMAD.MOV.U32 R13, RZ, RZ, R2 ;  /* 0x000000ffff0d7224 */ /* 0x000fe400078e0002 */
[----:B------:R-:W-:Y:S02]  /*2aca0*/  IMAD.MOV.U32 R11, RZ, RZ, 0x1f ;  /* 0x0000001fff0b7424 */ /* 0x000fe400078e00ff */
[----:B------:R-:W-:-:S07]  /*2acb0*/  IMAD.MOV.U32 R15, RZ, RZ, -0x1 ;  /* 0xffffffffff0f7424 */ /* 0x000fce00078e00ff */
[----:B-123--:R-:W-:Y:S05]  /*2acc0*/  WARPSYNC.COLLECTIVE R15, `(.L_x_2212) ;  /* 0x000000000f087348 */ /* 0x00efea0003c00000 */
[----:B------:R0:W4:Y:S02]  /*2acd0*/  SHFL.IDX P6, R14, R13, R12, R11 ;  /* 0x0000000c0d0e7389 */ /* 0x00012400000c000b */
[----:B01234-:R-:W-:Y:S01]  /*2ace0*/  ENDCOLLECTIVE ;  /* 0x000000000000791b */ /* 0x01ffe20003800000 */
.L_x_2212:
[----:B------:R-:W-:Y:S05]  /*2acf0*/  BSYNC B0 ;  /* 0x0000000000007941 */ /* 0x000fea0003800000 */
.L_x_2211:
[----:B------:R-:W-:Y:S01]  /*2ad00*/  IMAD.MOV.U32 R2, RZ, RZ, R14 ;  /* 0x000000ffff027224 */ /* 0x000fe200078e000e */
[----:B------:R-:W-:Y:S06]  /*2ad10*/  BRA `(.L_x_2213) ;  /* 0xffffffcc00707947 */ /* 0x000fec000383ffff */
.L_x_2108:
[----:B0-----:R0:W1:Y:S02]  /*2ad20*/  SYNCS.PHASECHK.TRANS64.TRYWAIT P0, [R0+URZ+0x2a820], R3 ;  /* 0x02a82003000075a7 */ /* 0x001064000800017f */
[----:B-1----:R-:W-:Y:S05]  /*2ad30*/  @!P0 NANOSLEEP.SYNCS 0x989680 ;  /* 0x009896800000895d */ /* 0x002fea0003900000 */
[----:B------:R-:W1:Y:S02]  /*2ad40*/  @!P0 SYNCS.PHASECHK.TRANS64 P0, [R0+URZ+0x2a820], R3 ;  /* 0x02a82003000085a7 */ /* 0x000e64000800007f */
[----:B-1----:R-:W-:Y:S05]  /*2ad50*/  @!P0 BRA `(.L_x_2108) ;  /* 0xfffffffc00f08947 */ /* 0x002fea000383ffff */
[----:B------:R-:W-:Y:S05]  /*2ad60*/  BRA `(.L_x_2214) ;  /* 0xffffffd000f87947 */ /* 0x000fea000383ffff */
.L_x_2109:
[----:B------:R-:W1:Y:S01]  /*2ad70*/  S2R R2, SR_TID.X ;  /* 0x0000000000027919 */ /* 0x000e620000002100 */
[----:B------:R-:W-:Y:S01]  /*2ad80*/  BSSY B0, `(.L_x_2215) ;  /* 0x000000a000007945 */ /* 0x000fe20003800000 */
[----:B------:R-:W-:Y:S02]  /*2ad90*/  IMAD.MOV.U32 R12, RZ, RZ, RZ ;  /* 0x000000ffff0c7224 */ /* 0x000fe400078e00ff */
[----:B------:R-:W-:Y:S02]  /*2ada0*/  IMAD.MOV.U32 R11, RZ, RZ, 0x1f ;  /* 0x0000001fff0b7424 */ /* 0x000fe400078e00ff */
[----:B------:R-:W-:Y:S01]  /*2adb0*/  IMAD.MOV.U32 R15, RZ, RZ, -0x1 ;  /* 0xffffffffff0f7424 */ /* 0x000fe200078e00ff */
[----:B-1----:R-:W-:-:S04]  /*2adc0*/  SHF.R.U32.HI R2, RZ, 0x5, R2 ;  /* 0x00000005ff027819 */ /* 0x002fc80000011602 */
[----:B------:R-:W-:-:S04]  /*2add0*/  LOP3.LUT R2, R2, 0x3, RZ, 0xc0, !PT ;  /* 0x0000000302027812 */ /* 0x000fc800078ec0ff */
[----:B------:R-:W-:-:S07]  /*2ade0*/  MOV R13, R2 ;  /* 0x00000002000d7202 */ /* 0x000fce0000000f00 */
[----:B0-----:R-:W-:Y:S05]  /*2adf0*/  WARPSYNC.COLLECTIVE R15, `(.L_x_2216) ;  /* 0x000000000f087348 */ /* 0x001fea0003c00000 */
[----:B------:R1:W2:Y:S02]  /*2ae00*/  SHFL.IDX P6, R14, R13, R12, R11 ;  /* 0x0000000c0d0e7389 */ /* 0x0002a400000c000b */
[----:B012---:R-:W-:Y:S01]  /*2ae10*/  ENDCOLLECTIVE ;  /* 0x000000000000791b */ /* 0x007fe20003800000 */
.L_x_2216:
[----:B------:R-:W-:Y:S05]  /*2ae20*/  BSYNC B0 ;  /* 0x0000000000007941 */ /* 0x000fea0003800000 */
.L_x_2215:
[----:B------:R-:W-:Y:S05]  /*2ae30*/  BRA `(.L_x_2217) ;  /* 0xffffffd000e07947 */ /* 0x000fea000383ffff */
.L_x_2110:
[----:B------:R-:W-:Y:S01]  /*2ae40*/  BSSY B0, `(.L_x_2218) ;  /* 0x0000006000007945 */ /* 0x000fe20003800000 */
[----:B------:R-:W-:-:S07]  /*2ae50*/  IMAD.MOV.U32 R15, RZ, RZ, -0x1 ;  /* 0xffffffffff0f7424 */ /* 0x000fce00078e00ff */
[----:B01----:R-:W-:Y:S05]  /*2ae60*/  WARPSYNC.COLLECTIVE R15, `(.L_x_2219) ;  /* 0x000000000f0c7348 */ /* 0x003fea0003c00000 */
[----:B------:R-:W-:Y:S02]  /*2ae70*/  ELECT P6, UR62, PT ;  /* 0x00000000003e782f */ /* 0x000fe400038c0000 */
[----:B------:R-:W-:Y:S01]  /*2ae80*/  MOV R14, UR62 ;  /* 0x0000003e000e7c02 */ /* 0x000fe20008000f00 */
[----:B01----:R-:W-:Y:S10]  /*2ae90*/  ENDCOLLECTIVE ;  /* 0x000000000000791b */ /* 0x003ff40003800000 */
.L_x_2219:
[----:B------:R-:W-:Y:S05]  /*2aea0*/  BSYNC B0 ;  /* 0x0000000000007941 */ /* 0x000fea0003800000 */
.L_x_2218:
[----:B------:R-:W-:Y:S05]  /*2aeb0*/  BRA `(.L_x_2220) ;  /* 0xffffffd000d47947 */ /* 0x000fea000383ffff */
.L_x_2112:
[----:B0-----:R0:W1:Y:S02]  /*2aec0*/  SYNCS.PHASECHK.TRANS64.TRYWAIT P0, [R6+URZ], R5 ;  /* 0x00000005060075a7 */ /* 0x001064000800017f */
[----:B-1----:R-:W-:Y:S05]  /*2aed0*/  @!P0 NANOSLEEP.SYNCS 0x989680 ;  /* 0x009896800000895d */ /* 0x002fea0003900000 */
[----:B------:R-:W1:Y:S02]  /*2aee0*/  @!P0 SYNCS.PHASECHK.TRANS64 P0, [R6+URZ], R5 ;  /* 0x00000005060085a7 */ /* 0x000e64000800007f */
[----:B-1----:R-:W-:Y:S05]  /*2aef0*/  @!P0 BRA `(.L_x_2112) ;  /* 0xfffffffc00f08947 */ /* 0x002fea000383ffff */
[----:B------:R-:W-:Y:S05]  /*2af00*/  BRA `(.L_x_2221) ;  /* 0xffffffd400107947 */ /* 0x000fea000383ffff */
.L_x_2113:
[----:B-1----:R1:W2:Y:S02]  /*2af10*/  SYNCS.PHASECHK.TRANS64.TRYWAIT P0, [R7+URZ], R2 ;  /* 0x00000002070075a7 */ /* 0x0022a4000800017f */
[----:B--2---:R-:W-:Y:S05]  /*2af20*/  @!P0 NANOSLEEP.SYNCS 0x989680 ;  /* 0x009896800000895d */ /* 0x004fea0003900000 */
[----:B------:R-:W2:Y:S02]  /*2af30*/  @!P0 SYNCS.PHASECHK.TRANS64 P0, [R7+URZ], R2 ;  /* 0x00000002070085a7 */ /* 0x000ea4000800007f */
[----:B--2---:R-:W-:Y:S05]  /*2af40*/  @!P0 BRA `(.L_x_2113) ;  /* 0xfffffffc00f08947 */ /* 0x004fea000383ffff */
[----:B------:R-:W-:Y:S05]  /*2af50*/  BRA `(.L_x_2222) ;  /* 0xffffffd400047947 */ /* 0x000fea000383ffff */
.L_x_2115:
[----:B--2---:R2:W3:Y:S02]  /*2af60*/  SYNCS.PHASECHK.TRANS64.TRYWAIT P0, [R4+URZ], R5 ;  /* 0x00000005040075a7 */ /* 0x0044e4000800017f */
[----:B---3--:R-:W-:Y:S05]  /*2af70*/  @!P0 NANOSLEEP.SYNCS 0x989680 ;  /* 0x009896800000895d */ /* 0x008fea0003900000 */
[----:B------:R-:W3:Y:S02]  /*2af80*/  @!P0 SYNCS.PHASECHK.TRANS64 P0, [R4+URZ], R5 ;  /* 0x00000005040085a7 */ /* 0x000ee4000800007f */
[----:B---3--:R-:W-:Y:S05]  /*2af90*/  @!P0 BRA `(.L_x_2115) ;  /* 0xfffffffc00f08947 */ /* 0x008fea000383ffff */
[----:B------:R-:W-:Y:S05]  /*2afa0*/  BRA `(.L_x_2223) ;  /* 0xffffffd4000c7947 */ /* 0x000fea000383ffff */
.L_x_2224:
        /* <DEDUP_REMOVED lines=13> */
.L_x_3199:


//--------------------- .text._ZN7cutlass13device_kernelIN5flash11enable_sm90INS1_16FlashAttnFwdSm90INS1_25CollectiveMainloopFwdSm90ILi2EN4cute5tupleIJNS5_1CILi1EEES8_S8_EEENS6_IJNS7_ILi128EEESA_NS7_ILi192EEEEEELi128ENS_6half_tEfNS_4arch4Sm90ELb1ELb0ELb0ELb0ELb0ELb0ELb0ELb1ELb1ELb1ELb0ELb0EEENS1_21CollectiveEpilogueFwdINS6_IJSA_SA_SA_EEES9_SD_SF_Li256ELb0ELb1ELb0ELb0EEENS1_30DynamicPersistentTileSchedulerILi256ELi128ELb0ELb1ELb1EEEEEEEEEvNT_6ParamsE --------------------------
	.section	.text._ZN7cutlass13device_kernelIN5flash11enable_sm90INS1_16FlashAttnFwdSm90INS1_25CollectiveMainloopFwdSm90ILi2EN4cute5tupleIJNS5_1CILi1EEES8_S8_EEENS6_IJNS7_ILi128EEESA_NS7_ILi192EEEEEELi128ENS_6half_tEfNS_4arch4Sm90ELb1ELb0ELb0ELb0ELb0ELb0ELb0ELb1ELb1ELb1ELb0ELb0EEENS1_21CollectiveEpilogueFwdINS6_IJSA_SA_SA_EEES9_SD_SF_Li256ELb0ELb1ELb0ELb0EEENS1_30DynamicPersistentTileSchedulerILi256ELi128ELb0ELb1ELb1EEEEEEEEEvNT_6ParamsE,"ax",@progbits
	.align	128
.text._ZN7cutlass13device_kernelIN5flash11enable_sm90INS1_16FlashAttnFwdSm90INS1_25CollectiveMainloopFwdSm90ILi2EN4cute5tupleIJNS5_1CILi1EEES8_S8_EEENS6_IJNS7_ILi128EEESA_NS7_ILi192EEEEEELi128ENS_6half_tEfNS_4arch4Sm90ELb1ELb0ELb0ELb0ELb0ELb0ELb0ELb1ELb1ELb1ELb0ELb0EEENS1_21CollectiveEpilogueFwdINS6_IJSA_SA_SA_EEES9_SD_SF_Li256ELb0ELb1ELb0ELb0EEENS1_30DynamicPersistentTileSchedulerILi256ELi128ELb0ELb1ELb1EEEEEEEEEvNT_6ParamsE:
        .type           _ZN7cutlass13device_kernelIN5flash11enable_sm90INS1_16FlashAttnFwdSm90INS1_25CollectiveMainloopFwdSm90ILi2EN4cute5tupleIJNS5_1CILi1EEES8_S8_EEENS6_IJNS7_ILi128EEESA_NS7_ILi192EEEEEELi128ENS_6half_tEfNS_4arch4Sm90ELb1ELb0ELb0ELb0ELb0ELb0ELb0ELb1ELb1ELb1ELb0ELb0EEENS1_21CollectiveEpilogueFwdINS6_IJSA_SA_SA_EEES9_SD_SF_Li256ELb0ELb1ELb0ELb0EEENS1_30DynamicPersistentTileSchedulerILi256ELi128ELb0ELb1ELb1EEEEEEEEEvNT_6ParamsE,@function
        .size           _ZN7cutlass13device_kernelIN5flash11enable_sm90INS1_16FlashAttnFwdSm90INS1_25CollectiveMainloopFwdSm90ILi2EN4cute5tupleIJNS5_1CILi1EEES8_S8_EEENS6_IJNS7_ILi128EEESA_NS7_ILi192EEEEEELi128ENS_6half_tEfNS_4arch4Sm90ELb1ELb0ELb0ELb0ELb0ELb0ELb0ELb1ELb1ELb1ELb0ELb0EEENS1_21CollectiveEpilogueFwdINS6_IJSA_SA_SA_EEES9_SD_SF_Li256ELb0ELb1ELb0ELb0EEENS1_30DynamicPersistentTileSchedulerILi256ELi128ELb0ELb1ELb1EEEEEEEEEvNT_6ParamsE,(.L_x_3200 - _ZN7cutlass13device_kernelIN5flash11enable_sm90INS1_16FlashAttnFwdSm90INS1_25CollectiveMainloopFwdSm90ILi2EN4cute5tupleIJNS5_1CILi1EEES8_S8_EEENS6_IJNS7_ILi128EEESA_NS7_ILi192EEEEEELi128ENS_6half_tEfNS_4arch4Sm90ELb1ELb0ELb0ELb0ELb0ELb0ELb0ELb1ELb1ELb1ELb0ELb0EEENS1_21CollectiveEpilogueFwdINS6_IJSA_SA_SA_EEES9_SD_SF_Li256ELb0ELb1ELb0ELb0EEENS1_30DynamicPersistentTileSchedulerILi256ELi128ELb0ELb1ELb1EEEEEEEEEvNT_6ParamsE)
        .other          _ZN7cutlass13device_kernelIN5flash11enable_sm90INS1_16FlashAttnFwdSm90INS1_25CollectiveMainloopFwdSm90ILi2EN4cute5tupleIJNS5_1CILi1EEES8_S8_EEENS6_IJNS7_ILi128EEESA_NS7_ILi192EEEEEELi128ENS_6half_tEfNS_4arch4Sm90ELb1ELb0ELb0ELb0ELb0ELb0ELb0ELb1ELb1ELb1ELb0ELb0EEENS1_21CollectiveEpilogueFwdINS6_IJSA_SA_SA_EEES9_SD_SF_Li256ELb0ELb1ELb0ELb0EEENS1_30DynamicPersistentTileSchedulerILi256ELi128ELb0ELb1ELb1EEEEEEEEEvNT_6ParamsE,@"STO_CUDA_ENTRY STV_DEFAULT"
_ZN7cutlass13device_kernelIN5flash11enable_sm90INS1_16FlashAttnFwdSm90INS1_25CollectiveMainloopFwdSm90ILi2EN4cute5tupleIJNS5_1CILi1EEES8_S8_EEENS6_IJNS7_ILi128EEESA_NS7_ILi192EEEEEELi128ENS_6half_tEfNS_4arch4Sm90ELb1ELb0ELb0ELb0ELb0ELb0ELb0ELb1ELb1ELb1ELb0ELb0EEENS1_21CollectiveEpilogueFwdINS6_IJSA_SA_SA_EEES9_SD_SF_Li256ELb0ELb1ELb0ELb0EEENS1_30DynamicPersistentTileSchedulerILi256ELi128ELb0ELb1ELb1EEEEEEEEEvNT_6ParamsE:
        /* <DEDUP_REMOVED lines=18> */
.L_x_2226:
[----:B------:R-:W-:Y:S05]  /*0120*/  BSYNC B0 ;  /* 0x0000000000007941 */ /* 0x000fea0003800000 */
.L_x_2225:
        /* <DEDUP_REMOVED lines=41> */
.L_x_2227:
        /* <DEDUP_REMOVED lines=22> */
.L_x_2228:
        /* <DEDUP_REMOVED lines=18> */
.L_x_2229:
        /* <DEDUP_REMOVED lines=22> */
.L_x_2230:
        /* <DEDUP_REMOVED lines=22> */
.L_x_2231:
        /* <DEDUP_REMOVED lines=8> */
.L_x_2233:
        /* <DEDUP_REMOVED lines=11> */
[----:B------:R-:W-:Y:S01]  /*0a30*/  UMOV UR37, URZ ;  /* 0x0000003f00257c82 */ /* 0x000fe20008000000 */
[----:B------:R-:W-:Y:S01]  /*0a40*/  UMOV UR36, URZ ;  /* 0x0000003f00247c82 */ /* 0x000fe20008000000 */
[----:B0-----:R-:W0:Y:S02]  /*0a50*/  S2R R2, SR_TID.X ;  /* 0x0000000000027919 */ /* 0x001e240000002100 */
[----:B0-----:R-:W-:Y:S01]  /*0a60*/  VIADD R194, R2, 0xffffff80 ;  /* 0xffffff8002c27836 */ /* 0x001fe20000000000 */
[----:B--2---:R-:W-:-:S04]  /*0a70*/  R2UR UR5, R3 ;  /* 0x00000000030572ca */ /* 0x004fc800000e0000 */
[----:B------:R-:W-:-:S04]  /*0a80*/  SHF.R.S32.HI R3, RZ, 0x1f, R194 ;  /* 0x0000001fff037819 */ /* 0x000fc800000114c2 */
[CC--:B------:R-:W-:Y:S02]  /*0a90*/  LEA.HI R5, R3.reuse, R194.reuse, RZ, 0x7 ;  /* 0x000000c203057211 */ /* 0x0c0fe400078f38ff */
[-C--:B------:R-:W-:Y:S02]  /*0aa0*/  LEA.HI R2, R3, R194.reuse, RZ, 0x5 ;  /* 0x000000c203027211 */ /* 0x080fe400078f28ff */
[----:B------:R-:W-:Y:S02]  /*0ab0*/  LOP3.LUT R187, R5, 0xffffff80, RZ, 0xc0, !PT ;  /* 0xffffff8005bb7812 */ /* 0x000fe400078ec0ff */
[----:B------:R-:W-:Y:S01]  /*0ac0*/  LEA.HI R0, R3, R194, RZ, 0x4 ;  /* 0x000000c203007211 */ /* 0x000fe200078f20ff */
[----:B------:R-:W-:Y:S01]  /*0ad0*/  IMAD.SHL.U32 R2, R2, 0x20, RZ ;  /* 0x0000002002027824 */ /* 0x000fe200078e00ff */
[----:B------:R-:W-:Y:S01]  /*0ae0*/  SHF.R.S32.HI R188, RZ, 0x7, R5 ;  /* 0x00000007ffbc7819 */ /* 0x000fe20000011405 */
[----:B------:R-:W-:Y:S01]  /*0af0*/  IMAD.IADD R187, R194, 0x1, -R187 ;  /* 0x00000001c2bb7824 */ /* 0x000fe200078e0abb */
[----:B------:R-:W-:Y:S01]  /*0b00*/  SHF.R.S32.HI R9, RZ, 0x4, R0 ;  /* 0x00000004ff097819 */ /* 0x000fe20000011400 */
[----:B------:R-:W-:Y:S01]  /*0b10*/  ULOP3.LUT UR6, UR5, 0x1, URZ, 0xfc, !UPT ;  /* 0x0000000105067892 */ /* 0x000fe2000f8efc3f */
[----:B------:R-:W-:-:S02]  /*0b20*/  LOP3.LUT R7, R0, 0x3fffff0, RZ, 0xc0, !PT ;  /* 0x03fffff000077812 */ /* 0x000fc400078ec0ff */
[----:B------:R-:W-:Y:S01]  /*0b30*/  SHF.R.S32.HI R4, RZ, 0x1f, R187 ;  /* 0x0000001fff047819 */ /* 0x000fe200000114bb */
[----:B------:R-:W-:Y:S01]  /*0b40*/  UMOV UR5, URZ ;  /* 0x0000003f00057c82 */ /* 0x000fe20008000000 */
[----:B------:R-:W-:Y:S01]  /*0b50*/  LOP3.LUT R2, R2, 0xfffffc00, RZ, 0xc0, !PT ;  /* 0xfffffc0002027812 */ /* 0x000fe200078ec0ff */
[----:B------:R-:W-:Y:S01]  /*0b60*/  IMAD.IADD R7, R194, 0x1, -R7 ;  /* 0x00000001c2077824 */ /* 0x000fe200078e0a07 */
[----:B------:R-:W-:Y:S01]  /*0b70*/  LEA.HI R0, R0, R9, RZ, 0x1 ;  /* 0x0000000900007211 */ /* 0x000fe200078f08ff */
[----:B------:R-:W-:Y:S01]  /*0b80*/  IMAD.U32 R191, RZ, RZ, UR6 ;  /* 0x00000006ffbf7e24 */ /* 0x000fe2000f8e00ff */
[----:B------:R-:W-:Y:S01]  /*0b90*/  LEA.HI R6, R4, R187, RZ, 0x2 ;  /* 0x000000bb04067211 */ /* 0x000fe200078f10ff */
[----:B------:R-:W-:Y:S01]  /*0ba0*/  IMAD R7, R7, 0x40, R2 ;  /* 0x0000004007077824 */ /* 0x000fe200078e0202 */
[----:B------:R-:W-:Y:S01]  /*0bb0*/  LOP3.LUT R0, R0, 0x1ffffffe, RZ, 0xc0, !PT ;  /* 0x1ffffffe00007812 */ /* 0x000fe200078ec0ff */
[----:B------:R-:W-:Y:S01]  /*0bc0*/  IMAD.U32 R186, RZ, RZ, UR5 ;  /* 0x00000005ffba7e24 */ /* 0x000fe2000f8e00ff */
[----:B------:R-:W-:-:S02]  /*0bd0*/  LEA.HI R2, R3, R194, RZ, 0x2 ;  /* 0x000000c203027211 */ /* 0x000fc400078f10ff */
[----:B------:R-:W-:Y:S01]  /*0be0*/  SHF.R.S32.HI R8, RZ, 0x2, R6 ;  /* 0x00000002ff087819 */ /* 0x000fe20000011406 */
[----:B------:R-:W-:Y:S01]  /*0bf0*/  IMAD.IADD R0, R9, 0x1, -R0 ;  /* 0x0000000109007824 */ /* 0x000fe200078e0a00 */
[----:B------:R-:W-:Y:S02]  /*0c00*/  SHF.R.S32.HI R11, RZ, 0x1f, R6 ;  /* 0x0000001fff0b7819 */ /* 0x000fe40000011406 */
[----:B------:R-:W-:Y:S01]  /*0c10*/  LOP3.LUT R9, R2, 0xfffffffc, RZ, 0xc0, !PT ;  /* 0xfffffffc02097812 */ /* 0x000fe200078ec0ff */
[----:B------:R-:W-:Y:S01]  /*0c20*/  IMAD R190, R0, 0x8, R7 ;  /* 0x0000000800be7824 */ /* 0x000fe200078e0207 */
[----:B------:R-:W-:Y:S02]  /*0c30*/  LEA.HI R3, R3, R194, RZ, 0x3 ;  /* 0x000000c203037211 */ /* 0x000fe400078f18ff */
[----:B------:R-:W-:Y:S01]  /*0c40*/  LEA.HI R11, R11, R8, RZ, 0x3 ;  /* 0x000000080b0b7211 */ /* 0x000fe200078f18ff */
[----:B------:R-:W-:Y:S01]  /*0c50*/  IMAD.IADD R9, R194, 0x1, -R9 ;  /* 0x00000001c2097824 */ /* 0x000fe200078e0a09 */
[----:B------:R-:W-:-:S02]  /*0c60*/  LEA.HI R0, R5, R188, RZ, 0x1 ;  /* 0x000000bc05007211 */ /* 0x000fc400078f08ff */
[----:B------:R-:W-:Y:S02]  /*0c70*/  LOP3.LUT R5, R3, 0xfffffff8, RZ, 0xc0, !PT ;  /* 0xfffffff803057812 */ /* 0x000fe400078ec0ff */
[----:B------:R-:W-:Y:S02]  /*0c80*/  LOP3.LUT R11, R11, 0xfffffff8, RZ, 0xc0, !PT ;  /* 0xfffffff80b0b7812 */ /* 0x000fe400078ec0ff */
[----:B------:R-:W-:Y:S01]  /*0c90*/  LEA.HI R4, R4, R187, RZ, 0x5 ;  /* 0x000000bb04047211 */ /* 0x000fe200078f28ff */
[----:B------:R-:W-:Y:S01]  /*0ca0*/  IMAD.IADD R22, R194, 0x1, -R5 ;  /* 0x00000001c2167824 */ /* 0x000fe200078e0a05 */
[----:B------:R-:W-:Y:S01]  /*0cb0*/  LEA.HI R2, R9, R9, RZ, 0x1 ;  /* 0x0000000909027211 */ /* 0x000fe200078f08ff */
[----:B------:R-:W-:Y:S01]  /*0cc0*/  IMAD.IADD R11, R8, 0x1, -R11 ;  /* 0x00000001080b7824 */ /* 0x000fe200078e0a0b */
[----:B------:R-:W-:Y:S01]  /*0cd0*/  SHF.R.S32.HI R4, RZ, 0x5, R4 ;  /* 0x00000005ff047819 */ /* 0x000fe20000011404 */
[----:B------:R-:W-:Y:S01]  /*0ce0*/  IMAD.SHL.U32 R16, R22, 0x8, RZ ;  /* 0x0000000816107824 */ /* 0x000fe200078e00ff */
[----:B------:R-:W-:-:S02]  /*0cf0*/  LOP3.LUT R7, R0, 0x3fffffe, RZ, 0xc0, !PT ;  /* 0x03fffffe00077812 */ /* 0x000fc400078ec0ff */
[----:B------:R-:W-:Y:S01]  /*0d00*/  LOP3.LUT R2, R2, 0x1ffffffe, RZ, 0xc0, !PT ;  /* 0x1ffffffe02027812 */ /* 0x000fe200078ec0ff */
[----:B------:R-:W-:Y:S01]  /*0d10*/  IMAD R4, R4, 0x10, R11 ;  /* 0x0000001004047824 */ /* 0x000fe200078e020b */
[----:B------:R-:W-:Y:S01]  /*0d20*/  LOP3.LUT R6, R6, 0x7ffffffc, RZ, 0xc0, !PT ;  /* 0x7ffffffc06067812 */ /* 0x000fe200078ec0ff */
[----:B------:R-:W-:Y:S01]  /*0d30*/  IMAD.IADD R7, R188, 0x1, -R7 ;  /* 0x00000001bc077824 */ /* 0x000fe200078e0a07 */
[----:B------:R-:W-:Y:S01]  /*0d40*/  SHF.R.S32.HI R185, RZ, 0x3, R3 ;  /* 0x00000003ffb97819 */ /* 0x000fe20000011403 */
[----:B------:R-:W-:Y:S01]  /*0d50*/  VIADD R19, R16, 0x40 ;  /* 0x0000004010137836 */ /* 0x000fe20000000000 */
[----:B------:R-:W-:Y:S01]  /*0d60*/  SHF.R.S32.HI R193, RZ, 0x1f, R16 ;  /* 0x0000001fffc17819 */ /* 0x000fe20000011410 */
[----:B------:R-:W-:Y:S02]  /*0d70*/  IMAD.IADD R2, R9, 0x1, -R2 ;  /* 0x0000000109027824 */ /* 0x000fe400078e0a02 */
[----:B------:R-:W-:Y:S01]  /*0d80*/  IMAD R189, R7, 0x40, R4 ;  /* 0x0000004007bd7824 */ /* 0x000fe200078e0204 */
[----:B------:R-:W-:Y:S01]  /*0d90*/  SHF.R.S32.HI R192, RZ, 0x1f, R19 ;  /* 0x0000001fffc07819 */ /* 0x000fe20000011413 */
[----:B------:R-:W-:-:S02]  /*0da0*/  IMAD.IADD R17, R187, 0x1, -R6 ;  /* 0x00000001bb117824 */ /* 0x000fc400078e0a06 */
[----:B------:R-:W-:-:S07]  /*0db0*/  IMAD R18, R2, 0x8, R189 ;  /* 0x0000000802127824 */ /* 0x000fce00078e02bd */
.L_x_2284:
[----:B------:R-:W-:Y:S01]  /*0dc0*/  ULDC UR5, c[0x0][0xc60] ;  /* 0x0003180000057ab9 */ /* 0x000fe20000000800 */
[----:B------:R-:W-:Y:S01]  /*0dd0*/  UMOV UR8, UR4 ;  /* 0x0000000400087c82 */ /* 0x000fe20008000000 */
[----:B------:R-:W-:-:S11]  /*0de0*/  UISETP.NE.AND UP0, UPT, UR5, 0x1, UPT ;  /* 0x000000010500788c */ /* 0x000fd6000bf05270 */
[----:B------:R-:W-:Y:S01]  /*0df0*/  @UP0 ULDC UR6, c[0x0][0xc64] ;  /* 0x0003190000060ab9 */ /* 0x000fe20000000800 */
[----:B------:R-:W-:Y:S01]  /*0e00*/  @UP0 ULDC UR9, c[0x0][0xc68] ;  /* 0x00031a0000090ab9 */ /* 0x000fe20000000800 */
[----:B------:R-:W-:-:S04]  /*0e10*/  UIMAD.WIDE.U32 UR6, UR4, UR6, URZ ;  /* 0x00000006040672a5 */ /* 0x000fc8000f8e003f */
[----:B------:R-:W-:-:S03]  /*0e20*/  @UP0 USHF.R.U32.HI UR8, URZ, UR9, UR7 ;  /* 0x000000093f080299 */ /* 0x000fc60008011607 */
[----:B------:R-:W-:Y:S02]  /*0e30*/  ULDC UR6, c[0x0][0xc78] ;  /* 0x00031e0000067ab9 */ /* 0x000fe40000000800 */
[----:B------:R-:W-:Y:S02]  /*0e40*/  UISETP.GE.AND UP0, UPT, UR8, UR6, UPT ;  /* 0x000000060800728c */ /* 0x000fe4000bf06270 */
[----:B------:R-:W-:-:S04]  /*0e50*/  UIADD3 UR6, -UR8, URZ, URZ ;  /* 0x0000003f08067290 */ /* 0x000fc8000fffe13f */
[----:B------:R-:W-:Y:S01]  /*0e60*/  PLOP3.LUT P0, PT, PT, PT, UP0, 0x80, 0x0 ;  /* 0x000000000000781c */ /* 0x000fe20003f0f008 */
[----:B------:R-:W-:-:S12]  /*0e70*/  UIMAD UR9, UR5, UR6, UR4 ;  /* 0x00000006050972a4 */ /* 0x000fd8000f8e0204 */
[----:B012345:R-:W-:Y:S05]  /*0e80*/  @!P0 BRA `(.L_x_2234) ;  /* 0x0000000000208947 */ /* 0x03ffea0003800000 */
        /* <DEDUP_REMOVED lines=8> */
.L_x_2234:
[----:B------:R-:W-:Y:S01]  /*0f10*/  ULDC UR7, c[0x0][0xc54] ;  /* 0x0003150000077ab9 */ /* 0x000fe20000000800 */
[----:B------:R-:W-:Y:S01]  /*0f20*/  UMOV UR6, UR9 ;  /* 0x0000000900067c82 */ /* 0x000fe20008000000 */
[----:B------:R-:W-:-:S11]  /*0f30*/  UISETP.NE.AND UP0, UPT, UR7, 0x1, UPT ;  /* 0x000000010700788c */ /* 0x000fd6000bf05270 */
[----:B------:R-:W-:Y:S02]  /*0f40*/  @UP0 ULDC.64 UR10, c[0x0][0xc58] ;  /* 0x00031600000a0ab9 */ /* 0x000fe40000000a00 */
[----:B------:R-:W-:-:S04]  /*0f50*/  UIMAD.WIDE.U32 UR4, UR9, UR10, URZ ;  /* 0x0000000a090472a5 */ /* 0x000fc8000f8e003f */
[----:B------:R-:W-:-:S04]  /*0f60*/  @UP0 USHF.R.U32.HI UR6, URZ, UR11, UR5 ;  /* 0x0000000b3f060299 */ /* 0x000fc80008011605 */
[----:B------:R-:W-:-:S12]  /*0f70*/  UIMAD UR4, UR6, UR7, URZ ;  /* 0x00000007060472a4 */ /* 0x000fd8000f8e023f */
.L_x_2235:
[----:B------:R-:W-:Y:S01]  /*0f80*/  ULDC.64 UR12, c[0x0][0x418] ;  /* 0x00010600000c7ab9 */ /* 0x000fe20000000a00 */
[----:B------:R-:W-:Y:S01]  /*0f90*/  ULOP3.LUT UR6, URZ, UR6, URZ, 0x33, !UPT ;  /* 0x000000063f067292 */ /* 0x000fe2000f8e333f */
[----:B------:R-:W-:Y:S01]  /*0fa0*/  PLOP3.LUT P0, PT, PT, PT, PT, 0x80, 0x0 ;  /* 0x000000000000781c */ /* 0x000fe20003f0f070 */
[----:B------:R-:W-:Y:S01]  /*0fb0*/  UISETP.NE.U32.AND UP0, UPT, UR12, URZ, UPT ;  /* 0x0000003f0c00728c */ /* 0x000fe2000bf05070 */
[----:B------:R-:W-:Y:S01]  /*0fc0*/  CS2R R88, SRZ ;  /* 0x0000000000587805 */ /* 0x000fe2000001ff00 */
[----:B------:R-:W-:Y:S01]  /*0fd0*/  ULDC UR5, c[0x0][0xc3c] ;  /* 0x00030f0000057ab9 */ /* 0x000fe20000000800 */
[----:B------:R-:W-:Y:S01]  /*0fe0*/  ULDC UR12, c[0x0][0x448] ;  /* 0x00011200000c7ab9 */ /* 0x000fe20000000800 */
[----:B------:R-:W-:Y:S01]  /*0ff0*/  UIADD3 UR6, UR6, UR5, URZ ;  /* 0x0000000506067290 */ /* 0x000fe2000fffe03f */
[----:B------:R-:W-:Y:S01]  /*1000*/  CS2R R86, SRZ ;  /* 0x0000000000567805 */ /* 0x000fe2000001ff00 */
[----:B------:R-:W-:Y:S01]  /*1010*/  UISETP.NE.AND UP2, UPT, UR12, 0x1, UPT ;  /* 0x000000010c00788c */ /* 0x000fe2000bf45270 */
[----:B------:R-:W-:Y:S01]  /*1020*/  CS2R R84, SRZ ;  /* 0x0000000000547805 */ /* 0x000fe2000001ff00 */
[----:B------:R-:W-:Y:S01]  /*1030*/  UIADD3 UR4, UR9, -UR4, URZ ;  /* 0x8000000409047290 */ /* 0x000fe2000fffe03f */
[----:B------:R-:W-:Y:S01]  /*1040*/  CS2R R82, SRZ ;  /* 0x0000000000527805 */ /* 0x000fe2000001ff00 */
[----:B------:R-:W-:Y:S01]  /*1050*/  USHF.L.U32 UR60, UR6, 0x7, URZ ;  /* 0x00000007063c7899 */ /* 0x000fe2000800063f */
[----:B------:R-:W-:Y:S01]  /*1060*/  CS2R R80, SRZ ;  /* 0x0000000000507805 */ /* 0x000fe2000001ff00 */
[----:B------:R-:W-:Y:S01]  /*1070*/  ULDC UR11, c[0x0][0xc54] ;  /* 0x00031500000b7ab9 */ /* 0x000fe20000000800 */
[----:B------:R-:W-:Y:S01]  /*1080*/  UISETP.NE.AND.EX UP0, UPT, UR13, URZ, UPT, UP0 ;  /* 0x0000003f0d00728c */ /* 0x000fe2000bf05300 */
[----:B------:R-:W-:Y:S01]  /*1090*/  CS2R R78, SRZ ;  /* 0x00000000004e7805 */ /* 0x000fe2000001ff00 */
[----:B------:R-:W-:Y:S01]  /*10a0*/  UIADD3 UR6, UR60, 0x7f, URZ ;  /* 0x0000007f3c067890 */ /* 0x000fe2000fffe03f */
[----:B------:R-:W-:Y:S01]  /*10b0*/  CS2R R76, SRZ ;  /* 0x00000000004c7805 */ /* 0x000fe2000001ff00 */
[----:B------:R-:W-:Y:S01]  /*10c0*/  UIMAD UR11, UR8, UR11, UR4 ;  /* 0x0000000b080b72a4 */ /* 0x000fe2000f8e0204 */
[----:B------:R-:W-:Y:S01]  /*10d0*/  CS2R R74, SRZ ;  /* 0x00000000004a7805 */ /* 0x000fe2000001ff00 */
[----:B------:R-:W-:Y:S01]  /*10e0*/  ULDC UR61, c[0x0][0x424] ;  /* 0x00010900003d7ab9 */ /* 0x000fe20000000800 */
[----:B------:R-:W-:Y:S01]  /*10f0*/  ULDC UR7, c[0x0][0x288] ;  /* 0x0000a20000077ab9 */ /* 0x000fe20000000800 */
[----:B------:R-:W-:Y:S01]  /*1100*/  @UP2 ULDC UR4, c[0x0][0x44c] ;  /* 0x0001130000042ab9 */ /* 0x000fe20000000800 */
[----:B------:R-:W-:Y:S01]  /*1110*/  UIADD3 UR7, -UR7, 0x80, URZ ;  /* 0x0000008007077890 */ /* 0x000fe2000fffe13f */
[----:B------:R-:W-:Y:S01]  /*1120*/  CS2R R72, SRZ ;  /* 0x0000000000487805 */ /* 0x000fe2000001ff00 */
[----:B------:R-:W-:Y:S01]  /*1130*/  UIMAD.WIDE.U32 UR4, UR6, UR4, URZ ;  /* 0x00000004060472a5 */ /* 0x000fe2000f8e003f */
[----:B------:R-:W-:Y:S01]  /*1140*/  CS2R R70, SRZ ;  /* 0x0000000000467805 */ /* 0x000fe2000001ff00 */
[----:B------:R-:W-:Y:S01]  /*1150*/  USEL UR61, UR61, 0x1, UP0 ;  /* 0x000000013d3d7887 */ /* 0x000fe20008000000 */
[----:B------:R-:W-:Y:S01]  /*1160*/  CS2R R68, SRZ ;  /* 0x0000000000447805 */ /* 0x000fe2000001ff00 */
[----:B------:R-:W-:Y:S01]  /*1170*/  ULDC UR10, c[0x0][0x2f0] ;  /* 0x0000bc00000a7ab9 */ /* 0x000fe20000000800 */
[----:B------:R-:W-:Y:S01]  /*1180*/  @UP2 ULDC UR12, c[0x0][0x450] ;  /* 0x00011400000c2ab9 */ /* 0x000fe20000000800 */
[----:B------:R-:W-:Y:S01]  /*1190*/  UIMAD UR7, UR61, UR10, UR7 ;  /* 0x0000000a3d0772a4 */ /* 0x000fe2000f8e0207 */
[----:B------:R-:W-:Y:S01]  /*11a0*/  CS2R R66, SRZ ;  /* 0x0000000000427805 */ /* 0x000fe2000001ff00 */
[----:B------:R-:W-:Y:S01]  /*11b0*/  @UP2 USHF.R.U32.HI UR6, URZ, UR12, UR5 ;  /* 0x0000000c3f062299 */ /* 0x000fe20008011605 */
[----:B------:R-:W-:Y:S01]  /*11c0*/  CS2R R64, SRZ ;  /* 0x0000000000407805 */ /* 0x000fe2000001ff00 */
[----:B------:R-:W-:Y:S01]  /*11d0*/  UIMAD UR4, UR61, UR10, 0x7f ;  /* 0x0000007f3d0474a4 */ /* 0x000fe2000f8e020a */
[----:B------:R-:W-:Y:S01]  /*11e0*/  CS2R R62, SRZ ;  /* 0x00000000003e7805 */ /* 0x000fe2000001ff00 */
[----:B------:R-:W-:Y:S01]  /*11f0*/  UIADD3 UR6, UR7, UR6, URZ ;  /* 0x0000000607067290 */ /* 0x000fe2000fffe03f */
[----:B------:R-:W-:Y:S01]  /*1200*/  CS2R R60, SRZ ;  /* 0x00000000003c7805 */ /* 0x000fe2000001ff00 */
[----:B------:R-:W-:Y:S01]  /*1210*/  USHF.R.S32.HI UR5, URZ, 0x1f, UR4 ;  /* 0x0000001f3f057899 */ /* 0x000fe20008011404 */
[----:B------:R-:W-:Y:S01]  /*1220*/  CS2R R58, SRZ ;  /* 0x00000000003a7805 */ /* 0x000fe2000001ff00 */
[----:B------:R-:W-:Y:S01]  /*1230*/  USHF.R.S32.HI UR7, URZ, 0x1f, UR6 ;  /* 0x0000001f3f077899 */ /* 0x000fe20008011406 */
[----:B------:R-:W-:Y:S01]  /*1240*/  CS2R R56, SRZ ;  /* 0x0000000000387805 */ /* 0x000fe2000001ff00 */
[----:B------:R-:W-:Y:S01]  /*1250*/  ULEA.HI UR5, UR5, UR4, URZ, 0x7 ;  /* 0x0000000405057291 */ /* 0x000fe2000f8f383f */
[----:B------:R-:W-:Y:S01]  /*1260*/  CS2R R54, SRZ ;  /* 0x0000000000367805 */ /* 0x000fe2000001ff00 */
[----:B------:R-:W-:Y:S01]  /*1270*/  ULEA.HI UR7, UR7, UR6, URZ, 0x7 ;  /* 0x0000000607077291 */ /* 0x000fe2000f8f383f */
[----:B------:R-:W-:Y:S01]  /*1280*/  CS2R R52, SRZ ;  /* 0x0000000000347805 */ /* 0x000fe2000001ff00 */
[----:B------:R-:W-:Y:S01]  /*1290*/  ULDC UR9, c[0x0][0xc48] ;  /* 0x0003120000097ab9 */ /* 0x000fe20000000800 */
[----:B------:R-:W-:Y:S01]  /*12a0*/  USHF.R.S32.HI UR6, URZ, 0x7, UR5 ;  /* 0x000000073f067899 */ /* 0x000fe20008011405 */
[----:B------:R-:W-:Y:S01]  /*12b0*/  CS2R R50, SRZ ;  /* 0x0000000000327805 */ /* 0x000fe2000001ff00 */
[----:B------:R-:W-:Y:S01]  /*12c0*/  UISETP.NE.AND UP1, UPT, UR9, 0x1, UPT ;  /* 0x000000010900788c */ /* 0x000fe2000bf25270 */
[----:B------:R-:W-:Y:S01]  /*12d0*/  CS2R R48, SRZ ;  /* 0x0000000000307805 */ /* 0x000fe2000001ff00 */
[----:B------:R-:W-:Y:S01]  /*12e0*/  USHF.R.S32.HI UR7, URZ, 0x7, UR7 ;  /* 0x000000073f077899 */ /* 0x000fe20008011407 */
[----:B------:R-:W-:Y:S01]  /*12f0*/  CS2R R46, SRZ ;  /* 0x00000000002e7805 */ /* 0x000fe2000001ff00 */
[----:B------:R-:W-:Y:S01]  /*1300*/  UMOV UR14, UR11 ;  /* 0x0000000b000e7c82 */ /* 0x000fe20008000000 */
[----:B------:R-:W-:Y:S01]  /*1310*/  CS2R R44, SRZ ;  /* 0x00000000002c7805 */ /* 0x000fe2000001ff00 */
[----:B------:R-:W-:Y:S01]  /*1320*/  UISETP.LT.AND UP0, UPT, UR6, UR7, UPT ;  /* 0x000000070600728c */ /* 0x000fe2000bf01270 */
[----:B------:R-:W-:-:S02]  /*1330*/  CS2R R42, SRZ ;  /* 0x00000000002a7805 */ /* 0x000fc4000001ff00 */
[----:B------:R-:W-:Y:S02]  /*1340*/  CS2R R90, SRZ ;  /* 0x00000000005a7805 */ /* 0x000fe4000001ff00 */
[----:B------:R-:W-:Y:S01]  /*1350*/  CS2R R98, SRZ ;  /* 0x0000000000627805 */ /* 0x000fe2000001ff00 */
[----:B------:R-:W-:Y:S01]  /*1360*/  USEL UR15, UR6, UR7, UP0 ;  /* 0x00000007060f7287 */ /* 0x000fe20008000000 */
[----:B------:R-:W-:Y:S01]  /*1370*/  CS2R R94, SRZ ;  /* 0x00000000005e7805 */ /* 0x000fe2000001ff00 */
[----:B------:R-:W-:Y:S01]  /*1380*/  @UP1 ULDC UR8, c[0x0][0xc4c] ;  /* 0x0003130000081ab9 */ /* 0x000fe20000000800 */
[----:B------:R-:W-:Y:S01]  /*1390*/  CS2R R92, SRZ ;  /* 0x00000000005c7805 */ /* 0x000fe2000001ff00 */
[----:B------:R-:W-:Y:S01]  /*13a0*/  UIMAD.WIDE.U32 UR4, UR11, UR8, URZ ;  /* 0x000000080b0472a5 */ /* 0x000fe2000f8e003f */
[----:B------:R-:W-:Y:S01]  /*13b0*/  CS2R R100, SRZ ;  /* 0x0000000000647805 */ /* 0x000fe2000001ff00 */
[----:B------:R-:W-:Y:S02]  /*13c0*/  UISETP.GE.AND UP0, UPT, UR15, 0x1, UPT ;  /* 0x000000010f00788c */ /* 0x000fe4000bf06270 */
[----:B------:R-:W-:Y:S01]  /*13d0*/  IMAD.U32 R106, RZ, RZ, UR15 ;  /* 0x0000000fff6a7e24 */ /* 0x000fe2000f8e00ff */
[----:B------:R-:W-:Y:S01]  /*13e0*/  @UP1 ULDC UR8, c[0x0][0xc50] ;  /* 0x0003140000081ab9 */ /* 0x000fe20000000800 */
[----:B------:R-:W-:Y:S01]  /*13f0*/  CS2R R102, SRZ ;  /* 0x0000000000667805 */ /* 0x000fe2000001ff00 */
[----:B------:R-:W-:Y:S01]  /*1400*/  @UP1 USHF.R.U32.HI UR14, URZ, UR8, UR5 ;  /* 0x000000083f0e1299 */ /* 0x000fe20008011605 */
[----:B------:R-:W-:-:S02]  /*1410*/  CS2R R96, SRZ ;  /* 0x0000000000607805 */ /* 0x000fc4000001ff00 */
[----:B------:R-:W-:Y:S02]  /*1420*/  PLOP3.LUT P1, PT, PT, PT, UP0, 0x80, 0x0 ;  /* 0x000000000000781c */ /* 0x000fe40003f2f008 */
[----:B------:R-:W-:Y:S01]  /*1430*/  CS2R R6, SRZ ;  /* 0x0000000000067805 */ /* 0x000fe2000001ff00 */
[----:B------:R-:W-:Y:S01]  /*1440*/  UIADD3 UR4, -UR14, URZ, URZ ;  /* 0x0000003f0e047290 */ /* 0x000fe2000fffe13f */
[----:B------:R-:W-:Y:S01]  /*1450*/  CS2R R104, SRZ ;  /* 0x0000000000687805 */ /* 0x000fe2000001ff00 */
[----:B------:R-:W-:Y:S02]  /*1460*/  IMAD.U32 R184, RZ, RZ, UR14 ;  /* 0x0000000effb87e24 */ /* 0x000fe4000f8e00ff */
[----:B------:R-:W-:-:S06]  /*1470*/  UIMAD UR4, UR9, UR4, UR11 ;  /* 0x00000004090472a4 */ /* 0x000fcc000f8e020b */
[----:B------:R-:W-:Y:S01]  /*1480*/  IMAD.U32 R23, RZ, RZ, UR4 ;  /* 0x00000004ff177e24 */ /* 0x000fe2000f8e00ff */
        /* <DEDUP_REMOVED lines=32> */
.L_x_2237:
[----:B------:R-:W-:Y:S02]  /*1690*/  R2UR UR6, R186 ;  /* 0x00000000ba0672ca */ /* 0x000fe400000e0000 */
[----:B------:R-:W-:-:S11]  /*16a0*/  R2UR UR5, R191 ;  /* 0x00000000bf0572ca */ /* 0x000fd600000e0000 */
[----:B------:R-:W-:Y:S02]  /*16b0*/  ULEA.HI UR4, UR6, UR6, URZ, 0x1 ;  /* 0x0000000606047291 */ /* 0x000fe4000f8f083f */
[----:B------:R-:W-:Y:S02]  /*16c0*/  IMAD.U32 R2, RZ, RZ, UR5 ;  /* 0x00000005ff027e24 */ /* 0x000fe4000f8e00ff */
[----:B------:R-:W-:-:S03]  /*16d0*/  ULOP3.LUT UR4, UR4, 0xfffffffe, URZ, 0xc0, !UPT ;  /* 0xfffffffe04047892 */ /* 0x000fc6000f8ec03f */
[----:B------:R-:W-:Y:S01]  /*16e0*/  ISETP.NE.AND P0, PT, R2, 0x3, PT ;  /* 0x000000030200780c */ /* 0x000fe20003f05270 */
[----:B------:R-:W-:-:S06]  /*16f0*/  UIADD3 UR4, UR6, -UR4, URZ ;  /* 0x8000000406047290 */ /* 0x000fcc000fffe03f */
[----:B------:R-:W-:-:S05]  /*1700*/  IMAD.U32 R0, RZ, RZ, UR4 ;  /* 0x00000004ff007e24 */ /* 0x000fca000f8e00ff */
[----:B------:R-:W-:-:S04]  /*1710*/  SHF.L.U32 R0, R0, 0x1f, RZ ;  /* 0x0000001f00007819 */ /* 0x000fc800000006ff */
[----:B------:R-:W0:Y:S02]  /*1720*/  SYNCS.PHASECHK.TRANS64.TRYWAIT P1, [UR38+0x34800], R0 ;  /* 0x03480000ff0075a7 */ /* 0x000e240008020166 */
[----:B0-----:R-:W-:Y:S05]  /*1730*/  @!P1 BRA `(.L_x_2238) ;  /* 0x000000e800609947 */ /* 0x001fea0003800000 */
.L_x_2388:
[----:B------:R-:W-:Y:S05]  /*1740*/  @!P0 BRA `(.L_x_2239) ;  /* 0x0000000000048947 */ /* 0x000fea0003800000 */
[----:B------:R-:W-:Y:S01]  /*1750*/  BPT.TRAP 0x1 ;  /* 0x000000040000795c */ /* 0x000fe20000300000 */
.L_x_2239:
[----:B------:R-:W-:Y:S02]  /*1760*/  IMAD.U32 R2, RZ, RZ, UR36 ;  /* 0x00000024ff027e24 */ /* 0x000fe4000f8e00ff */
[----:B0-----:R-:W-:-:S03]  /*1770*/  IMAD.U32 R3, RZ, RZ, UR37 ;  /* 0x00000025ff037e24 */ /* 0x001fc6000f8e00ff */
[----:B------:R-:W-:Y:S02]  /*1780*/  LEA R2, R2, UR38, 0x3 ;  /* 0x0000002602027c11 */ /* 0x000fe4000f8e18ff */
[----:B------:R-:W-:-:S04]  /*1790*/  SHF.L.U32 R3, R3, 0x1f, RZ ;  /* 0x0000001f03037819 */ /* 0x000fc800000006ff */
[----:B------:R0:W1:Y:S01]  /*17a0*/  SYNCS.PHASECHK.TRANS64.TRYWAIT P2, [R2+URZ+0x34830], R3 ;  /* 0x03483003020075a7 */ /* 0x000062000804017f */
[----:B------:R-:W-:Y:S05]  /*17b0*/  @!P0 BRA `(.L_x_2240) ;  /* 0x0000000000048947 */ /* 0x000fea0003800000 */
[----:B------:R-:W-:Y:S01]  /*17c0*/  BPT.TRAP 0x1 ;  /* 0x000000040000795c */ /* 0x000fe20000300000 */
.L_x_2240:
[----:B------:R-:W2:Y:S02]  /*17d0*/  S2R R0, SR_TID.X ;  /* 0x0000000000007919 */ /* 0x000ea40000002100 */
[----:B--2---:R-:W-:Y:S01]  /*17e0*/  LOP3.LUT P1, RZ, R0, 0x7f, RZ, 0xc0, !PT ;  /* 0x0000007f00ff7812 */ /* 0x004fe2000782c0ff */
[----:B-1----:R-:W-:-:S12]  /*17f0*/  @P2 BRA `(.L_x_2241) ;  /* 0x0000000000082947 */ /* 0x002fd80003800000 */
[----:B------:R-:W1:Y:S02]  /*1800*/  SYNCS.PHASECHK.TRANS64.TRYWAIT P2, [R2+URZ+0x34830], R3 ;  /* 0x03483003020075a7 */ /* 0x000e64000804017f */
[----:B-1----:R-:W-:Y:S05]  /*1810*/  @!P2 BRA `(.L_x_2242) ;  /* 0x000000e80040a947 */ /* 0x002fea0003800000 */
.L_x_2241:
        /* <DEDUP_REMOVED lines=10> */
[----:B------:R-:W-:Y:S01]  /*18c0*/  VIADD R0, R18, UR60 ;  /* 0x0000003c12007c36 */ /* 0x000fe20008000000 */
[----:B------:R-:W-:Y:S01]  /*18d0*/  UMOV UR53, 0x40000040 ;  /* 0x4000004000357882 */ /* 0x000fe20000000000 */
[----:B------:R-:W-:Y:S01]  /*18e0*/  UMOV UR55, 0x40000040 ;  /* 0x4000004000377882 */ /* 0x000fe20000000000 */
[----:B------:R-:W-:Y:S01]  /*18f0*/  ULOP3.LUT UR39, UR4, 0x10000, URZ, 0xfc, !UPT ;  /* 0x0001000004277892 */ /* 0x000fe2000f8efc3f */
[----:B------:R-:W-:Y:S01]  /*1900*/  R2UR UR6, R106 ;  /* 0x000000006a0672ca */ /* 0x000fe200000e0000 */
[----:B------:R-:W-:Y:S01]  /*1910*/  ULOP3.LUT UR4, UR40, 0x10000, URZ, 0xfc, !UPT ;  /* 0x0001000028047892 */ /* 0x000fe2000f8efc3f */
[----:B01----:R-:W-:Y:S01]  /*1920*/  IMAD.MOV.U32 R3, RZ, RZ, R0 ;  /* 0x000000ffff037224 */ /* 0x003fe200078e0000 */
[----:B------:R-:W-:Y:S01]  /*1930*/  UIMAD UR5, UR36, 0xc00, UR39 ;  /* 0x00000c00240578a4 */ /* 0x000fe2000f8e0227 */
[----:B------:R-:W-:Y:S01]  /*1940*/  @!P1 VIADD R2, R2, 0x34840 ;  /* 0x0003484002029836 */ /* 0x000fe20000000000 */
[----:B------:R-:W-:Y:S01]  /*1950*/  UIADD3 UR56, UR4, 0x2, URZ ;  /* 0x0000000204387890 */ /* 0x000fe2000fffe03f */
[----:B------:R-:W-:Y:S01]  /*1960*/  CS2R R150, SRZ ;  /* 0x0000000000967805 */ /* 0x000fe2000001ff00 */
[----:B------:R-:W-:Y:S01]  /*1970*/  UIADD3 UR58, UR5, 0x2, URZ ;  /* 0x00000002053a7890 */ /* 0x000fe2000fffe03f */
[----:B------:R-:W-:Y:S01]  /*1980*/  CS2R R148, SRZ ;  /* 0x0000000000947805 */ /* 0x000fe2000001ff00 */
[----:B------:R-:W-:Y:S01]  /*1990*/  UMOV UR8, UR4 ;  /* 0x0000000400087c82 */ /* 0x000fe20008000000 */
[----:B------:R-:W-:Y:S01]  /*19a0*/  UMOV UR10, UR5 ;  /* 0x00000005000a7c82 */ /* 0x000fe20008000000 */
[----:B------:R-:W-:Y:S01]  /*19b0*/  UIADD3 UR52, UR4, 0x4, URZ ;  /* 0x0000000404347890 */ /* 0x000fe2000fffe03f */
[----:B------:R-:W-:Y:S01]  /*19c0*/  HGMMA.64x128x16.F32 R24, gdesc[UR8], RZ, !UPT, gsb0 ;  /* 0x01e00000081879f0 */ /* 0x000fe2000c0008ff */
[----:B------:R-:W-:Y:S01]  /*19d0*/  UIADD3 UR54, UR5, 0x4, URZ ;  /* 0x0000000405367890 */ /* 0x000fe2000fffe03f */
[----:B------:R-:W-:Y:S01]  /*19e0*/  IMAD.U32 R8, RZ, RZ, UR8 ;  /* 0x00000008ff087e24 */ /* 0x000fe2000f8e00ff */
[----:B------:R-:W-:Y:S01]  /*19f0*/  UIADD3 UR48, UR4, 0x6, URZ ;  /* 0x0000000604307890 */ /* 0x000fe2000fffe03f */
[----:B------:R-:W-:Y:S01]  /*1a00*/  @!P1 PRMT R2, RZ, 0x654, R2 ;  /* 0x00000654ff029816 */ /* 0x000fe20000000002 */
[----:B------:R-:W-:Y:S01]  /*1a10*/  UIADD3 UR50, UR5, 0x6, URZ ;  /* 0x0000000605327890 */ /* 0x000fe2000fffe03f */
[----:B------:R-:W-:Y:S01]  /*1a20*/  CS2R R146, SRZ ;  /* 0x0000000000927805 */ /* 0x000fe2000001ff00 */
[----:B------:R-:W-:Y:S01]  /*1a30*/  UMOV UR49, 0x40000040 ;  /* 0x4000004000317882 */ /* 0x000fe20000000000 */
[----:B------:R-:W-:Y:S01]  /*1a40*/  UMOV UR51, 0x40000040 ;  /* 0x4000004000337882 */ /* 0x000fe20000000000 */
[----:B------:R-:W-:Y:S01]  /*1a50*/  UIADD3 UR44, UR4, 0x400, URZ ;  /* 0x00000400042c7890 */ /* 0x000fe2000fffe03f */
[----:B------:R-:W-:Y:S01]  /*1a60*/  CS2R R144, SRZ ;  /* 0x0000000000907805 */ /* 0x000fe2000001ff00 */
        /* <DEDUP_REMOVED lines=42> */
[----:B------:R-:W-:Y:S02]  /*1d10*/  ULDC UR4, c[0x0][0x448] ;  /* 0x0001120000047ab9 */ /* 0x000fe40000000800 */
[----:B------:R-:W-:-:S06]  /*1d20*/  UISETP.NE.AND UP0, UPT, UR4, 0x1, UPT ;  /* 0x000000010400788c */ /* 0x000fcc000bf05270 */
[----:B------:R-:W-:-:S05]  /*1d30*/  PLOP3.LUT P2, PT, PT, PT, UP0, 0x80, 0x0 ;  /* 0x000000000000781c */ /* 0x000fca0003f4f008 */
[----:B------:R-:W-:-:S08]  /*1d40*/  @UP0 ULDC UR4, c[0x0][0x44c] ;  /* 0x0001130000040ab9 */ /* 0x000fd00000000800 */
[----:B------:R-:W-:Y:S01]  /*1d50*/  @P2 IMAD.HI.U32 R4, R0, UR4, RZ ;  /* 0x0000000400042c27 */ /* 0x000fe2000f8e00ff */
[----:B------:R-:W-:-:S04]  /*1d60*/  @UP0 ULDC UR4, c[0x0][0x450] ;  /* 0x0001140000040ab9 */ /* 0x000fc80000000800 */
[----:B------:R-:W-:Y:S01]  /*1d70*/  @P2 SHF.R.U32.HI R3, RZ, UR4, R4 ;  /* 0x00000004ff032c19 */ /* 0x000fe20008011604 */
[----:B------:R-:W-:Y:S02]  /*1d80*/  UMOV UR4, 0xffffff80 ;  /* 0xffffff8000047882 */ /* 0x000fe40000000000 */
[----:B------:R-:W-:Y:S02]  /*1d90*/  UIMAD UR4, UR6, UR4, 0x80 ;  /* 0x00000080060474a4 */ /* 0x000fe4000f8e0204 */
[----:B------:R-:W0:Y:S02]  /*1da0*/  SHFL.IDX PT, R7, R3, 0x1, 0x1c1f ;  /* 0x003c1f0003077f89 */ /* 0x000e2400000e0000 */
[----:B------:R-:W-:Y:S02]  /*1db0*/  UIADD3 UR5, UR4, 0x1, URZ ;  /* 0x0000000104057890 */ /* 0x000fe4000fffe03f */
[----:B------:R-:W1:Y:S04]  /*1dc0*/  SHFL.IDX PT, R3, R3, RZ, 0x1c1f ;  /* 0x001c1fff03037589 */ /* 0x000e6800000e0000 */
[----:B------:R-:W-:Y:S01]  /*1dd0*/  IMAD.U32 R0, RZ, RZ, UR5 ;  /* 0x00000005ff007e24 */ /* 0x000fe2000f8e00ff */
[----:B------:R-:W-:-:S03]  /*1de0*/  UMOV UR5, UR60 ;  /* 0x0000003c00057c82 */ /* 0x000fc60008000000 */
[----:B------:R-:W-:Y:S01]  /*1df0*/  IMAD R0, R17, -0x2, R0 ;  /* 0xfffffffe11007824 */ /* 0x000fe200078e0200 */
        /* <DEDUP_REMOVED lines=15> */
[----:B------:R-:W-:Y:S01]  /*1ef0*/  ULDC UR10, c[0x0][0x2f0] ;  /* 0x0000bc00000a7ab9 */ /* 0x000fe20000000800 */
[----:B------:R-:W-:Y:S01]  /*1f00*/  ULDC UR11, c[0x0][0x288] ;  /* 0x0000a200000b7ab9 */ /* 0x000fe20000000800 */
[----:B------:R-:W-:Y:S02]  /*1f10*/  UIMAD UR4, UR61, UR10, UR4 ;  /* 0x0000000a3d0472a4 */ /* 0x000fe4000f8e0204 */
[----:B------:R-:W-:Y:S01]  /*1f20*/  IMAD.U32 R5, RZ, RZ, UR10 ;  /* 0x0000000aff057e24 */ /* 0x000fe2000f8e00ff */
[----:B------:R-:W-:-:S03]  /*1f30*/  UIMAD UR10, UR61, UR10, -UR11 ;  /* 0x0000000a3d0a72a4 */ /* 0x000fc6000f8e0a0b */
[----:B------:R-:W-:Y:S02]  /*1f40*/  IMAD R6, R5, UR61, R0 ;  /* 0x0000003d05067c24 */ /* 0x000fe4000f8e0200 */
[----:B------:R-:W-:Y:S01]  /*1f50*/  IMAD.U32 R4, RZ, RZ, UR4 ;  /* 0x00000004ff047e24 */ /* 0x000fe2000f8e00ff */
[----:B------:R-:W-:Y:S02]  /*1f60*/  ULDC UR4, c[0x0][0x988] ;  /* 0x0002620000047ab9 */ /* 0x000fe40000000800 */
[----:B0-----:R-:W-:Y:S01]  /*1f70*/  IADD3 R0, R7, -UR11, R6 ;  /* 0x8000000b07007c10 */ /* 0x001fe2000fffe006 */
[----:B------:R-:W-:Y:S02]  /*1f80*/  IMAD R5, R17, -0x2, R4 ;  /* 0xfffffffe11057824 */ /* 0x000fe400078e0204 */
[----:B------:R-:W-:Y:S01]  /*1f90*/  VIADD R6, R6, -UR11 ;  /* 0x8000000b06067c36 */ /* 0x000fe20008000000 */
[----:B------:R-:W-:Y:S02]  /*1fa0*/  @UP0 ULDC UR11, c[0x0][0x450] ;  /* 0x00011400000b0ab9 */ /* 0x000fe40000000800 */
[----:B------:R-:W-:-:S02]  /*1fb0*/  VIMNMX R0, R5, R0, PT ;  /* 0x0000000005007248 */ /* 0x000fc40003fe0100 */
[----:B-1----:R-:W-:Y:S02]  /*1fc0*/  VIADDMNMX R5, R3, R6, R5, PT ;  /* 0x0000000603057246 */ /* 0x002fe40003800105 */
[C---:B------:R-:W-:Y:S02]  /*1fd0*/  ISETP.GT.AND P3, PT, R0.reuse, RZ, PT ;  /* 0x000000ff0000720c */ /* 0x040fe40003f64270 */
[C---:B------:R-:W-:Y:S02]  /*1fe0*/  ISETP.GT.AND P4, PT, R0.reuse, 0x1, PT ;  /* 0x000000010000780c */ /* 0x040fe40003f84270 */
[----:B------:R-:W-:Y:S01]  /*1ff0*/  ISETP.GT.AND P5, PT, R0, 0x8, PT ;  /* 0x000000080000780c */ /* 0x000fe20003fa4270 */
        /* <DEDUP_REMOVED lines=19> */
[----:B------:R-:W-:Y:S01]  /*2130*/  FSEL R7, R26, -INF , P3 ;  /* 0xff8000001a077808 */ /* 0x000fe20001800000 */
[----:B------:R0:W-:Y:S01]  /*2140*/  @!P1 SYNCS.ARRIVE.TRANS64.RED.A1T0 RZ, [R2+URZ], RZ ;  /* 0x000000ff02ff99a7 */ /* 0x0001e2000810043f */
[----:B------:R-:W-:Y:S02]  /*2150*/  FSEL R27, R27, -INF , P4 ;  /* 0xff8000001b1b7808 */ /* 0x000fe40002000000 */
[----:B------:R-:W-:Y:S02]  /*2160*/  ISETP.GT.AND P3, PT, R0, 0x9, PT ;  /* 0x000000090000780c */ /* 0x000fe40003f64270 */
[----:B------:R-:W-:-:S02]  /*2170*/  FSEL R11, R30, -INF , P5 ;  /* 0xff8000001e0b7808 */ /* 0x000fc40002800000 */
[----:B------:R-:W-:Y:S02]  /*2180*/  FMNMX.FTZ R4, R7, R27, !PT ;  /* 0x0000001b07047209 */ /* 0x000fe40007810000 */
[C---:B------:R-:W-:Y:S02]  /*2190*/  ISETP.GT.AND P4, PT, R0.reuse, 0x10, PT ;  /* 0x000000100000780c */ /* 0x040fe40003f84270 */
[----:B------:R-:W-:Y:S02]  /*21a0*/  FSEL R31, R31, -INF , P3 ;  /* 0xff8000001f1f7808 */ /* 0x000fe40001800000 */
[----:B------:R-:W-:Y:S02]  /*21b0*/  FMNMX.FTZ R4, R11, R4, !PT ;  /* 0x000000040b047209 */ /* 0x000fe40007810000 */
        /* <DEDUP_REMOVED lines=78> */
[----:B------:R-:W-:Y:S01]  /*26a0*/  ISETP.GT.AND P3, PT, R0, 0x79, PT ;  /* 0x000000790000780c */ /* 0x000fe20003f64270 */
[----:B------:R-:W-:Y:S01]  /*26b0*/  IMAD.U32 R0, RZ, RZ, UR4 ;  /* 0x00000004ff007e24 */ /* 0x000fe2000f8e00ff */
[----:B------:R-:W-:Y:S01]  /*26c0*/  FSEL R121, R86, -INF , P4 ;  /* 0xff80000056797808 */ /* 0x000fe20002000000 */
[----:B------:R-:W-:Y:S01]  /*26d0*/  UIADD3 UR4, UR6, -0x2, URZ ;  /* 0xfffffffe06047890 */ /* 0x000fe2000fffe03f */
[----:B------:R-:W-:-:S02]  /*26e0*/  FMNMX.FTZ R4, R83, R4, !PT ;  /* 0x0000000453047209 */ /* 0x000fc40007810000 */
[----:B------:R-:W-:Y:S01]  /*26f0*/  FSEL R87, R87, -INF , P3 ;  /* 0xff80000057577808 */ /* 0x000fe20001800000 */
[----:B------:R-:W-:Y:S01]  /*2700*/  @UP0 ULDC UR6, c[0x0][0x44c] ;  /* 0x0001130000060ab9 */ /* 0x000fe20000000800 */
[----:B------:R-:W-:Y:S01]  /*2710*/  FMNMX.FTZ R4, R121, R4, !PT ;  /* 0x0000000479047209 */ /* 0x000fe20007810000 */
[----:B------:R-:W-:Y:S01]  /*2720*/  UIMAD.WIDE.U32 UR6, UR60, UR6, URZ ;  /* 0x000000063c0672a5 */ /* 0x000fe2000f8e003f */
[----:B------:R-:W-:Y:S02]  /*2730*/  ISETP.GT.AND P4, PT, R5, 0x1, PT ;  /* 0x000000010500780c */ /* 0x000fe40003f84270 */
[----:B------:R-:W-:Y:S01]  /*2740*/  FMNMX.FTZ R10, R87, R4, !PT ;  /* 0x00000004570a7209 */ /* 0x000fe20007810000 */
[----:B------:R-:W-:Y:S01]  /*2750*/  @UP0 USHF.R.U32.HI UR5, URZ, UR11, UR7 ;  /* 0x0000000b3f050299 */ /* 0x000fe20008011607 */
[----:B------:R-:W-:Y:S02]  /*2760*/  ISETP.GT.AND P5, PT, R5, 0x8, PT ;  /* 0x000000080500780c */ /* 0x000fe40003fa4270 */
[----:B------:R-:W-:Y:S01]  /*2770*/  FSEL R25, R25, -INF , P4 ;  /* 0xff80000019197808 */ /* 0x000fe20002000000 */
[----:B------:R-:W1:Y:S01]  /*2780*/  SHFL.BFLY PT, R13, R10, 0x2, 0x1f ;  /* 0x0c401f000a0d7f89 */ /* 0x000e6200000e0000 */
[----:B------:R-:W-:Y:S01]  /*2790*/  ISETP.GT.AND P4, PT, R5, 0x10, PT ;  /* 0x000000100500780c */ /* 0x000fe20003f84270 */
[----:B------:R-:W-:-:S04]  /*27a0*/  UIADD3 UR10, UR10, UR5, URZ ;  /* 0x000000050a0a7290 */ /* 0x000fc8000fffe03f */
[----:B------:R-:W-:-:S04]  /*27b0*/  USHF.R.S32.HI UR5, URZ, 0x1f, UR10 ;  /* 0x0000001f3f057899 */ /* 0x000fc8000801140a */
[----:B------:R-:W-:-:S04]  /*27c0*/  ULEA.HI UR5, UR5, UR10, URZ, 0x7 ;  /* 0x0000000a05057291 */ /* 0x000fc8000f8f383f */
[----:B------:R-:W-:-:S04]  /*27d0*/  USHF.R.S32.HI UR5, URZ, 0x7, UR5 ;  /* 0x000000073f057899 */ /* 0x000fc80008011405 */
[----:B------:R-:W-:-:S04]  /*27e0*/  UISETP.LT.AND UP1, UPT, URZ, UR5, UPT ;  /* 0x000000053f00728c */ /* 0x000fc8000bf21270 */
[----:B------:R-:W-:Y:S01]  /*27f0*/  USEL UR11, URZ, UR5, !UP1 ;  /* 0x000000053f0b7287 */ /* 0x000fe2000c800000 */
[----:B-1----:R-:W-:-:S03]  /*2800*/  FMNMX.FTZ R13, R10, R13, !PT ;  /* 0x0000000d0a0d7209 */ /* 0x002fc60007810000 */
[----:B------:R-:W-:Y:S02]  /*2810*/  UISETP.GE.AND UP1, UPT, UR4, UR11, UPT ;  /* 0x0000000b0400728c */ /* 0x000fe4000bf26270 */
[----:B------:R-:W1:Y:S02]  /*2820*/  SHFL.BFLY PT, R4, R13, 0x1, 0x1f ;  /* 0x0c201f000d047f89 */ /* 0x000e6400000e0000 */
[----:B-1----:R-:W-:Y:S02]  /*2830*/  FMNMX.FTZ R4, R13, R4, !PT ;  /* 0x000000040d047209 */ /* 0x002fe40007810000 */
[----:B------:R-:W-:Y:S02]  /*2840*/  FSEL R13, R32, -INF , P4 ;  /* 0xff800000200d7808 */ /* 0x000fe40002000000 */
[C---:B------:R-:W-:Y:S01]  /*2850*/  FSETP.NEU.FTZ.AND P3, PT, R4.reuse, -INF , PT ;  /* 0xff8000000400780b */ /* 0x040fe20003f7d000 */
[----:B------:R-:W-:Y:S01]  /*2860*/  FMUL.FTZ R12, R4, R0 ;  /* 0x00000000040c7220 */ /* 0x000fe20000410000 */
[----:B------:R-:W-:-:S04]  /*2870*/  ISETP.GT.AND P4, PT, R5, 0x18, PT ;  /* 0x000000180500780c */ /* 0x000fc80003f84270 */
[----:B------:R-:W-:Y:S02]  /*2880*/  FSEL R38, R12, RZ, P3 ;  /* 0x000000ff0c267208 */ /* 0x000fe40001800000 */
[----:B------:R-:W-:-:S03]  /*2890*/  ISETP.GT.AND P3, PT, R5, RZ, PT ;  /* 0x000000ff0500720c */ /* 0x000fc60003f64270 */
[-CC-:B------:R-:W-:Y:S01]  /*28a0*/  FFMA.FTZ R183, R11, R0.reuse, -R38.reuse ;  /* 0x000000000bb77223 */ /* 0x180fe20000010826 */
[----:B------:R-:W-:Y:S01]  /*28b0*/  FSEL R3, R24, -INF , P3 ;  /* 0xff80000018037808 */ /* 0x000fe20001800000 */
[-CC-:B------:R-:W-:Y:S01]  /*28c0*/  FFMA.FTZ R177, R15, R0.reuse, -R38.reuse ;  /* 0x000000000fb17223 */ /* 0x180fe20000010826 */
[----:B------:R-:W-:Y:S01]  /*28d0*/  ISETP.GT.AND P3, PT, R5, 0x9, PT ;  /* 0x000000090500780c */ /* 0x000fe20003f64270 */
[-CC-:B------:R-:W-:Y:S01]  /*28e0*/  FFMA.FTZ R27, R27, R0.reuse, -R38.reuse ;  /* 0x000000001b1b7223 */ /* 0x180fe20000010826 */
[----:B------:R-:W-:Y:S01]  /*28f0*/  FSEL R11, R28, -INF , P5 ;  /* 0xff8000001c0b7808 */ /* 0x000fe20002800000 */
[-CC-:B------:R-:W-:Y:S01]  /*2900*/  FFMA.FTZ R10, R31, R0.reuse, -R38.reuse ;  /* 0x000000001f0a7223 */ /* 0x180fe20000010826 */
[----:B------:R-:W-:Y:S01]  /*2910*/  FMNMX.FTZ R12, R3, R25, !PT ;  /* 0x00000019030c7209 */ /* 0x000fe20007810000 */
[----:B------:R1:W-:Y:S01]  /*2920*/  MUFU.EX2 R6, R27 ;  /* 0x0000001b00067308 */ /* 0x0003e20000000800 */
[----:B------:R-:W-:Y:S01]  /*2930*/  FSEL R29, R29, -INF , P3 ;  /* 0xff8000001d1d7808 */ /* 0x000fe20001800000 */
[--C-:B------:R-:W-:Y:S01]  /*2940*/  FFMA.FTZ R35, R35, R0, -R38.reuse ;  /* 0x0000000023237223 */ /* 0x100fe20000010826 */
[----:B------:R-:W-:Y:S01]  /*2950*/  FMNMX.FTZ R12, R11, R12, !PT ;  /* 0x0000000c0b0c7209 */ /* 0x000fe20007810000 */
[-CC-:B------:R-:W-:Y:S01]  /*2960*/  FFMA.FTZ R39, R39, R0.reuse, -R38.reuse ;  /* 0x0000000027277223 */ /* 0x180fe20000010826 */
[----:B------:R-:W-:Y:S01]  /*2970*/  ISETP.GT.AND P3, PT, R5, 0x11, PT ;  /* 0x000000110500780c */ /* 0x000fe20003f64270 */
[--C-:B------:R-:W-:Y:S01]  /*2980*/  FFMA.FTZ R43, R43, R0, -R38.reuse ;  /* 0x000000002b2b7223 */ /* 0x100fe20000010826 */
[----:B------:R-:W-:Y:S01]  /*2990*/  FMNMX.FTZ R12, R29, R12, !PT ;  /* 0x0000000c1d0c7209 */ /* 0x000fe20007810000 */
[-CC-:B------:R-:W-:Y:S01]  /*29a0*/  FFMA.FTZ R181, R7, R0.reuse, -R38.reuse ;  /* 0x0000000007b57223 */ /* 0x180fe20000010826 */
[----:B------:R-:W-:Y:S01]  /*29b0*/  FSEL R33, R33, -INF , P3 ;  /* 0xff80000021217808 */ /* 0x000fe20001800000 */
[--C-:B------:R-:W-:Y:S01]  /*29c0*/  FFMA.FTZ R7, R47, R0, -R38.reuse ;  /* 0x000000002f077223 */ /* 0x100fe20000010826 */
[----:B------:R-:W-:Y:S01]  /*29d0*/  FMNMX.FTZ R12, R13, R12, !PT ;  /* 0x0000000c0d0c7209 */ /* 0x000fe20007810000 */
[----:B------:R-:W-:Y:S01]  /*29e0*/  MUFU.EX2 R183, R183 ;  /* 0x000000b700b77308 */ /* 0x000fe20000000800 */
[----:B------:R-:W-:Y:S01]  /*29f0*/  ISETP.GT.AND P3, PT, R5, 0x19, PT ;  /* 0x000000190500780c */ /* 0x000fe20003f64270 */
[-CC-:B------:R-:W-:Y:S01]  /*2a00*/  FFMA.FTZ R179, R89, R0.reuse, -R38.reuse ;  /* 0x0000000059b37223 */ /* 0x180fe20000010826 */
[----:B------:R-:W-:Y:S01]  /*2a10*/  FSEL R15, R36, -INF , P4 ;  /* 0xff800000240f7808 */ /* 0x000fe20002000000 */
[--C-:B------:R-:W-:Y:S01]  /*2a20*/  FFMA.FTZ R173, R91, R0, -R38.reuse ;  /* 0x000000005bad7223 */ /* 0x100fe20000010826 */
[----:B------:R-:W-:Y:S01]  /*2a30*/  FMNMX.FTZ R14, R33, R12, !PT ;  /* 0x0000000c210e7209 */ /* 0x000fe20007810000 */
[-CC-:B------:R-:W-:Y:S01]  /*2a40*/  FFMA.FTZ R175, R93, R0.reuse, -R38.reuse ;  /* 0x000000005daf7223 */ /* 0x180fe20000010826 */
[----:B------:R-:W-:Y:S01]  /*2a50*/  ISETP.GT.AND P4, PT, R5, 0x20, PT ;  /* 0x000000200500780c */ /* 0x000fe20003f84270 */
[----:B------:R-:W-:Y:S01]  /*2a60*/  MUFU.EX2 R12, R35 ;  /* 0x00000023000c7308 */ /* 0x000fe20000000800 */
[----:B------:R-:W-:Y:S01]  /*2a70*/  FSEL R37, R37, -INF , P3 ;  /* 0xff80000025257808 */ /* 0x000fe20001800000 */
[--C-:B------:R-:W-:Y:S01]  /*2a80*/  FFMA.FTZ R169, R95, R0, -R38.reuse ;  /* 0x000000005fa97223 */ /* 0x100fe20000010826 */
[----:B------:R-:W-:Y:S01]  /*2a90*/  FMNMX.FTZ R14, R15, R14, !PT ;  /* 0x0000000e0f0e7209 */ /* 0x000fe20007810000 */
[-CC-:B------:R-:W-:Y:S01]  /*2aa0*/  FFMA.FTZ R97, R97, R0.reuse, -R38.reuse ;  /* 0x0000000061617223 */ /* 0x180fe20000010826 */
[----:B------:R-:W-:Y:S01]  /*2ab0*/  ISETP.GT.AND P3, PT, R5, 0x21, PT ;  /* 0x000000210500780c */ /* 0x000fe20003f64270 */
[--C-:B------:R-:W-:Y:S01]  /*2ac0*/  FFMA.FTZ R171, R99, R0, -R38.reuse ;  /* 0x0000000063ab7223 */ /* 0x100fe20000010826 */
[----:B------:R-:W-:Y:S01]  /*2ad0*/  FSEL R21, R40, -INF , P4 ;  /* 0xff80000028157808 */ /* 0x000fe20002000000 */
[----:B------:R-:W2:Y:S01]  /*2ae0*/  MUFU.EX2 R181, R181 ;  /* 0x000000b500b57308 */ /* 0x000ea20000000800 */
[----:B------:R-:W-:Y:S01]  /*2af0*/  FMNMX.FTZ R14, R37, R14, !PT ;  /* 0x0000000e250e7209 */ /* 0x000fe20007810000 */
[-CC-:B------:R-:W-:Y:S01]  /*2b00*/  FFMA.FTZ R101, R101, R0.reuse, -R38.reuse ;  /* 0x0000000065657223 */ /* 0x180fe20000010826 */
[----:B------:R-:W-:Y:S01]  /*2b10*/  ISETP.GT.AND P4, PT, R5, 0x28, PT ;  /* 0x000000280500780c */ /* 0x000fe20003f84270 */
[-CC-:B------:R-:W-:Y:S01]  /*2b20*/  FFMA.FTZ R165, R103, R0.reuse, -R38.reuse ;  /* 0x0000000067a57223 */ /* 0x180fe20000010826 */
[----:B------:R-:W-:Y:S01]  /*2b30*/  FSEL R41, R41, -INF , P3 ;  /* 0xff80000029297808 */ /* 0x000fe20001800000 */
[--C-:B------:R-:W-:Y:S01]  /*2b40*/  FFMA.FTZ R105, R105, R0, -R38.reuse ;  /* 0x0000000069697223 */ /* 0x100fe20000010826 */
[----:B------:R-:W-:Y:S01]  /*2b50*/  FMNMX.FTZ R14, R21, R14, !PT ;  /* 0x0000000e150e7209 */ /* 0x000fe20007810000 */
[----:B------:R-:W-:Y:S01]  /*2b60*/  MUFU.EX2 R10, R10 ;  /* 0x0000000a000a7308 */ /* 0x000fe20000000800 */
[----:B------:R-:W-:Y:S01]  /*2b70*/  ISETP.GT.AND P3, PT, R5, 0x29, PT ;  /* 0x000000290500780c */ /* 0x000fe20003f64270 */
[-CC-:B------:R-:W-:Y:S01]  /*2b80*/  FFMA.FTZ R167, R107, R0.reuse, -R38.reuse ;  /* 0x000000006ba77223 */ /* 0x180fe20000010826 */
[----:B-1----:R-:W-:Y:S01]  /*2b90*/  FSEL R27, R44, -INF , P4 ;  /* 0xff8000002c1b7808 */ /* 0x002fe20002000000 */
[--C-:B------:R-:W-:Y:S01]  /*2ba0*/  FFMA.FTZ R161, R111, R0, -R38.reuse ;  /* 0x000000006fa17223 */ /* 0x100fe20000010826 */
[----:B------:R-:W-:Y:S01]  /*2bb0*/  FMNMX.FTZ R20, R41, R14, !PT ;  /* 0x0000000e29147209 */ /* 0x000fe20007810000 */
[-CC-:B------:R-:W-:Y:S01]  /*2bc0*/  FFMA.FTZ R67, R67, R0.reuse, -R38.reuse ;  /* 0x0000000043437223 */ /* 0x180fe20000010826 */
[----:B------:R-:W-:Y:S01]  /*2bd0*/  ISETP.GT.AND P4, PT, R5, 0x30, PT ;  /* 0x000000300500780c */ /* 0x000fe20003f84270 */
[----:B------:R1:W-:Y:S01]  /*2be0*/  MUFU.EX2 R14, R39 ;  /* 0x00000027000e7308 */ /* 0x0003e20000000800 */
[----:B------:R-:W-:Y:S01]  /*2bf0*/  FSEL R45, R45, -INF , P3 ;  /* 0xff8000002d2d7808 */ /* 0x000fe20001800000 */
[--C-:B------:R-:W-:Y:S01]  /*2c00*/  FFMA.FTZ R163, R113, R0, -R38.reuse ;  /* 0x0000000071a37223 */ /* 0x100fe20000010826 */
[----:B------:R-:W-:Y:S01]  /*2c10*/  FMNMX.FTZ R20, R27, R20, !PT ;  /* 0x000000141b147209 */ /* 0x000fe20007810000 */
[-CC-:B------:R-:W-:Y:S01]  /*2c20*/  FFMA.FTZ R71, R71, R0.reuse, -R38.reuse ;  /* 0x0000000047477223 */ /* 0x180fe20000010826 */
[----:B------:R-:W-:Y:S01]  /*2c30*/  ISETP.GT.AND P3, PT, R5, 0x31, PT ;  /* 0x000000310500780c */ /* 0x000fe20003f64270 */
[----:B------:R-:W-:Y:S01]  /*2c40*/  FFMA.FTZ R115, R115, R0, -R38 ;  /* 0x0000000073737223 */ /* 0x000fe20000010826 */
[----:B------:R-:W-:Y:S01]  /*2c50*/  FSEL R31, R48, -INF , P4 ;  /* 0xff800000301f7808 */ /* 0x000fe20002000000 */
[----:B------:R-:W-:Y:S01]  /*2c60*/  MUFU.EX2 R177, R177 ;  /* 0x000000b100b17308 */ /* 0x000fe20000000800 */
[----:B------:R-:W-:Y:S01]  /*2c70*/  FMNMX.FTZ R20, R45, R20, !PT ;  /* 0x000000142d147209 */ /* 0x000fe20007810000 */
[----:B--2---:R-:W-:Y:S01]  /*2c80*/  FADD.FTZ R48, R181, R6 ;  /* 0x00000006b5307221 */ /* 0x004fe20000010000 */
        /* <DEDUP_REMOVED lines=13> */
[----:B------:R2:W-:Y:S01]  /*2d60*/  MUFU.EX2 R20, R43 ;  /* 0x0000002b00147308 */ /* 0x0005e20000000800 */
[----:B------:R-:W-:Y:S01]  /*2d70*/  FSEL R53, R53, -INF , P3 ;  /* 0xff80000035357808 */ /* 0x000fe20001800000 */
[----:B------:R-:W-:Y:S01]  /*2d80*/  FFMA.FTZ R121, R121, R0, -R38 ;  /* 0x0000000079797223 */ /* 0x000fe20000010826 */
[----:B------:R-:W-:-:S02]  /*2d90*/  FMNMX.FTZ R24, R35, R24, !PT ;  /* 0x0000001823187209 */ /* 0x000fc40007810000 */
[----:B------:R-:W-:Y:S02]  /*2da0*/  CS2R R112, SRZ ;  /* 0x0000000000707805 */ /* 0x000fe4000001ff00 */
[----:B------:R-:W-:Y:S02]  /*2db0*/  ISETP.GT.AND P3, PT, R5, 0x41, PT ;  /* 0x000000410500780c */ /* 0x000fe40003f64270 */
[----:B------:R-:W-:Y:S02]  /*2dc0*/  CS2R R110, SRZ ;  /* 0x00000000006e7805 */ /* 0x000fe4000001ff00 */
[----:B-1----:R-:W-:Y:S01]  /*2dd0*/  FSEL R39, R56, -INF , P4 ;  /* 0xff80000038277808 */ /* 0x002fe20002000000 */
[----:B------:R-:W-:Y:S01]  /*2de0*/  MUFU.EX2 R173, R173 ;  /* 0x000000ad00ad7308 */ /* 0x000fe20000000800 */
[----:B------:R-:W-:Y:S02]  /*2df0*/  FMNMX.FTZ R24, R53, R24, !PT ;  /* 0x0000001835187209 */ /* 0x000fe40007810000 */
[----:B------:R-:W-:-:S02]  /*2e00*/  CS2R R106, SRZ ;  /* 0x00000000006a7805 */ /* 0x000fc4000001ff00 */
[----:B------:R-:W-:Y:S02]  /*2e10*/  ISETP.GT.AND P4, PT, R5, 0x48, PT ;  /* 0x000000480500780c */ /* 0x000fe40003f84270 */
[----:B------:R-:W-:Y:S02]  /*2e20*/  CS2R R102, SRZ ;  /* 0x0000000000667805 */ /* 0x000fe4000001ff00 */
[----:B------:R-:W-:Y:S02]  /*2e30*/  FSEL R57, R57, -INF , P3 ;  /* 0xff80000039397808 */ /* 0x000fe40001800000 */
[----:B------:R-:W-:Y:S02]  /*2e40*/  CS2R R98, SRZ ;  /* 0x0000000000627805 */ /* 0x000fe4000001ff00 */
[----:B------:R-:W-:Y:S01]  /*2e50*/  FMNMX.FTZ R24, R39, R24, !PT ;  /* 0x0000001827187209 */ /* 0x000fe20007810000 */
[----:B------:R-:W-:Y:S01]  /*2e60*/  MUFU.EX2 R175, R175 ;  /* 0x000000af00af7308 */ /* 0x000fe20000000800 */
[----:B------:R-:W-:-:S02]  /*2e70*/  ISETP.GT.AND P3, PT, R5, 0x49, PT ;  /* 0x000000490500780c */ /* 0x000fc40003f64270 */
[----:B------:R-:W-:Y:S02]  /*2e80*/  CS2R R94, SRZ ;  /* 0x00000000005e7805 */ /* 0x000fe4000001ff00 */
[----:B--2---:R-:W-:Y:S02]  /*2e90*/  FSEL R43, R60, -INF , P4 ;  /* 0xff8000003c2b7808 */ /* 0x004fe40002000000 */
[----:B------:R-:W-:Y:S02]  /*2ea0*/  CS2R R92, SRZ ;  /* 0x00000000005c7805 */ /* 0x000fe4000001ff00 */
[----:B------:R-:W-:Y:S02]  /*2eb0*/  FMNMX.FTZ R26, R57, R24, !PT ;  /* 0x00000018391a7209 */ /* 0x000fe40007810000 */
[----:B------:R-:W-:Y:S02]  /*2ec0*/  CS2R R90, SRZ ;  /* 0x00000000005a7805 */ /* 0x000fe4000001ff00 */
[----:B------:R-:W-:Y:S01]  /*2ed0*/  ISETP.GT.AND P4, PT, R5, 0x50, PT ;  /* 0x000000500500780c */ /* 0x000fe20003f84270 */
[----:B------:R-:W-:Y:S01]  /*2ee0*/  MUFU.EX2 R24, R7 ;  /* 0x0000000700187308 */ /* 0x000fe20000000800 */
[----:B------:R-:W-:-:S02]  /*2ef0*/  FSEL R61, R61, -INF , P3 ;  /* 0xff8000003d3d7808 */ /* 0x000fc40001800000 */
[----:B------:R-:W-:Y:S02]  /*2f00*/  CS2R R88, SRZ ;  /* 0x0000000000587805 */ /* 0x000fe4000001ff00 */
[----:B------:R-:W-:Y:S02]  /*2f10*/  FMNMX.FTZ R26, R43, R26, !PT ;  /* 0x0000001a2b1a7209 */ /* 0x000fe40007810000 */
[----:B------:R-:W-:Y:S02]  /*2f20*/  ISETP.GT.AND P3, PT, R5, 0x51, PT ;  /* 0x000000510500780c */ /* 0x000fe40003f64270 */
[----:B------:R-:W-:Y:S01]  /*2f30*/  FSEL R47, R64, -INF , P4 ;  /* 0xff800000402f7808 */ /* 0x000fe20002000000 */
[----:B------:R-:W-:Y:S01]  /*2f40*/  MUFU.EX2 R169, R169 ;  /* 0x000000a900a97308 */ /* 0x000fe20000000800 */
[----:B------:R-:W-:Y:S02]  /*2f50*/  FMNMX.FTZ R26, R61, R26, !PT ;  /* 0x0000001a3d1a7209 */ /* 0x000fe40007810000 */
[----:B------:R-:W-:-:S02]  /*2f60*/  ISETP.GT.AND P4, PT, R5, 0x58, PT ;  /* 0x000000580500780c */ /* 0x000fc40003f84270 */
[----:B------:R-:W-:Y:S02]  /*2f70*/  FSEL R65, R65, -INF , P3 ;  /* 0xff80000041417808 */ /* 0x000fe40001800000 */
[----:B------:R-:W-:Y:S01]  /*2f80*/  FMNMX.FTZ R26, R47, R26, !PT ;  /* 0x0000001a2f1a7209 */ /* 0x000fe20007810000 */
[----:B------:R-:W-:Y:S01]  /*2f90*/  MUFU.EX2 R171, R171 ;  /* 0x000000ab00ab7308 */ /* 0x000fe20000000800 */
[----:B------:R-:W-:Y:S02]  /*2fa0*/  ISETP.GT.AND P3, PT, R5, 0x59, PT ;  /* 0x000000590500780c */ /* 0x000fe40003f64270 */
[----:B------:R-:W-:Y:S02]  /*2fb0*/  FSEL R51, R68, -INF , P4 ;  /* 0xff80000044337808 */ /* 0x000fe40002000000 */
[----:B------:R-:W-:Y:S02]  /*2fc0*/  FMNMX.FTZ R28, R65, R26, !PT ;  /* 0x0000001a411c7209 */ /* 0x000fe40007810000 */
[----:B------:R-:W-:Y:S01]  /*2fd0*/  ISETP.GT.AND P4, PT, R5, 0x60, PT ;  /* 0x000000600500780c */ /* 0x000fe20003f84270 */
[----:B------:R1:W-:Y:S01]  /*2fe0*/  MUFU.EX2 R26, R97 ;  /* 0x00000061001a7308 */ /* 0x0003e20000000800 */
[----:B------:R-:W-:-:S02]  /*2ff0*/  FSEL R69, R69, -INF , P3 ;  /* 0xff80000045457808 */ /* 0x000fc40001800000 */
[----:B------:R-:W-:Y:S02]  /*3000*/  FMNMX.FTZ R28, R51, R28, !PT ;  /* 0x0000001c331c7209 */ /* 0x000fe40007810000 */
[----:B------:R-:W-:Y:S02]  /*3010*/  ISETP.GT.AND P3, PT, R5, 0x61, PT ;  /* 0x000000610500780c */ /* 0x000fe40003f64270 */
[----:B------:R-:W-:Y:S01]  /*3020*/  FSEL R55, R72, -INF , P4 ;  /* 0xff80000048377808 */ /* 0x000fe20002000000 */
[----:B------:R-:W-:Y:S01]  /*3030*/  MUFU.EX2 R165, R165 ;  /* 0x000000a500a57308 */ /* 0x000fe20000000800 */
[----:B------:R-:W-:Y:S02]  /*3040*/  FMNMX.FTZ R28, R69, R28, !PT ;  /* 0x0000001c451c7209 */ /* 0x000fe40007810000 */
[----:B-1----:R-:W-:Y:S02]  /*3050*/  CS2R R96, SRZ ;  /* 0x0000000000607805 */ /* 0x002fe4000001ff00 */
        /* <DEDUP_REMOVED lines=23> */
[----:B------:R-:W-:Y:S01]  /*31d0*/  FSEL R85, R85, -INF , P3 ;  /* 0xff80000055557808 */ /* 0x000fe20001800000 */
[----:B------:R1:W-:Y:S01]  /*31e0*/  MUFU.EX2 R30, R105 ;  /* 0x00000069001e7308 */ /* 0x0003e20000000800 */
[----:B------:R-:W-:-:S02]  /*31f0*/  FMNMX.FTZ R32, R5, R32, !PT ;  /* 0x0000002005207209 */ /* 0x000fc40007810000 */
[----:B------:R-:W-:Y:S02]  /*3200*/  F2FP.F16.F32.PACK_AB R181, R6, R181 ;  /* 0x000000b506b5723e */ /* 0x000fe400000000ff */
[----:B------:R-:W-:Y:S01]  /*3210*/  FMNMX.FTZ R7, R85, R32, !PT ;  /* 0x0000002055077209 */ /* 0x000fe20007810000 */
[-CC-:B------:R-:W-:Y:S01]  /*3220*/  FFMA.FTZ R32, R109, R0.reuse, -R38.reuse ;  /* 0x000000006d207223 */ /* 0x180fe20000010826 */
[----:B------:R-:W-:Y:S01]  /*3230*/  FFMA.FTZ R38, R87, R0, -R38 ;  /* 0x0000000057267223 */ /* 0x000fe20000010826 */
[----:B------:R-:W-:Y:S01]  /*3240*/  MUFU.EX2 R163, R163 ;  /* 0x000000a300a37308 */ /* 0x000fe20000000800 */
[----:B------:R-:W-:Y:S01]  /*3250*/  CS2R R108, SRZ ;  /* 0x00000000006c7805 */ /* 0x000fe2000001ff00 */
[----:B------:R-:W2:Y:S01]  /*3260*/  SHFL.BFLY PT, R34, R7, 0x2, 0x1f ;  /* 0x0c401f0007227f89 */ /* 0x000ea200000e0000 */
[----:B-1----:R-:W-:-:S05]  /*3270*/  CS2R R104, SRZ ;  /* 0x0000000000687805 */ /* 0x002fca000001ff00 */
[----:B------:R-:W-:Y:S08]  /*3280*/  MUFU.EX2 R32, R32 ;  /* 0x0000002000207308 */ /* 0x000ff00000000800 */
[----:B------:R-:W-:Y:S08]  /*3290*/  MUFU.EX2 R40, R71 ;  /* 0x0000004700287308 */ /* 0x000ff00000000800 */
[----:B------:R-:W-:Y:S01]  /*32a0*/  MUFU.EX2 R115, R115 ;  /* 0x0000007300737308 */ /* 0x000fe20000000800 */
[----:B--2---:R-:W-:-:S05]  /*32b0*/  FMNMX.FTZ R34, R7, R34, !PT ;  /* 0x0000002207227209 */ /* 0x004fca0007810000 */
[----:B------:R-:W1:Y:S02]  /*32c0*/  SHFL.BFLY PT, R7, R34, 0x1, 0x1f ;  /* 0x0c201f0022077f89 */ /* 0x000e6400000e0000 */
[----:B------:R-:W2:Y:S08]  /*32d0*/  MUFU.EX2 R42, R75 ;  /* 0x0000004b002a7308 */ /* 0x000eb00000000800 */
[----:B------:R-:W-:Y:S08]  /*32e0*/  MUFU.EX2 R117, R117 ;  /* 0x0000007500757308 */ /* 0x000ff00000000800 */
[----:B------:R-:W3:Y:S01]  /*32f0*/  MUFU.EX2 R44, R79 ;  /* 0x0000004f002c7308 */ /* 0x000ee20000000800 */
[----:B--2---:R-:W-:-:S02]  /*3300*/  F2FP.F16.F32.PACK_AB R157, R42, R115 ;  /* 0x000000732a9d723e */ /* 0x004fc400000000ff */
[----:B-1----:R-:W-:-:S05]  /*3310*/  FMNMX.FTZ R7, R34, R7, !PT ;  /* 0x0000000722077209 */ /* 0x002fca0007810000 */
[----:B------:R-:W-:Y:S01]  /*3320*/  MUFU.EX2 R119, R119 ;  /* 0x0000007700777308 */ /* 0x000fe20000000800 */
[C---:B------:R-:W-:Y:S01]  /*3330*/  FSETP.NEU.FTZ.AND P3, PT, R7.reuse, -INF , PT ;  /* 0xff8000000700780b */ /* 0x040fe20003f7d000 */
[----:B------:R-:W-:-:S06]  /*3340*/  FMUL.FTZ R34, R7, R0 ;  /* 0x0000000007227220 */ /* 0x000fcc0000410000 */
[----:B------:R-:W-:Y:S01]  /*3350*/  MUFU.EX2 R46, R83 ;  /* 0x00000053002e7308 */ /* 0x000fe20000000800 */
[----:B------:R-:W-:Y:S02]  /*3360*/  FSEL R34, R34, RZ, P3 ;  /* 0x000000ff22227208 */ /* 0x000fe40001800000 */
[----:B------:R-:W-:Y:S02]  /*3370*/  PLOP3.LUT P3, PT, PT, PT, UP1, 0x80, 0x0 ;  /* 0x000000000000781c */ /* 0x000fe40003f6f018 */
[----:B---3--:R-:W-:Y:S01]  /*3380*/  F2FP.F16.F32.PACK_AB R159, R44, R117 ;  /* 0x000000752c9f723e */ /* 0x008fe200000000ff */
        /* <DEDUP_REMOVED lines=13> */
[----:B------:R-:W2:Y:S01]  /*3460*/  MUFU.EX2 R3, R3 ;  /* 0x0000000300037308 */ /* 0x000ea20000000800 */
        /* <DEDUP_REMOVED lines=15> */
[----:B------:R3:W4:Y:S01]  /*3560*/  MUFU.EX2 R182, R29 ;  /* 0x0000001d00b67308 */ /* 0x0007220000000800 */
[----:B------:R-:W-:Y:S01]  /*3570*/  FADD.FTZ R25, R179, R48 ;  /* 0x00000030b3197221 */ /* 0x000fe20000010000 */
[----:B--2---:R-:W-:Y:S01]  /*3580*/  FADD.FTZ R48, R3, R180 ;  /* 0x000000b403307221 */ /* 0x004fe20000010000 */
[-CC-:B------:R-:W-:Y:S01]  /*3590*/  FFMA.FTZ R51, R51, R0.reuse, -R34.reuse ;  /* 0x0000000033337223 */ /* 0x180fe20000010822 */
[----:B------:R-:W-:Y:S01]  /*35a0*/  F2FP.F16.F32.PACK_AB R183, R10, R183 ;  /* 0x000000b70ab7723e */ /* 0x000fe200000000ff */
[----:B------:R-:W-:Y:S01]  /*35b0*/  FADD.FTZ R50, R14, R25 ;  /* 0x000000190e327221 */ /* 0x000fe20000010000 */
[-CC-:B------:R-:W-:Y:S01]  /*35c0*/  FFMA.FTZ R69, R69, R0.reuse, -R34.reuse ;  /* 0x0000000045457223 */ /* 0x180fe20000010822 */
[-C--:B------:R-:W-:Y:S01]  /*35d0*/  FFMA.FTZ R55, R55, R0.reuse, -R34 ;  /* 0x0000000037377223 */ /* 0x080fe20000010822 */
[----:B------:R-:W2:Y:S01]  /*35e0*/  MUFU.EX2 R13, R13 ;  /* 0x0000000d000d7308 */ /* 0x000ea20000000800 */
[----:B-1----:R-:W-:Y:S01]  /*35f0*/  FADD.FTZ R25, R11, R48 ;  /* 0x000000300b197221 */ /* 0x002fe20000010000 */
[----:B---3--:R-:W-:Y:S01]  /*3600*/  FADD.FTZ R29, R173, R50 ;  /* 0x00000032ad1d7221 */ /* 0x008fe20000010000 */
[-CC-:B------:R-:W-:Y:S01]  /*3610*/  FFMA.FTZ R73, R73, R0.reuse, -R34.reuse ;  /* 0x0000000049497223 */ /* 0x180fe20000010822 */
[-CC-:B------:R-:W-:Y:S01]  /*3620*/  FFMA.FTZ R59, R59, R0.reuse, -R34.reuse ;  /* 0x000000003b3b7223 */ /* 0x180fe20000010822 */
[-CC-:B------:R-:W-:Y:S01]  /*3630*/  FFMA.FTZ R77, R77, R0.reuse, -R34.reuse ;  /* 0x000000004d4d7223 */ /* 0x180fe20000010822 */
[----:B------:R-:W-:Y:S01]  /*3640*/  FADD.FTZ R50, R20, R29 ;  /* 0x0000001d14327221 */ /* 0x000fe20000010000 */
[-C--:B------:R-:W-:Y:S01]  /*3650*/  FFMA.FTZ R63, R63, R0.reuse, -R34 ;  /* 0x000000003f3f7223 */ /* 0x080fe20000010822 */
[----:B------:R-:W1:Y:S01]  /*3660*/  MUFU.EX2 R176, R33 ;  /* 0x0000002100b07308 */ /* 0x000e620000000800 */
[----:B----4-:R-:W-:Y:S01]  /*3670*/  FADD.FTZ R48, R182, R25 ;  /* 0x00000019b6307221 */ /* 0x010fe20000010000 */
[----:B------:R-:W-:Y:S01]  /*3680*/  FADD.FTZ R29, R175, R50 ;  /* 0x00000032af1d7221 */ /* 0x000fe20000010000 */
[----:B------:R-:W-:Y:S01]  /*3690*/  FFMA.FTZ R81, R81, R0, -R34 ;  /* 0x0000000051517223 */ /* 0x000fe20000010822 */
[----:B------:R-:W-:-:S02]  /*36a0*/  F2FP.F16.F32.PACK_AB R180, R180, R3 ;  /* 0x00000003b4b4723e */ /* 0x000fc400000000ff */
[----:B------:R-:W-:Y:S01]  /*36b0*/  FADD.FTZ R50, R24, R29 ;  /* 0x0000001d18327221 */ /* 0x000fe20000010000 */
[----:B------:R-:W-:Y:S01]  /*36c0*/  F2FP.F16.F32.PACK_AB R182, R182, R11 ;  /* 0x0000000bb6b6723e */ /* 0x000fe200000000ff */
[----:B------:R-:W3:Y:S01]  /*36d0*/  MUFU.EX2 R15, R15 ;  /* 0x0000000f000f7308 */ /* 0x000ee20000000800 */
[----:B--2---:R-:W-:Y:S01]  /*36e0*/  FADD.FTZ R25, R13, R48 ;  /* 0x000000300d197221 */ /* 0x004fe20000010000 */
[----:B------:R-:W-:Y:S01]  /*36f0*/  FADD.FTZ R29, R169, R50 ;  /* 0x00000032a91d7221 */ /* 0x000fe20000010000 */
[----:B------:R-:W-:Y:S02]  /*3700*/  F2FP.F16.F32.PACK_AB R153, R46, R119 ;  /* 0x000000772e99723e */ /* 0x000fe400000000ff */
[----:B------:R-:W-:Y:S01]  /*3710*/  F2FP.F16.F32.PACK_AB R177, R12, R177 ;  /* 0x000000b10cb1723e */ /* 0x000fe200000000ff */
[----:B------:R-:W-:Y:S01]  /*3720*/  FADD.FTZ R50, R26, R29 ;  /* 0x0000001d1a327221 */ /* 0x000fe20000010000 */
[----:B------:R-:W-:Y:S01]  /*3730*/  F2FP.F16.F32.PACK_AB R179, R14, R179 ;  /* 0x000000b30eb3723e */ /* 0x000fe200000000ff */
[----:B------:R-:W2:Y:S01]  /*3740*/  MUFU.EX2 R178, R37 ;  /* 0x0000002500b27308 */ /* 0x000ea20000000800 */
[----:B-1----:R-:W-:Y:S01]  /*3750*/  FADD.FTZ R48, R176, R25 ;  /* 0x00000019b0307221 */ /* 0x002fe20000010000 */
[----:B------:R-:W-:Y:S01]  /*3760*/  FADD.FTZ R29, R171, R50 ;  /* 0x00000032ab1d7221 */ /* 0x000fe20000010000 */
[----:B------:R-:W-:-:S02]  /*3770*/  F2FP.F16.F32.PACK_AB R173, R20, R173 ;  /* 0x000000ad14ad723e */ /* 0x000fc400000000ff */
[----:B------:R-:W-:Y:S02]  /*3780*/  F2FP.F16.F32.PACK_AB R175, R24, R175 ;  /* 0x000000af18af723e */ /* 0x000fe400000000ff */
[----:B------:R-:W-:Y:S01]  /*3790*/  F2FP.F16.F32.PACK_AB R169, R26, R169 ;  /* 0x000000a91aa9723e */ /* 0x000fe200000000ff */
[----:B------:R-:W1:Y:S01]  /*37a0*/  MUFU.EX2 R21, R21 ;  /* 0x0000001500157308 */ /* 0x000e620000000800 */
[----:B---3--:R-:W-:Y:S01]  /*37b0*/  FADD.FTZ R25, R15, R48 ;  /* 0x000000300f197221 */ /* 0x008fe20000010000 */
[----:B------:R-:W-:Y:S02]  /*37c0*/  F2FP.F16.F32.PACK_AB R171, R28, R171 ;  /* 0x000000ab1cab723e */ /* 0x000fe400000000ff */
[----:B------:R-:W-:-:S04]  /*37d0*/  F2FP.F16.F32.PACK_AB R176, R176, R13 ;  /* 0x0000000db0b0723e */ /* 0x000fc800000000ff */
[----:B------:R-:W0:Y:S01]  /*37e0*/  MUFU.EX2 R172, R41 ;  /* 0x0000002900ac7308 */ /* 0x000e220000000800 */
[C---:B--2---:R-:W-:Y:S01]  /*37f0*/  FADD.FTZ R48, R178.reuse, R25 ;  /* 0x00000019b2307221 */ /* 0x044fe20000010000 */
[----:B------:R-:W-:-:S06]  /*3800*/  F2FP.F16.F32.PACK_AB R178, R178, R15 ;  /* 0x0000000fb2b2723e */ /* 0x000fcc00000000ff */
[----:B------:R-:W2:Y:S01]  /*3810*/  MUFU.EX2 R27, R27 ;  /* 0x0000001b001b7308 */ /* 0x000ea20000000800 */
[----:B-1----:R-:W-:Y:S01]  /*3820*/  FADD.FTZ R25, R21, R48 ;  /* 0x0000003015197221 */ /* 0x002fe20000010000 */
[----:B------:R-:W-:-:S04]  /*3830*/  FADD.FTZ R48, R28, R29 ;  /* 0x0000001d1c307221 */ /* 0x000fc80000010000 */
[----:B------:R-:W-:Y:S01]  /*3840*/  FADD.FTZ R29, R165, R48 ;  /* 0x00000030a51d7221 */ /* 0x000fe20000010000 */
[----:B------:R-:W-:Y:S01]  /*3850*/  F2FP.F16.F32.PACK_AB R165, R30, R165 ;  /* 0x000000a51ea5723e */ /* 0x000fe200000000ff */
[----:B------:R-:W1:Y:S01]  /*3860*/  MUFU.EX2 R174, R45 ;  /* 0x0000002d00ae7308 */ /* 0x000e620000000800 */
[----:B0-----:R-:W-:Y:S01]  /*3870*/  FADD.FTZ R2, R172, R25 ;  /* 0x00000019ac027221 */ /* 0x001fe20000010000 */
[----:B------:R-:W-:Y:S01]  /*3880*/  FADD.FTZ R48, R30, R29 ;  /* 0x0000001d1e307221 */ /* 0x000fe20000010000 */
[----:B------:R-:W-:-:S03]  /*3890*/  F2FP.F16.F32.PACK_AB R172, R172, R21 ;  /* 0x00000015acac723e */ /* 0x000fc600000000ff */
[----:B------:R-:W-:Y:S01]  /*38a0*/  FADD.FTZ R29, R167, R48 ;  /* 0x00000030a71d7221 */ /* 0x000fe20000010000 */
[C---:B------:R-:W-:Y:S01]  /*38b0*/  F2FP.F16.F32.PACK_AB R167, R32.reuse, R167 ;  /* 0x000000a720a7723e */ /* 0x040fe200000000ff */
[----:B------:R-:W0:Y:S01]  /*38c0*/  MUFU.EX2 R31, R31 ;  /* 0x0000001f001f7308 */ /* 0x000e220000000800 */
[----:B--2---:R-:W-:Y:S01]  /*38d0*/  FADD.FTZ R25, R27, R2 ;  /* 0x000000021b197221 */ /* 0x004fe20000010000 */
[----:B------:R-:W-:-:S06]  /*38e0*/  FADD.FTZ R50, R32, R29 ;  /* 0x0000001d20327221 */ /* 0x000fcc0000010000 */
[----:B------:R-:W2:Y:S01]  /*38f0*/  MUFU.EX2 R168, R49 ;  /* 0x0000003100a87308 */ /* 0x000ea20000000800 */
[C---:B-1----:R-:W-:Y:S01]  /*3900*/  FADD.FTZ R2, R174.reuse, R25 ;  /* 0x00000019ae027221 */ /* 0x042fe20000010000 */
[----:B------:R-:W-:-:S06]  /*3910*/  F2FP.F16.F32.PACK_AB R174, R174, R27 ;  /* 0x0000001baeae723e */ /* 0x000fcc00000000ff */
[----:B------:R-:W1:Y:S01]  /*3920*/  MUFU.EX2 R35, R35 ;  /* 0x0000002300237308 */ /* 0x000e620000000800 */
[----:B0-----:R-:W-:Y:S01]  /*3930*/  FADD.FTZ R25, R31, R2 ;  /* 0x000000021f197221 */ /* 0x001fe20000010000 */
[-CC-:B------:R-:W-:Y:S01]  /*3940*/  FFMA.FTZ R2, R5, R0.reuse, -R34.reuse ;  /* 0x0000000005027223 */ /* 0x180fe20000010822 */
[----:B------:R-:W-:-:S05]  /*3950*/  FFMA.FTZ R34, R85, R0, -R34 ;  /* 0x0000000055227223 */ /* 0x000fca0000010822 */
[----:B------:R-:W0:Y:S01]  /*3960*/  MUFU.EX2 R170, R53 ;  /* 0x0000003500aa7308 */ /* 0x000e220000000800 */
[----:B--2---:R-:W-:Y:S01]  /*3970*/  FADD.FTZ R48, R168, R25 ;  /* 0x00000019a8307221 */ /* 0x004fe20000010000 */
[----:B------:R-:W-:Y:S01]  /*3980*/  FADD.FTZ R25, R161, R50 ;  /* 0x00000032a1197221 */ /* 0x000fe20000010000 */
[----:B------:R-:W-:Y:S02]  /*3990*/  F2FP.F16.F32.PACK_AB R161, R36, R161 ;  /* 0x000000a124a1723e */ /* 0x000fe400000000ff */
[----:B------:R-:W-:Y:S01]  /*39a0*/  F2FP.F16.F32.PACK_AB R168, R168, R31 ;  /* 0x0000001fa8a8723e */ /* 0x000fe200000000ff */
[----:B------:R-:W-:Y:S02]  /*39b0*/  FADD.FTZ R50, R36, R25 ;  /* 0x0000001924327221 */ /* 0x000fe40000010000 */
[----:B------:R-:W2:Y:S01]  /*39c0*/  MUFU.EX2 R39, R39 ;  /* 0x0000002700277308 */ /* 0x000ea20000000800 */
[----:B-1----:R-:W-:Y:S01]  /*39d0*/  FADD.FTZ R5, R35, R48 ;  /* 0x0000003023057221 */ /* 0x002fe20000010000 */
[----:B------:R-:W-:Y:S01]  /*39e0*/  FADD.FTZ R25, R163, R50 ;  /* 0x00000032a3197221 */ /* 0x000fe20000010000 */
[----:B------:R-:W-:-:S03]  /*39f0*/  F2FP.F16.F32.PACK_AB R163, R40, R163 ;  /* 0x000000a328a3723e */ /* 0x000fc600000000ff */
[----:B------:R-:W-:Y:S02]  /*3a00*/  FADD.FTZ R10, R40, R25 ;  /* 0x00000019280a7221 */ /* 0x000fe40000010000 */
[----:B------:R-:W1:Y:S01]  /*3a10*/  MUFU.EX2 R164, R57 ;  /* 0x0000003900a47308 */ /* 0x000e620000000800 */
[C---:B0-----:R-:W-:Y:S01]  /*3a20*/  FADD.FTZ R48, R170.reuse, R5 ;  /* 0x00000005aa307221 */ /* 0x041fe20000010000 */
[----:B------:R-:W-:Y:S01]  /*3a30*/  FADD.FTZ R25, R115, R10 ;  /* 0x0000000a73197221 */ /* 0x000fe20000010000 */
[----:B------:R-:W-:Y:S02]  /*3a40*/  F2FP.F16.F32.PACK_AB R170, R170, R35 ;  /* 0x00000023aaaa723e */ /* 0x000fe400000000ff */
[----:B------:R-:W-:Y:S01]  /*3a50*/  CS2R R114, SRZ ;  /* 0x0000000000727805 */ /* 0x000fe2000001ff00 */
[----:B------:R-:W-:Y:S02]  /*3a60*/  FADD.FTZ R10, R42, R25 ;  /* 0x000000192a0a7221 */ /* 0x000fe40000010000 */
[----:B------:R-:W0:Y:S01]  /*3a70*/  MUFU.EX2 R43, R43 ;  /* 0x0000002b002b7308 */ /* 0x000e220000000800 */
[----:B--2---:R-:W-:Y:S01]  /*3a80*/  FADD.FTZ R5, R39, R48 ;  /* 0x0000003027057221 */ /* 0x004fe20000010000 */
[----:B------:R-:W-:Y:S01]  /*3a90*/  FADD.FTZ R25, R117, R10 ;  /* 0x0000000a75197221 */ /* 0x000fe20000010000 */
[----:B------:R-:W-:-:S03]  /*3aa0*/  CS2R R116, SRZ ;  /* 0x0000000000747805 */ /* 0x000fc6000001ff00 */
[----:B------:R-:W-:Y:S02]  /*3ab0*/  FADD.FTZ R10, R44, R25 ;  /* 0x000000192c0a7221 */ /* 0x000fe40000010000 */
[----:B------:R-:W2:Y:S01]  /*3ac0*/  MUFU.EX2 R166, R61 ;  /* 0x0000003d00a67308 */ /* 0x000ea20000000800 */
[C---:B-1----:R-:W-:Y:S01]  /*3ad0*/  FADD.FTZ R6, R164.reuse, R5 ;  /* 0x00000005a4067221 */ /* 0x042fe20000010000 */
[----:B------:R-:W-:Y:S01]  /*3ae0*/  FADD.FTZ R25, R119, R10 ;  /* 0x0000000a77197221 */ /* 0x000fe20000010000 */
[----:B------:R-:W-:Y:S02]  /*3af0*/  F2FP.F16.F32.PACK_AB R164, R164, R39 ;  /* 0x00000027a4a4723e */ /* 0x000fe400000000ff */
[----:B------:R-:W-:Y:S01]  /*3b00*/  CS2R R118, SRZ ;  /* 0x0000000000767805 */ /* 0x000fe2000001ff00 */
[----:B------:R-:W-:Y:S02]  /*3b10*/  FADD.FTZ R10, R46, R25 ;  /* 0x000000192e0a7221 */ /* 0x000fe40000010000 */
        /* <DEDUP_REMOVED lines=24> */
[----:B------:R-:W-:Y:S02]  /*3ca0*/  F2FP.F16.F32.PACK_AB R155, R38, R121 ;  /* 0x00000079269b723e */ /* 0x000fe400000000ff */
[----:B------:R-:W-:-:S04]  /*3cb0*/  CS2R R120, SRZ ;  /* 0x0000000000787805 */ /* 0x000fc8000001ff00 */
        /* <DEDUP_REMOVED lines=9> */
[----:B------:R-:W-:-:S03]  /*3d50*/  F2FP.F16.F32.PACK_AB R152, R152, R63 ;  /* 0x0000003f9898723e */ /* 0x000fc600000000ff */
[----:B-1----:R-:W-:-:S04]  /*3d60*/  FADD.FTZ R6, R2, R11 ;  /* 0x0000000b02067221 */ /* 0x002fc80000010000 */
[C---:B0-----:R-:W-:Y:S01]  /*3d70*/  FADD.FTZ R6, R3.reuse, R6 ;  /* 0x0000000603067221 */ /* 0x041fe20000010000 */
[----:B------:R-:W-:Y:S01]  /*3d80*/  F2FP.F16.F32.PACK_AB R154, R3, R2 ;  /* 0x00000002039a723e */ /* 0x000fe200000000ff */
[----:B------:R-:W-:Y:S02]  /*3d90*/  IMAD.MOV.U32 R2, RZ, RZ, 0x3f800000 ;  /* 0x3f800000ff027424 */ /* 0x000fe400078e00ff */
[----:B------:R-:W-:Y:S01]  /*3da0*/  IMAD.MOV.U32 R3, RZ, RZ, 0x3f800000 ;  /* 0x3f800000ff037424 */ /* 0x000fe200078e00ff */
[----:B------:R-:W-:Y:S06]  /*3db0*/  @!P3 BRA `(.L_x_2243) ;  /* 0x0000002800c0b947 */ /* 0x000fec0003800000 */
[----:B------:R-:W-:Y:S01]  /*3dc0*/  IMAD.MOV.U32 R10, RZ, RZ, R4 ;  /* 0x000000ffff0a7224 */ /* 0x000fe200078e0004 */
[----:B------:R-:W-:Y:S01]  /*3dd0*/  UMOV UR5, UR37 ;  /* 0x0000002500057c82 */ /* 0x000fe20008000000 */
[----:B------:R-:W-:Y:S01]  /*3de0*/  IMAD.MOV.U32 R11, RZ, RZ, R7 ;  /* 0x000000ffff0b7224 */ /* 0x000fe200078e0007 */
[----:B------:R-:W-:Y:S01]  /*3df0*/  UMOV UR6, UR36 ;  /* 0x0000002400067c82 */ /* 0x000fe20008000000 */
[----:B------:R-:W-:Y:S01]  /*3e00*/  IMAD.MOV.U32 R2, RZ, RZ, 0x3f800000 ;  /* 0x3f800000ff027424 */ /* 0x000fe200078e00ff */
[----:B------:R-:W-:Y:S01]  /*3e10*/  ULDC UR42, c[0x0][0x288] ;  /* 0x0000a200002a7ab9 */ /* 0x000fe20000000800 */
[----:B------:R-:W-:-:S07]  /*3e20*/  IMAD.MOV.U32 R151, RZ, RZ, RZ ;  /* 0x000000ffff977224 */ /* 0x000fce00078e00ff */
.L_x_2252:
[----:B------:R-:W-:-:S04]  /*3e30*/  UIADD3 UR7, UR6, 0x1, URZ ;  /* 0x0000000106077890 */ /* 0x000fc8000fffe03f */
[----:B------:R-:W-:-:S04]  /*3e40*/  UISETP.NE.AND UP1, UPT, UR7, 0x2, UPT ;  /* 0x000000020700788c */ /* 0x000fc8000bf25270 */
[----:B------:R-:W-:Y:S02]  /*3e50*/  USEL UR37, URZ, 0x1, UP1 ;  /* 0x000000013f257887 */ /* 0x000fe40008800000 */
[----:B------:R-:W-:Y:S02]  /*3e60*/  USEL UR36, UR7, URZ, UP1 ;  /* 0x0000003f07247287 */ /* 0x000fe40008800000 */
[----:B------:R-:W-:Y:S01]  /*3e70*/  ULOP3.LUT UR37, UR5, UR37, URZ, 0x3c, !UPT ;  /* 0x0000002505257292 */ /* 0x000fe2000f8e3c3f */
[----:B------:R-:W-:Y:S11]  /*3e80*/  @!P0 BRA `(.L_x_2244) ;  /* 0x0000000000048947 */ /* 0x000ff60003800000 */
[----:B------:R-:W-:Y:S01]  /*3e90*/  BPT.TRAP 0x1 ;  /* 0x000000040000795c */ /* 0x000fe20000300000 */
.L_x_2244:
[----:B------:R-:W-:Y:S01]  /*3ea0*/  ULEA UR7, UR36, UR38, 0x3 ;  /* 0x0000002624077291 */ /* 0x000fe2000f8e183f */
[----:B------:R-:W-:-:S05]  /*3eb0*/  IMAD.U32 R0, RZ, RZ, UR37 ;  /* 0x00000025ff007e24 */ /* 0x000fca000f8e00ff */
[----:B------:R-:W-:-:S04]  /*3ec0*/  SHF.L.U32 R0, R0, 0x1f, RZ ;  /* 0x0000001f00007819 */ /* 0x000fc800000006ff */
[----:B------:R0:W1:Y:S01]  /*3ed0*/  SYNCS.PHASECHK.TRANS64.TRYWAIT P3, [UR7+0x34830], R0 ;  /* 0x03483000ff0075a7 */ /* 0x0000620008060147 */
[----:B------:R-:W-:Y:S05]  /*3ee0*/  @!P0 BRA `(.L_x_2245) ;  /* 0x0000000000048947 */ /* 0x000fea0003800000 */
[----:B------:R-:W-:Y:S01]  /*3ef0*/  BPT.TRAP 0x1 ;  /* 0x000000040000795c */ /* 0x000fe20000300000 */
.L_x_2245:
[----:B-1----:R-:W-:Y:S05]  /*3f00*/  @P3 BRA `(.L_x_2246) ;  /* 0x0000000000083947 */ /* 0x002fea0003800000 */
[----:B------:R-:W1:Y:S02]  /*3f10*/  SYNCS.PHASECHK.TRANS64.TRYWAIT P3, [UR7+0x34830], R0 ;  /* 0x03483000ff0075a7 */ /* 0x000e640008060147 */
[----:B-1----:R-:W-:Y:S05]  /*3f20*/  @!P3 BRA `(.L_x_2247) ;  /* 0x000000c00090b947 */ /* 0x002fea0003800000 */
.L_x_2246:
        /* <DEDUP_REMOVED lines=141> */
.L_x_2248:
[----:B------:R-:W-:Y:S01]  /*4800*/  ULEA UR10, UR6, UR38, 0x3 ;  /* 0x00000026060a7291 */ /* 0x000fe2000f8e183f */
[----:B01----:R-:W-:-:S05]  /*4810*/  IMAD.U32 R0, RZ, RZ, UR5 ;  /* 0x00000005ff007e24 */ /* 0x003fca000f8e00ff */
[----:B------:R-:W-:-:S04]  /*4820*/  SHF.L.U32 R0, R0, 0x1f, RZ ;  /* 0x0000001f00007819 */ /* 0x000fc800000006ff */
[----:B------:R0:W1:Y:S01]  /*4830*/  SYNCS.PHASECHK.TRANS64.TRYWAIT P3, [UR10+0x34850], R0 ;  /* 0x03485000ff0075a7 */ /* 0x000062000806014a */
[----:B------:R-:W-:Y:S05]  /*4840*/  @!P0 BRA `(.L_x_2249) ;  /* 0x0000000000048947 */ /* 0x000fea0003800000 */
[----:B------:R-:W-:Y:S01]  /*4850*/  BPT.TRAP 0x1 ;  /* 0x000000040000795c */ /* 0x000fe20000300000 */
.L_x_2249:
[----:B-1----:R-:W-:Y:S05]  /*4860*/  @P3 BRA `(.L_x_2250) ;  /* 0x0000000000083947 */ /* 0x002fea0003800000 */
[----:B------:R-:W1:Y:S02]  /*4870*/  SYNCS.PHASECHK.TRANS64.TRYWAIT P3, [UR10+0x34850], R0 ;  /* 0x03485000ff0075a7 */ /* 0x000e64000806014a */
[----:B-1----:R-:W-:Y:S05]  /*4880*/  @!P3 BRA `(.L_x_2251) ;  /* 0x000000b80050b947 */ /* 0x002fea0003800000 */
.L_x_2250:
[----:B------:R-:W-:Y:S01]  /*4890*/  UIADD3 UR5, UR38, 0x400, URZ ;  /* 0x0000040026057890 */ /* 0x000fe2000fffe03f */
[----:B------:R-:W-:Y:S01]  /*48a0*/  WARPGROUP.ARRIVE ;  /* 0x00000000000079c5 */ /* 0x000fe20000000000 */
[----:B------:R-:W-:Y:S01]  /*48b0*/  UMOV UR15, 0x40000040 ;  /* 0x40000040000f7882 */ /* 0x000fe20000000000 */
[----:B------:R-:W-:Y:S01]  /*48c0*/  VIADD R14, R18, UR60 ;  /* 0x0000003c120e7c36 */ /* 0x000fe20008000000 */
[----:B------:R-:W-:Y:S01]  /*48d0*/  USHF.R.U32.HI UR5, URZ, 0x4, UR5 ;  /* 0x000000043f057899 */ /* 0x000fe20008011605 */
[----:B------:R-:W2:Y:S01]  /*48e0*/  LDC R7, c[0x0][0x2f0] ;  /* 0x0000bc00ff077b82 */ /* 0x000ea20000000800 */
[----:B------:R-:W-:Y:S02]  /*48f0*/  UISETP.GT.AND UP1, UPT, UR4, UR11, UPT ;  /* 0x0000000b0400728c */ /* 0x000fe4000bf24270 */
[----:B------:R-:W-:-:S04]  /*4900*/  ULOP3.LUT UR5, UR5, 0x3fff, URZ, 0xc0, !UPT ;  /* 0x00003fff05057892 */ /* 0x000fc8000f8ec03f */
[----:B------:R-:W-:-:S04]  /*4910*/  ULOP3.LUT UR5, UR5, 0x4000000, URZ, 0xfc, !UPT ;  /* 0x0400000005057892 */ /* 0x000fc8000f8efc3f */
[----:B------:R-:W-:-:S03]  /*4920*/  ULEA UR5, UR6, UR5, 0xb ;  /* 0x0000000506057291 */ /* 0x000fc6000f8e583f */
[----:B------:R-:W-:Y:S02]  /*4930*/  @UP0 ULDC UR6, c[0x0][0x44c] ;  /* 0x0001130000060ab9 */ /* 0x000fe40000000800 */
[----:B01----:R-:W-:Y:S01]  /*4940*/  @P2 IMAD.HI.U32 R0, R14, UR6, RZ ;  /* 0x000000060e002c27 */ /* 0x003fe2000f8e00ff */
[----:B------:R-:W-:Y:S01]  /*4950*/  @UP0 ULDC UR6, c[0x0][0x450] ;  /* 0x0001140000060ab9 */ /* 0x000fe20000000800 */
[----:B------:R-:W-:Y:S02]  /*4960*/  UMOV UR14, UR5 ;  /* 0x00000005000e7c82 */ /* 0x000fe40008000000 */
[----:B------:R-:W-:Y:S01]  /*4970*/  HGMMA.64x128x16.F32 R88, R180, gdesc[UR12].tnspB, R88, gsb0 ;  /* 0x41e0000cb4587df0 */ /* 0x000fe20008000858 */
[----:B------:R-:W-:Y:S01]  /*4980*/  UIADD3 UR14, UR5, 0x80, URZ ;  /* 0x00000080050e7890 */ /* 0x000fe2000fffe03f */
[----:B------:R-:W-:Y:S01]  /*4990*/  @P2 SHF.R.U32.HI R14, RZ, UR6, R0 ;  /* 0x00000006ff0e2c19 */ /* 0x000fe20008011600 */
[----:B------:R-:W-:Y:S01]  /*49a0*/  UMOV UR15, 0x40000040 ;  /* 0x40000040000f7882 */ /* 0x000fe20000000000 */
[----:B------:R-:W-:-:S02]  /*49b0*/  UMOV UR6, 0xffffff80 ;  /* 0xffffff8000067882 */ /* 0x000fc40000000000 */
[----:B------:R-:W-:Y:S01]  /*49c0*/  UIMAD UR6, UR4, UR6, 0x1 ;  /* 0x00000001040674a4 */ /* 0x000fe2000f8e0206 */
[----:B------:R-:W0:Y:S01]  /*49d0*/  SHFL.IDX PT, R3, R14, 0x1, 0x1c1f ;  /* 0x003c1f000e037f89 */ /* 0x000e2200000e0000 */
[----:B------:R-:W-:-:S04]  /*49e0*/  UIADD3 UR4, UR4, -0x1, URZ ;  /* 0xffffffff04047890 */ /* 0x000fc8000fffe03f */
[----:B------:R-:W-:Y:S01]  /*49f0*/  IMAD.U32 R2, RZ, RZ, UR6 ;  /* 0x00000006ff027e24 */ /* 0x000fe2000f8e00ff */
[----:B------:R-:W-:-:S03]  /*4a00*/  UIADD3 UR6, UR5, 0x380, URZ ;  /* 0x0000038005067890 */ /* 0x000fc6000fffe03f */
[----:B------:R-:W-:-:S04]  /*4a10*/  IMAD R2, R17, -0x2, R2 ;  /* 0xfffffffe11027824 */ /* 0x000fc800078e0202 */
[----:B--2---:R-:W-:-:S05]  /*4a20*/  IMAD R2, R7, UR61, R2 ;  /* 0x0000003d07027c24 */ /* 0x004fca000f8e0202 */
[----:B0-----:R-:W-:-:S04]  /*4a30*/  IADD3 R0, R3, -UR42, R2 ;  /* 0x8000002a03007c10 */ /* 0x001fc8000fffe002 */
[C---:B------:R-:W-:Y:S02]  /*4a40*/  ISETP.GT.AND P3, PT, R0.reuse, RZ, PT ;  /* 0x000000ff0000720c */ /* 0x040fe40003f64270 */
[----:B------:R-:W-:-:S04]  /*4a50*/  ISETP.GT.AND P4, PT, R0, 0x1, PT ;  /* 0x000000010000780c */ /* 0x000fc80003f84270 */
[----:B------:R-:W-:Y:S02]  /*4a60*/  FSEL R199, R27, -INF , P4 ;  /* 0xff8000001bc77808 */ /* 0x000fe40002000000 */
[----:B------:R-:W-:-:S04]  /*4a70*/  ISETP.GT.AND P4, PT, R0, 0x9, PT ;  /* 0x000000090000780c */ /* 0x000fc80003f84270 */
[----:B------:R-:W-:Y:S02]  /*4a80*/  FSEL R197, R31, -INF , P4 ;  /* 0xff8000001fc57808 */ /* 0x000fe40002000000 */
[----:B------:R-:W-:-:S04]  /*4a90*/  ISETP.GT.AND P4, PT, R0, 0x11, PT ;  /* 0x000000110000780c */ /* 0x000fc80003f84270 */
[----:B------:R-:W-:Y:S02]  /*4aa0*/  FSEL R195, R35, -INF , P4 ;  /* 0xff80000023c37808 */ /* 0x000fe40002000000 */
[----:B------:R-:W-:Y:S01]  /*4ab0*/  ISETP.GT.AND P4, PT, R0, 0x19, PT ;  /* 0x000000190000780c */ /* 0x000fe20003f84270 */
[----:B------:R-:W-:Y:S02]  /*4ac0*/  WARPGROUP.DEPBAR.LE gsb0, 0x0 ;  /* 0x00008000000079c5 */ /* 0x000fe40000010000 */
[----:B------:R-:W-:Y:S01]  /*4ad0*/  WARPGROUP.ARRIVE ;  /* 0x00000000000079c5 */ /* 0x000fe20000000000 */
[----:B------:R-:W-:Y:S02]  /*4ae0*/  FSEL R181, R26, -INF , P3 ;  /* 0xff8000001ab57808 */ /* 0x000fe40001800000 */
[----:B------:R-:W-:Y:S02]  /*4af0*/  ISETP.GT.AND P3, PT, R0, 0x8, PT ;  /* 0x000000080000780c */ /* 0x000fe40003f64270 */
[----:B------:R-:W-:Y:S01]  /*4b00*/  FMNMX.FTZ R4, R181, R10, !PT ;  /* 0x0000000ab5047209 */ /* 0x000fe20007810000 */
[----:B------:R-:W-:Y:S01]  /*4b10*/  HGMMA.64x128x16.F32 R88, R176, gdesc[UR12].tnspB, R88, gsb0 ;  /* 0x41e0000cb0587df0 */ /* 0x000fe20008000858 */
[----:B------:R-:W-:Y:S01]  /*4b20*/  UIADD3 UR14, UR5, 0x100, URZ ;  /* 0x00000100050e7890 */ /* 0x000fe2000fffe03f */
[----:B------:R-:W-:Y:S01]  /*4b30*/  FSEL R183, R30, -INF , P3 ;  /* 0xff8000001eb77808 */ /* 0x000fe20001800000 */
[----:B------:R-:W-:Y:S01]  /*4b40*/  UMOV UR15, 0x40000040 ;  /* 0x40000040000f7882 */ /* 0x000fe20000000000 */
[----:B------:R-:W-:-:S02]  /*4b50*/  FMNMX.FTZ R4, R199, R4, !PT ;  /* 0x00000004c7047209 */ /* 0x000fc40007810000 */
[----:B------:R-:W-:Y:S02]  /*4b60*/  ISETP.GT.AND P3, PT, R0, 0x10, PT ;  /* 0x000000100000780c */ /* 0x000fe40003f64270 */
[----:B------:R-:W-:-:S04]  /*4b70*/  FMNMX.FTZ R4, R183, R4, !PT ;  /* 0x00000004b7047209 */ /* 0x000fc80007810000 */
[----:B------:R-:W-:Y:S01]  /*4b80*/  FMNMX.FTZ R4, R197, R4, !PT ;  /* 0x00000004c5047209 */ /* 0x000fe20007810000 */
        /* <DEDUP_REMOVED lines=10> */
[C---:B------:R-:W-:Y:S02]  /*4c30*/  ISETP.GT.AND P3, PT, R0.reuse, 0x20, PT ;  /* 0x000000200000780c */ /* 0x040fe40003f64270 */
[----:B------:R-:W-:Y:S01]  /*4c40*/  FMNMX.FTZ R4, R179, R4, !PT ;  /* 0x00000004b3047209 */ /* 0x000fe20007810000 */
[----:B------:R-:W-:Y:S02]  /*4c50*/  WARPGROUP.DEPBAR.LE gsb0, 0x0 ;  /* 0x00008000000079c5 */ /* 0x000fe40000010000 */
[----:B------:R-:W-:Y:S01]  /*4c60*/  WARPGROUP.ARRIVE ;  /* 0x00000000000079c5 */ /* 0x000fe20000000000 */
[----:B------:R-:W-:Y:S02]  /*4c70*/  FSEL R175, R39, -INF , P4 ;  /* 0xff80000027af7808 */ /* 0x000fe40002000000 */
[----:B------:R-:W-:Y:S02]  /*4c80*/  ISETP.GT.AND P4, PT, R0, 0x21, PT ;  /* 0x000000210000780c */ /* 0x000fe40003f84270 */
[----:B------:R-:W-:Y:S01]  /*4c90*/  FSEL R173, R42, -INF , P3 ;  /* 0xff8000002aad7808 */ /* 0x000fe20001800000 */
[----:B------:R-:W-:Y:S01]  /*4ca0*/  HGMMA.64x128x16.F32 R88, R168, gdesc[UR12].tnspB, R88, gsb0 ;  /* 0x41e0000ca8587df0 */ /* 0x000fe20008000858 */
[----:B------:R-:W-:Y:S01]  /*4cb0*/  UIADD3 UR14, UR5, 0x200, URZ ;  /* 0x00000200050e7890 */ /* 0x000fe2000fffe03f */
[----:B------:R-:W-:Y:S01]  /*4cc0*/  FMNMX.FTZ R4, R175, R4, !PT ;  /* 0x00000004af047209 */ /* 0x000fe20007810000 */
[----:B------:R-:W-:Y:S01]  /*4cd0*/  UMOV UR15, 0x40000040 ;  /* 0x40000040000f7882 */ /* 0x000fe20000000000 */
[----:B------:R-:W-:-:S02]  /*4ce0*/  ISETP.GT.AND P3, PT, R0, 0x28, PT ;  /* 0x000000280000780c */ /* 0x000fc40003f64270 */
[----:B------:R-:W-:Y:S01]  /*4cf0*/  FMNMX.FTZ R4, R173, R4, !PT ;  /* 0x00000004ad047209 */ /* 0x000fe20007810000 */
[----:B------:R-:W-:Y:S02]  /*4d00*/  WARPGROUP.DEPBAR.LE gsb0, 0x0 ;  /* 0x00008000000079c5 */ /* 0x000fe40000010000 */
[----:B------:R-:W-:Y:S01]  /*4d10*/  WARPGROUP.ARRIVE ;  /* 0x00000000000079c5 */ /* 0x000fe20000000000 */
[----:B------:R-:W-:Y:S02]  /*4d20*/  FSEL R171, R43, -INF , P4 ;  /* 0xff8000002bab7808 */ /* 0x000fe40002000000 */
[----:B------:R-:W-:Y:S02]  /*4d30*/  ISETP.GT.AND P4, PT, R0, 0x29, PT ;  /* 0x000000290000780c */ /* 0x000fe40003f84270 */
[----:B------:R-:W-:Y:S01]  /*4d40*/  FSEL R169, R46, -INF , P3 ;  /* 0xff8000002ea97808 */ /* 0x000fe20001800000 */
[----:B------:R-:W-:Y:S01]  /*4d50*/  HGMMA.64x128x16.F32 R88, R164, gdesc[UR12].tnspB, R88, gsb0 ;  /* 0x41e0000ca4587df0 */ /* 0x000fe20008000858 */
[----:B------:R-:W-:Y:S01]  /*4d60*/  FMNMX.FTZ R4, R171, R4, !PT ;  /* 0x00000004ab047209 */ /* 0x000fe20007810000 */
[----:B------:R-:W-:Y:S01]  /*4d70*/  UIADD3 UR14, UR5, 0x280, URZ ;  /* 0x00000280050e7890 */ /* 0x000fe2000fffe03f */
[----:B------:R-:W-:Y:S01]  /*4d80*/  ISETP.GT.AND P3, PT, R0, 0x30, PT ;  /* 0x000000300000780c */ /* 0x000fe20003f64270 */
[----:B------:R-:W-:Y:S01]  /*4d90*/  UMOV UR15, 0x40000040 ;  /* 0x40000040000f7882 */ /* 0x000fe20000000000 */
[----:B------:R-:W-:-:S02]  /*4da0*/  FSEL R47, R47, -INF , P4 ;  /* 0xff8000002f2f7808 */ /* 0x000fc40002000000 */
[----:B------:R-:W-:Y:S02]  /*4db0*/  FMNMX.FTZ R4, R169, R4, !PT ;  /* 0x00000004a9047209 */ /* 0x000fe40007810000 */
[----:B------:R-:W-:Y:S02]  /*4dc0*/  ISETP.GT.AND P4, PT, R0, 0x31, PT ;  /* 0x000000310000780c */ /* 0x000fe40003f84270 */
[----:B------:R-:W-:Y:S02]  /*4dd0*/  FSEL R43, R50, -INF , P3 ;  /* 0xff800000322b7808 */ /* 0x000fe40001800000 */
[----:B------:R-:W-:Y:S02]  /*4de0*/  FMNMX.FTZ R4, R47, R4, !PT ;  /* 0x000000042f047209 */ /* 0x000fe40007810000 */
[----:B------:R-:W-:Y:S02]  /*4df0*/  ISETP.GT.AND P3, PT, R0, 0x38, PT ;  /* 0x000000380000780c */ /* 0x000fe40003f64270 */
[----:B------:R-:W-:-:S02]  /*4e00*/  FSEL R51, R51, -INF , P4 ;  /* 0xff80000033337808 */ /* 0x000fc40002000000 */
[----:B------:R-:W-:Y:S02]  /*4e10*/  FMNMX.FTZ R4, R43, R4, !PT ;  /* 0x000000042b047209 */ /* 0x000fe40007810000 */
[----:B------:R-:W-:Y:S02]  /*4e20*/  ISETP.GT.AND P4, PT, R0, 0x39, PT ;  /* 0x000000390000780c */ /* 0x000fe40003f84270 */
[----:B------:R-:W-:Y:S01]  /*4e30*/  FSEL R39, R54, -INF , P3 ;  /* 0xff80000036277808 */ /* 0x000fe20001800000 */
[----:B------:R-:W-:Y:S01]  /*4e40*/  IMAD.U32 R54, RZ, RZ, UR10 ;  /* 0x0000000aff367e24 */ /* 0x000fe2000f8e00ff */
[----:B------:R-:W-:Y:S02]  /*4e50*/  FMNMX.FTZ R4, R51, R4, !PT ;  /* 0x0000000433047209 */ /* 0x000fe40007810000 */
[----:B------:R-:W-:Y:S02]  /*4e60*/  ISETP.GT.AND P3, PT, R0, 0x40, PT ;  /* 0x000000400000780c */ /* 0x000fe40003f64270 */
        /* <DEDUP_REMOVED lines=46> */
[----:B------:R-:W0:Y:S01]  /*5150*/  LDC R0, c[0x0][0x988] ;  /* 0x00026200ff007b82 */ /* 0x000e220000000800 */
[----:B------:R-:W-:Y:S02]  /*5160*/  FMNMX.FTZ R4, R83, R4, !PT ;  /* 0x0000000453047209 */ /* 0x000fe40007810000 */
[----:B------:R-:W-:Y:S02]  /*5170*/  FSEL R87, R87, -INF , P4 ;  /* 0xff80000057577808 */ /* 0x000fe40002000000 */
[----:B------:R-:W-:-:S04]  /*5180*/  FMNMX.FTZ R4, R35, R4, !PT ;  /* 0x0000000423047209 */ /* 0x000fc80007810000 */
[----:B------:R-:W-:Y:S01]  /*5190*/  FMNMX.FTZ R20, R87, R4, !PT ;  /* 0x0000000457147209 */ /* 0x000fe20007810000 */
[----:B------:R-:W-:Y:S02]  /*51a0*/  WARPGROUP.DEPBAR.LE gsb0, 0x0 ;  /* 0x00008000000079c5 */ /* 0x000fe40000010000 */
[----:B------:R-:W-:Y:S02]  /*51b0*/  WARPGROUP.ARRIVE ;  /* 0x00000000000079c5 */ /* 0x000fe40000000000 */
[----:B------:R-:W1:Y:S04]  /*51c0*/  SHFL.BFLY PT, R165, R20, 0x2, 0x1f ;  /* 0x0c401f0014a57f89 */ /* 0x000e6800000e0000 */
[----:B------:R-:W-:Y:S01]  /*51d0*/  HGMMA.64x128x16.F32 R88, R160, gdesc[UR12].tnspB, R88, gsb0 ;  /* 0x41e0000ca0587df0 */ /* 0x000fe20008000858 */
[----:B------:R-:W-:Y:S01]  /*51e0*/  UIADD3 UR14, UR5, 0x300, URZ ;  /* 0x00000300050e7890 */ /* 0x000fe2000fffe03f */
[----:B------:R-:W-:-:S02]  /*51f0*/  UMOV UR15, 0x40000040 ;  /* 0x40000040000f7882 */ /* 0x000fc40000000000 */
[----:B------:R-:W-:Y:S01]  /*5200*/  UMOV UR5, UR37 ;  /* 0x0000002500057c82 */ /* 0x000fe20008000000 */
[----:B-1----:R-:W-:Y:S02]  /*5210*/  FMNMX.FTZ R26, R20, R165, !PT ;  /* 0x000000a5141a7209 */ /* 0x002fe40007810000 */
[----:B------:R-:W1:Y:S04]  /*5220*/  SHFL.IDX PT, R165, R14, RZ, 0x1c1f ;  /* 0x001c1fff0ea57589 */ /* 0x000e6800000e0000 */
[----:B------:R-:W2:Y:S01]  /*5230*/  SHFL.BFLY PT, R167, R26, 0x1, 0x1f ;  /* 0x0c201f001aa77f89 */ /* 0x000ea200000e0000 */
[----:B-1----:R-:W-:-:S04]  /*5240*/  IADD3 R30, R165, -UR42, R2 ;  /* 0x8000002aa51e7c10 */ /* 0x002fc8000fffe002 */
[C---:B------:R-:W-:Y:S02]  /*5250*/  ISETP.GT.AND P4, PT, R30.reuse, RZ, PT ;  /* 0x000000ff1e00720c */ /* 0x040fe40003f84270 */
[----:B------:R-:W-:Y:S02]  /*5260*/  ISETP.GT.AND P5, PT, R30, 0x1, PT ;  /* 0x000000011e00780c */ /* 0x000fe40003fa4270 */
[----:B------:R-:W-:Y:S02]  /*5270*/  FSEL R2, R24, -INF , P4 ;  /* 0xff80000018027808 */ /* 0x000fe40002000000 */
[----:B------:R-:W-:Y:S02]  /*5280*/  ISETP.GT.AND P4, PT, R30, 0x8, PT ;  /* 0x000000081e00780c */ /* 0x000fe40003f84270 */
[----:B------:R-:W-:Y:S02]  /*5290*/  FSEL R25, R25, -INF , P5 ;  /* 0xff80000019197808 */ /* 0x000fe40002800000 */
[----:B------:R-:W-:-:S02]  /*52a0*/  FMNMX.FTZ R20, R2, R11, !PT ;  /* 0x0000000b02147209 */ /* 0x000fc40007810000 */
[C---:B------:R-:W-:Y:S02]  /*52b0*/  ISETP.GT.AND P5, PT, R30.reuse, 0x9, PT ;  /* 0x000000091e00780c */ /* 0x040fe40003fa4270 */
[----:B------:R-:W-:Y:S02]  /*52c0*/  FMNMX.FTZ R20, R25, R20, !PT ;  /* 0x0000001419147209 */ /* 0x000fe40007810000 */
[----:B------:R-:W-:Y:S02]  /*52d0*/  FSEL R29, R29, -INF , P5 ;  /* 0xff8000001d1d7808 */ /* 0x000fe40002800000 */
[----:B------:R-:W-:Y:S02]  /*52e0*/  ISETP.GT.AND P5, PT, R30, 0x11, PT ;  /* 0x000000111e00780c */ /* 0x000fe40003fa4270 */
[----:B--2---:R-:W-:Y:S02]  /*52f0*/  FMNMX.FTZ R4, R26, R167, !PT ;  /* 0x000000a71a047209 */ /* 0x004fe40007810000 */
[----:B------:R-:W-:-:S02]  /*5300*/  FSEL R33, R33, -INF , P5 ;  /* 0xff80000021217808 */ /* 0x000fc40002800000 */
[----:B------:R-:W-:Y:S01]  /*5310*/  ISETP.GT.AND P5, PT, R30, 0x19, PT ;  /* 0x000000191e00780c */ /* 0x000fe20003fa4270 */
[C---:B0-----:R-:W-:Y:S01]  /*5320*/  FMUL.FTZ R12, R4.reuse, R0 ;  /* 0x00000000040c7220 */ /* 0x041fe20000410000 */
[----:B------:R-:W-:Y:S02]  /*5330*/  FSETP.NEU.FTZ.AND P3, PT, R4, -INF , PT ;  /* 0xff8000000400780b */ /* 0x000fe40003f7d000 */
[----:B------:R-:W-:Y:S02]  /*5340*/  FSEL R37, R37, -INF , P5 ;  /* 0xff80000025257808 */ /* 0x000fe40002800000 */
[----:B------:R-:W-:Y:S02]  /*5350*/  ISETP.GT.AND P5, PT, R30, 0x21, PT ;  /* 0x000000211e00780c */ /* 0x000fe40003fa4270 */
[----:B------:R-:W-:Y:S02]  /*5360*/  FSEL R12, R12, RZ, P3 ;  /* 0x000000ff0c0c7208 */ /* 0x000fe40001800000 */
[----:B------:R-:W-:-:S02]  /*5370*/  FSEL R41, R41, -INF , P5 ;  /* 0xff80000029297808 */ /* 0x000fc40002800000 */
[C---:B------:R-:W-:Y:S01]  /*5380*/  ISETP.GT.AND P5, PT, R30.reuse, 0x29, PT ;  /* 0x000000291e00780c */ /* 0x040fe20003fa4270 */
[-CC-:B------:R-:W-:Y:S01]  /*5390*/  FFMA.FTZ R197, R197, R0.reuse, -R12.reuse ;  /* 0x00000000c5c57223 */ /* 0x180fe2000001080c */
[-CC-:B------:R-:W-:Y:S01]  /*53a0*/  FFMA.FTZ R14, R199, R0.reuse, -R12.reuse ;  /* 0x00000000c70e7223 */ /* 0x180fe2000001080c */
[-CC-:B------:R-:W-:Y:S01]  /*53b0*/  FFMA.FTZ R34, R171, R0.reuse, -R12.reuse ;  /* 0x00000000ab227223 */ /* 0x180fe2000001080c */
[----:B------:R-:W-:Y:S01]  /*53c0*/  FSEL R45, R45, -INF , P5 ;  /* 0xff8000002d2d7808 */ /* 0x000fe20002800000 */
[-CC-:B------:R-:W-:Y:S01]  /*53d0*/  FFMA.FTZ R175, R175, R0.reuse, -R12.reuse ;  /* 0x00000000afaf7223 */ /* 0x180fe2000001080c */
[C---:B------:R-:W-:Y:S01]  /*53e0*/  ISETP.GT.AND P5, PT, R30.reuse, 0x31, PT ;  /* 0x000000311e00780c */ /* 0x040fe20003fa4270 */
[-CC-:B------:R-:W-:Y:S01]  /*53f0*/  FFMA.FTZ R46, R7, R0.reuse, -R12.reuse ;  /* 0x00000000072e7223 */ /* 0x180fe2000001080c */
[-CC-:B------:R-:W-:Y:S01]  /*5400*/  FFMA.FTZ R181, R181, R0.reuse, -R12.reuse ;  /* 0x00000000b5b57223 */ /* 0x180fe2000001080c */
[-CC-:B------:R-:W-:Y:S01]  /*5410*/  FFMA.FTZ R183, R183, R0.reuse, -R12.reuse ;  /* 0x00000000b7b77223 */ /* 0x180fe2000001080c */
[----:B------:R-:W-:Y:S01]  /*5420*/  FSEL R49, R49, -INF , P5 ;  /* 0xff80000031317808 */ /* 0x000fe20002800000 */
[----:B------:R-:W-:Y:S01]  /*5430*/  MUFU.EX2 R14, R14 ;  /* 0x0000000e000e7308 */ /* 0x000fe20000000800 */
[C---:B------:R-:W-:Y:S01]  /*5440*/  ISETP.GT.AND P5, PT, R30.reuse, 0x39, PT ;  /* 0x000000391e00780c */ /* 0x040fe20003fa4270 */
[-CC-:B------:R-:W-:Y:S01]  /*5450*/  FFMA.FTZ R177, R177, R0.reuse, -R12.reuse ;  /* 0x00000000b1b17223 */ /* 0x180fe2000001080c */
[-CC-:B------:R-:W-:Y:S01]  /*5460*/  FFMA.FTZ R179, R179, R0.reuse, -R12.reuse ;  /* 0x00000000b3b37223 */ /* 0x180fe2000001080c */
[-CC-:B------:R-:W-:Y:S01]  /*5470*/  FFMA.FTZ R173, R173, R0.reuse, -R12.reuse ;  /* 0x00000000adad7223 */ /* 0x180fe2000001080c */
[----:B------:R-:W-:Y:S01]  /*5480*/  FSEL R53, R53, -INF , P5 ;  /* 0xff80000035357808 */ /* 0x000fe20002800000 */
[-CC-:B------:R-:W-:Y:S01]  /*5490*/  FFMA.FTZ R51, R51, R0.reuse, -R12.reuse ;  /* 0x0000000033337223 */ /* 0x180fe2000001080c */
[C---:B------:R-:W-:Y:S01]  /*54a0*/  ISETP.GT.AND P5, PT, R30.reuse, 0x41, PT ;  /* 0x000000411e00780c */ /* 0x040fe20003fa4270 */
[----:B------:R-:W-:Y:S01]  /*54b0*/  MUFU.EX2 R181, R181 ;  /* 0x000000b500b57308 */ /* 0x000fe20000000800 */
[-CC-:B------:R-:W-:Y:S01]  /*54c0*/  FFMA.FTZ R27, R27, R0.reuse, -R12.reuse ;  /* 0x000000001b1b7223 */ /* 0x180fe2000001080c */
[-CC-:B------:R-:W-:Y:S01]  /*54d0*/  FFMA.FTZ R15, R15, R0.reuse, -R12.reuse ;  /* 0x000000000f0f7223 */ /* 0x180fe2000001080c */
[----:B------:R-:W-:Y:S01]  /*54e0*/  FSEL R57, R57, -INF , P5 ;  /* 0xff80000039397808 */ /* 0x000fe20002800000 */
[-CC-:B------:R-:W-:Y:S01]  /*54f0*/  FFMA.FTZ R13, R13, R0.reuse, -R12.reuse ;  /* 0x000000000d0d7223 */ /* 0x180fe2000001080c */
[----:B------:R-:W-:Y:S01]  /*5500*/  ISETP.GT.AND P5, PT, R30, 0x49, PT ;  /* 0x000000491e00780c */ /* 0x000fe20003fa4270 */
[-CC-:B------:R-:W-:Y:S01]  /*5510*/  FFMA.FTZ R31, R31, R0.reuse, -R12.reuse ;  /* 0x000000001f1f7223 */ /* 0x180fe2000001080c */
[----:B------:R-:W-:Y:S01]  /*5520*/  FFMA.FTZ R35, R35, R0, -R12 ;  /* 0x0000000023237223 */ /* 0x000fe2000001080c */
[----:B------:R-:W-:Y:S01]  /*5530*/  MUFU.EX2 R183, R183 ;  /* 0x000000b700b77308 */ /* 0x000fe20000000800 */
[----:B------:R-:W-:-:S02]  /*5540*/  FSEL R61, R61, -INF , P5 ;  /* 0xff8000003d3d7808 */ /* 0x000fc40002800000 */
[----:B------:R-:W-:-:S04]  /*5550*/  ISETP.GT.AND P5, PT, R30, 0x51, PT ;  /* 0x000000511e00780c */ /* 0x000fc80003fa4270 */
[----:B------:R-:W-:Y:S01]  /*5560*/  FSEL R65, R65, -INF , P5 ;  /* 0xff80000041417808 */ /* 0x000fe20002800000 */
[----:B------:R-:W-:Y:S01]  /*5570*/  MUFU.EX2 R177, R177 ;  /* 0x000000b100b17308 */ /* 0x000fe20000000800 */
[----:B------:R-:W-:-:S04]  /*5580*/  ISETP.GT.AND P5, PT, R30, 0x59, PT ;  /* 0x000000591e00780c */ /* 0x000fc80003fa4270 */
[----:B------:R-:W-:Y:S02]  /*5590*/  FSEL R69, R69, -INF , P5 ;  /* 0xff80000045457808 */ /* 0x000fe40002800000 */
[C---:B------:R-:W-:Y:S01]  /*55a0*/  ISETP.GT.AND P5, PT, R30.reuse, 0x61, PT ;  /* 0x000000611e00780c */ /* 0x040fe20003fa4270 */
[----:B------:R-:W-:Y:S03]  /*55b0*/  MUFU.EX2 R179, R179 ;  /* 0x000000b300b37308 */ /* 0x000fe60000000800 */
[----:B------:R-:W-:Y:S02]  /*55c0*/  FSEL R73, R73, -INF , P5 ;  /* 0xff80000049497808 */ /* 0x000fe40002800000 */
[----:B------:R-:W-:-:S03]  /*55d0*/  ISETP.GT.AND P5, PT, R30, 0x69, PT ;  /* 0x000000691e00780c */ /* 0x000fc60003fa4270 */
[----:B------:R-:W-:Y:S01]  /*55e0*/  MUFU.EX2 R173, R173 ;  /* 0x000000ad00ad7308 */ /* 0x000fe20000000800 */
[----:B------:R-:W-:Y:S02]  /*55f0*/  FSEL R77, R77, -INF , P5 ;  /* 0xff8000004d4d7808 */ /* 0x000fe40002800000 */
[----:B------:R-:W-:Y:S01]  /*5600*/  ISETP.GT.AND P5, PT, R30, 0x71, PT ;  /* 0x000000711e00780c */ /* 0x000fe20003fa4270 */
[----:B------:R-:W-:Y:S02]  /*5610*/  WARPGROUP.DEPBAR.LE gsb0, 0x0 ;  /* 0x00008000000079c5 */ /* 0x000fe40000010000 */
[----:B------:R-:W-:Y:S01]  /*5620*/  FSEL R161, R28, -INF , P4 ;  /* 0xff8000001ca17808 */ /* 0x000fe20002000000 */
[----:B------:R-:W-:Y:S01]  /*5630*/  FFMA.FTZ R28, R195, R0, -R12 ;  /* 0x00000000c31c7223 */ /* 0x000fe2000001080c */
[----:B------:R-:W-:Y:S01]  /*5640*/  ISETP.GT.AND P4, PT, R30, 0x10, PT ;  /* 0x000000101e00780c */ /* 0x000fe20003f84270 */
[----:B------:R-:W-:Y:S01]  /*5650*/  WARPGROUP.ARRIVE ;  /* 0x00000000000079c5 */ /* 0x000fe20000000000 */
[----:B------:R-:W-:Y:S01]  /*5660*/  FMNMX.FTZ R20, R161, R20, !PT ;  /* 0x00000014a1147209 */ /* 0x000fe20007810000 */
[----:B------:R-:W-:Y:S01]  /*5670*/  MUFU.EX2 R27, R27 ;  /* 0x0000001b001b7308 */ /* 0x000fe20000000800 */
[----:B------:R-:W-:-:S02]  /*5680*/  FSEL R163, R32, -INF , P4 ;  /* 0xff80000020a37808 */ /* 0x000fc40002000000 */
[----:B------:R-:W-:Y:S01]  /*5690*/  FMNMX.FTZ R20, R29, R20, !PT ;  /* 0x000000141d147209 */ /* 0x000fe20007810000 */
[----:B------:R-:W-:Y:S01]  /*56a0*/  HGMMA.64x128x16.F32 R88, R156, gdesc[UR12].tnspB, R88, gsb0 ;  /* 0x41e0000c9c587df0 */ /* 0x000fe20008000858 */
[----:B------:R-:W-:Y:S02]  /*56b0*/  ISETP.GT.AND P4, PT, R30, 0x18, PT ;  /* 0x000000181e00780c */ /* 0x000fe40003f84270 */
[----:B------:R-:W-:Y:S01]  /*56c0*/  FMNMX.FTZ R24, R163, R20, !PT ;  /* 0x00000014a3187209 */ /* 0x000fe20007810000 */
[----:B------:R-:W-:Y:S01]  /*56d0*/  MUFU.EX2 R15, R15 ;  /* 0x0000000f000f7308 */ /* 0x000fe20000000800 */
[----:B------:R-:W-:Y:S01]  /*56e0*/  FSEL R165, R36, -INF , P4 ;  /* 0xff80000024a57808 */ /* 0x000fe20002000000 */
[----:B------:R-:W-:Y:S01]  /*56f0*/  FFMA.FTZ R36, R47, R0, -R12 ;  /* 0x000000002f247223 */ /* 0x000fe2000001080c */
[----:B------:R-:W-:Y:S02]  /*5700*/  FMNMX.FTZ R24, R33, R24, !PT ;  /* 0x0000001821187209 */ /* 0x000fe40007810000 */
[----:B------:R-:W-:-:S02]  /*5710*/  ISETP.GT.AND P4, PT, R30, 0x20, PT ;  /* 0x000000201e00780c */ /* 0x000fc40003f84270 */
[----:B------:R-:W-:Y:S01]  /*5720*/  FMNMX.FTZ R24, R165, R24, !PT ;  /* 0x00000018a5187209 */ /* 0x000fe20007810000 */
[----:B------:R0:W-:Y:S01]  /*5730*/  MUFU.EX2 R20, R197 ;  /* 0x000000c500147308 */ /* 0x0001e20000000800 */
[----:B------:R-:W-:Y:S01]  /*5740*/  FSEL R167, R40, -INF , P4 ;  /* 0xff80000028a77808 */ /* 0x000fe20002000000 */
[--C-:B------:R-:W-:Y:S01]  /*5750*/  FFMA.FTZ R40, R39, R0, -R12.reuse ;  /* 0x0000000027287223 */ /* 0x100fe2000001080c */
[----:B------:R-:W-:Y:S01]  /*5760*/  FMNMX.FTZ R24, R37, R24, !PT ;  /* 0x0000001825187209 */ /* 0x000fe20007810000 */
[--C-:B------:R-:W-:Y:S01]  /*5770*/  FFMA.FTZ R39, R55, R0, -R12.reuse ;  /* 0x0000000037277223 */ /* 0x100fe2000001080c */
[----:B------:R-:W-:Y:S02]  /*5780*/  ISETP.GT.AND P4, PT, R30, 0x28, PT ;  /* 0x000000281e00780c */ /* 0x000fe40003f84270 */
[----:B------:R-:W-:Y:S01]  /*5790*/  FMNMX.FTZ R26, R167, R24, !PT ;  /* 0x00000018a71a7209 */ /* 0x000fe20007810000 */
[----:B------:R-:W-:Y:S01]  /*57a0*/  MUFU.EX2 R13, R13 ;  /* 0x0000000d000d7308 */ /* 0x000fe20000000800 */
[----:B------:R-:W-:Y:S01]  /*57b0*/  FSEL R195, R44, -INF , P4 ;  /* 0xff8000002cc37808 */ /* 0x000fe20002000000 */
[----:B------:R-:W-:Y:S01]  /*57c0*/  FFMA.FTZ R44, R75, R0, -R12 ;  /* 0x000000004b2c7223 */ /* 0x000fe2000001080c */
[----:B------:R-:W-:-:S02]  /*57d0*/  FMNMX.FTZ R26, R41, R26, !PT ;  /* 0x0000001a291a7209 */ /* 0x000fc40007810000 */
[----:B------:R-:W-:Y:S02]  /*57e0*/  ISETP.GT.AND P4, PT, R30, 0x30, PT ;  /* 0x000000301e00780c */ /* 0x000fe40003f84270 */
[----:B------:R-:W-:Y:S01]  /*57f0*/  FMNMX.FTZ R26, R195, R26, !PT ;  /* 0x0000001ac31a7209 */ /* 0x000fe20007810000 */
[----:B------:R1:W-:Y:S01]  /*5800*/  MUFU.EX2 R24, R28 ;  /* 0x0000001c00187308 */ /* 0x0003e20000000800 */
[----:B0-----:R-:W-:Y:S02]  /*5810*/  FSEL R197, R48, -INF , P4 ;  /* 0xff80000030c57808 */ /* 0x001fe40002000000 */
[----:B------:R-:W-:Y:S02]  /*5820*/  FMNMX.FTZ R26, R45, R26, !PT ;  /* 0x0000001a2d1a7209 */ /* 0x000fe40007810000 */
[----:B------:R-:W-:Y:S02]  /*5830*/  ISETP.GT.AND P4, PT, R30, 0x38, PT ;  /* 0x000000381e00780c */ /* 0x000fe40003f84270 */
[----:B------:R-:W-:Y:S01]  /*5840*/  FSEL R81, R81, -INF , P5 ;  /* 0xff80000051517808 */ /* 0x000fe20002800000 */
[----:B------:R-:W-:Y:S01]  /*5850*/  MUFU.EX2 R39, R39 ;  /* 0x0000002700277308 */ /* 0x000fe20000000800 */
[----:B-1----:R-:W-:-:S02]  /*5860*/  FMNMX.FTZ R28, R197, R26, !PT ;  /* 0x0000001ac51c7209 */ /* 0x002fc40007810000 */
[----:B------:R-:W-:Y:S02]  /*5870*/  FSEL R199, R52, -INF , P4 ;  /* 0xff80000034c77808 */ /* 0x000fe40002000000 */
[----:B------:R-:W-:Y:S02]  /*5880*/  FMNMX.FTZ R28, R49, R28, !PT ;  /* 0x0000001c311c7209 */ /* 0x000fe40007810000 */
[----:B------:R-:W-:Y:S01]  /*5890*/  ISETP.GT.AND P4, PT, R30, 0x40, PT ;  /* 0x000000401e00780c */ /* 0x000fe20003f84270 */
[----:B------:R0:W-:Y:S01]  /*58a0*/  MUFU.EX2 R26, R175 ;  /* 0x000000af001a7308 */ /* 0x0001e20000000800 */
[----:B------:R-:W-:Y:S02]  /*58b0*/  FMNMX.FTZ R28, R199, R28, !PT ;  /* 0x0000001cc71c7209 */ /* 0x000fe40007810000 */
[----:B------:R-:W-:Y:S02]  /*58c0*/  FSEL R201, R56, -INF , P4 ;  /* 0xff80000038c97808 */ /* 0x000fe40002000000 */
[----:B------:R-:W-:-:S02]  /*58d0*/  FMNMX.FTZ R28, R53, R28, !PT ;  /* 0x0000001c351c7209 */ /* 0x000fc40007810000 */
[----:B------:R-:W-:Y:S01]  /*58e0*/  ISETP.GT.AND P4, PT, R30, 0x48, PT ;  /* 0x000000481e00780c */ /* 0x000fe20003f84270 */
[----:B------:R-:W1:Y:S01]  /*58f0*/  MUFU.EX2 R44, R44 ;  /* 0x0000002c002c7308 */ /* 0x000e620000000800 */
[----:B------:R-:W-:Y:S01]  /*5900*/  FMNMX.FTZ R32, R201, R28, !PT ;  /* 0x0000001cc9207209 */ /* 0x000fe20007810000 */
[-CC-:B0-----:R-:W-:Y:S01]  /*5910*/  FFMA.FTZ R175, R169, R0.reuse, -R12.reuse ;  /* 0x00000000a9af7223 */ /* 0x181fe2000001080c */
[----:B------:R-:W-:Y:S01]  /*5920*/  FSEL R171, R60, -INF , P4 ;  /* 0xff8000003cab7808 */ /* 0x000fe20002000000 */
[----:B------:R-:W-:Y:S01]  /*5930*/  FFMA.FTZ R169, R43, R0, -R12 ;  /* 0x000000002ba97223 */ /* 0x000fe2000001080c */
[----:B------:R-:W-:Y:S02]  /*5940*/  FMNMX.FTZ R32, R57, R32, !PT ;  /* 0x0000002039207209 */ /* 0x000fe40007810000 */
[----:B------:R-:W-:Y:S01]  /*5950*/  ISETP.GT.AND P4, PT, R30, 0x50, PT ;  /* 0x000000501e00780c */ /* 0x000fe20003f84270 */
[----:B------:R0:W-:Y:S01]  /*5960*/  MUFU.EX2 R28, R34 ;  /* 0x00000022001c7308 */ /* 0x0001e20000000800 */
[----:B------:R-:W-:-:S02]  /*5970*/  FMNMX.FTZ R32, R171, R32, !PT ;  /* 0x00000020ab207209 */ /* 0x000fc40007810000 */
[----:B------:R-:W-:Y:S02]  /*5980*/  FSEL R203, R64, -INF , P4 ;  /* 0xff80000040cb7808 */ /* 0x000fe40002000000 */
[----:B------:R-:W-:Y:S02]  /*5990*/  FMNMX.FTZ R32, R61, R32, !PT ;  /* 0x000000203d207209 */ /* 0x000fe40007810000 */
[----:B------:R-:W-:Y:S01]  /*59a0*/  ISETP.GT.AND P4, PT, R30, 0x58, PT ;  /* 0x000000581e00780c */ /* 0x000fe20003f84270 */
[----:B------:R-:W-:Y:S01]  /*59b0*/  MUFU.EX2 R175, R175 ;  /* 0x000000af00af7308 */ /* 0x000fe20000000800 */
[----:B0-----:R-:W-:Y:S02]  /*59c0*/  FMNMX.FTZ R34, R203, R32, !PT ;  /* 0x00000020cb227209 */ /* 0x001fe40007810000 */
[----:B------:R-:W-:Y:S02]  /*59d0*/  FSEL R47, R68, -INF , P4 ;  /* 0xff800000442f7808 */ /* 0x000fe40002000000 */
[----:B------:R-:W-:-:S02]  /*59e0*/  FMNMX.FTZ R34, R65, R34, !PT ;  /* 0x0000002241227209 */ /* 0x000fc40007810000 */
[----:B------:R-:W-:Y:S01]  /*59f0*/  ISETP.GT.AND P4, PT, R30, 0x60, PT ;  /* 0x000000601e00780c */ /* 0x000fe20003f84270 */
[----:B------:R0:W-:Y:S01]  /*5a00*/  MUFU.EX2 R32, R36 ;  /* 0x0000002400207308 */ /* 0x0001e20000000800 */
[----:B------:R-:W-:Y:S02]  /*5a10*/  FMNMX.FTZ R34, R47, R34, !PT ;  /* 0x000000222f227209 */ /* 0x000fe40007810000 */
[----:B------:R-:W-:Y:S02]  /*5a20*/  FSEL R43, R72, -INF , P4 ;  /* 0xff800000482b7808 */ /* 0x000fe40002000000 */
[----:B------:R-:W-:Y:S02]  /*5a30*/  FMNMX.FTZ R34, R69, R34, !PT ;  /* 0x0000002245227209 */ /* 0x000fe40007810000 */
[----:B------:R-:W-:Y:S01]  /*5a40*/  ISETP.GT.AND P4, PT, R30, 0x68, PT ;  /* 0x000000681e00780c */ /* 0x000fe20003f84270 */
[----:B------:R-:W-:Y:S01]  /*5a50*/  MUFU.EX2 R169, R169 ;  /* 0x000000a900a97308 */ /* 0x000fe20000000800 */
[----:B0-----:R-:W-:-:S02]  /*5a60*/  FMNMX.FTZ R36, R43, R34, !PT ;  /* 0x000000222b247209 */ /* 0x001fc40007810000 */
[----:B------:R-:W-:Y:S02]  /*5a70*/  FSEL R205, R76, -INF , P4 ;  /* 0xff8000004ccd7808 */ /* 0x000fe40002000000 */
[----:B------:R-:W-:Y:S02]  /*5a80*/  FMNMX.FTZ R36, R73, R36, !PT ;  /* 0x0000002449247209 */ /* 0x000fe40007810000 */
[----:B------:R-:W-:Y:S01]  /*5a90*/  ISETP.GT.AND P4, PT, R30, 0x70, PT ;  /* 0x000000701e00780c */ /* 0x000fe20003f84270 */
[----:B------:R0:W-:Y:S01]  /*5aa0*/  MUFU.EX2 R34, R51 ;  /* 0x0000003300227308 */ /* 0x0001e20000000800 */
[----:B------:R-:W-:Y:S02]  /*5ab0*/  FMNMX.FTZ R38, R205, R36, !PT ;  /* 0x00000024cd267209 */ /* 0x000fe40007810000 */
[----:B------:R-:W-:Y:S02]  /*5ac0*/  FSEL R207, R80, -INF , P4 ;  /* 0xff80000050cf7808 */ /* 0x000fe40002000000 */
[----:B------:R-:W-:-:S02]  /*5ad0*/  FMNMX.FTZ R38, R77, R38, !PT ;  /* 0x000000264d267209 */ /* 0x000fc40007810000 */
[C---:B------:R-:W-:Y:S01]  /*5ae0*/  ISETP.GT.AND P4, PT, R30.reuse, 0x78, PT ;  /* 0x000000781e00780c */ /* 0x040fe20003f84270 */
[----:B------:R2:W-:Y:S01]  /*5af0*/  MUFU.EX2 R36, R40 ;  /* 0x0000002800247308 */ /* 0x0005e20000000800 */
[----:B------:R-:W-:Y:S01]  /*5b00*/  FMNMX.FTZ R38, R207, R38, !PT ;  /* 0x00000026cf267209 */ /* 0x000fe20007810000 */
[-CC-:B0-----:R-:W-:Y:S01]  /*5b10*/  FFMA.FTZ R51, R63, R0.reuse, -R12.reuse ;  /* 0x000000003f337223 */ /* 0x181fe2000001080c */
[----:B------:R-:W-:Y:S01]  /*5b20*/  ISETP.GT.AND P5, PT, R30, 0x79, PT ;  /* 0x000000791e00780c */ /* 0x000fe20003fa4270 */
[-CC-:B------:R-:W-:Y:S01]  /*5b30*/  FFMA.FTZ R30, R21, R0.reuse, -R12.reuse ;  /* 0x00000000151e7223 */ /* 0x180fe2000001080c */
[----:B------:R-:W-:Y:S01]  /*5b40*/  FSEL R209, R84, -INF , P4 ;  /* 0xff80000054d17808 */ /* 0x000fe20002000000 */
[--C-:B------:R-:W-:Y:S01]  /*5b50*/  FFMA.FTZ R21, R3, R0, -R12.reuse ;  /* 0x0000000003157223 */ /* 0x100fe2000001080c */
[----:B------:R-:W-:Y:S01]  /*5b60*/  FMNMX.FTZ R38, R81, R38, !PT ;  /* 0x0000002651267209 */ /* 0x000fe20007810000 */
[----:B------:R-:W-:Y:S01]  /*5b70*/  MUFU.EX2 R51, R51 ;  /* 0x0000003300337308 */ /* 0x000fe20000000800 */
[----:B------:R-:W-:Y:S01]  /*5b80*/  FSEL R85, R85, -INF , P5 ;  /* 0xff80000055557808 */ /* 0x000fe20002800000 */
[----:B--2---:R-:W-:Y:S01]  /*5b90*/  FFMA.FTZ R40, R59, R0, -R12 ;  /* 0x000000003b287223 */ /* 0x004fe2000001080c */
[----:B------:R-:W-:-:S04]  /*5ba0*/  FMNMX.FTZ R38, R209, R38, !PT ;  /* 0x00000026d1267209 */ /* 0x000fc80007810000 */
[----:B------:R-:W-:Y:S01]  /*5bb0*/  FMNMX.FTZ R42, R85, R38, !PT ;  /* 0x00000026552a7209 */ /* 0x000fe20007810000 */
[----:B------:R-:W-:Y:S01]  /*5bc0*/  MUFU.EX2 R40, R40 ;  /* 0x0000002800287308 */ /* 0x000fe20000000800 */
[----:B------:R-:W-:-:S03]  /*5bd0*/  FFMA.FTZ R38, R67, R0, -R12 ;  /* 0x0000000043267223 */ /* 0x000fc6000001080c */
[----:B------:R-:W0:Y:S04]  /*5be0*/  SHFL.BFLY PT, R55, R42, 0x2, 0x1f ;  /* 0x0c401f002a377f89 */ /* 0x000e2800000e0000 */
[----:B------:R-:W-:Y:S08]  /*5bf0*/  MUFU.EX2 R30, R30 ;  /* 0x0000001e001e7308 */ /* 0x000ff00000000800 */
[----:B------:R-:W-:Y:S08]  /*5c00*/  MUFU.EX2 R21, R21 ;  /* 0x0000001500157308 */ /* 0x000ff00000000800 */
[----:B------:R-:W-:Y:S01]  /*5c10*/  MUFU.EX2 R38, R38 ;  /* 0x0000002600267308 */ /* 0x000fe20000000800 */
[----:B------:R-:W-:-:S02]  /*5c20*/  WARPGROUP.DEPBAR.LE gsb0, 0x0 ;  /* 0x00008000000079c5 */ /* 0x000fc40000010000 */
[----:B0-----:R-:W-:Y:S01]  /*5c30*/  FMNMX.FTZ R3, R42, R55, !PT ;  /* 0x000000372a037209 */ /* 0x001fe20007810000 */
[----:B------:R-:W-:Y:S01]  /*5c40*/  WARPGROUP.ARRIVE ;  /* 0x00000000000079c5 */ /* 0x000fe20000000000 */
[-CC-:B------:R-:W-:Y:S01]  /*5c50*/  FFMA.FTZ R42, R71, R0.reuse, -R12.reuse ;  /* 0x00000000472a7223 */ /* 0x180fe2000001080c */
[----:B------:R-:W-:Y:S02]  /*5c60*/  FFMA.FTZ R55, R79, R0, -R12 ;  /* 0x000000004f377223 */ /* 0x000fe4000001080c */
[----:B------:R-:W-:Y:S01]  /*5c70*/  MUFU.EX2 R46, R46 ;  /* 0x0000002e002e7308 */ /* 0x000fe20000000800 */
[----:B------:R-:W0:Y:S01]  /*5c80*/  SHFL.BFLY PT, R48, R3, 0x1, 0x1f ;  /* 0x0c201f0003307f89 */ /* 0x000e2200000e0000 */
[----:B-1----:R-:W-:-:S06]  /*5c90*/  F2FP.F16.F32.PACK_AB R157, R44, R13 ;  /* 0x0000000d2c9d723e */ /* 0x002fcc00000000ff */
[----:B------:R-:W-:Y:S08]  /*5ca0*/  MUFU.EX2 R42, R42 ;  /* 0x0000002a002a7308 */ /* 0x000ff00000000800 */
[----:B------:R-:W-:Y:S08]  /*5cb0*/  MUFU.EX2 R55, R55 ;  /* 0x0000003700377308 */ /* 0x000ff00000000800 */
[----:B------:R-:W-:Y:S01]  /*5cc0*/  MUFU.EX2 R31, R31 ;  /* 0x0000001f001f7308 */ /* 0x000fe20000000800 */
[----:B0-----:R-:W-:Y:S01]  /*5cd0*/  FMNMX.FTZ R7, R3, R48, !PT ;  /* 0x0000003003077209 */ /* 0x001fe20007810000 */
[-CC-:B------:R-:W-:Y:S01]  /*5ce0*/  FFMA.FTZ R48, R83, R0.reuse, -R12.reuse ;  /* 0x0000000053307223 */ /* 0x180fe2000001080c */
[----:B------:R-:W-:Y:S01]  /*5cf0*/  FSEL R3, R4, RZ, P3 ;  /* 0x000000ff04037208 */ /* 0x000fe20001800000 */
[-C--:B------:R-:W-:Y:S01]  /*5d00*/  FFMA.FTZ R12, R87, R0.reuse, -R12 ;  /* 0x00000000570c7223 */ /* 0x080fe2000001080c */
[C---:B------:R-:W-:Y:S01]  /*5d10*/  FSETP.NEU.FTZ.AND P4, PT, R7.reuse, -INF , PT ;  /* 0xff8000000700780b */ /* 0x040fe20003f9d000 */
[-C--:B------:R-:W-:Y:S01]  /*5d20*/  FMUL.FTZ R50, R7, R0.reuse ;  /* 0x0000000007327220 */ /* 0x080fe20000410000 */
[----:B------:R-:W-:Y:S01]  /*5d30*/  PLOP3.LUT P3, PT, PT, PT, UP1, 0x80, 0x0 ;  /* 0x000000000000781c */ /* 0x000fe20003f6f018 */
[----:B------:R-:W-:Y:S01]  /*5d40*/  FADD.FTZ R3, -R3, R10 ;  /* 0x0000000a03037221 */ /* 0x000fe20000010100 */
[----:B------:R-:W-:Y:S01]  /*5d50*/  IMAD.U32 R10, RZ, RZ, UR7 ;  /* 0x00000007ff0a7e24 */ /* 0x000fe2000f8e00ff */
[----:B------:R-:W-:Y:S01]  /*5d60*/  UMOV UR7, 0x40000040 ;  /* 0x4000004000077882 */ /* 0x000fe20000000000 */
[----:B------:R-:W-:Y:S01]  /*5d70*/  FSEL R50, R50, RZ, P4 ;  /* 0x000000ff32327208 */ /* 0x000fe20002000000 */
[----:B------:R-:W-:Y:S01]  /*5d80*/  HGMMA.64x128x16.F32 R88, R152, gdesc[UR4].tnspB, R88, gsb0 ;  /* 0x41e0000498587df0 */ /* 0x000fe20008000858 */
[-C--:B------:R-:W-:Y:S01]  /*5d90*/  FMUL.FTZ R52, R3, R0.reuse ;  /* 0x0000000003347220 */ /* 0x080fe20000410000 */
[----:B------:R-:W-:Y:S01]  /*5da0*/  @!P1 VIADD R10, R10, 0x34840 ;  /* 0x000348400a0a9836 */ /* 0x000fe20000000000 */
[----:B------:R-:W-:Y:S01]  /*5db0*/  MUFU.EX2 R48, R48 ;  /* 0x0000003000307308 */ /* 0x000fe20000000800 */
[-CC-:B------:R-:W-:Y:S01]  /*5dc0*/  FFMA.FTZ R180, R2, R0.reuse, -R50.reuse ;  /* 0x0000000002b47223 */ /* 0x180fe20000010832 */
[----:B------:R-:W-:Y:S01]  /*5dd0*/  FSEL R2, R7, RZ, P4 ;  /* 0x000000ff07027208 */ /* 0x000fe20002000000 */
[-CC-:B------:R-:W-:Y:S01]  /*5de0*/  FFMA.FTZ R25, R25, R0.reuse, -R50.reuse ;  /* 0x0000000019197223 */ /* 0x180fe20000010832 */
[-CC-:B------:R-:W-:Y:S01]  /*5df0*/  FFMA.FTZ R182, R161, R0.reuse, -R50.reuse ;  /* 0x00000000a1b67223 */ /* 0x180fe20000010832 */
[-CC-:B------:R-:W-:Y:S01]  /*5e00*/  FFMA.FTZ R29, R29, R0.reuse, -R50.reuse ;  /* 0x000000001d1d7223 */ /* 0x180fe20000010832 */
[-CC-:B------:R-:W-:Y:S01]  /*5e10*/  FFMA.FTZ R176, R163, R0.reuse, -R50.reuse ;  /* 0x00000000a3b07223 */ /* 0x180fe20000010832 */
[----:B------:R-:W-:Y:S01]  /*5e20*/  FADD.FTZ R3, -R2, R11 ;  /* 0x0000000b02037221 */ /* 0x000fe20000010100 */
[----:B------:R-:W-:Y:S01]  /*5e30*/  MUFU.EX2 R180, R180 ;  /* 0x000000b400b47308 */ /* 0x000fe20000000800 */
[-CC-:B------:R-:W-:Y:S01]  /*5e40*/  FFMA.FTZ R33, R33, R0.reuse, -R50.reuse ;  /* 0x0000000021217223 */ /* 0x180fe20000010832 */
[-CC-:B------:R-:W-:Y:S01]  /*5e50*/  FFMA.FTZ R11, R57, R0.reuse, -R50.reuse ;  /* 0x00000000390b7223 */ /* 0x180fe20000010832 */
[-C--:B------:R-:W-:Y:S01]  /*5e60*/  FMUL.FTZ R3, R3, R0.reuse ;  /* 0x0000000003037220 */ /* 0x080fe20000410000 */
[-C--:B------:R-:W-:Y:S01]  /*5e70*/  FFMA.FTZ R178, R165, R0.reuse, -R50 ;  /* 0x00000000a5b27223 */ /* 0x080fe20000010832 */
[----:B------:R-:W-:Y:S01]  /*5e80*/  @!P1 PRMT R10, RZ, 0x654, R10 ;  /* 0x00000654ff0a9816 */ /* 0x000fe2000000000a */
        /* <DEDUP_REMOVED lines=14> */
[-CC-:B------:R-:W-:Y:S01]  /*5f70*/  FFMA.FTZ R61, R61, R0.reuse, -R50.reuse ;  /* 0x000000003d3d7223 */ /* 0x180fe20000010832 */
[-CC-:B------:R-:W-:Y:S01]  /*5f80*/  FFMA.FTZ R160, R203, R0.reuse, -R50.reuse ;  /* 0x00000000cba07223 */ /* 0x180fe20000010832 */
[-CC-:B------:R-:W-:Y:S01]  /*5f90*/  FFMA.FTZ R65, R65, R0.reuse, -R50.reuse ;  /* 0x0000000041417223 */ /* 0x180fe20000010832 */
[-CC-:B------:R-:W-:Y:S01]  /*5fa0*/  FFMA.FTZ R69, R69, R0.reuse, -R50.reuse ;  /* 0x0000000045457223 */ /* 0x180fe20000010832 */
[----:B------:R-:W2:Y:S01]  /*5fb0*/  MUFU.EX2 R25, R25 ;  /* 0x0000001900197308 */ /* 0x000ea20000000800 */
[----:B0-----:R-:W-:Y:S01]  /*5fc0*/  FFMA.FTZ R57, R2, R5, R181 ;  /* 0x0000000502397223 */ /* 0x001fe200000100b5 */
[-CC-:B------:R-:W-:Y:S01]  /*5fd0*/  FFMA.FTZ R43, R43, R0.reuse, -R50.reuse ;  /* 0x000000002b2b7223 */ /* 0x180fe20000010832 */
[-CC-:B------:R-:W-:Y:S01]  /*5fe0*/  FFMA.FTZ R73, R73, R0.reuse, -R50.reuse ;  /* 0x0000000049497223 */ /* 0x180fe20000010832 */
[-CC-:B------:R-:W-:Y:S01]  /*5ff0*/  FFMA.FTZ R205, R205, R0.reuse, -R50.reuse ;  /* 0x00000000cdcd7223 */ /* 0x180fe20000010832 */
[-CC-:B------:R-:W-:Y:S01]  /*6000*/  FFMA.FTZ R77, R77, R0.reuse, -R50.reuse ;  /* 0x000000004d4d7223 */ /* 0x180fe20000010832 */
[-CC-:B------:R-:W-:Y:S01]  /*6010*/  FFMA.FTZ R207, R207, R0.reuse, -R50.reuse ;  /* 0x00000000cfcf7223 */ /* 0x180fe20000010832 */
[----:B------:R-:W-:Y:S01]  /*6020*/  FFMA.FTZ R81, R81, R0, -R50 ;  /* 0x0000000051517223 */ /* 0x000fe20000010832 */
[----:B------:R-:W0:Y:S01]  /*6030*/  MUFU.EX2 R182, R182 ;  /* 0x000000b600b67308 */ /* 0x000e220000000800 */
[----:B-1----:R-:W-:Y:S01]  /*6040*/  FFMA.FTZ R6, R3, R6, R180 ;  /* 0x0000000603067223 */ /* 0x002fe200000100b4 */
[-CC-:B------:R-:W-:Y:S01]  /*6050*/  FFMA.FTZ R209, R209, R0.reuse, -R50.reuse ;  /* 0x00000000d1d17223 */ /* 0x180fe20000010832 */
[----:B------:R-:W-:Y:S01]  /*6060*/  FFMA.FTZ R50, R85, R0, -R50 ;  /* 0x0000000055327223 */ /* 0x000fe20000010832 */
[----:B------:R-:W-:Y:S01]  /*6070*/  @!P1 VIADD R52, R54, 0x34860 ;  /* 0x0003486036349836 */ /* 0x000fe20000000000 */
[----:B------:R-:W-:Y:S01]  /*6080*/  UMOV UR6, UR36 ;  /* 0x0000002400067c82 */ /* 0x000fe20008000000 */
[----:B------:R-:W-:-:S02]  /*6090*/  F2FP.F16.F32.PACK_AB R181, R14, R181 ;  /* 0x000000b50eb5723e */ /* 0x000fc400000000ff */
[----:B------:R-:W1:Y:S01]  /*60a0*/  MUFU.EX2 R29, R29 ;  /* 0x0000001d001d7308 */ /* 0x000e620000000800 */
[C---:B--2---:R-:W-:Y:S01]  /*60b0*/  FADD.FTZ R59, R25.reuse, R6 ;  /* 0x00000006193b7221 */ /* 0x044fe20000010000 */
[----:B------:R-:W-:Y:S01]  /*60c0*/  FADD.FTZ R6, R14, R57 ;  /* 0x000000390e067221 */ /* 0x000fe20000010000 */
[----:B------:R-:W-:Y:S02]  /*60d0*/  F2FP.F16.F32.PACK_AB R180, R25, R180 ;  /* 0x000000b419b4723e */ /* 0x000fe400000000ff */
[----:B------:R-:W-:Y:S01]  /*60e0*/  @!P1 PRMT R52, RZ, 0x654, R52 ;  /* 0x00000654ff349816 */ /* 0x000fe20000000034 */
[----:B------:R-:W-:Y:S01]  /*60f0*/  FADD.FTZ R57, R183, R6 ;  /* 0x00000006b7397221 */ /* 0x000fe20000010000 */
[C---:B------:R-:W-:Y:S01]  /*6100*/  F2FP.F16.F32.PACK_AB R183, R20.reuse, R183 ;  /* 0x000000b714b7723e */ /* 0x040fe200000000ff */
[----:B------:R-:W2:Y:S01]  /*6110*/  MUFU.EX2 R176, R176 ;  /* 0x000000b000b07308 */ /* 0x000ea20000000800 */
[----:B------:R-:W-:Y:S01]  /*6120*/  F2FP.F16.F32.PACK_AB R171, R39, R36 ;  /* 0x0000002427ab723e */ /* 0x000fe200000000ff */
[----:B------:R-:W-:Y:S01]  /*6130*/  FADD.FTZ R6, R20, R57 ;  /* 0x0000003914067221 */ /* 0x000fe20000010000 */
[----:B------:R-:W-:-:S02]  /*6140*/  F2FP.F16.F32.PACK_AB R165, R40, R27 ;  /* 0x0000001b28a5723e */ /* 0x000fc400000000ff */
[----:B------:R-:W-:Y:S01]  /*6150*/  F2FP.F16.F32.PACK_AB R167, R51, R30 ;  /* 0x0000001e33a7723e */ /* 0x000fe200000000ff */
[----:B------:R-:W-:Y:S01]  /*6160*/  FADD.FTZ R57, R177, R6 ;  /* 0x00000006b1397221 */ /* 0x000fe20000010000 */
[----:B------:R-:W-:Y:S01]  /*6170*/  F2FP.F16.F32.PACK_AB R177, R24, R177 ;  /* 0x000000b118b1723e */ /* 0x000fe200000000ff */
[----:B------:R-:W3:Y:S01]  /*6180*/  MUFU.EX2 R33, R33 ;  /* 0x0000002100217308 */ /* 0x000ee20000000800 */
[----:B------:R-:W-:Y:S01]  /*6190*/  F2FP.F16.F32.PACK_AB R161, R38, R21 ;  /* 0x0000001526a1723e */ /* 0x000fe200000000ff */
[----:B------:R-:W-:Y:S01]  /*61a0*/  FADD.FTZ R6, R24, R57 ;  /* 0x0000003918067221 */ /* 0x000fe20000010000 */
[----:B------:R-:W-:Y:S02]  /*61b0*/  F2FP.F16.F32.PACK_AB R163, R42, R15 ;  /* 0x0000000f2aa3723e */ /* 0x000fe400000000ff */
[----:B------:R-:W-:Y:S01]  /*61c0*/  F2FP.F16.F32.PACK_AB R159, R55, R46 ;  /* 0x0000002e379f723e */ /* 0x000fe200000000ff */
[----:B------:R-:W-:Y:S01]  /*61d0*/  FADD.FTZ R57, R179, R6 ;  /* 0x00000006b3397221 */ /* 0x000fe20000010000 */
[C---:B------:R-:W-:Y:S01]  /*61e0*/  F2FP.F16.F32.PACK_AB R179, R26.reuse, R179 ;  /* 0x000000b31ab3723e */ /* 0x040fe200000000ff */
[----:B------:R-:W4:Y:S02]  /*61f0*/  MUFU.EX2 R178, R178 ;  /* 0x000000b200b27308 */ /* 0x000f240000000800 */
[----:B------:R-:W-:-:S04]  /*6200*/  FADD.FTZ R6, R26, R57 ;  /* 0x000000391a067221 */ /* 0x000fc80000010000 */
[----:B------:R-:W-:Y:S01]  /*6210*/  FADD.FTZ R57, R173, R6 ;  /* 0x00000006ad397221 */ /* 0x000fe20000010000 */
[C---:B------:R-:W-:Y:S01]  /*6220*/  F2FP.F16.F32.PACK_AB R173, R28.reuse, R173 ;  /* 0x000000ad1cad723e */ /* 0x040fe200000000ff */
[----:B------:R-:W5:Y:S02]  /*6230*/  MUFU.EX2 R37, R37 ;  /* 0x0000002500257308 */ /* 0x000f640000000800 */
[----:B------:R-:W-:-:S06]  /*6240*/  FADD.FTZ R6, R28, R57 ;  /* 0x000000391c067221 */ /* 0x000fcc0000010000 */
[----:B------:R-:W5:Y:S08]  /*6250*/  MUFU.EX2 R172, R172 ;  /* 0x000000ac00ac7308 */ /* 0x000f700000000800 */
[----:B------:R-:W5:Y:S08]  /*6260*/  MUFU.EX2 R41, R41 ;  /* 0x0000002900297308 */ /* 0x000f700000000800 */
[----:B------:R-:W5:Y:S08]  /*6270*/  MUFU.EX2 R174, R174 ;  /* 0x000000ae00ae7308 */ /* 0x000f700000000800 */
[----:B------:R-:W5:Y:S08]  /*6280*/  MUFU.EX2 R45, R45 ;  /* 0x0000002d002d7308 */ /* 0x000f700000000800 */
[----:B------:R-:W5:Y:S08]  /*6290*/  MUFU.EX2 R168, R168 ;  /* 0x000000a800a87308 */ /* 0x000f700000000800 */
[----:B------:R-:W5:Y:S08]  /*62a0*/  MUFU.EX2 R49, R49 ;  /* 0x0000003100317308 */ /* 0x000f700000000800 */
[----:B------:R-:W5:Y:S01]  /*62b0*/  MUFU.EX2 R170, R170 ;  /* 0x000000aa00aa7308 */ /* 0x000f620000000800 */
[----:B------:R-:W-:-:S02]  /*62c0*/  WARPGROUP.DEPBAR.LE gsb0, 0x0 ;  /* 0x00008000000079c5 */ /* 0x000fc40000010000 */
[----:B------:R0:W-:Y:S01]  /*62d0*/  @!P1 SYNCS.ARRIVE.TRANS64.RED.A1T0 RZ, [R10+URZ], RZ ;  /* 0x000000ff0aff99a7 */ /* 0x0001e2000810043f */
[----:B------:R-:W-:-:S04]  /*62e0*/  F2FP.F16.F32.PACK_AB R153, R48, R31 ;  /* 0x0000001f3099723e */ /* 0x000fc800000000ff */
[----:B------:R2:W-:Y:S01]  /*62f0*/  MUFU.EX2 R162, R47 ;  /* 0x0000002f00a27308 */ /* 0x0005e20000000800 */
[----:B0-----:R-:W-:Y:S01]  /*6300*/  FADD.FTZ R10, R182, R59 ;  /* 0x0000003bb60a7221 */ /* 0x001fe20000010000 */
[C---:B-1----:R-:W-:Y:S01]  /*6310*/  F2FP.F16.F32.PACK_AB R182, R29.reuse, R182 ;  /* 0x000000b61db6723e */ /* 0x042fe200000000ff */
[----:B------:R0:W-:Y:S05]  /*6320*/  @!P1 SYNCS.ARRIVE.TRANS64.RED.A1T0 RZ, [R52+URZ], RZ ;  /* 0x000000ff34ff99a7 */ /* 0x0001ea000810043f */
[----:B------:R-:W1:Y:S01]  /*6330*/  MUFU.EX2 R53, R53 ;  /* 0x0000003500357308 */ /* 0x000e620000000800 */
[----:B------:R-:W-:Y:S01]  /*6340*/  FADD.FTZ R59, R29, R10 ;  /* 0x0000000a1d3b7221 */ /* 0x000fe20000010000 */
[----:B--2---:R-:W-:Y:S01]  /*6350*/  FADD.FTZ R47, R175, R6 ;  /* 0x00000006af2f7221 */ /* 0x004fe20000010000 */
[----:B------:R-:W-:-:S02]  /*6360*/  F2FP.F16.F32.PACK_AB R175, R32, R175 ;  /* 0x000000af20af723e */ /* 0x000fc400000000ff */
[----:B------:R-:W-:Y:S01]  /*6370*/  FADD.FTZ R10, R176, R59 ;  /* 0x0000003bb00a7221 */ /* 0x000fe20000010000 */
[----:B------:R-:W-:Y:S01]  /*6380*/  FADD.FTZ R6, R32, R47 ;  /* 0x0000002f20067221 */ /* 0x000fe20000010000 */
[C---:B---3--:R-:W-:Y:S01]  /*6390*/  F2FP.F16.F32.PACK_AB R176, R33.reuse, R176 ;  /* 0x000000b021b0723e */ /* 0x048fe200000000ff */
[----:B------:R-:W2:Y:S01]  /*63a0*/  MUFU.EX2 R164, R164 ;  /* 0x000000a400a47308 */ /* 0x000ea20000000800 */
[----:B------:R-:W-:Y:S01]  /*63b0*/  FADD.FTZ R59, R33, R10 ;  /* 0x0000000a213b7221 */ /* 0x000fe20000010000 */
[----:B------:R-:W-:Y:S01]  /*63c0*/  FADD.FTZ R25, R169, R6 ;  /* 0x00000006a9197221 */ /* 0x000fe20000010000 */
[----:B------:R-:W-:Y:S02]  /*63d0*/  F2FP.F16.F32.PACK_AB R169, R34, R169 ;  /* 0x000000a922a9723e */ /* 0x000fe400000000ff */
[----:B----4-:R-:W-:Y:S01]  /*63e0*/  FADD.FTZ R10, R178, R59 ;  /* 0x0000003bb20a7221 */ /* 0x010fe20000010000 */
[----:B------:R-:W-:Y:S01]  /*63f0*/  FADD.FTZ R25, R34, R25 ;  /* 0x0000001922197221 */ /* 0x000fe20000010000 */
[C---:B-----5:R-:W-:Y:S01]  /*6400*/  F2FP.F16.F32.PACK_AB R178, R37.reuse, R178 ;  /* 0x000000b225b2723e */ /* 0x060fe200000000ff */
[----:B------:R-:W3:Y:S01]  /*6410*/  MUFU.EX2 R11, R11 ;  /* 0x0000000b000b7308 */ /* 0x000ee20000000800 */
[----:B------:R-:W-:-:S04]  /*6420*/  FADD.FTZ R59, R37, R10 ;  /* 0x0000000a253b7221 */ /* 0x000fc80000010000 */
[----:B------:R-:W-:Y:S01]  /*6430*/  FADD.FTZ R10, R172, R59 ;  /* 0x0000003bac0a7221 */ /* 0x000fe20000010000 */
[C---:B------:R-:W-:Y:S02]  /*6440*/  F2FP.F16.F32.PACK_AB R172, R41.reuse, R172 ;  /* 0x000000ac29ac723e */ /* 0x040fe400000000ff */
[----:B------:R-:W4:Y:S01]  /*6450*/  MUFU.EX2 R166, R166 ;  /* 0x000000a600a67308 */ /* 0x000f220000000800 */
[----:B------:R-:W-:-:S04]  /*6460*/  FADD.FTZ R59, R41, R10 ;  /* 0x0000000a293b7221 */ /* 0x000fc80000010000 */
[----:B------:R-:W-:Y:S01]  /*6470*/  FADD.FTZ R10, R174, R59 ;  /* 0x0000003bae0a7221 */ /* 0x000fe20000010000 */
[C---:B------:R-:W-:Y:S02]  /*6480*/  F2FP.F16.F32.PACK_AB R174, R45.reuse, R174 ;  /* 0x000000ae2dae723e */ /* 0x040fe400000000ff */
[----:B------:R-:W5:Y:S01]  /*6490*/  MUFU.EX2 R5, R61 ;  /* 0x0000003d00057308 */ /* 0x000f620000000800 */
[----:B------:R-:W-:-:S04]  /*64a0*/  FADD.FTZ R57, R45, R10 ;  /* 0x0000000a2d397221 */ /* 0x000fc80000010000 */
[----:B------:R-:W-:Y:S01]  /*64b0*/  FADD.FTZ R10, R168, R57 ;  /* 0x00000039a80a7221 */ /* 0x000fe20000010000 */
[C---:B------:R-:W-:Y:S02]  /*64c0*/  F2FP.F16.F32.PACK_AB R168, R49.reuse, R168 ;  /* 0x000000a831a8723e */ /* 0x040fe400000000ff */
[----:B------:R-:W0:Y:S01]  /*64d0*/  MUFU.EX2 R160, R160 ;  /* 0x000000a000a07308 */ /* 0x000e220000000800 */
[----:B------:R-:W-:Y:S01]  /*64e0*/  FADD.FTZ R47, R49, R10 ;  /* 0x0000000a312f7221 */ /* 0x000fe20000010000 */
[----:B------:R-:W-:-:S03]  /*64f0*/  FADD.FTZ R10, R36, R25 ;  /* 0x00000019240a7221 */ /* 0x000fc60000010000 */
[----:B------:R-:W-:Y:S01]  /*6500*/  FADD.FTZ R6, R170, R47 ;  /* 0x0000002faa067221 */ /* 0x000fe20000010000 */
[----:B------:R-:W-:Y:S01]  /*6510*/  FADD.FTZ R10, R39, R10 ;  /* 0x0000000a270a7221 */ /* 0x000fe20000010000 */
[C---:B-1----:R-:W-:Y:S01]  /*6520*/  F2FP.F16.F32.PACK_AB R170, R53.reuse, R170 ;  /* 0x000000aa35aa723e */ /* 0x042fe200000000ff */
[----:B------:R-:W1:Y:S01]  /*6530*/  MUFU.EX2 R65, R65 ;  /* 0x0000004100417308 */ /* 0x000e620000000800 */
[----:B------:R-:W-:-:S04]  /*6540*/  FADD.FTZ R25, R53, R6 ;  /* 0x0000000635197221 */ /* 0x000fc80000010000 */
[----:B--2---:R-:W-:Y:S01]  /*6550*/  FADD.FTZ R6, R164, R25 ;  /* 0x00000019a4067221 */ /* 0x004fe20000010000 */
[----:B------:R-:W-:Y:S01]  /*6560*/  FADD.FTZ R25, R27, R10 ;  /* 0x0000000a1b197221 */ /* 0x000fe20000010000 */
[C---:B---3--:R-:W-:Y:S01]  /*6570*/  F2FP.F16.F32.PACK_AB R164, R11.reuse, R164 ;  /* 0x000000a40ba4723e */ /* 0x048fe200000000ff */
[----:B------:R-:W2:Y:S01]  /*6580*/  MUFU.EX2 R69, R69 ;  /* 0x0000004500457308 */ /* 0x000ea20000000800 */
[----:B------:R-:W-:Y:S01]  /*6590*/  FADD.FTZ R29, R11, R6 ;  /* 0x000000060b1d7221 */ /* 0x000fe20000010000 */
[----:B------:R-:W-:Y:S01]  /*65a0*/  FADD.FTZ R25, R40, R25 ;  /* 0x0000001928197221 */ /* 0x000fe20000010000 */
[----:B------:R-:W-:Y:S02]  /*65b0*/  IMAD.MOV.U32 R11, RZ, RZ, R7 ;  /* 0x000000ffff0b7224 */ /* 0x000fe400078e0007 */
[----:B----4-:R-:W-:Y:S01]  /*65c0*/  FADD.FTZ R6, R166, R29 ;  /* 0x0000001da6067221 */ /* 0x010fe20000010000 */
[----:B------:R-:W-:Y:S01]  /*65d0*/  FADD.FTZ R10, R30, R25 ;  /* 0x000000191e0a7221 */ /* 0x000fe20000010000 */
[C---:B-----5:R-:W-:Y:S01]  /*65e0*/  F2FP.F16.F32.PACK_AB R166, R5.reuse, R166 ;  /* 0x000000a605a6723e */ /* 0x060fe200000000ff */
[----:B------:R-:W3:Y:S01]  /*65f0*/  MUFU.EX2 R156, R43 ;  /* 0x0000002b009c7308 */ /* 0x000ee20000000800 */
[----:B------:R-:W-:Y:S01]  /*6600*/  FADD.FTZ R25, R5, R6 ;  /* 0x0000000605197221 */ /* 0x000fe20000010000 */
[----:B------:R-:W-:-:S03]  /*6610*/  FADD.FTZ R10, R51, R10 ;  /* 0x0000000a330a7221 */ /* 0x000fc60000010000 */
[----:B0-----:R-:W-:Y:S01]  /*6620*/  FADD.FTZ R25, R160, R25 ;  /* 0x00000019a0197221 */ /* 0x001fe20000010000 */
[----:B------:R-:W-:Y:S01]  /*6630*/  FADD.FTZ R29, R21, R10 ;  /* 0x0000000a151d7221 */ /* 0x000fe20000010000 */
[C---:B-1----:R-:W-:Y:S01]  /*6640*/  F2FP.F16.F32.PACK_AB R160, R65.reuse, R160 ;  /* 0x000000a041a0723e */ /* 0x042fe200000000ff */
[----:B------:R-:W0:Y:S01]  /*6650*/  MUFU.EX2 R73, R73 ;  /* 0x0000004900497308 */ /* 0x000e220000000800 */
[----:B------:R-:W-:Y:S01]  /*6660*/  FADD.FTZ R25, R65, R25 ;  /* 0x0000001941197221 */ /* 0x000fe20000010000 */
[----:B------:R-:W-:Y:S01]  /*6670*/  FADD.FTZ R6, R38, R29 ;  /* 0x0000001d26067221 */ /* 0x000fe20000010000 */
[----:B------:R-:W-:Y:S02]  /*6680*/  IMAD.MOV.U32 R10, RZ, RZ, R4 ;  /* 0x000000ffff0a7224 */ /* 0x000fe400078e0004 */
[----:B------:R-:W-:Y:S01]  /*6690*/  FADD.FTZ R25, R162, R25 ;  /* 0x00000019a2197221 */ /* 0x000fe20000010000 */
[----:B------:R-:W-:Y:S01]  /*66a0*/  FADD.FTZ R5, R15, R6 ;  /* 0x000000060f057221 */ /* 0x000fe20000010000 */
[C---:B--2---:R-:W-:Y:S01]  /*66b0*/  F2FP.F16.F32.PACK_AB R162, R69.reuse, R162 ;  /* 0x000000a245a2723e */ /* 0x044fe200000000ff */
[----:B------:R-:W1:Y:S01]  /*66c0*/  MUFU.EX2 R158, R205 ;  /* 0x000000cd009e7308 */ /* 0x000e620000000800 */
[----:B------:R-:W-:Y:S01]  /*66d0*/  FADD.FTZ R25, R69, R25 ;  /* 0x0000001945197221 */ /* 0x000fe20000010000 */
[----:B------:R-:W-:-:S03]  /*66e0*/  FADD.FTZ R6, R42, R5 ;  /* 0x000000052a067221 */ /* 0x000fc60000010000 */
[----:B---3--:R-:W-:Y:S01]  /*66f0*/  FADD.FTZ R25, R156, R25 ;  /* 0x000000199c197221 */ /* 0x008fe20000010000 */
[----:B------:R-:W-:Y:S02]  /*6700*/  FADD.FTZ R5, R13, R6 ;  /* 0x000000060d057221 */ /* 0x000fe40000010000 */
[----:B------:R-:W2:Y:S01]  /*6710*/  MUFU.EX2 R77, R77 ;  /* 0x0000004d004d7308 */ /* 0x000ea20000000800 */
[C---:B0-----:R-:W-:Y:S01]  /*6720*/  FADD.FTZ R25, R73.reuse, R25 ;  /* 0x0000001949197221 */ /* 0x041fe20000010000 */
[----:B------:R-:W-:Y:S01]  /*6730*/  FADD.FTZ R5, R44, R5 ;  /* 0x000000052c057221 */ /* 0x000fe20000010000 */
[----:B------:R-:W-:-:S03]  /*6740*/  F2FP.F16.F32.PACK_AB R156, R73, R156 ;  /* 0x0000009c499c723e */ /* 0x000fc600000000ff */
[----:B------:R-:W-:Y:S02]  /*6750*/  FADD.FTZ R6, R46, R5 ;  /* 0x000000052e067221 */ /* 0x000fe40000010000 */
[----:B------:R-:W0:Y:S01]  /*6760*/  MUFU.EX2 R152, R207 ;  /* 0x000000cf00987308 */ /* 0x000e220000000800 */
[----:B-1----:R-:W-:Y:S01]  /*6770*/  FADD.FTZ R25, R158, R25 ;  /* 0x000000199e197221 */ /* 0x002fe20000010000 */
[----:B------:R-:W-:-:S04]  /*6780*/  FADD.FTZ R6, R55, R6 ;  /* 0x0000000637067221 */ /* 0x000fc80000010000 */
[----:B------:R-:W-:Y:S02]  /*6790*/  FADD.FTZ R5, R31, R6 ;  /* 0x000000061f057221 */ /* 0x000fe40000010000 */
[----:B------:R-:W1:Y:S01]  /*67a0*/  MUFU.EX2 R81, R81 ;  /* 0x0000005100517308 */ /* 0x000e620000000800 */
[C---:B--2---:R-:W-:Y:S01]  /*67b0*/  FADD.FTZ R25, R77.reuse, R25 ;  /* 0x000000194d197221 */ /* 0x044fe20000010000 */
[----:B------:R-:W-:Y:S01]  /*67c0*/  FADD.FTZ R6, R48, R5 ;  /* 0x0000000530067221 */ /* 0x000fe20000010000 */
[----:B------:R-:W-:-:S05]  /*67d0*/  F2FP.F16.F32.PACK_AB R158, R77, R158 ;  /* 0x0000009e4d9e723e */ /* 0x000fca00000000ff */
        /* <DEDUP_REMOVED lines=8> */
[----:B0-----:R-:W-:-:S04]  /*6860*/  FADD.FTZ R25, R154, R25 ;  /* 0x000000199a197221 */ /* 0x001fc80000010000 */
[C---:B-1----:R-:W-:Y:S01]  /*6870*/  FADD.FTZ R6, R50.reuse, R25 ;  /* 0x0000001932067221 */ /* 0x042fe20000010000 */
[----:B------:R-:W-:Y:S01]  /*6880*/  F2FP.F16.F32.PACK_AB R154, R50, R154 ;  /* 0x0000009a329a723e */ /* 0x000fe200000000ff */
[C---:B--2---:R-:W-:Y:S01]  /*6890*/  FADD.FTZ R5, R12.reuse, R5 ;  /* 0x000000050c057221 */ /* 0x044fe20000010000 */
[----:B------:R-:W-:Y:S01]  /*68a0*/  F2FP.F16.F32.PACK_AB R155, R12, R35 ;  /* 0x000000230c9b723e */ /* 0x000fe200000000ff */
[----:B------:R-:W-:Y:S06]  /*68b0*/  @P3 BRA `(.L_x_2252) ;  /* 0xffffffd4005c3947 */ /* 0x000fec000383ffff */
.L_x_2243:
[----:B------:R-:W-:-:S13]  /*68c0*/  ISETP.LE.AND P2, PT, RZ, UR4, PT ;  /* 0x00000004ff007c0c */ /* 0x000fda000bf43270 */
[----:B------:R-:W-:Y:S05]  /*68d0*/  @!P2 BRA `(.L_x_2253) ;  /* 0x000000200068a947 */ /* 0x000fea0003800000 */
[----:B------:R-:W-:Y:S01]  /*68e0*/  IMAD.MOV.U32 R11, RZ, RZ, R4 ;  /* 0x000000ffff0b7224 */ /* 0x000fe200078e0004 */
[----:B------:R-:W-:Y:S01]  /*68f0*/  UMOV UR5, UR37 ;  /* 0x0000002500057c82 */ /* 0x000fe20008000000 */
[----:B------:R-:W-:Y:S01]  /*6900*/  IMAD.MOV.U32 R10, RZ, RZ, R7 ;  /* 0x000000ffff0a7224 */ /* 0x000fe200078e0007 */
[----:B------:R-:W-:-:S06]  /*6910*/  UMOV UR6, UR36 ;  /* 0x0000002400067c82 */ /* 0x000fcc0008000000 */
.L_x_2262:
        /* <DEDUP_REMOVED lines=8> */
.L_x_2254:
[----:B------:R-:W-:Y:S01]  /*69a0*/  ULEA UR7, UR36, UR38, 0x3 ;  /* 0x0000002624077291 */ /* 0x000fe2000f8e183f */
[----:B------:R-:W-:-:S05]  /*69b0*/  IMAD.U32 R0, RZ, RZ, UR37 ;  /* 0x00000025ff007e24 */ /* 0x000fca000f8e00ff */
[----:B------:R-:W-:-:S04]  /*69c0*/  SHF.L.U32 R0, R0, 0x1f, RZ ;  /* 0x0000001f00007819 */ /* 0x000fc800000006ff */
[----:B------:R0:W1:Y:S01]  /*69d0*/  SYNCS.PHASECHK.TRANS64.TRYWAIT P2, [UR7+0x34830], R0 ;  /* 0x03483000ff0075a7 */ /* 0x0000620008040147 */
[----:B------:R-:W-:Y:S05]  /*69e0*/  @!P0 BRA `(.L_x_2255) ;  /* 0x0000000000048947 */ /* 0x000fea0003800000 */
[----:B------:R-:W-:Y:S01]  /*69f0*/  BPT.TRAP 0x1 ;  /* 0x000000040000795c */ /* 0x000fe20000300000 */
.L_x_2255:
[----:B-1----:R-:W-:Y:S05]  /*6a00*/  @P2 BRA `(.L_x_2256) ;  /* 0x0000000000082947 */ /* 0x002fea0003800000 */
[----:B------:R-:W1:Y:S02]  /*6a10*/  SYNCS.PHASECHK.TRANS64.TRYWAIT P2, [UR7+0x34830], R0 ;  /* 0x03483000ff0075a7 */ /* 0x000e640008040147 */
[----:B-1----:R-:W-:Y:S05]  /*6a20*/  @!P2 BRA `(.L_x_2257) ;  /* 0x000000980000a947 */ /* 0x002fea0003800000 */
.L_x_2256:
        /* <DEDUP_REMOVED lines=141> */
.L_x_2258:
[----:B------:R-:W-:Y:S01]  /*7300*/  ULEA UR11, UR6, UR38, 0x3 ;  /* 0x00000026060b7291 */ /* 0x000fe2000f8e183f */
[----:B01----:R-:W-:-:S05]  /*7310*/  IMAD.U32 R0, RZ, RZ, UR5 ;  /* 0x00000005ff007e24 */ /* 0x003fca000f8e00ff */
[----:B------:R-:W-:-:S04]  /*7320*/  SHF.L.U32 R0, R0, 0x1f, RZ ;  /* 0x0000001f00007819 */ /* 0x000fc800000006ff */
[----:B------:R0:W1:Y:S01]  /*7330*/  SYNCS.PHASECHK.TRANS64.TRYWAIT P2, [UR11+0x34850], R0 ;  /* 0x03485000ff0075a7 */ /* 0x000062000804014b */
[----:B------:R-:W-:Y:S05]  /*7340*/  @!P0 BRA `(.L_x_2259) ;  /* 0x0000000000048947 */ /* 0x000fea0003800000 */
[----:B------:R-:W-:Y:S01]  /*7350*/  BPT.TRAP 0x1 ;  /* 0x000000040000795c */ /* 0x000fe20000300000 */
.L_x_2259:
[----:B-1----:R-:W-:Y:S05]  /*7360*/  @P2 BRA `(.L_x_2260) ;  /* 0x0000000000082947 */ /* 0x002fea0003800000 */
[----:B------:R-:W1:Y:S02]  /*7370*/  SYNCS.PHASECHK.TRANS64.TRYWAIT P2, [UR11+0x34850], R0 ;  /* 0x03485000ff0075a7 */ /* 0x000e64000804014b */
[----:B-1----:R-:W-:Y:S05]  /*7380*/  @!P2 BRA `(.L_x_2261) ;  /* 0x0000008c00c0a947 */ /* 0x002fea0003800000 */
.L_x_2260:
[----:B------:R-:W-:Y:S01]  /*7390*/  UIADD3 UR5, UR38, 0x400, URZ ;  /* 0x0000040026057890 */ /* 0x000fe2000fffe03f */
[----:B------:R-:W-:Y:S01]  /*73a0*/  WARPGROUP.ARRIVE ;  /* 0x00000000000079c5 */ /* 0x000fe20000000000 */
[----:B------:R-:W-:Y:S01]  /*73b0*/  UMOV UR7, 0x40000040 ;  /* 0x4000004000077882 */ /* 0x000fe20000000000 */
[----:B01----:R-:W-:Y:S01]  /*73c0*/  FMNMX.FTZ R0, R24, R10, !PT ;  /* 0x0000000a18007209 */ /* 0x003fe20007810000 */
[----:B------:R-:W-:Y:S01]  /*73d0*/  USHF.R.U32.HI UR5, URZ, 0x4, UR5 ;  /* 0x000000043f057899 */ /* 0x000fe20008011605 */
[----:B------:R-:W-:Y:S02]  /*73e0*/  ISETP.LT.AND P2, PT, RZ, UR4, PT ;  /* 0x00000004ff007c0c */ /* 0x000fe4000bf41270 */
[----:B------:R-:W-:Y:S01]  /*73f0*/  FMNMX.FTZ R3, R25, R0, !PT ;  /* 0x0000000019037209 */ /* 0x000fe20007810000 */
[----:B------:R-:W-:-:S03]  /*7400*/  ULOP3.LUT UR5, UR5, 0x3fff, URZ, 0xc0, !UPT ;  /* 0x00003fff05057892 */ /* 0x000fc6000f8ec03f */
[----:B------:R-:W-:Y:S01]  /*7410*/  FMNMX.FTZ R0, R28, R3, !PT ;  /* 0x000000031c007209 */ /* 0x000fe20007810000 */
[----:B------:R-:W-:-:S03]  /*7420*/  ULOP3.LUT UR5, UR5, 0x4000000, URZ, 0xfc, !UPT ;  /* 0x0400000005057892 */ /* 0x000fc6000f8efc3f */
[----:B------:R-:W-:Y:S01]  /*7430*/  FMNMX.FTZ R3, R29, R0, !PT ;  /* 0x000000001d037209 */ /* 0x000fe20007810000 */
[----:B------:R-:W-:-:S03]  /*7440*/  ULEA UR5, UR6, UR5, 0xb ;  /* 0x0000000506057291 */ /* 0x000fc6000f8e583f */
[----:B------:R-:W-:-:S04]  /*7450*/  FMNMX.FTZ R0, R32, R3, !PT ;  /* 0x0000000320007209 */ /* 0x000fc80007810000 */
[----:B------:R-:W-:Y:S01]  /*7460*/  UMOV UR6, UR5 ;  /* 0x0000000500067c82 */ /* 0x000fe20008000000 */
[----:B------:R-:W-:Y:S01]  /*7470*/  FMNMX.FTZ R3, R33, R0, !PT ;  /* 0x0000000021037209 */ /* 0x000fe20007810000 */
[----:B------:R-:W-:Y:S01]  /*7480*/  HGMMA.64x128x16.F32 R88, R180, gdesc[UR4].tnspB, R88, gsb0 ;  /* 0x41e00004b4587df0 */ /* 0x000fe20008000858 */
[----:B------:R-:W-:Y:S01]  /*7490*/  UIADD3 UR6, UR5, 0x80, URZ ;  /* 0x0000008005067890 */ /* 0x000fe2000fffe03f */
[----:B------:R-:W-:Y:S01]  /*74a0*/  UMOV UR7, 0x40000040 ;  /* 0x4000004000077882 */ /* 0x000fe20000000000 */
        /* <DEDUP_REMOVED lines=26> */
[----:B------:R-:W0:Y:S03]  /*7650*/  LDC R0, c[0x0][0x988] ;  /* 0x00026200ff007b82 */ /* 0x000e260000000800 */
[----:B------:R-:W1:Y:S02]  /*7660*/  SHFL.BFLY PT, R3, R2, 0x2, 0x1f ;  /* 0x0c401f0002037f89 */ /* 0x000e6400000e0000 */
[----:B-1----:R-:W-:Y:S02]  /*7670*/  FMNMX.FTZ R4, R2, R3, !PT ;  /* 0x0000000302047209 */ /* 0x002fe40007810000 */
[----:B------:R-:W-:-:S03]  /*7680*/  FMNMX.FTZ R2, R26, R11, !PT ;  /* 0x0000000b1a027209 */ /* 0x000fc60007810000 */
[----:B------:R-:W1:Y:S01]  /*7690*/  SHFL.BFLY PT, R7, R4, 0x1, 0x1f ;  /* 0x0c201f0004077f89 */ /* 0x000e6200000e0000 */
[----:B------:R-:W-:Y:S01]  /*76a0*/  FMNMX.FTZ R21, R27, R2, !PT ;  /* 0x000000021b157209 */ /* 0x000fe20007810000 */
[----:B------:R-:W-:Y:S02]  /*76b0*/  WARPGROUP.DEPBAR.LE gsb0, 0x0 ;  /* 0x00008000000079c5 */ /* 0x000fe40000010000 */
[----:B------:R-:W-:Y:S01]  /*76c0*/  WARPGROUP.ARRIVE ;  /* 0x00000000000079c5 */ /* 0x000fe20000000000 */
[----:B------:R-:W-:-:S05]  /*76d0*/  FMNMX.FTZ R2, R30, R21, !PT ;  /* 0x000000151e027209 */ /* 0x000fca0007810000 */
[----:B------:R-:W-:Y:S01]  /*76e0*/  HGMMA.64x128x16.F32 R88, R176, gdesc[UR4].tnspB, R88, gsb0 ;  /* 0x41e00004b0587df0 */ /* 0x000fe20008000858 */
[----:B------:R-:W-:Y:S01]  /*76f0*/  UIADD3 UR6, UR5, 0x100, URZ ;  /* 0x0000010005067890 */ /* 0x000fe2000fffe03f */
[----:B------:R-:W-:Y:S01]  /*7700*/  UMOV UR7, 0x40000040 ;  /* 0x4000004000077882 */ /* 0x000fe20000000000 */
[----:B-1----:R-:W-:-:S05]  /*7710*/  FMNMX.FTZ R7, R4, R7, !PT ;  /* 0x0000000704077209 */ /* 0x002fca0007810000 */
[----:B------:R-:W-:-:S04]  /*7720*/  FADD.FTZ R3, -R7, R10 ;  /* 0x0000000a07037221 */ /* 0x000fc80000010100 */
[----:B0-----:R-:W-:-:S06]  /*7730*/  FMUL.FTZ R3, R3, R0 ;  /* 0x0000000003037220 */ /* 0x001fcc0000410000 */
[----:B------:R-:W-:Y:S01]  /*7740*/  MUFU.EX2 R3, R3 ;  /* 0x0000000300037308 */ /* 0x000fe20000000800 */
        /* <DEDUP_REMOVED lines=11> */
[----:B------:R-:W-:Y:S01]  /*7800*/  WARPGROUP.ARRIVE ;  /* 0x00000000000079c5 */ /* 0x000fe20000000000 */
[----:B------:R-:W-:-:S04]  /*7810*/  FMUL.FTZ R169, R7, R0 ;  /* 0x0000000007a97220 */ /* 0x000fc80000410000 */
[--C-:B------:R-:W-:Y:S02]  /*7820*/  FFMA.FTZ R13, R25, R0, -R169.reuse ;  /* 0x00000000190d7223 */ /* 0x100fe400000108a9 */
[----:B------:R-:W-:Y:S01]  /*7830*/  HGMMA.64x128x16.F32 R88, R164, gdesc[UR4].tnspB, R88, gsb0 ;  /* 0x41e00004a4587df0 */ /* 0x000fe20008000858 */
[----:B------:R-:W-:Y:S01]  /*7840*/  UIADD3 UR6, UR5, 0x280, URZ ;  /* 0x0000028005067890 */ /* 0x000fe2000fffe03f */
[----:B------:R-:W-:Y:S01]  /*7850*/  FMNMX.FTZ R25, R31, R2, !PT ;  /* 0x000000021f197209 */ /* 0x000fe20007810000 */
[----:B------:R-:W-:Y:S01]  /*7860*/  UMOV UR7, 0x40000040 ;  /* 0x4000004000077882 */ /* 0x000fe20000000000 */
[-CC-:B------:R-:W-:Y:S01]  /*7870*/  FFMA.FTZ R15, R29, R0.reuse, -R169.reuse ;  /* 0x000000001d0f7223 */ /* 0x180fe200000108a9 */
[-CC-:B------:R-:W-:Y:S01]  /*7880*/  FFMA.FTZ R33, R33, R0.reuse, -R169.reuse ;  /* 0x0000000021217223 */ /* 0x180fe200000108a9 */
[----:B------:R-:W-:Y:S01]  /*7890*/  FMNMX.FTZ R2, R34, R25, !PT ;  /* 0x0000001922027209 */ /* 0x000fe20007810000 */
[-CC-:B------:R-:W-:Y:S01]  /*78a0*/  FFMA.FTZ R37, R37, R0.reuse, -R169.reuse ;  /* 0x0000000025257223 */ /* 0x180fe200000108a9 */
[--C-:B------:R-:W-:Y:S01]  /*78b0*/  FFMA.FTZ R41, R41, R0, -R169.reuse ;  /* 0x0000000029297223 */ /* 0x100fe200000108a9 */
[----:B------:R0:W-:Y:S01]  /*78c0*/  MUFU.EX2 R21, R33 ;  /* 0x0000002100157308 */ /* 0x0001e20000000800 */
[----:B------:R-:W-:Y:S01]  /*78d0*/  FMNMX.FTZ R25, R35, R2, !PT ;  /* 0x0000000223197209 */ /* 0x000fe20007810000 */
[-CC-:B------:R-:W-:Y:S01]  /*78e0*/  FFMA.FTZ R45, R45, R0.reuse, -R169.reuse ;  /* 0x000000002d2d7223 */ /* 0x180fe200000108a9 */
[-CC-:B------:R-:W-:Y:S01]  /*78f0*/  FFMA.FTZ R49, R49, R0.reuse, -R169.reuse ;  /* 0x0000000031317223 */ /* 0x180fe200000108a9 */
[-CC-:B------:R-:W-:Y:S01]  /*7900*/  FFMA.FTZ R4, R61, R0.reuse, -R169.reuse ;  /* 0x000000003d047223 */ /* 0x180fe200000108a9 */
[----:B------:R-:W-:Y:S01]  /*7910*/  FMNMX.FTZ R2, R38, R25, !PT ;  /* 0x0000001926027209 */ /* 0x000fe20007810000 */
[-CC-:B------:R-:W-:Y:S01]  /*7920*/  FFMA.FTZ R180, R24, R0.reuse, -R169.reuse ;  /* 0x0000000018b47223 */ /* 0x180fe200000108a9 */
[--C-:B------:R-:W-:Y:S01]  /*7930*/  FFMA.FTZ R182, R28, R0, -R169.reuse ;  /* 0x000000001cb67223 */ /* 0x100fe200000108a9 */
[----:B------:R-:W-:Y:S01]  /*7940*/  MUFU.EX2 R25, R37 ;  /* 0x0000002500197308 */ /* 0x000fe20000000800 */
[----:B------:R-:W-:Y:S01]  /*7950*/  FMNMX.FTZ R29, R39, R2, !PT ;  /* 0x00000002271d7209 */ /* 0x000fe20007810000 */
[-CC-:B------:R-:W-:Y:S01]  /*7960*/  FFMA.FTZ R176, R32, R0.reuse, -R169.reuse ;  /* 0x0000000020b07223 */ /* 0x180fe200000108a9 */
[-CC-:B------:R-:W-:Y:S01]  /*7970*/  FFMA.FTZ R178, R36, R0.reuse, -R169.reuse ;  /* 0x0000000024b27223 */ /* 0x180fe200000108a9 */
[-CC-:B------:R-:W-:Y:S01]  /*7980*/  FFMA.FTZ R174, R44, R0.reuse, -R169.reuse ;  /* 0x000000002cae7223 */ /* 0x180fe200000108a9 */
[----:B------:R-:W-:Y:S01]  /*7990*/  FMNMX.FTZ R2, R42, R29, !PT ;  /* 0x0000001d2a027209 */ /* 0x000fe20007810000 */
[-CC-:B------:R-:W-:Y:S01]  /*79a0*/  FFMA.FTZ R172, R40, R0.reuse, -R169.reuse ;  /* 0x0000000028ac7223 */ /* 0x180fe200000108a9 */
[--C-:B------:R-:W-:Y:S01]  /*79b0*/  FFMA.FTZ R53, R53, R0, -R169.reuse ;  /* 0x0000000035357223 */ /* 0x100fe200000108a9 */
[----:B------:R-:W1:Y:S01]  /*79c0*/  MUFU.EX2 R180, R180 ;  /* 0x000000b400b47308 */ /* 0x000e620000000800 */
        /* <DEDUP_REMOVED lines=8> */
[----:B0-----:R-:W-:Y:S01]  /*7a50*/  FMNMX.FTZ R33, R47, R2, !PT ;  /* 0x000000022f217209 */ /* 0x001fe20007810000 */
[-CC-:B------:R-:W-:Y:S01]  /*7a60*/  FFMA.FTZ R14, R80, R0.reuse, -R169.reuse ;  /* 0x00000000500e7223 */ /* 0x180fe200000108a9 */
[-CC-:B------:R-:W-:Y:S01]  /*7a70*/  FFMA.FTZ R20, R84, R0.reuse, -R169.reuse ;  /* 0x0000000054147223 */ /* 0x180fe200000108a9 */
[----:B------:R-:W-:Y:S01]  /*7a80*/  FFMA.FTZ R85, R85, R0, -R169 ;  /* 0x0000000055557223 */ /* 0x000fe200000108a9 */
[----:B------:R-:W-:-:S03]  /*7a90*/  FMNMX.FTZ R2, R50, R33, !PT ;  /* 0x0000002132027209 */ /* 0x000fc60007810000 */
[----:B------:R-:W0:Y:S01]  /*7aa0*/  MUFU.EX2 R13, R13 ;  /* 0x0000000d000d7308 */ /* 0x000e220000000800 */
[----:B------:R-:W-:Y:S01]  /*7ab0*/  FMNMX.FTZ R33, R51, R2, !PT ;  /* 0x0000000233217209 */ /* 0x000fe20007810000 */
[----:B-1----:R-:W-:-:S03]  /*7ac0*/  FFMA.FTZ R6, R3, R6, R180 ;  /* 0x0000000603067223 */ /* 0x002fc600000100b4 */
[----:B------:R-:W-:-:S03]  /*7ad0*/  FMNMX.FTZ R2, R54, R33, !PT ;  /* 0x0000002136027209 */ /* 0x000fc60007810000 */
[----:B------:R1:W-:Y:S01]  /*7ae0*/  MUFU.EX2 R33, R45 ;  /* 0x0000002d00217308 */ /* 0x0003e20000000800 */
[----:B------:R-:W-:-:S04]  /*7af0*/  FMNMX.FTZ R37, R55, R2, !PT ;  /* 0x0000000237257209 */ /* 0x000fc80007810000 */
[----:B------:R-:W-:-:S03]  /*7b00*/  FMNMX.FTZ R2, R58, R37, !PT ;  /* 0x000000253a027209 */ /* 0x000fc60007810000 */
[----:B------:R-:W-:Y:S01]  /*7b10*/  MUFU.EX2 R182, R182 ;  /* 0x000000b600b67308 */ /* 0x000fe20000000800 */
[----:B------:R-:W-:Y:S02]  /*7b20*/  FMNMX.FTZ R37, R59, R2, !PT ;  /* 0x000000023b257209 */ /* 0x000fe40007810000 */
[----:B0-----:R-:W-:Y:S02]  /*7b30*/  F2FP.F16.F32.PACK_AB R180, R13, R180 ;  /* 0x000000b40db4723e */ /* 0x001fe400000000ff */
[----:B------:R-:W-:-:S03]  /*7b40*/  FMNMX.FTZ R2, R62, R37, !PT ;  /* 0x000000253e027209 */ /* 0x000fc60007810000 */
[----:B------:R0:W-:Y:S01]  /*7b50*/  MUFU.EX2 R37, R49 ;  /* 0x0000003100257308 */ /* 0x0001e20000000800 */
[----:B------:R-:W-:-:S04]  /*7b60*/  FMNMX.FTZ R41, R63, R2, !PT ;  /* 0x000000023f297209 */ /* 0x000fc80007810000 */
[----:B------:R-:W-:-:S03]  /*7b70*/  FMNMX.FTZ R2, R66, R41, !PT ;  /* 0x0000002942027209 */ /* 0x000fc60007810000 */
[----:B------:R-:W-:Y:S01]  /*7b80*/  MUFU.EX2 R15, R15 ;  /* 0x0000000f000f7308 */ /* 0x000fe20000000800 */
[----:B------:R-:W-:-:S04]  /*7b90*/  FMNMX.FTZ R41, R67, R2, !PT ;  /* 0x0000000243297209 */ /* 0x000fc80007810000 */
[----:B------:R-:W-:-:S03]  /*7ba0*/  FMNMX.FTZ R2, R70, R41, !PT ;  /* 0x0000002946027209 */ /* 0x000fc60007810000 */
[----:B------:R-:W-:Y:S01]  /*7bb0*/  MUFU.EX2 R176, R176 ;  /* 0x000000b000b07308 */ /* 0x000fe20000000800 */
[----:B-1----:R-:W-:-:S04]  /*7bc0*/  FMNMX.FTZ R45, R71, R2, !PT ;  /* 0x00000002472d7209 */ /* 0x002fc80007810000 */
[----:B------:R-:W-:-:S03]  /*7bd0*/  FMNMX.FTZ R2, R74, R45, !PT ;  /* 0x0000002d4a027209 */ /* 0x000fc60007810000 */
[----:B------:R-:W-:Y:S01]  /*7be0*/  MUFU.EX2 R178, R178 ;  /* 0x000000b200b27308 */ /* 0x000fe20000000800 */
[----:B------:R-:W-:-:S04]  /*7bf0*/  FMNMX.FTZ R45, R75, R2, !PT ;  /* 0x000000024b2d7209 */ /* 0x000fc80007810000 */
[----:B------:R-:W-:-:S03]  /*7c00*/  FMNMX.FTZ R2, R78, R45, !PT ;  /* 0x0000002d4e027209 */ /* 0x000fc60007810000 */
[----:B------:R-:W-:Y:S01]  /*7c10*/  MUFU.EX2 R172, R172 ;  /* 0x000000ac00ac7308 */ /* 0x000fe20000000800 */
[----:B0-----:R-:W-:-:S04]  /*7c20*/  FMNMX.FTZ R49, R79, R2, !PT ;  /* 0x000000024f317209 */ /* 0x001fc80007810000 */
[----:B------:R-:W-:-:S03]  /*7c30*/  FMNMX.FTZ R2, R82, R49, !PT ;  /* 0x0000003152027209 */ /* 0x000fc60007810000 */
[----:B------:R-:W-:Y:S01]  /*7c40*/  MUFU.EX2 R174, R174 ;  /* 0x000000ae00ae7308 */ /* 0x000fe20000000800 */
[----:B------:R-:W-:-:S04]  /*7c50*/  FMNMX.FTZ R49, R83, R2, !PT ;  /* 0x0000000253317209 */ /* 0x000fc80007810000 */
[----:B------:R-:W-:-:S03]  /*7c60*/  FMNMX.FTZ R2, R86, R49, !PT ;  /* 0x0000003156027209 */ /* 0x000fc60007810000 */
[----:B------:R0:W-:Y:S01]  /*7c70*/  MUFU.EX2 R49, R4 ;  /* 0x0000000400317308 */ /* 0x0001e20000000800 */
[----:B------:R-:W-:-:S05]  /*7c80*/  FMNMX.FTZ R2, R87, R2, !PT ;  /* 0x0000000257027209 */ /* 0x000fca0007810000 */
[----:B------:R-:W1:Y:S02]  /*7c90*/  SHFL.BFLY PT, R61, R2, 0x2, 0x1f ;  /* 0x0c401f00023d7f89 */ /* 0x000e6400000e0000 */
[----:B------:R2:W-:Y:S01]  /*7ca0*/  MUFU.EX2 R41, R53 ;  /* 0x0000003500297308 */ /* 0x0005e20000000800 */
[----:B0-----:R-:W-:-:S07]  /*7cb0*/  FFMA.FTZ R4, R73, R0, -R169 ;  /* 0x0000000049047223 */ /* 0x001fce00000108a9 */
[----:B------:R0:W-:Y:S01]  /*7cc0*/  MUFU.EX2 R45, R57 ;  /* 0x00000039002d7308 */ /* 0x0001e20000000800 */
[-CC-:B--2---:R-:W-:Y:S01]  /*7cd0*/  FFMA.FTZ R53, R65, R0.reuse, -R169.reuse ;  /* 0x0000000041357223 */ /* 0x184fe200000108a9 */
[----:B------:R-:W-:-:S06]  /*7ce0*/  FFMA.FTZ R65, R77, R0, -R169 ;  /* 0x000000004d417223 */ /* 0x000fcc00000108a9 */
[----:B------:R-:W-:Y:S01]  /*7cf0*/  MUFU.EX2 R168, R168 ;  /* 0x000000a800a87308 */ /* 0x000fe20000000800 */
[-CC-:B0-----:R-:W-:Y:S01]  /*7d00*/  FFMA.FTZ R57, R69, R0.reuse, -R169.reuse ;  /* 0x0000000045397223 */ /* 0x181fe200000108a9 */
[-CC-:B------:R-:W-:Y:S01]  /*7d10*/  FFMA.FTZ R69, R81, R0.reuse, -R169.reuse ;  /* 0x0000000051457223 */ /* 0x180fe200000108a9 */
[----:B------:R-:W-:Y:S02]  /*7d20*/  WARPGROUP.DEPBAR.LE gsb0, 0x0 ;  /* 0x00008000000079c5 */ /* 0x000fe40000010000 */
[----:B------:R-:W-:Y:S01]  /*7d30*/  WARPGROUP.ARRIVE ;  /* 0x00000000000079c5 */ /* 0x000fe20000000000 */
[----:B-1----:R-:W-:Y:S01]  /*7d40*/  FMNMX.FTZ R24, R2, R61, !PT ;  /* 0x0000003d02187209 */ /* 0x002fe20007810000 */
[-CC-:B------:R-:W-:Y:S01]  /*7d50*/  FFMA.FTZ R164, R56, R0.reuse, -R169.reuse ;  /* 0x0000000038a47223 */ /* 0x180fe200000108a9 */
[----:B------:R0:W-:Y:S01]  /*7d60*/  MUFU.EX2 R61, R4 ;  /* 0x00000004003d7308 */ /* 0x0001e20000000800 */
[----:B------:R-:W-:Y:S02]  /*7d70*/  FFMA.FTZ R166, R60, R0, -R169 ;  /* 0x000000003ca67223 */ /* 0x000fe400000108a9 */
[----:B------:R-:W-:Y:S01]  /*7d80*/  HGMMA.64x128x16.F32 R88, R160, gdesc[UR4].tnspB, R88, gsb0 ;  /* 0x41e00004a0587df0 */ /* 0x000fe20008000858 */
[----:B------:R-:W-:Y:S01]  /*7d90*/  UIADD3 UR6, UR5, 0x300, URZ ;  /* 0x0000030005067890 */ /* 0x000fe2000fffe03f */
[----:B------:R-:W0:Y:S01]  /*7da0*/  SHFL.BFLY PT, R73, R24, 0x1, 0x1f ;  /* 0x0c201f0018497f89 */ /* 0x000e2200000e0000 */
[----:B------:R-:W-:-:S02]  /*7db0*/  UMOV UR7, 0x40000040 ;  /* 0x4000004000077882 */ /* 0x000fc40000000000 */
[----:B------:R-:W-:Y:S08]  /*7dc0*/  MUFU.EX2 R170, R170 ;  /* 0x000000aa00aa7308 */ /* 0x000ff00000000800 */
[----:B------:R-:W-:Y:S08]  /*7dd0*/  MUFU.EX2 R164, R164 ;  /* 0x000000a400a47308 */ /* 0x000ff00000000800 */
[----:B------:R-:W-:Y:S01]  /*7de0*/  MUFU.EX2 R166, R166 ;  /* 0x000000a600a67308 */ /* 0x000fe20000000800 */
[----:B0-----:R-:W-:-:S07]  /*7df0*/  FMNMX.FTZ R4, R24, R73, !PT ;  /* 0x0000004918047209 */ /* 0x001fce0007810000 */
[----:B------:R-:W-:Y:S01]  /*7e00*/  MUFU.EX2 R53, R53 ;  /* 0x0000003500357308 */ /* 0x000fe20000000800 */
[----:B------:R-:W-:-:S04]  /*7e10*/  FADD.FTZ R73, -R4, R11 ;  /* 0x0000000b04497221 */ /* 0x000fc80000010100 */
[-C--:B------:R-:W-:Y:S01]  /*7e20*/  FMUL.FTZ R2, R73, R0.reuse ;  /* 0x0000000049027220 */ /* 0x080fe20000410000 */
[-C--:B------:R-:W-:Y:S02]  /*7e30*/  FMUL.FTZ R73, R4, R0.reuse ;  /* 0x0000000004497220 */ /* 0x080fe40000410000 */
[----:B------:R-:W-:Y:S02]  /*7e40*/  MUFU.EX2 R57, R57 ;  /* 0x0000003900397308 */ /* 0x000fe40000000800 */
[-CC-:B------:R-:W-:Y:S01]  /*7e50*/  FFMA.FTZ R24, R27, R0.reuse, -R73.reuse ;  /* 0x000000001b187223 */ /* 0x180fe20000010849 */
[-CC-:B------:R-:W-:Y:S01]  /*7e60*/  FFMA.FTZ R181, R26, R0.reuse, -R73.reuse ;  /* 0x000000001ab57223 */ /* 0x180fe20000010849 */
[----:B------:R-:W-:Y:S02]  /*7e70*/  IMAD.U32 R27, RZ, RZ, UR10 ;  /* 0x0000000aff1b7e24 */ /* 0x000fe4000f8e00ff */
[-CC-:B------:R-:W-:Y:S01]  /*7e80*/  FFMA.FTZ R183, R30, R0.reuse, -R73.reuse ;  /* 0x000000001eb77223 */ /* 0x180fe20000010849 */
[-CC-:B------:R-:W-:Y:S01]  /*7e90*/  FFMA.FTZ R26, R31, R0.reuse, -R73.reuse ;  /* 0x000000001f1a7223 */ /* 0x180fe20000010849 */
[----:B------:R-:W-:Y:S01]  /*7ea0*/  MUFU.EX2 R2, R2 ;  /* 0x0000000200027308 */ /* 0x000fe20000000800 */
[----:B------:R-:W-:Y:S01]  /*7eb0*/  FFMA.FTZ R177, R34, R0, -R73 ;  /* 0x0000000022b17223 */ /* 0x000fe20000010849 */
[----:B------:R-:W-:Y:S01]  /*7ec0*/  @!P1 LEA R27, R27, UR38, 0x3 ;  /* 0x000000261b1b9c11 */ /* 0x000fe2000f8e18ff */
[----:B------:R-:W-:-:S02]  /*7ed0*/  IMAD.U32 R31, RZ, RZ, UR11 ;  /* 0x0000000bff1f7e24 */ /* 0x000fc4000f8e00ff */
[-CC-:B------:R-:W-:Y:S01]  /*7ee0*/  FFMA.FTZ R28, R35, R0.reuse, -R73.reuse ;  /* 0x00000000231c7223 */ /* 0x180fe20000010849 */
[-CC-:B------:R-:W-:Y:S01]  /*7ef0*/  FFMA.FTZ R179, R38, R0.reuse, -R73.reuse ;  /* 0x0000000026b37223 */ /* 0x180fe20000010849 */
[-CC-:B------:R-:W-:Y:S01]  /*7f00*/  FFMA.FTZ R173, R42, R0.reuse, -R73.reuse ;  /* 0x000000002aad7223 */ /* 0x180fe20000010849 */
[----:B------:R-:W-:Y:S01]  /*7f10*/  @!P1 VIADD R27, R27, 0x34840 ;  /* 0x000348401b1b9836 */ /* 0x000fe20000000000 */
[----:B------:R-:W0:Y:S01]  /*7f20*/  MUFU.EX2 R181, R181 ;  /* 0x000000b500b57308 */ /* 0x000e220000000800 */
[-CC-:B------:R-:W-:Y:S01]  /*7f30*/  FFMA.FTZ R30, R39, R0.reuse, -R73.reuse ;  /* 0x00000000271e7223 */ /* 0x180fe20000010849 */
[-CC-:B------:R-:W-:Y:S01]  /*7f40*/  FFMA.FTZ R32, R43, R0.reuse, -R73.reuse ;  /* 0x000000002b207223 */ /* 0x180fe20000010849 */
[-C--:B------:R-:W-:Y:S01]  /*7f50*/  FFMA.FTZ R175, R46, R0.reuse, -R73 ;  /* 0x000000002eaf7223 */ /* 0x080fe20000010849 */
[----:B------:R-:W-:Y:S01]  /*7f60*/  @!P1 PRMT R27, RZ, 0x654, R27 ;  /* 0x00000654ff1b9816 */ /* 0x000fe2000000001b */
        /* <DEDUP_REMOVED lines=12> */
[----:B0-----:R-:W-:Y:S01]  /*8030*/  FFMA.FTZ R5, R2, R5, R181 ;  /* 0x0000000502057223 */ /* 0x001fe200000100b5 */
[-CC-:B------:R-:W-:Y:S01]  /*8040*/  FFMA.FTZ R71, R71, R0.reuse, -R73.reuse ;  /* 0x0000000047477223 */ /* 0x180fe20000010849 */
[-CC-:B------:R-:W-:Y:S01]  /*8050*/  FFMA.FTZ R74, R74, R0.reuse, -R73.reuse ;  /* 0x000000004a4a7223 */ /* 0x180fe20000010849 */
[-CC-:B------:R-:W-:Y:S01]  /*8060*/  FFMA.FTZ R75, R75, R0.reuse, -R73.reuse ;  /* 0x000000004b4b7223 */ /* 0x180fe20000010849 */
[-CC-:B------:R-:W-:Y:S01]  /*8070*/  FFMA.FTZ R78, R78, R0.reuse, -R73.reuse ;  /* 0x000000004e4e7223 */ /* 0x180fe20000010849 */
[-CC-:B------:R-:W-:Y:S01]  /*8080*/  FFMA.FTZ R79, R79, R0.reuse, -R73.reuse ;  /* 0x000000004f4f7223 */ /* 0x180fe20000010849 */
[-C--:B------:R-:W-:Y:S01]  /*8090*/  FFMA.FTZ R82, R82, R0.reuse, -R73 ;  /* 0x0000000052527223 */ /* 0x080fe20000010849 */
[----:B------:R-:W0:Y:S01]  /*80a0*/  MUFU.EX2 R26, R26 ;  /* 0x0000001a001a7308 */ /* 0x000e220000000800 */
[C---:B-1----:R-:W-:Y:S01]  /*80b0*/  FADD.FTZ R42, R24.reuse, R5 ;  /* 0x00000005182a7221 */ /* 0x042fe20000010000 */
[----:B------:R-:W-:Y:S01]  /*80c0*/  F2FP.F16.F32.PACK_AB R181, R24, R181 ;  /* 0x000000b518b5723e */ /* 0x000fe200000000ff */
[-CC-:B------:R-:W-:Y:S01]  /*80d0*/  FFMA.FTZ R83, R83, R0.reuse, -R73.reuse ;  /* 0x0000000053537223 */ /* 0x180fe20000010849 */
[----:B------:R-:W-:-:S04]  /*80e0*/  FFMA.FTZ R86, R86, R0, -R73 ;  /* 0x0000000056567223 */ /* 0x000fc80000010849 */
        /* <DEDUP_REMOVED lines=18> */
[----:B------:R-:W-:Y:S02]  /*8210*/  WARPGROUP.DEPBAR.LE gsb0, 0x0 ;  /* 0x00008000000079c5 */ /* 0x000fe40000010000 */
[----:B------:R-:W-:Y:S01]  /*8220*/  WARPGROUP.ARRIVE ;  /* 0x00000000000079c5 */ /* 0x000fe20000000000 */
[-CC-:B------:R-:W-:Y:S01]  /*8230*/  FFMA.FTZ R160, R64, R0.reuse, -R169.reuse ;  /* 0x0000000040a07223 */ /* 0x180fe200000108a9 */
[-C--:B------:R-:W-:Y:S01]  /*8240*/  FFMA.FTZ R162, R68, R0.reuse, -R169 ;  /* 0x0000000044a27223 */ /* 0x080fe200000108a9 */
[----:B------:R-:W-:Y:S01]  /*8250*/  FFMA.FTZ R169, R50, R0, -R73 ;  /* 0x0000000032a97223 */ /* 0x000fe20000010849 */
[C---:B0-----:R-:W-:Y:S01]  /*8260*/  FADD.FTZ R42, R32.reuse, R5 ;  /* 0x00000005202a7221 */ /* 0x041fe20000010000 */
[----:B------:R-:W-:Y:S01]  /*8270*/  MUFU.EX2 R36, R36 ;  /* 0x0000002400247308 */ /* 0x000fe20000000800 */
[----:B------:R-:W-:Y:S01]  /*8280*/  HGMMA.64x128x16.F32 R88, R156, gdesc[UR4].tnspB, R88, gsb0 ;  /* 0x41e000049c587df0 */ /* 0x000fe20008000858 */
[----:B------:R-:W-:Y:S01]  /*8290*/  UIADD3 UR6, UR5, 0x380, URZ ;  /* 0x0000038005067890 */ /* 0x000fe2000fffe03f */
[----:B-1----:R-:W-:Y:S01]  /*82a0*/  FADD.FTZ R5, R175, R42 ;  /* 0x0000002aaf057221 */ /* 0x002fe20000010000 */
[----:B------:R-:W-:Y:S01]  /*82b0*/  UMOV UR7, 0x40000040 ;  /* 0x4000004000077882 */ /* 0x000fe20000000000 */
[----:B------:R-:W-:Y:S01]  /*82c0*/  UMOV UR5, UR37 ;  /* 0x0000002500057c82 */ /* 0x000fe20008000000 */
[----:B------:R-:W-:-:S02]  /*82d0*/  F2FP.F16.F32.PACK_AB R173, R32, R173 ;  /* 0x000000ad20ad723e */ /* 0x000fc400000000ff */
[----:B------:R-:W0:Y:S01]  /*82e0*/  MUFU.EX2 R169, R169 ;  /* 0x000000a900a97308 */ /* 0x000e220000000800 */
[C---:B--2---:R-:W-:Y:S01]  /*82f0*/  FADD.FTZ R42, R34.reuse, R5 ;  /* 0x00000005222a7221 */ /* 0x044fe20000010000 */
[----:B------:R-:W-:-:S06]  /*8300*/  F2FP.F16.F32.PACK_AB R175, R34, R175 ;  /* 0x000000af22af723e */ /* 0x000fcc00000000ff */
[----:B------:R-:W1:Y:S08]  /*8310*/  MUFU.EX2 R171, R171 ;  /* 0x000000ab00ab7308 */ /* 0x000e700000000800 */
[----:B------:R-:W2:Y:S01]  /*8320*/  MUFU.EX2 R38, R38 ;  /* 0x0000002600267308 */ /* 0x000ea20000000800 */
[----:B0-----:R-:W-:Y:S01]  /*8330*/  FADD.FTZ R5, R169, R42 ;  /* 0x0000002aa9057221 */ /* 0x001fe20000010000 */
[----:B------:R-:W-:-:S03]  /*8340*/  F2FP.F16.F32.PACK_AB R169, R36, R169 ;  /* 0x000000a924a9723e */ /* 0x000fc600000000ff */
[----:B------:R-:W-:-:S03]  /*8350*/  FADD.FTZ R24, R36, R5 ;  /* 0x0000000524187221 */ /* 0x000fc60000010000 */
[----:B------:R-:W0:Y:S01]  /*8360*/  MUFU.EX2 R165, R165 ;  /* 0x000000a500a57308 */ /* 0x000e220000000800 */
[----:B-1----:R-:W-:-:S07]  /*8370*/  FADD.FTZ R5, R171, R24 ;  /* 0x00000018ab057221 */ /* 0x002fce0000010000 */
[----:B------:R-:W1:Y:S01]  /*8380*/  MUFU.EX2 R40, R40 ;  /* 0x0000002800287308 */ /* 0x000e620000000800 */
[C---:B--2---:R-:W-:Y:S01]  /*8390*/  FADD.FTZ R24, R38.reuse, R5 ;  /* 0x0000000526187221 */ /* 0x044fe20000010000 */
[----:B------:R-:W-:-:S06]  /*83a0*/  F2FP.F16.F32.PACK_AB R171, R38, R171 ;  /* 0x000000ab26ab723e */ /* 0x000fcc00000000ff */
[----:B------:R-:W2:Y:S01]  /*83b0*/  MUFU.EX2 R167, R167 ;  /* 0x000000a700a77308 */ /* 0x000ea20000000800 */
[----:B0-----:R-:W-:-:S07]  /*83c0*/  FADD.FTZ R5, R165, R24 ;  /* 0x00000018a5057221 */ /* 0x001fce0000010000 */
[----:B------:R-:W-:Y:S01]  /*83d0*/  MUFU.EX2 R160, R160 ;  /* 0x000000a000a07308 */ /* 0x000fe20000000800 */
[C---:B-1----:R-:W-:Y:S01]  /*83e0*/  FADD.FTZ R24, R40.reuse, R5 ;  /* 0x0000000528187221 */ /* 0x042fe20000010000 */
[----:B------:R-:W-:-:S06]  /*83f0*/  F2FP.F16.F32.PACK_AB R165, R40, R165 ;  /* 0x000000a528a5723e */ /* 0x000fcc00000000ff */
[----:B------:R-:W-:Y:S01]  /*8400*/  MUFU.EX2 R66, R66 ;  /* 0x0000004200427308 */ /* 0x000fe20000000800 */
[----:B--2---:R-:W-:-:S07]  /*8410*/  FADD.FTZ R5, R167, R24 ;  /* 0x00000018a7057221 */ /* 0x004fce0000010000 */
[----:B------:R-:W0:Y:S08]  /*8420*/  MUFU.EX2 R67, R67 ;  /* 0x0000004300437308 */ /* 0x000e300000000800 */
[----:B------:R-:W-:Y:S08]  /*8430*/  MUFU.EX2 R162, R162 ;  /* 0x000000a200a27308 */ /* 0x000ff00000000800 */
[----:B------:R-:W-:Y:S01]  /*8440*/  MUFU.EX2 R70, R70 ;  /* 0x0000004600467308 */ /* 0x000fe20000000800 */
[----:B0-----:R-:W-:-:S07]  /*8450*/  F2FP.F16.F32.PACK_AB R161, R67, R66 ;  /* 0x0000004243a1723e */ /* 0x001fce00000000ff */
[----:B------:R-:W0:Y:S08]  /*8460*/  MUFU.EX2 R71, R71 ;  /* 0x0000004700477308 */ /* 0x000e300000000800 */
[----:B------:R-:W1:Y:S08]  /*8470*/  MUFU.EX2 R10, R10 ;  /* 0x0000000a000a7308 */ /* 0x000e700000000800 */
[----:B------:R-:W-:Y:S01]  /*8480*/  MUFU.EX2 R74, R74 ;  /* 0x0000004a004a7308 */ /* 0x000fe20000000800 */
[----:B0-----:R-:W-:-:S07]  /*8490*/  F2FP.F16.F32.PACK_AB R163, R71, R70 ;  /* 0x0000004647a3723e */ /* 0x001fce00000000ff */
[----:B------:R-:W0:Y:S08]  /*84a0*/  MUFU.EX2 R75, R75 ;  /* 0x0000004b004b7308 */ /* 0x000e300000000800 */
[----:B------:R-:W-:Y:S08]  /*84b0*/  MUFU.EX2 R12, R12 ;  /* 0x0000000c000c7308 */ /* 0x000ff00000000800 */
[----:B------:R-:W-:Y:S01]  /*84c0*/  MUFU.EX2 R78, R78 ;  /* 0x0000004e004e7308 */ /* 0x000fe20000000800 */
[----:B------:R-:W-:-:S02]  /*84d0*/  WARPGROUP.DEPBAR.LE gsb0, 0x0 ;  /* 0x00008000000079c5 */ /* 0x000fc40000010000 */
[----:B------:R-:W-:-:S05]  /*84e0*/  WARPGROUP.ARRIVE ;  /* 0x00000000000079c5 */ /* 0x000fca0000000000 */
[----:B------:R-:W2:Y:S01]  /*84f0*/  MUFU.EX2 R65, R65 ;  /* 0x0000004100417308 */ /* 0x000ea20000000800 */
[----:B-1----:R-:W-:Y:S02]  /*8500*/  F2FP.F16.F32.PACK_AB R156, R61, R10 ;  /* 0x0000000a3d9c723e */ /* 0x002fe400000000ff */
[----:B0-----:R-:W-:Y:S01]  /*8510*/  F2FP.F16.F32.PACK_AB R157, R75, R74 ;  /* 0x0000004a4b9d723e */ /* 0x001fe200000000ff */
[----:B------:R-:W-:Y:S01]  /*8520*/  HGMMA.64x128x16.F32 R88, R152, gdesc[UR4].tnspB, R88, gsb0 ;  /* 0x41e0000498587df0 */ /* 0x000fe20008000858 */
[----:B------:R-:W-:-:S03]  /*8530*/  UIADD3 UR6, UR4, -0x1, URZ ;  /* 0xffffffff04067890 */ /* 0x000fc6000fffe03f */
[----:B------:R-:W0:Y:S04]  /*8540*/  MUFU.EX2 R79, R79 ;  /* 0x0000004f004f7308 */ /* 0x000e280000000800 */
[----:B------:R-:W-:Y:S01]  /*8550*/  UMOV UR4, UR6 ;  /* 0x0000000600047c82 */ /* 0x000fe20008000000 */
[----:B------:R-:W-:-:S03]  /*8560*/  UMOV UR6, UR36 ;  /* 0x0000002400067c82 */ /* 0x000fc60008000000 */
[----:B------:R-:W-:Y:S01]  /*8570*/  MUFU.EX2 R14, R14 ;  /* 0x0000000e000e7308 */ /* 0x000fe20000000800 */
[----:B--2---:R-:W-:-:S07]  /*8580*/  F2FP.F16.F32.PACK_AB R158, R65, R12 ;  /* 0x0000000c419e723e */ /* 0x004fce00000000ff */
[----:B------:R-:W-:Y:S01]  /*8590*/  MUFU.EX2 R82, R82 ;  /* 0x0000005200527308 */ /* 0x000fe20000000800 */
[----:B0-----:R-:W-:-:S07]  /*85a0*/  F2FP.F16.F32.PACK_AB R159, R79, R78 ;  /* 0x0000004e4f9f723e */ /* 0x001fce00000000ff */
[----:B------:R-:W-:Y:S08]  /*85b0*/  MUFU.EX2 R69, R69 ;  /* 0x0000004500457308 */ /* 0x000ff00000000800 */
[----:B------:R-:W-:Y:S08]  /*85c0*/  MUFU.EX2 R83, R83 ;  /* 0x0000005300537308 */ /* 0x000ff00000000800 */
[----:B------:R-:W-:Y:S08]  /*85d0*/  MUFU.EX2 R20, R20 ;  /* 0x0000001400147308 */ /* 0x000ff00000000800 */
[----:B------:R-:W-:Y:S08]  /*85e0*/  MUFU.EX2 R86, R86 ;  /* 0x0000005600567308 */ /* 0x000ff00000000800 */
[----:B------:R-:W0:Y:S01]  /*85f0*/  MUFU.EX2 R11, R85 ;  /* 0x00000055000b7308 */ /* 0x000e220000000800 */
[----:B------:R-:W-:-:S02]  /*8600*/  WARPGROUP.DEPBAR.LE gsb0, 0x0 ;  /* 0x00008000000079c5 */ /* 0x000fc40000010000 */
[----:B------:R1:W-:Y:S01]  /*8610*/  @!P1 SYNCS.ARRIVE.TRANS64.RED.A1T0 RZ, [R27+URZ], RZ ;  /* 0x000000ff1bff99a7 */ /* 0x0003e2000810043f */
[----:B0-----:R-:W-:Y:S02]  /*8620*/  F2FP.F16.F32.PACK_AB R154, R11, R20 ;  /* 0x000000140b9a723e */ /* 0x001fe400000000ff */
[----:B------:R-:W-:Y:S02]  /*8630*/  F2FP.F16.F32.PACK_AB R152, R69, R14 ;  /* 0x0000000e4598723e */ /* 0x000fe400000000ff */
[----:B------:R-:W-:Y:S01]  /*8640*/  F2FP.F16.F32.PACK_AB R153, R83, R82 ;  /* 0x000000525399723e */ /* 0x000fe200000000ff */
[----:B-1----:R-:W-:-:S05]  /*8650*/  @!P1 VIADD R27, R31, 0x34860 ;  /* 0x000348601f1b9836 */ /* 0x002fca0000000000 */
[----:B------:R-:W-:Y:S01]  /*8660*/  @!P1 PRMT R31, RZ, 0x654, R27 ;  /* 0x00000654ff1f9816 */ /* 0x000fe2000000001b */
[----:B------:R-:W-:Y:S01]  /*8670*/  FADD.FTZ R27, R13, R6 ;  /* 0x000000060d1b7221 */ /* 0x000fe20000010000 */
[-CC-:B------:R-:W-:Y:S01]  /*8680*/  FFMA.FTZ R6, R63, R0.reuse, -R73.reuse ;  /* 0x000000003f067223 */ /* 0x180fe20000010849 */
[----:B------:R-:W-:Y:S01]  /*8690*/  FFMA.FTZ R73, R87, R0, -R73 ;  /* 0x0000000057497223 */ /* 0x000fe20000010849 */
[----:B------:R0:W-:Y:S01]  /*86a0*/  @!P1 SYNCS.ARRIVE.TRANS64.RED.A1T0 RZ, [R31+URZ], RZ ;  /* 0x000000ff1fff99a7 */ /* 0x0001e2000810043f */
[----:B------:R-:W-:Y:S01]  /*86b0*/  FADD.FTZ R44, R182, R27 ;  /* 0x0000001bb62c7221 */ /* 0x000fe20000010000 */
[C---:B------:R-:W-:Y:S02]  /*86c0*/  F2FP.F16.F32.PACK_AB R182, R15.reuse, R182 ;  /* 0x000000b60fb6723e */ /* 0x040fe400000000ff */
[----:B------:R-:W1:Y:S01]  /*86d0*/  MUFU.EX2 R6, R6 ;  /* 0x0000000600067308 */ /* 0x000e620000000800 */
[----:B------:R-:W-:-:S04]  /*86e0*/  FADD.FTZ R27, R15, R44 ;  /* 0x0000002c0f1b7221 */ /* 0x000fc80000010000 */
[----:B------:R-:W-:Y:S01]  /*86f0*/  FADD.FTZ R44, R176, R27 ;  /* 0x0000001bb02c7221 */ /* 0x000fe20000010000 */
[C---:B------:R-:W-:Y:S02]  /*8700*/  F2FP.F16.F32.PACK_AB R176, R21.reuse, R176 ;  /* 0x000000b015b0723e */ /* 0x040fe400000000ff */
[----:B------:R-:W2:Y:S01]  /*8710*/  MUFU.EX2 R73, R73 ;  /* 0x0000004900497308 */ /* 0x000ea20000000800 */
[----:B------:R-:W-:-:S04]  /*8720*/  FADD.FTZ R27, R21, R44 ;  /* 0x0000002c151b7221 */ /* 0x000fc80000010000 */
[----:B------:R-:W-:Y:S01]  /*8730*/  FADD.FTZ R44, R178, R27 ;  /* 0x0000001bb22c7221 */ /* 0x000fe20000010000 */
[----:B------:R-:W-:-:S03]  /*8740*/  F2FP.F16.F32.PACK_AB R178, R25, R178 ;  /* 0x000000b219b2723e */ /* 0x000fc600000000ff */
[----:B------:R-:W-:Y:S01]  /*8750*/  FADD.FTZ R27, R25, R44 ;  /* 0x0000002c191b7221 */ /* 0x000fe20000010000 */
[C---:B-1----:R-:W-:Y:S01]  /*8760*/  FADD.FTZ R5, R6.reuse, R5 ;  /* 0x0000000506057221 */ /* 0x042fe20000010000 */
[----:B------:R-:W-:Y:S02]  /*8770*/  F2FP.F16.F32.PACK_AB R167, R6, R167 ;  /* 0x000000a706a7723e */ /* 0x000fe400000000ff */
[----:B------:R-:W-:Y:S01]  /*8780*/  FADD.FTZ R44, R172, R27 ;  /* 0x0000001bac2c7221 */ /* 0x000fe20000010000 */
[----:B------:R-:W-:Y:S01]  /*8790*/  FADD.FTZ R5, R66, R5 ;  /* 0x0000000542057221 */ /* 0x000fe20000010000 */
[C---:B------:R-:W-:Y:S02]  /*87a0*/  F2FP.F16.F32.PACK_AB R172, R29.reuse, R172 ;  /* 0x000000ac1dac723e */ /* 0x040fe400000000ff */
[----:B------:R-:W-:Y:S01]  /*87b0*/  FADD.FTZ R27, R29, R44 ;  /* 0x0000002c1d1b7221 */ /* 0x000fe20000010000 */
[----:B------:R-:W-:Y:S01]  /*87c0*/  FADD.FTZ R5, R67, R5 ;  /* 0x0000000543057221 */ /* 0x000fe20000010000 */
[----:B--2---:R-:W-:-:S02]  /*87d0*/  F2FP.F16.F32.PACK_AB R155, R73, R86 ;  /* 0x00000056499b723e */ /* 0x004fc400000000ff */
[----:B------:R-:W-:Y:S01]  /*87e0*/  FADD.FTZ R44, R174, R27 ;  /* 0x0000001bae2c7221 */ /* 0x000fe20000010000 */
[----:B------:R-:W-:Y:S01]  /*87f0*/  FADD.FTZ R5, R70, R5 ;  /* 0x0000000546057221 */ /* 0x000fe20000010000 */
[C---:B------:R-:W-:Y:S02]  /*8800*/  F2FP.F16.F32.PACK_AB R174, R33.reuse, R174 ;  /* 0x000000ae21ae723e */ /* 0x040fe400000000ff */
        /* <DEDUP_REMOVED lines=23> */
[----:B------:R-:W-:-:S03]  /*8980*/  F2FP.F16.F32.PACK_AB R160, R53, R160 ;  /* 0x000000a035a0723e */ /* 0x000fc600000000ff */
[----:B------:R-:W-:-:S04]  /*8990*/  FADD.FTZ R13, R53, R24 ;  /* 0x00000018350d7221 */ /* 0x000fc80000010000 */
[----:B------:R-:W-:Y:S01]  /*89a0*/  FADD.FTZ R24, R162, R13 ;  /* 0x0000000da2187221 */ /* 0x000fe20000010000 */
[----:B------:R-:W-:-:S03]  /*89b0*/  F2FP.F16.F32.PACK_AB R162, R57, R162 ;  /* 0x000000a239a2723e */ /* 0x000fc600000000ff */
[----:B------:R-:W-:-:S04]  /*89c0*/  FADD.FTZ R13, R57, R24 ;  /* 0x00000018390d7221 */ /* 0x000fc80000010000 */
[----:B------:R-:W-:Y:S01]  /*89d0*/  FADD.FTZ R6, R10, R13 ;  /* 0x0000000d0a067221 */ /* 0x000fe20000010000 */
[----:B------:R-:W-:-:S03]  /*89e0*/  IMAD.MOV.U32 R10, RZ, RZ, R7 ;  /* 0x000000ffff0a7224 */ /* 0x000fc600078e0007 */
        /* <DEDUP_REMOVED lines=8> */
[----:B0-----:R-:W-:Y:S06]  /*8a70*/  @P2 BRA `(.L_x_2262) ;  /* 0xffffffdc00a82947 */ /* 0x001fec000383ffff */
.L_x_2253:
        /* <DEDUP_REMOVED lines=67> */
.L_x_2263:
[----:B------:R-:W-:Y:S01]  /*8eb0*/  ULEA UR5, UR36, UR38, 0x3 ;  /* 0x0000002624057291 */ /* 0x000fe2000f8e183f */
[----:B------:R-:W-:-:S05]  /*8ec0*/  IMAD.U32 R2, RZ, RZ, UR37 ;  /* 0x00000025ff027e24 */ /* 0x000fca000f8e00ff */
[----:B------:R-:W-:-:S04]  /*8ed0*/  SHF.L.U32 R2, R2, 0x1f, RZ ;  /* 0x0000001f02027819 */ /* 0x000fc800000006ff */
[----:B------:R0:W1:Y:S01]  /*8ee0*/  SYNCS.PHASECHK.TRANS64.TRYWAIT P2, [UR5+0x34850], R2 ;  /* 0x03485002ff0075a7 */ /* 0x0000620008040145 */
[----:B------:R-:W-:Y:S05]  /*8ef0*/  @!P0 BRA `(.L_x_2264) ;  /* 0x0000000000048947 */ /* 0x000fea0003800000 */
[----:B------:R-:W-:Y:S01]  /*8f00*/  BPT.TRAP 0x1 ;  /* 0x000000040000795c */ /* 0x000fe20000300000 */
.L_x_2264:
[----:B-1----:R-:W-:Y:S05]  /*8f10*/  @P2 BRA `(.L_x_2265) ;  /* 0x0000000000082947 */ /* 0x002fea0003800000 */
[----:B------:R-:W1:Y:S02]  /*8f20*/  SYNCS.PHASECHK.TRANS64.TRYWAIT P0, [UR5+0x34850], R2 ;  /* 0x03485002ff0075a7 */ /* 0x000e640008000145 */
[----:B-1----:R-:W-:Y:S05]  /*8f30*/  @!P0 BRA `(.L_x_2266) ;  /* 0x0000007000ec8947 */ /* 0x002fea0003800000 */
.L_x_2265:
[----:B------:R-:W-:Y:S01]  /*8f40*/  UIADD3 UR38, UR38, 0x400, URZ ;  /* 0x0000040026267890 */ /* 0x000fe2000fffe03f */
[----:B------:R-:W-:Y:S01]  /*8f50*/  WARPGROUP.ARRIVE ;  /* 0x00000000000079c5 */ /* 0x000fe20000000000 */
[----:B------:R-:W-:Y:S01]  /*8f60*/  UMOV UR7, 0x40000040 ;  /* 0x4000004000077882 */ /* 0x000fe20000000000 */
[----:B-1----:R-:W1:Y:S01]  /*8f70*/  SHFL.BFLY PT, R3, R6, 0x2, 0x1f ;  /* 0x0c401f0006037f89 */ /* 0x002e6200000e0000 */
[----:B------:R-:W-:Y:S01]  /*8f80*/  USHF.R.U32.HI UR38, URZ, 0x4, UR38 ;  /* 0x000000043f267899 */ /* 0x000fe20008011626 */
[----:B------:R-:W-:Y:S01]  /*8f90*/  IMAD.U32 R13, RZ, RZ, UR5 ;  /* 0x00000005ff0d7e24 */ /* 0x000fe2000f8e00ff */
[----:B------:R-:W-:Y:S01]  /*8fa0*/  R2UR UR8, R186 ;  /* 0x00000000ba0872ca */ /* 0x000fe200000e0000 */
[----:B0-----:R-:W0:Y:S01]  /*8fb0*/  SHFL.BFLY PT, R2, R5, 0x2, 0x1f ;  /* 0x0c401f0005027f89 */ /* 0x001e2200000e0000 */
[----:B------:R-:W-:Y:S01]  /*8fc0*/  ULOP3.LUT UR38, UR38, 0x3fff, URZ, 0xc0, !UPT ;  /* 0x00003fff26267892 */ /* 0x000fe2000f8ec03f */
[----:B------:R-:W-:Y:S02]  /*8fd0*/  IMAD.MOV.U32 R89, RZ, RZ, -0x800000 ;  /* 0xff800000ff597424 */ /* 0x000fe400078e00ff */
[----:B------:R-:W-:Y:S01]  /*8fe0*/  IMAD.MOV.U32 R88, RZ, RZ, -0x800000 ;  /* 0xff800000ff587424 */ /* 0x000fe200078e00ff */
[----:B------:R-:W-:-:S04]  /*8ff0*/  ULOP3.LUT UR4, UR38, 0x4000000, URZ, 0xfc, !UPT ;  /* 0x0400000026047892 */ /* 0x000fc8000f8efc3f */
[----:B------:R-:W-:Y:S02]  /*9000*/  ULEA UR4, UR36, UR4, 0xb ;  /* 0x0000000424047291 */ /* 0x000fe4000f8e583f */
[----:B------:R-:W-:Y:S02]  /*9010*/  UIADD3 UR36, UR36, 0x1, URZ ;  /* 0x0000000124247890 */ /* 0x000fe4000fffe03f */
[----:B------:R-:W-:Y:S02]  /*9020*/  UIADD3 UR8, UR8, 0x1, URZ ;  /* 0x0000000108087890 */ /* 0x000fe4000fffe03f */
[----:B------:R-:W-:Y:S01]  /*9030*/  UISETP.NE.AND UP0, UPT, UR36, 0x2, UPT ;  /* 0x000000022400788c */ /* 0x000fe2000bf05270 */
[----:B------:R-:W-:Y:S02]  /*9040*/  UMOV UR6, UR4 ;  /* 0x0000000400067c82 */ /* 0x000fe40008000000 */
[----:B------:R-:W-:Y:S01]  /*9050*/  HGMMA.64x128x16.F32 R24, R180, gdesc[UR4].tnspB, R24, gsb0 ;  /* 0x41e00004b4187df0 */ /* 0x000fe20008000818 */
[----:B------:R-:W-:Y:S01]  /*9060*/  UIADD3 UR6, UR4, 0x80, URZ ;  /* 0x0000008004067890 */ /* 0x000fe2000fffe03f */
[----:B-1----:R-:W-:Y:S01]  /*9070*/  FADD.FTZ R3, R3, R6 ;  /* 0x0000000603037221 */ /* 0x002fe20000010000 */
[----:B------:R-:W-:Y:S01]  /*9080*/  UMOV UR7, 0x40000040 ;  /* 0x4000004000077882 */ /* 0x000fe20000000000 */
[----:B------:R-:W-:-:S02]  /*9090*/  IMAD.U32 R186, RZ, RZ, UR8 ;  /* 0x00000008ffba7e24 */ /* 0x000fc4000f8e00ff */
[----:B0-----:R-:W-:Y:S01]  /*90a0*/  FADD.FTZ R8, R2, R5 ;  /* 0x0000000502087221 */ /* 0x001fe20000010000 */
[----:B------:R-:W-:Y:S01]  /*90b0*/  IMAD.MOV.U32 R5, RZ, RZ, RZ ;  /* 0x000000ffff057224 */ /* 0x000fe200078e00ff */
[----:B------:R-:W0:Y:S01]  /*90c0*/  SHFL.BFLY PT, R2, R3, 0x1, 0x1f ;  /* 0x0c201f0003027f89 */ /* 0x000e2200000e0000 */
[----:B------:R-:W-:-:S03]  /*90d0*/  USEL UR36, UR36, URZ, UP0 ;  /* 0x0000003f24247287 */ /* 0x000fc60008000000 */
[----:B------:R-:W1:Y:S01]  /*90e0*/  SHFL.BFLY PT, R9, R8, 0x1, 0x1f ;  /* 0x0c201f0008097f89 */ /* 0x000e6200000e0000 */
[----:B0-----:R-:W-:Y:S01]  /*90f0*/  FADD.FTZ R11, R3, R2 ;  /* 0x00000002030b7221 */ /* 0x001fe20000010000 */
[----:B------:R-:W-:Y:S02]  /*9100*/  IMAD.MOV.U32 R2, RZ, RZ, RZ ;  /* 0x000000ffff027224 */ /* 0x000fe400078e00ff */
[----:B-1----:R-:W-:Y:S02]  /*9110*/  FADD.FTZ R12, R8, R9 ;  /* 0x00000009080c7221 */ /* 0x002fe40000010000 */
[----:B------:R-:W-:-:S03]  /*9120*/  FSETP.NE.FTZ.AND P0, PT, R11, RZ, PT ;  /* 0x000000ff0b00720b */ /* 0x000fc60003f15000 */
[----:B------:R-:W-:-:S10]  /*9130*/  FSETP.NE.FTZ.AND P2, PT, R12, RZ, PT ;  /* 0x000000ff0c00720b */ /* 0x000fd40003f55000 */
[C---:B------:R-:W-:Y:S01]  /*9140*/  @P0 FMUL.FTZ R6, R0.reuse, 0.69314718246459960938 ;  /* 0x3f31721800060820 */ /* 0x040fe20000410000 */
[----:B------:R-:W0:Y:S02]  /*9150*/  @P0 MUFU.LG2 R9, R11 ;  /* 0x0000000b00090308 */ /* 0x000e240000000c00 */
[----:B------:R-:W-:Y:S01]  /*9160*/  @P2 FMUL.FTZ R8, R0, 0.69314718246459960938 ;  /* 0x3f31721800082820 */ /* 0x000fe20000410000 */
[----:B------:R-:W-:-:S05]  /*9170*/  @!P1 VIADD R0, R13, 0x34860 ;  /* 0x000348600d009836 */ /* 0x000fca0000000000 */
        /* <DEDUP_REMOVED lines=111> */
.L_x_2236:
[----:B------:R-:W0:Y:S01]  /*9870*/  S2R R3, SR_CgaCtaId ;  /* 0x0000000000037919 */ /* 0x000e220000008800 */
[----:B------:R-:W-:Y:S01]  /*9880*/  MOV R0, 0x400 ;  /* 0x0000040000007802 */ /* 0x000fe20000000f00 */
[----:B------:R-:W-:Y:S01]  /*9890*/  BSSY B0, `(.L_x_2267) ;  /* 0x00001d8000007945 */ /* 0x000fe20003800000 */
[----:B------:R-:W-:Y:S02]  /*98a0*/  BAR.SYNC.DEFER_BLOCKING 0x5, 0x180 ;  /* 0x0146000000007b1d */ /* 0x000fe40000010000 */
[----:B0-----:R-:W-:-:S05]  /*98b0*/  LEA R0, R3, R0, 0x18 ;  /* 0x0000000003007211 */ /* 0x001fca00078ec0ff */
[----:B------:R-:W0:Y:S02]  /*98c0*/  LDS R2, [R0+0x348d0] ;  /* 0x0348d00000027984 */ /* 0x000e240000000800 */
[----:B0-----:R-:W-:Y:S01]  /*98d0*/  R2UR UR4, R2 ;  /* 0x00000000020472ca */ /* 0x001fe200000e0000 */
[----:B------:R-:W-:Y:S06]  /*98e0*/  BAR.ARV 0x4, 0x180 ;  /* 0x0106000000007b1d */ /* 0x000fec0000002000 */
[----:B------:R-:W-:Y:S08]  /*98f0*/  @P0 BRA `(.L_x_2268) ;  /* 0x0000001000c40947 */ /* 0x000ff00003800000 */
[----:B------:R-:W0:Y:S01]  /*9900*/  S2R R3, SR_SWINHI ;  /* 0x0000000000037919 */ /* 0x000e220000002f00 */
[----:B------:R-:W-:Y:S01]  /*9910*/  R2UR UR15, R23 ;  /* 0x00000000170f72ca */ /* 0x000fe200000e0000 */
[----:B------:R-:W-:Y:S01]  /*9920*/  ULDC.64 UR8, c[0x0][0xb90] ;  /* 0x0002e40000087ab9 */ /* 0x000fe20000000a00 */
[----:B------:R-:W-:Y:S01]  /*9930*/  R2UR UR14, R184 ;  /* 0x00000000b80e72ca */ /* 0x000fe200000e0000 */
[----:B------:R-:W-:Y:S01]  /*9940*/  ULDC.64 UR10, c[0x0][0xb98] ;  /* 0x0002e600000a7ab9 */ /* 0x000fe20000000a00 */
[----:B------:R-:W-:Y:S01]  /*9950*/  F2FP.F16.F32.PACK_AB R6, R97, R6 ;  /* 0x000000066106723e */ /* 0x000fe200000000ff */
[----:B------:R-:W-:Y:S01]  /*9960*/  ULDC.64 UR16, c[0x0][0x208] ;  /* 0x0000820000107ab9 */ /* 0x000fe20000000a00 */
[----:B------:R-:W-:Y:S02]  /*9970*/  F2FP.F16.F32.PACK_AB R72, R73, R72 ;  /* 0x000000484948723e */ /* 0x000fe400000000ff */
[----:B------:R-:W-:Y:S02]  /*9980*/  F2FP.F16.F32.PACK_AB R73, R75, R74 ;  /* 0x0000004a4b49723e */ /* 0x000fe400000000ff */
[----:B------:R-:W-:-:S02]  /*9990*/  F2FP.F16.F32.PACK_AB R80, R81, R80 ;  /* 0x000000505150723e */ /* 0x000fc400000000ff */
[----:B------:R-:W-:Y:S01]  /*99a0*/  F2FP.F16.F32.PACK_AB R74, R77, R76 ;  /* 0x0000004c4d4a723e */ /* 0x000fe200000000ff */
[----:B------:R-:W-:Y:S01]  /*99b0*/  USHF.R.S32.HI UR12, URZ, 0x1f, UR15 ;  /* 0x0000001f3f0c7899 */ /* 0x000fe2000801140f */
[----:B------:R-:W-:Y:S01]  /*99c0*/  F2FP.F16.F32.PACK_AB R75, R79, R78 ;  /* 0x0000004e4f4b723e */ /* 0x000fe200000000ff */
[----:B------:R-:W-:Y:S01]  /*99d0*/  USHF.R.S32.HI UR13, URZ, 0x1f, UR14 ;  /* 0x0000001f3f0d7899 */ /* 0x000fe2000801140e */
[----:B------:R-:W-:Y:S01]  /*99e0*/  F2FP.F16.F32.PACK_AB R81, R83, R82 ;  /* 0x000000525351723e */ /* 0x000fe200000000ff */
[----:B------:R-:W-:Y:S01]  /*99f0*/  UIMAD UR5, UR12, UR8, URZ ;  /* 0x000000080c0572a4 */ /* 0x000fe2000f8e023f */
[----:B------:R-:W-:Y:S01]  /*9a00*/  F2FP.F16.F32.PACK_AB R82, R85, R84 ;  /* 0x000000545552723e */ /* 0x000fe200000000ff */
[----:B------:R-:W-:Y:S01]  /*9a10*/  UIMAD.WIDE.U32 UR6, UR15, UR8, URZ ;  /* 0x000000080f0672a5 */ /* 0x000fe2000f8e003f */
[----:B------:R-:W-:Y:S01]  /*9a20*/  F2FP.F16.F32.PACK_AB R83, R87, R86 ;  /* 0x000000565753723e */ /* 0x000fe200000000ff */
[----:B------:R-:W-:Y:S02]  /*9a30*/  UIMAD UR5, UR15, UR9, UR5 ;  /* 0x000000090f0572a4 */ /* 0x000fe4000f8e0205 */
[----:B------:R-:W-:-:S02]  /*9a40*/  UIMAD UR8, UR13, UR10, URZ ;  /* 0x0000000a0d0872a4 */ /* 0x000fc4000f8e023f */
[----:B------:R-:W-:Y:S02]  /*9a50*/  UIADD3 UR7, UR7, UR5, URZ ;  /* 0x0000000507077290 */ /* 0x000fe4000fffe03f */
[----:B------:R-:W-:Y:S02]  /*9a60*/  UIMAD UR8, UR14, UR11, UR8 ;  /* 0x0000000b0e0872a4 */ /* 0x000fe4000f8e0208 */
[----:B------:R-:W-:Y:S01]  /*9a70*/  UIMAD.WIDE.U32 UR6, UR14, UR10, UR6 ;  /* 0x0000000a0e0672a5 */ /* 0x000fe2000f8e0006 */
[----:B------:R-:W-:Y:S02]  /*9a80*/  MOV R34, R0 ;  /* 0x0000000000227202 */ /* 0x000fe40000000f00 */
[----:B0-----:R-:W-:Y:S01]  /*9a90*/  MOV R35, R3 ;  /* 0x0000000300237202 */ /* 0x001fe20000000f00 */
[----:B------:R-:W-:Y:S01]  /*9aa0*/  IMAD R3, R185, 0x40, R16 ;  /* 0x00000040b9037824 */ /* 0x000fe200078e0210 */
[----:B------:R-:W-:Y:S01]  /*9ab0*/  ULDC UR5, c[0x0][0xa88] ;  /* 0x0002a20000057ab9 */ /* 0x000fe20000000800 */
[----:B------:R-:W-:Y:S01]  /*9ac0*/  ULDC.64 UR10, c[0x0][0xaf0] ;  /* 0x0002bc00000a7ab9 */ /* 0x000fe20000000a00 */
[----:B------:R-:W-:-:S04]  /*9ad0*/  IMAD.WIDE R4, R190, 0x2, R34 ;  /* 0x00000002be047825 */ /* 0x000fc800078e0222 */
[----:B------:R-:W-:Y:S01]  /*9ae0*/  IMAD.WIDE R34, R3, 0x2, R34 ;  /* 0x0000000203227825 */ /* 0x000fe200078e0222 */
[C---:B------:R-:W-:Y:S02]  /*9af0*/  IADD3 R23, P2, R4.reuse, 0x4020, RZ ;  /* 0x0000402004177810 */ /* 0x040fe40007f5e0ff */
[C---:B------:R-:W-:Y:S02]  /*9b00*/  LOP3.LUT R3, R4.reuse, 0x380, RZ, 0xc0, !PT ;  /* 0x0000038004037812 */ /* 0x040fe400078ec0ff */
[----:B------:R-:W-:Y:S01]  /*9b10*/  LOP3.LUT R12, R23, 0x380, RZ, 0xc0, !PT ;  /* 0x00000380170c7812 */ /* 0x000fe200078ec0ff */
[--C-:B------:R-:W-:Y:S01]  /*9b20*/  IMAD.X R37, RZ, RZ, R5.reuse, P2 ;  /* 0x000000ffff257224 */ /* 0x100fe200010e0605 */
[----:B------:R-:W-:Y:S02]  /*9b30*/  IADD3 R27, P1, R4, 0x4040, RZ ;  /* 0x00004040041b7810 */ /* 0x000fe40007f3e0ff */
[----:B------:R-:W-:Y:S02]  /*9b40*/  SHF.R.U64 R12, R12, 0x3, RZ ;  /* 0x000000030c0c7819 */ /* 0x000fe400000012ff */
[----:B------:R-:W-:Y:S01]  /*9b50*/  IADD3 R21, P6, R4, 0x20, RZ ;  /* 0x0000002004157810 */ /* 0x000fe20007fde0ff */
[----:B------:R-:W-:Y:S01]  /*9b60*/  IMAD.X R39, RZ, RZ, R5, P1 ;  /* 0x000000ffff277224 */ /* 0x000fe200008e0605 */
[----:B------:R-:W-:-:S02]  /*9b70*/  LOP3.LUT R36, R12, R23, RZ, 0x3c, !PT ;  /* 0x000000170c247212 */ /* 0x000fc400078e3cff */
[----:B------:R-:W0:Y:S01]  /*9b80*/  LDC R23, c[0x0][0xbe8] ;  /* 0x0002fa00ff177b82 */ /* 0x000e220000000800 */
[----:B------:R-:W-:Y:S01]  /*9b90*/  SHF.R.U64 R3, R3, 0x3, RZ ;  /* 0x0000000303037819 */ /* 0x000fe200000012ff */
[--C-:B------:R-:W-:Y:S01]  /*9ba0*/  IMAD.X R13, RZ, RZ, R5.reuse, P6 ;  /* 0x000000ffff0d7224 */ /* 0x100fe200030e0605 */
[C---:B------:R-:W-:Y:S02]  /*9bb0*/  IADD3 R10, P3, R4.reuse, 0x4000, RZ ;  /* 0x00004000040a7810 */ /* 0x040fe40007f7e0ff */
[C---:B------:R-:W-:Y:S02]  /*9bc0*/  IADD3 R41, P0, R4.reuse, 0x4060, RZ ;  /* 0x0000406004297810 */ /* 0x040fe40007f1e0ff */
[C---:B------:R-:W-:Y:S01]  /*9bd0*/  IADD3 R8, P4, R4.reuse, 0x60, RZ ;  /* 0x0000006004087810 */ /* 0x040fe20007f9e0ff */
[--C-:B------:R-:W-:Y:S01]  /*9be0*/  IMAD.X R15, RZ, RZ, R5.reuse, P3 ;  /* 0x000000ffff0f7224 */ /* 0x100fe200018e0605 */
[----:B------:R-:W-:Y:S02]  /*9bf0*/  IADD3 R25, P5, R4, 0x40, RZ ;  /* 0x0000004004197810 */ /* 0x000fe40007fbe0ff */
[----:B------:R-:W-:Y:S01]  /*9c00*/  LOP3.LUT R4, R3, R4, RZ, 0x3c, !PT ;  /* 0x0000000403047212 */ /* 0x000fe200078e3cff */
[--C-:B------:R-:W-:Y:S01]  /*9c10*/  IMAD.X R11, RZ, RZ, R5.reuse, P4 ;  /* 0x000000ffff0b7224 */ /* 0x100fe200020e0605 */
[----:B------:R-:W-:Y:S01]  /*9c20*/  LOP3.LUT R14, R27, 0x380, RZ, 0xc0, !PT ;  /* 0x000003801b0e7812 */ /* 0x000fe200078ec0ff */
[----:B------:R-:W-:Y:S01]  /*9c30*/  IMAD.X R9, RZ, RZ, R5, P5 ;  /* 0x000000ffff097224 */ /* 0x000fe200028e0605 */
[----:B------:R-:W-:-:S02]  /*9c40*/  LOP3.LUT R3, R10, 0x380, RZ, 0xc0, !PT ;  /* 0x000003800a037812 */ /* 0x000fc400078ec0ff */
[----:B------:R-:W-:Y:S02]  /*9c50*/  LOP3.LUT R2, R21, 0x380, RZ, 0xc0, !PT ;  /* 0x0000038015027812 */ /* 0x000fe400078ec0ff */
[----:B------:R-:W-:Y:S02]  /*9c60*/  IADD3 R33, P6, R34, 0x1000, RZ ;  /* 0x0000100022217810 */ /* 0x000fe40007fde0ff */
[----:B------:R-:W-:Y:S02]  /*9c70*/  SHF.R.U64 R14, R14, 0x3, RZ ;  /* 0x000000030e0e7819 */ /* 0x000fe400000012ff */
[----:B------:R-:W-:Y:S02]  /*9c80*/  SHF.R.U64 R3, R3, 0x3, RZ ;  /* 0x0000000303037819 */ /* 0x000fe400000012ff */
[----:B------:R-:W-:Y:S02]  /*9c90*/  SHF.R.U64 R2, R2, 0x3, RZ ;  /* 0x0000000302027819 */ /* 0x000fe400000012ff */
[----:B------:R-:W-:-:S02]  /*9ca0*/  LOP3.LUT R32, R33, 0x380, RZ, 0xc0, !PT ;  /* 0x0000038021207812 */ /* 0x000fc400078ec0ff */
[----:B------:R-:W-:Y:S02]  /*9cb0*/  LOP3.LUT R38, R14, R27, RZ, 0x3c, !PT ;  /* 0x0000001b0e267212 */ /* 0x000fe400078e3cff */
[----:B------:R-:W-:Y:S02]  /*9cc0*/  LOP3.LUT R14, R3, R10, RZ, 0x3c, !PT ;  /* 0x0000000a030e7212 */ /* 0x000fe400078e3cff */
[----:B------:R-:W-:Y:S02]  /*9cd0*/  LOP3.LUT R12, R2, R21, RZ, 0x3c, !PT ;  /* 0x00000015020c7212 */ /* 0x000fe400078e3cff */
[----:B------:R-:W-:Y:S02]  /*9ce0*/  LOP3.LUT R3, R8, 0x380, RZ, 0xc0, !PT ;  /* 0x0000038008037812 */ /* 0x000fe400078ec0ff */
[----:B------:R-:W-:Y:S02]  /*9cf0*/  SHF.R.U64 R32, R32, 0x3, RZ ;  /* 0x0000000320207819 */ /* 0x000fe400000012ff */
[----:B------:R-:W-:-:S02]  /*9d00*/  LOP3.LUT R2, R25, 0x380, RZ, 0xc0, !PT ;  /* 0x0000038019027812 */ /* 0x000fc400078ec0ff */
[----:B------:R-:W-:Y:S02]  /*9d10*/  SHF.R.U64 R3, R3, 0x3, RZ ;  /* 0x0000000303037819 */ /* 0x000fe400000012ff */
[----:B------:R-:W-:Y:S01]  /*9d20*/  LOP3.LUT R32, R32, R33, RZ, 0x3c, !PT ;  /* 0x0000002120207212 */ /* 0x000fe200078e3cff */
[----:B------:R-:W-:Y:S01]  /*9d30*/  IMAD.X R33, RZ, RZ, R35, P6 ;  /* 0x000000ffff217224 */ /* 0x000fe200030e0623 */
[----:B------:R-:W-:Y:S02]  /*9d40*/  SHF.R.U64 R2, R2, 0x3, RZ ;  /* 0x0000000302027819 */ /* 0x000fe400000012ff */
[----:B0-----:R-:W-:Y:S02]  /*9d50*/  ISETP.NE.AND P1, PT, R23, 0x1, PT ;  /* 0x000000011700780c */ /* 0x001fe40003f25270 */
[----:B------:R-:W-:Y:S02]  /*9d60*/  IADD3 R107, P6, R34, 0x7000, RZ ;  /* 0x00007000226b7810 */ /* 0x000fe40007fde0ff */
[----:B------:R-:W-:-:S02]  /*9d70*/  LOP3.LUT R10, R3, R8, RZ, 0x3c, !PT ;  /* 0x00000008030a7212 */ /* 0x000fc400078e3cff */
[----:B------:R-:W-:Y:S02]  /*9d80*/  LOP3.LUT R8, R2, R25, RZ, 0x3c, !PT ;  /* 0x0000001902087212 */ /* 0x000fe400078e3cff */
[----:B------:R-:W-:Y:S02]  /*9d90*/  LOP3.LUT R2, R107, 0x380, RZ, 0xc0, !PT ;  /* 0x000003806b027812 */ /* 0x000fe400078ec0ff */
[----:B------:R-:W-:Y:S02]  /*9da0*/  LOP3.LUT R40, R41, 0x380, RZ, 0xc0, !PT ;  /* 0x0000038029287812 */ /* 0x000fe400078ec0ff */
[----:B------:R-:W-:Y:S02]  /*9db0*/  SHF.R.U64 R2, R2, 0x3, RZ ;  /* 0x0000000302027819 */ /* 0x000fe400000012ff */
[----:B------:R-:W-:Y:S02]  /*9dc0*/  SHF.R.U64 R40, R40, 0x3, RZ ;  /* 0x0000000328287819 */ /* 0x000fe400000012ff */
[----:B------:R-:W-:-:S02]  /*9dd0*/  LOP3.LUT R2, R2, R107, RZ, 0x3c, !PT ;  /* 0x0000006b02027212 */ /* 0x000fc400078e3cff */
[----:B------:R-:W0:Y:S01]  /*9de0*/  @P1 LDC R107, c[0x0][0xbec] ;  /* 0x0002fb00ff6b1b82 */ /* 0x000e220000000800 */
[----:B------:R-:W-:Y:S01]  /*9df0*/  LOP3.LUT R40, R40, R41, RZ, 0x3c, !PT ;  /* 0x0000002928287212 */ /* 0x000fe200078e3cff */
[----:B------:R-:W-:Y:S01]  /*9e00*/  IMAD.X R41, RZ, RZ, R5, P0 ;  /* 0x000000ffff297224 */ /* 0x000fe200000e0605 */
[----:B------:R-:W-:Y:S02]  /*9e10*/  MOV R106, R4 ;  /* 0x00000004006a7202 */ /* 0x000fe40000000f00 */
[----:B------:R-:W-:Y:S02]  /*9e20*/  F2FP.F16.F32.PACK_AB R5, R104, R105 ;  /* 0x000000696805723e */ /* 0x000fe400000000ff */
[----:B------:R-:W-:Y:S01]  /*9e30*/  F2FP.F16.F32.PACK_AB R4, R96, R7 ;  /* 0x000000076004723e */ /* 0x000fe200000000ff */
[----:B------:R-:W1:Y:S01]  /*9e40*/  @P1 LDC R104, c[0x0][0xbf0] ;  /* 0x0002fc00ff681b82 */ /* 0x000e620000000800 */
[----:B------:R-:W-:-:S07]  /*9e50*/  F2FP.F16.F32.PACK_AB R7, R102, R103 ;  /* 0x000000676607723e */ /* 0x000fce00000000ff */
[----:B------:R-:W-:Y:S01]  /*9e60*/  BAR.SYNC.DEFER_BLOCKING 0x1, 0x100 ;  /* 0x0044000000007b1d */ /* 0x000fe20000010000 */
[----:B------:R-:W-:Y:S01]  /*9e70*/  MOV R97, R38 ;  /* 0x0000002600617202 */ /* 0x000fe20000000f00 */
[----:B------:R-:W-:Y:S01]  /*9e80*/  VIADD R38, R18, UR60 ;  /* 0x0000003c12267c36 */ /* 0x000fe20008000000 */
[----:B------:R-:W-:Y:S01]  /*9e90*/  IADD3 R21, P0, R34, 0x6000, RZ ;  /* 0x0000600022157810 */ /* 0x000fe20007f1e0ff */
[----:B------:R-:W-:Y:S01]  /*9ea0*/  VIADD R39, R189, UR60 ;  /* 0x0000003cbd277c36 */ /* 0x000fe20008000000 */
[----:B------:R-:W-:Y:S01]  /*9eb0*/  MOV R103, R14 ;  /* 0x0000000e00677202 */ /* 0x000fe20000000f00 */
[----:B------:R-:W-:Y:S01]  /*9ec0*/  IMAD.U32 R14, RZ, RZ, UR8 ;  /* 0x00000008ff0e7e24 */ /* 0x000fe2000f8e00ff */
[----:B------:R-:W-:Y:S01]  /*9ed0*/  LOP3.LUT R20, R21, 0x380, RZ, 0xc0, !PT ;  /* 0x0000038015147812 */ /* 0x000fe200078ec0ff */
[----:B------:R-:W-:Y:S01]  /*9ee0*/  ULDC.64 UR8, c[0x0][0xae8] ;  /* 0x0002ba0000087ab9 */ /* 0x000fe20000000a00 */
[----:B------:R-:W-:Y:S02]  /*9ef0*/  MOV R15, R12 ;  /* 0x0000000c000f7202 */ /* 0x000fe40000000f00 */
[----:B------:R-:W-:-:S02]  /*9f00*/  SHF.R.U64 R20, R20, 0x3, RZ ;  /* 0x0000000314147819 */ /* 0x000fc400000012ff */
[----:B------:R-:W-:Y:S02]  /*9f10*/  IADD3 R27, P3, R34, 0x4000, RZ ;  /* 0x00004000221b7810 */ /* 0x000fe40007f7e0ff */
[----:B------:R-:W-:Y:S01]  /*9f20*/  LOP3.LUT R20, R20, R21, RZ, 0x3c, !PT ;  /* 0x0000001514147212 */ /* 0x000fe200078e3cff */
[----:B------:R-:W-:Y:S01]  /*9f30*/  IMAD.X R21, RZ, RZ, R35, P0 ;  /* 0x000000ffff157224 */ /* 0x000fe200000e0623 */
[----:B------:R-:W-:Y:S02]  /*9f40*/  IADD3 R25, P2, R34, 0x5000, RZ ;  /* 0x0000500022197810 */ /* 0x000fe40007f5e0ff */
[----:B------:R-:W-:Y:S02]  /*9f50*/  LOP3.LUT R26, R27, 0x380, RZ, 0xc0, !PT ;  /* 0x000003801b1a7812 */ /* 0x000fe400078ec0ff */
[----:B------:R-:W-:Y:S02]  /*9f60*/  LOP3.LUT R24, R25, 0x380, RZ, 0xc0, !PT ;  /* 0x0000038019187812 */ /* 0x000fe400078ec0ff */
[----:B------:R-:W-:Y:S01]  /*9f70*/  SHF.R.U64 R26, R26, 0x3, RZ ;  /* 0x000000031a1a7819 */ /* 0x000fe200000012ff */
[----:B------:R0:W-:Y:S01]  /*9f80*/  STSM.16.M88.4 [R106], R4 ;  /* 0x000000046a007844 */ /* 0x0001e20000000200 */
[----:B------:R-:W-:-:S02]  /*9f90*/  MOV R102, R36 ;  /* 0x0000002400667202 */ /* 0x000fc40000000f00 */
[----:B------:R-:W-:Y:S02]  /*9fa0*/  SHF.R.U64 R24, R24, 0x3, RZ ;  /* 0x0000000318187819 */ /* 0x000fe400000012ff */
[----:B------:R-:W-:Y:S01]  /*9fb0*/  LOP3.LUT R26, R26, R27, RZ, 0x3c, !PT ;  /* 0x0000001b1a1a7212 */ /* 0x000fe200078e3cff */
[--C-:B------:R-:W-:Y:S01]  /*9fc0*/  IMAD.X R27, RZ, RZ, R35.reuse, P3 ;  /* 0x000000ffff1b7224 */ /* 0x100fe200018e0623 */
[----:B------:R-:W-:Y:S01]  /*9fd0*/  LOP3.LUT R24, R24, R25, RZ, 0x3c, !PT ;  /* 0x0000001918187212 */ /* 0x000fe200078e3cff */
[----:B------:R-:W-:Y:S01]  /*9fe0*/  IMAD.X R25, RZ, RZ, R35, P2 ;  /* 0x000000ffff197224 */ /* 0x000fe200010e0623 */
[----:B------:R-:W-:Y:S02]  /*9ff0*/  MOV R96, R40 ;  /* 0x0000002800607202 */ /* 0x000fe40000000f00 */
[C---:B------:R-:W-:Y:S02]  /*a000*/  IADD3 R29, P4, R34.reuse, 0x3000, RZ ;  /* 0x00003000221d7810 */ /* 0x040fe40007f9e0ff */
[----:B------:R-:W-:-:S02]  /*a010*/  LOP3.LUT R3, R34, 0x380, RZ, 0xc0, !PT ;  /* 0x0000038022037812 */ /* 0x000fc400078ec0ff */
[----:B------:R-:W-:Y:S01]  /*a020*/  LOP3.LUT R28, R29, 0x380, RZ, 0xc0, !PT ;  /* 0x000003801d1c7812 */ /* 0x000fe200078ec0ff */
[----:B0-----:R-:W-:Y:S01]  /*a030*/  @P1 IMAD.HI.U32 R5, R38, R107, RZ ;  /* 0x0000006b26051227 */ /* 0x001fe200078e00ff */
[----:B------:R-:W-:Y:S02]  /*a040*/  F2FP.F16.F32.PACK_AB R7, R98, R99 ;  /* 0x000000636207723e */ /* 0x000fe400000000ff */
[----:B------:R-:W-:Y:S01]  /*a050*/  SHF.R.U64 R28, R28, 0x3, RZ ;  /* 0x000000031c1c7819 */ /* 0x000fe200000012ff */
[----:B------:R-:W-:Y:S01]  /*a060*/  IMAD.MOV.U32 R4, RZ, RZ, R38 ;  /* 0x000000ffff047224 */ /* 0x000fe200078e0026 */
[----:B-1----:R-:W-:Y:S02]  /*a070*/  @P1 SHF.R.U32.HI R4, RZ, R104, R5 ;  /* 0x00000068ff041219 */ /* 0x002fe40000011605 */
[----:B------:R-:W-:Y:S02]  /*a080*/  MOV R104, R10 ;  /* 0x0000000a00687202 */ /* 0x000fe40000000f00 */
[--C-:B------:R-:W-:Y:S01]  /*a090*/  SHF.R.S32.HI R5, RZ, 0x1f, R4.reuse ;  /* 0x0000001fff057819 */ /* 0x100fe20000011404 */
[----:B------:R-:W-:Y:S01]  /*a0a0*/  IMAD.MOV R6, RZ, RZ, -R4 ;  /* 0x000000ffff067224 */ /* 0x000fe200078e0a04 */
[----:B------:R-:W-:-:S02]  /*a0b0*/  IADD3 R12, P0, R4, UR6, RZ ;  /* 0x00000006040c7c10 */ /* 0x000fc4000ff1e0ff */
[----:B------:R-:W-:Y:S01]  /*a0c0*/  F2FP.F16.F32.PACK_AB R4, R94, R93 ;  /* 0x0000005d5e04723e */ /* 0x000fe200000000ff */
[----:B------:R-:W-:Y:S01]  /*a0d0*/  IMAD R11, R23, R6, R38 ;  /* 0x00000006170b7224 */ /* 0x000fe200078e0226 */
[----:B------:R-:W-:Y:S01]  /*a0e0*/  IADD3.X R13, R5, UR7, R14, P0, !PT ;  /* 0x00000007050d7c10 */ /* 0x000fe200087fe40e */
[----:B------:R-:W-:Y:S01]  /*a0f0*/  ULDC.64 UR6, c[0x0][0xb88] ;  /* 0x0002e20000067ab9 */ /* 0x000fe20000000a00 */
[----:B------:R-:W-:Y:S02]  /*a100*/  F2FP.F16.F32.PACK_AB R5, R100, R101 ;  /* 0x000000656405723e */ /* 0x000fe400000000ff */
[----:B------:R-:W-:Y:S01]  /*a110*/  SHF.R.S32.HI R10, RZ, 0x1f, R11 ;  /* 0x0000001fff0a7819 */ /* 0x000fe2000001140b */
[----:B------:R-:W-:Y:S01]  /*a120*/  IMAD.WIDE.U32 R12, R11, UR6, R12 ;  /* 0x000000060b0c7c25 */ /* 0x000fe2000f8e000c */
[----:B------:R-:W-:Y:S02]  /*a130*/  F2FP.F16.F32.PACK_AB R6, R95, R92 ;  /* 0x0000005c5f06723e */ /* 0x000fe400000000ff */
[----:B------:R-:W-:Y:S01]  /*a140*/  MOV R14, R8 ;  /* 0x00000008000e7202 */ /* 0x000fe20000000f00 */
[----:B------:R-:W-:Y:S01]  /*a150*/  IMAD R10, R10, UR6, RZ ;  /* 0x000000060a0a7c24 */ /* 0x000fe2000f8e02ff */
[----:B------:R-:W-:Y:S01]  /*a160*/  LOP3.LUT P0, RZ, R187, 0x3, RZ, 0xc0, !PT ;  /* 0x00000003bbff7812 */ /* 0x000fe2000780c0ff */
[----:B------:R0:W-:Y:S01]  /*a170*/  STSM.16.M88.4 [R15], R4 ;  /* 0x000000040f007844 */ /* 0x0001e20000000200 */
[----:B------:R-:W-:Y:S01]  /*a180*/  IMAD R92, R23, UR5, RZ ;  /* 0x00000005175c7c24 */ /* 0x000fe2000f8e02ff */
[----:B------:R-:W-:Y:S01]  /*a190*/  F2FP.F16.F32.PACK_AB R8, R91, R90 ;  /* 0x0000005a5b08723e */ /* 0x000fe200000000ff */
[----:B------:R-:W-:Y:S01]  /*a1a0*/  IMAD R37, R11, UR7, R10 ;  /* 0x000000070b257c24 */ /* 0x000fe2000f8e020a */
[----:B------:R-:W-:Y:S01]  /*a1b0*/  ULDC.64 UR6, c[0x0][0xb50] ;  /* 0x0002d40000067ab9 */ /* 0x000fe20000000a00 */
[----:B------:R-:W-:-:S02]  /*a1c0*/  F2FP.F16.F32.PACK_AB R9, R43, R42 ;  /* 0x0000002a2b09723e */ /* 0x000fc400000000ff */
[----:B------:R-:W-:Y:S02]  /*a1d0*/  F2FP.F16.F32.PACK_AB R10, R45, R44 ;  /* 0x0000002c2d0a723e */ /* 0x000fe400000000ff */
[----:B------:R-:W-:Y:S02]  /*a1e0*/  F2FP.F16.F32.PACK_AB R11, R47, R46 ;  /* 0x0000002e2f0b723e */ /* 0x000fe400000000ff */
[----:B------:R-:W-:Y:S02]  /*a1f0*/  LEA R36, P3, R12, UR6, 0x2 ;  /* 0x000000060c247c11 */ /* 0x000fe4000f8610ff */
[C---:B------:R-:W-:Y:S01]  /*a200*/  ISETP.GE.OR P2, PT, R39.reuse, R92, P0 ;  /* 0x0000005c2700720c */ /* 0x040fe20000746670 */
[----:B------:R1:W-:Y:S01]  /*a210*/  STSM.16.M88.4 [R14], R8 ;  /* 0x000000080e007844 */ /* 0x0003e20000000200 */
[----:B------:R-:W-:Y:S01]  /*a220*/  LOP3.LUT R28, R28, R29, RZ, 0x3c, !PT ;  /* 0x0000001d1c1c7212 */ /* 0x000fe200078e3cff */
[----:B0-----:R-:W-:Y:S01]  /*a230*/  VIADD R5, R39, 0x8 ;  /* 0x0000000827057836 */ /* 0x001fe20000000000 */
[----:B------:R-:W-:Y:S01]  /*a240*/  F2FP.F16.F32.PACK_AB R4, R49, R48 ;  /* 0x000000303104723e */ /* 0x000fe200000000ff */
[----:B------:R-:W-:Y:S01]  /*a250*/  IMAD.IADD R7, R13, 0x1, R37 ;  /* 0x000000010d077824 */ /* 0x000fe200078e0225 */
[----:B------:R-:W-:Y:S01]  /*a260*/  F2FP.F16.F32.PACK_AB R6, R53, R52 ;  /* 0x000000343506723e */ /* 0x000fe200000000ff */
[----:B------:R-:W-:Y:S01]  /*a270*/  SHFL.IDX PT, R90, R36, RZ, 0x1c1f ;  /* 0x001c1fff245a7589 */ /* 0x000fe200000e0000 */
[----:B------:R-:W-:Y:S01]  /*a280*/  ISETP.GE.OR P0, PT, R5, R92, P0 ;  /* 0x0000005c0500720c */ /* 0x000fe20000706670 */
[----:B------:R-:W-:Y:S01]  /*a290*/  IMAD.X R29, RZ, RZ, R35, P4 ;  /* 0x000000ffff1d7224 */ /* 0x000fe200020e0623 */
[----:B------:R-:W-:-:S02]  /*a2a0*/  LEA.HI.X R37, R12, UR7, R7, 0x2, P3 ;  /* 0x000000070c257c11 */ /* 0x000fc400098f1407 */
        /* <DEDUP_REMOVED lines=11> */
[----:B------:R-:W-:Y:S01]  /*a360*/  F2FP.F16.F32.PACK_AB R9, R67, R66 ;  /* 0x000000424309723e */ /* 0x000fe200000000ff */
[----:B------:R-:W-:Y:S01]  /*a370*/  STSM.16.M88.4 [R103], R12 ;  /* 0x0000000c67007844 */ /* 0x000fe20000000200 */
[----:B------:R-:W-:Y:S01]  /*a380*/  F2FP.F16.F32.PACK_AB R10, R69, R68 ;  /* 0x00000044450a723e */ /* 0x000fe200000000ff */
[----:B------:R-:W2:Y:S01]  /*a390*/  @P1 LDC R61, c[0x0][0xbf0] ;  /* 0x0002fc00ff3d1b82 */ /* 0x000ea20000000800 */
[----:B------:R-:W-:Y:S01]  /*a3a0*/  F2FP.F16.F32.PACK_AB R11, R71, R70 ;  /* 0x00000046470b723e */ /* 0x000fe200000000ff */
[----:B------:R-:W3:Y:S01]  /*a3b0*/  SHFL.IDX PT, R57, R37, 0x1, 0x1c1f ;  /* 0x003c1f0025397f89 */ /* 0x000ee200000e0000 */
[----:B------:R-:W-:Y:S02]  /*a3c0*/  SHF.R.U64 R3, R3, 0x3, RZ ;  /* 0x0000000303037819 */ /* 0x000fe400000012ff */
[----:B------:R-:W-:Y:S01]  /*a3d0*/  IADD3 R31, P5, R34, 0x2000, RZ ;  /* 0x00002000221f7810 */ /* 0x000fe20007fbe0ff */
[----:B------:R4:W-:Y:S01]  /*a3e0*/  STSM.16.M88.4 [R102], R8 ;  /* 0x0000000866007844 */ /* 0x0009e20000000200 */
[----:B------:R-:W-:Y:S01]  /*a3f0*/  LOP3.LUT R34, R3, R34, RZ, 0x3c, !PT ;  /* 0x0000002203227212 */ /* 0x000fe200078e3cff */
[----:B------:R-:W-:Y:S01]  /*a400*/  IMAD.X R3, RZ, RZ, R35, P6 ;  /* 0x000000ffff037224 */ /* 0x000fe200030e0623 */
[----:B------:R-:W-:Y:S01]  /*a410*/  UIMAD UR5, UR12, UR8, URZ ;  /* 0x000000080c0572a4 */ /* 0x000fe2000f8e023f */
[----:B------:R0:W-:Y:S01]  /*a420*/  STSM.16.M88.4 [R97], R72 ;  /* 0x0000004861007844 */ /* 0x0001e20000000200 */
[----:B------:R-:W-:Y:S01]  /*a430*/  UIMAD.WIDE.U32 UR6, UR15, UR8, URZ ;  /* 0x000000080f0672a5 */ /* 0x000fe2000f8e003f */
[----:B------:R-:W-:-:S02]  /*a440*/  LOP3.LUT R30, R31, 0x380, RZ, 0xc0, !PT ;  /* 0x000003801f1e7812 */ /* 0x000fc400078ec0ff */
[----:B------:R1:W-:Y:S01]  /*a450*/  STSM.16.M88.4 [R96], R80 ;  /* 0x0000005060007844 */ /* 0x0003e20000000200 */
[----:B------:R-:W-:Y:S01]  /*a460*/  UIMAD UR5, UR15, UR9, UR5 ;  /* 0x000000090f0572a4 */ /* 0x000fe2000f8e0205 */
[----:B------:R-:W-:Y:S01]  /*a470*/  SHF.R.U64 R30, R30, 0x3, RZ ;  /* 0x000000031e1e7819 */ /* 0x000fe200000012ff */
[----:B------:R-:W-:Y:S01]  /*a480*/  BAR.SYNC.DEFER_BLOCKING 0x1, 0x100 ;  /* 0x0044000000007b1d */ /* 0x000fe20000010000 */
[----:B------:R-:W-:Y:S02]  /*a490*/  UIMAD UR8, UR13, UR10, URZ ;  /* 0x0000000a0d0872a4 */ /* 0x000fe4000f8e023f */
[----:B------:R-:W-:Y:S01]  /*a4a0*/  LOP3.LUT R30, R30, R31, RZ, 0x3c, !PT ;  /* 0x0000001f1e1e7212 */ /* 0x000fe200078e3cff */
[----:B------:R-:W-:Y:S01]  /*a4b0*/  UIADD3 UR7, UR7, UR5, URZ ;  /* 0x0000000507077290 */ /* 0x000fe2000fffe03f */
[----:B------:R-:W-:Y:S01]  /*a4c0*/  IMAD.X R31, RZ, RZ, R35, P5 ;  /* 0x000000ffff1f7224 */ /* 0x000fe200028e0623 */
[----:B------:R-:W-:Y:S02]  /*a4d0*/  UIMAD UR5, UR14, UR11, UR8 ;  /* 0x0000000b0e0572a4 */ /* 0x000fe4000f8e0208 */
[----:B------:R-:W-:Y:S01]  /*a4e0*/  UIMAD.WIDE.U32 UR6, UR14, UR10, UR6 ;  /* 0x0000000a0e0672a5 */ /* 0x000fe2000f8e0006 */
[----:B------:R-:W-:Y:S01]  /*a4f0*/  ULDC.64 UR8, c[0x0][0xae0] ;  /* 0x0002b80000087ab9 */ /* 0x000fe20000000a00 */
[----:B0-----:R0:W-:Y:S04]  /*a500*/  @!P2 ST.E desc[UR16][R90.64], R89 ;  /* 0x000000595a00a985 */ /* 0x0011e8000c101910 */
[----:B---3--:R0:W-:Y:S04]  /*a510*/  @!P0 ST.E desc[UR16][R56.64], R88 ;  /* 0x0000005838008985 */ /* 0x0081e8000c101910 */
[----:B------:R3:W5:Y:S04]  /*a520*/  LD.E.128 R4, desc[UR16][R28.64] ;  /* 0x000000101c047980 */ /* 0x000768000c101d00 */
[----:B----4-:R1:W5:Y:S04]  /*a530*/  LD.E.128 R8, desc[UR16][R2.64] ;  /* 0x0000001002087980 */ /* 0x010368000c101d00 */
[----:B------:R4:W5:Y:S01]  /*a540*/  LD.E.128 R12, desc[UR16][R20.64] ;  /* 0x00000010140c7980 */ /* 0x000962000c101d00 */
[----:B---3--:R-:W-:Y:S01]  /*a550*/  IMAD R28, R22, 0x20, R185 ;  /* 0x00000020161c7824 */ /* 0x008fe200078e02b9 */
[----:B------:R-:W-:-:S02]  /*a560*/  UIADD3 UR5, UR7, UR5, URZ ;  /* 0x0000000507057290 */ /* 0x000fc4000fffe03f */
[----:B------:R3:W5:Y:S01]  /*a570*/  LD.E.128 R48, desc[UR16][R24.64] ;  /* 0x0000001018307980 */ /* 0x000762000c101d00 */
[----:B------:R-:W-:-:S03]  /*a580*/  VIADD R28, R28, UR60 ;  /* 0x0000003c1c1c7c36 */ /* 0x000fc60008000000 */
[----:B------:R-:W5:Y:S01]  /*a590*/  LD.E.128 R44, desc[UR16][R34.64] ;  /* 0x00000010222c7980 */ /* 0x000f62000c101d00 */
[----:B-1----:R-:W-:-:S03]  /*a5a0*/  @P1 IMAD.HI.U32 R2, R28, R59, RZ ;  /* 0x0000003b1c021227 */ /* 0x002fc600078e00ff */
[----:B------:R-:W5:Y:S01]  /*a5b0*/  LD.E.128 R40, desc[UR16][R32.64] ;  /* 0x0000001020287980 */ /* 0x000f62000c101d00 */
[----:B----4-:R-:W-:Y:S01]  /*a5c0*/  IMAD.MOV.U32 R21, RZ, RZ, R28 ;  /* 0x000000ffff157224 */ /* 0x010fe200078e001c */
[----:B--2---:R-:W-:Y:S02]  /*a5d0*/  @P1 SHF.R.U32.HI R21, RZ, R61, R2 ;  /* 0x0000003dff151219 */ /* 0x004fe40000011602 */
[----:B------:R-:W5:Y:S02]  /*a5e0*/  LD.E.128 R36, desc[UR16][R30.64] ;  /* 0x000000101e247980 */ /* 0x000f64000c101d00 */
[--C-:B------:R-:W-:Y:S01]  /*a5f0*/  SHF.R.S32.HI R20, RZ, 0x1f, R21.reuse ;  /* 0x0000001fff147819 */ /* 0x100fe20000011415 */
[----:B---3--:R-:W-:Y:S01]  /*a600*/  IMAD.MOV R24, RZ, RZ, -R21 ;  /* 0x000000ffff187224 */ /* 0x008fe200078e0a15 */
[----:B------:R1:W5:Y:S01]  /*a610*/  LD.E.128 R52, desc[UR16][R26.64] ;  /* 0x000000101a347980 */ /* 0x000362000c101d00 */
[----:B------:R-:W-:Y:S02]  /*a620*/  IMAD.U32 R3, RZ, RZ, UR7 ;  /* 0x00000007ff037e24 */ /* 0x000fe4000f8e00ff */
[----:B------:R-:W-:Y:S01]  /*a630*/  IMAD R20, R20, UR8, RZ ;  /* 0x0000000814147c24 */ /* 0x000fe2000f8e02ff */
[----:B------:R-:W-:Y:S01]  /*a640*/  @!PT LDS RZ, [RZ] ;  /* 0x00000000fffff984 */ /* 0x000fe20000000800 */
[----:B------:R-:W-:Y:S01]  /*a650*/  @!PT LDS RZ, [RZ] ;  /* 0x00000000fffff984 */ /* 0x000fe20000000800 */
[----:B------:R-:W-:Y:S01]  /*a660*/  @!PT LDS RZ, [RZ] ;  /* 0x00000000fffff984 */ /* 0x000fe20000000800 */
[----:B------:R-:W-:Y:S01]  /*a670*/  @!PT LDS RZ, [RZ] ;  /* 0x00000000fffff984 */ /* 0x000fe20000000800 */
[----:B------:R2:W-:Y:S06]  /*a680*/  MEMBAR.ALL.CTA ;  /* 0x0000000000007992 */ /* 0x0005ec0000008000 */
[----:B--2---:R-:W2:Y:S01]  /*a690*/  FENCE.VIEW.ASYNC.S ;  /* 0x00000000000073c6 */ /* 0x004ea20000000000 */
[----:B------:R-:W-:-:S02]  /*a6a0*/  IMAD R23, R23, R24, R28 ;  /* 0x0000001817177224 */ /* 0x000fc400078e021c */
[----:B------:R-:W-:Y:S01]  /*a6b0*/  IMAD.U32 R2, RZ, RZ, UR6 ;  /* 0x00000006ff027e24 */ /* 0x000fe2000f8e00ff */
[----:B------:R-:W-:Y:S01]  /*a6c0*/  ULDC.64 UR6, c[0x0][0xad8] ;  /* 0x0002b60000067ab9 */ /* 0x000fe20000000a00 */
[----:B------:R-:W-:Y:S02]  /*a6d0*/  IMAD.U32 R3, RZ, RZ, UR5 ;  /* 0x00000005ff037e24 */ /* 0x000fe4000f8e00ff */
[C---:B------:R-:W-:Y:S01]  /*a6e0*/  IMAD R25, R21.reuse, UR9, R20 ;  /* 0x0000000915197c24 */ /* 0x040fe2000f8e0214 */
[----:B------:R-:W-:Y:S01]  /*a6f0*/  SHF.R.S32.HI R20, RZ, 0x1f, R23 ;  /* 0x0000001fff147819 */ /* 0x000fe20000011417 */
[----:B------:R-:W-:-:S04]  /*a700*/  IMAD.WIDE.U32 R2, R21, UR8, R2 ;  /* 0x0000000815027c25 */ /* 0x000fc8000f8e0002 */
[----:B------:R-:W-:Y:S02]  /*a710*/  IMAD.IADD R3, R3, 0x1, R25 ;  /* 0x0000000103037824 */ /* 0x000fe400078e0219 */
[----:B------:R-:W-:Y:S02]  /*a720*/  IMAD R20, R20, UR6, RZ ;  /* 0x0000000614147c24 */ /* 0x000fe4000f8e02ff */
[----:B-1----:R-:W-:Y:S02]  /*a730*/  VIADD R27, R185, UR60 ;  /* 0x0000003cb91b7c36 */ /* 0x002fe40008000000 */
[C---:B------:R-:W-:Y:S02]  /*a740*/  IMAD R25, R23.reuse, UR7, R20 ;  /* 0x0000000717197c24 */ /* 0x040fe4000f8e0214 */
[----:B------:R-:W-:Y:S01]  /*a750*/  IMAD.WIDE.U32 R2, R23, UR6, R2 ;  /* 0x0000000617027c25 */ /* 0x000fe2000f8e0002 */
[----:B------:R-:W-:Y:S01]  /*a760*/  ISETP.GE.AND P2, PT, R27, R92, PT ;  /* 0x0000005c1b00720c */ /* 0x000fe20003f46270 */
[----:B------:R-:W-:-:S02]  /*a770*/  ULDC.64 UR6, c[0x0][0xa80] ;  /* 0x0002a00000067ab9 */ /* 0x000fc40000000a00 */
[----:B------:R-:W-:Y:S01]  /*a780*/  VIADD R0, R0, 0x34820 ;  /* 0x0003482000007836 */ /* 0x000fe20000000000 */
[C---:B------:R-:W-:Y:S01]  /*a790*/  LEA R23, P3, R2.reuse, UR6, 0x1 ;  /* 0x0000000602177c11 */ /* 0x040fe2000f8608ff */
[----:B------:R-:W-:Y:S02]  /*a7a0*/  IMAD.IADD R3, R3, 0x1, R25 ;  /* 0x0000000103037824 */ /* 0x000fe400078e0219 */
[----:B------:R-:W-:Y:S01]  /*a7b0*/  VIADD R21, R27, 0x20 ;  /* 0x000000201b157836 */ /* 0x000fe20000000000 */
[----:B------:R-:W-:Y:S02]  /*a7c0*/  PRMT R0, RZ, 0x654, R0 ;  /* 0x00000654ff007816 */ /* 0x000fe40000000000 */
[----:B------:R-:W-:Y:S02]  /*a7d0*/  LEA.HI.X R24, R2, UR7, R3, 0x1, P3 ;  /* 0x0000000702187c11 */ /* 0x000fe400098f0c03 */
[-C--:B------:R-:W-:Y:S01]  /*a7e0*/  ISETP.GE.AND P0, PT, R21, R92.reuse, PT ;  /* 0x0000005c1500720c */ /* 0x080fe20003f06270 */
[----:B------:R-:W-:Y:S01]  /*a7f0*/  VIADD R21, R27, 0x40 ;  /* 0x000000401b157836 */ /* 0x000fe20000000000 */
[----:B--2---:R1:W-:Y:S01]  /*a800*/  SYNCS.ARRIVE.TRANS64.RED.A1T0 RZ, [R0+URZ], RZ ;  /* 0x000000ff00ff79a7 */ /* 0x0043e2000810043f */
[----:B------:R0:W2:Y:S01]  /*a810*/  SHFL.IDX PT, R20, R23, RZ, 0x181f ;  /* 0x00181fff17147589 */ /* 0x0000a200000e0000 */
[----:B------:R-:W-:Y:S02]  /*a820*/  BSSY B1, `(.L_x_2269) ;  /* 0x000000e000017945 */ /* 0x000fe40003800000 */
[----:B------:R-:W-:Y:S01]  /*a830*/  ISETP.GE.AND P1, PT, R21, R92, PT ;  /* 0x0000005c1500720c */ /* 0x000fe20003f26270 */
[----:B-1----:R0:W1:Y:S01]  /*a840*/  SHFL.IDX PT, R0, R24, RZ, 0x181f ;  /* 0x00181fff18007589 */ /* 0x00206200000e0000 */
[----:B------:R-:W-:Y:S11]  /*a850*/  @P2 BRA `(.L_x_2270) ;  /* 0x0000000000282947 */ /* 0x000ff60003800000 */
[----:B------:R-:W-:Y:S01]  /*a860*/  ULDC UR5, c[0x0][0xac8] ;  /* 0x0002b20000057ab9 */ /* 0x000fe20000000800 */
[----:B------:R-:W-:Y:S01]  /*a870*/  ULDC.64 UR6, c[0x0][0x208] ;  /* 0x0000820000067ab9 */ /* 0x000fe20000000a00 */
[----:B------:R-:W-:Y:S02]  /*a880*/  ISETP.GE.AND P2, PT, R16, UR5, PT ;  /* 0x0000000510007c0c */ /* 0x000fe4000bf46270 */
[----:B------:R-:W-:-:S11]  /*a890*/  ISETP.GE.AND P3, PT, R19, UR5, PT ;  /* 0x0000000513007c0c */ /* 0x000fd6000bf66270 */
[CC--:B--2---:R-:W-:Y:S02]  /*a8a0*/  @!P2 LEA R2, P4, R16.reuse, R20.reuse, 0x1 ;  /* 0x000000141002a211 */ /* 0x0c4fe400078808ff */
[C---:B------:R-:W-:Y:S02]  /*a8b0*/  @!P3 LEA R20, P5, R19.reuse, R20, 0x1 ;  /* 0x000000141314b211 */ /* 0x040fe400078a08ff */
[-C--:B-1----:R-:W-:Y:S02]  /*a8c0*/  @!P2 LEA.HI.X R3, R16, R0.reuse, R193, 0x1, P4 ;  /* 0x000000001003a211 */ /* 0x082fe400020f0cc1 */
[----:B------:R-:W-:-:S03]  /*a8d0*/  @!P3 LEA.HI.X R21, R19, R0, R192, 0x1, P5 ;  /* 0x000000001315b211 */ /* 0x000fc600028f0cc0 */
[----:B-----5:R3:W-:Y:S04]  /*a8e0*/  @!P2 ST.E.128 desc[UR6][R2.64], R44 ;  /* 0x0000002c0200a985 */ /* 0x0207e8000c101d06 */
[----:B------:R3:W-:Y:S02]  /*a8f0*/  @!P3 ST.E.128 desc[UR6][R20.64], R52 ;  /* 0x000000341400b985 */ /* 0x0007e4000c101d06 */
.L_x_2270:
[----:B------:R-:W-:Y:S05]  /*a900*/  BSYNC B1 ;  /* 0x0000000000017941 */ /* 0x000fea0003800000 */
.L_x_2269:
[----:B-1----:R1:W4:Y:S01]  /*a910*/  SHFL.IDX PT, R0, R24, 0x1, 0x181f ;  /* 0x00381f0018007f89 */ /* 0x00232200000e0000 */
[----:B------:R-:W-:Y:S03]  /*a920*/  BSSY B1, `(.L_x_2271) ;  /* 0x000000d000017945 */ /* 0x000fe60003800000 */
[----:B--23--:R1:W2:Y:S01]  /*a930*/  SHFL.IDX PT, R20, R23, 0x1, 0x181f ;  /* 0x00381f0017147f89 */ /* 0x00c2a200000e0000 */
[----:B------:R-:W-:Y:S05]  /*a940*/  @P0 BRA `(.L_x_2272) ;  /* 0x0000000000280947 */ /* 0x000fea0003800000 */
[----:B------:R-:W-:Y:S01]  /*a950*/  ULDC UR5, c[0x0][0xac8] ;  /* 0x0002b20000057ab9 */ /* 0x000fe20000000800 */
[----:B------:R-:W-:Y:S01]  /*a960*/  ULDC.64 UR6, c[0x0][0x208] ;  /* 0x0000820000067ab9 */ /* 0x000fe20000000a00 */
[----:B------:R-:W-:Y:S02]  /*a970*/  ISETP.GE.AND P3, PT, R16, UR5, PT ;  /* 0x0000000510007c0c */ /* 0x000fe4000bf66270 */
[----:B------:R-:W-:-:S11]  /*a980*/  ISETP.GE.AND P4, PT, R19, UR5, PT ;  /* 0x0000000513007c0c */ /* 0x000fd6000bf86270 */
[CC--:B--2---:R-:W-:Y:S02]  /*a990*/  @!P3 LEA R2, P0, R16.reuse, R20.reuse, 0x1 ;  /* 0x000000141002b211 */ /* 0x0c4fe400078008ff */
[C---:B------:R-:W-:Y:S02]  /*a9a0*/  @!P4 LEA R20, P2, R19.reuse, R20, 0x1 ;  /* 0x000000141314c211 */ /* 0x040fe400078408ff */
[-C--:B----4-:R-:W-:Y:S02]  /*a9b0*/  @!P3 LEA.HI.X R3, R16, R0.reuse, R193, 0x1, P0 ;  /* 0x000000001003b211 */ /* 0x090fe400000f0cc1 */
[----:B------:R-:W-:-:S03]  /*a9c0*/  @!P4 LEA.HI.X R21, R19, R0, R192, 0x1, P2 ;  /* 0x000000001315c211 */ /* 0x000fc600010f0cc0 */
[----:B-----5:R3:W-:Y:S04]  /*a9d0*/  @!P3 ST.E.128 desc[UR6][R2.64], R40 ;  /* 0x000000280200b985 */ /* 0x0207e8000c101d06 */
[----:B------:R3:W-:Y:S02]  /*a9e0*/  @!P4 ST.E.128 desc[UR6][R20.64], R48 ;  /* 0x000000301400c985 */ /* 0x0007e4000c101d06 */
.L_x_2272:
[----:B------:R-:W-:Y:S05]  /*a9f0*/  BSYNC B1 ;  /* 0x0000000000017941 */ /* 0x000fea0003800000 */
.L_x_2271:
[----:B----4-:R4:W0:Y:S01]  /*aa00*/  SHFL.IDX PT, R0, R24, 0x2, 0x181f ;  /* 0x00581f0018007f89 */ /* 0x01082200000e0000 */
        /* <DEDUP_REMOVED lines=11> */
[----:B-----5:R3:W-:Y:S04]  /*aac0*/  @!P2 ST.E.128 desc[UR6][R2.64], R36 ;  /* 0x000000240200a985 */ /* 0x0207e8000c101d06 */
[----:B------:R3:W-:Y:S02]  /*aad0*/  @!P3 ST.E.128 desc[UR6][R20.64], R12 ;  /* 0x0000000c1400b985 */ /* 0x0007e4000c101d06 */
.L_x_2274:
[----:B------:R-:W-:Y:S05]  /*aae0*/  BSYNC B1 ;  /* 0x0000000000017941 */ /* 0x000fea0003800000 */
.L_x_2273:
[----:B---3--:R-:W-:Y:S01]  /*aaf0*/  VIADD R3, R27, 0x60 ;  /* 0x000000601b037836 */ /* 0x008fe20000000000 */
[----:B01--4-:R-:W3:Y:S04]  /*ab00*/  SHFL.IDX PT, R24, R24, 0x3, 0x181f ;  /* 0x00781f0018187f89 */ /* 0x013ee800000e0000 */
[----:B------:R-:W-:Y:S01]  /*ab10*/  ISETP.GE.AND P0, PT, R3, R92, PT ;  /* 0x0000005c0300720c */ /* 0x000fe20003f06270 */
[----:B------:R-:W4:-:S12]  /*ab20*/  SHFL.IDX PT, R23, R23, 0x3, 0x181f ;  /* 0x00781f0017177f89 */ /* 0x000f1800000e0000 */
[----:B------:R-:W-:Y:S05]  /*ab30*/  @P0 BRA `(.L_x_2275) ;  /* 0x0000000800b40947 */ /* 0x000fea0003800000 */
[----:B------:R-:W-:Y:S01]  /*ab40*/  ULDC UR5, c[0x0][0xac8] ;  /* 0x0002b20000057ab9 */ /* 0x000fe20000000800 */
[----:B------:R-:W-:Y:S01]  /*ab50*/  ULDC.64 UR6, c[0x0][0x208] ;  /* 0x0000820000067ab9 */ /* 0x000fe20000000a00 */
[----:B------:R-:W-:-:S13]  /*ab60*/  ISETP.GE.AND P1, PT, R16, UR5, PT ;  /* 0x0000000510007c0c */ /* 0x000fda000bf26270 */
[----:B----4-:R-:W-:-:S04]  /*ab70*/  @!P1 LEA R2, P0, R16, R23, 0x1 ;  /* 0x0000001710029211 */ /* 0x010fc800078008ff */
[----:B---3--:R-:W-:Y:S02]  /*ab80*/  @!P1 LEA.HI.X R3, R16, R24, R193, 0x1, P0 ;  /* 0x0000001810039211 */ /* 0x008fe400000f0cc1 */
        /* <DEDUP_REMOVED lines=8> */
.L_x_2268:
[----:B------:R-:W0:Y:S01]  /*ac10*/  LDC R8, c[0x0][0xbe8] ;  /* 0x0002fa00ff087b82 */ /* 0x000e220000000800 */
[----:B------:R-:W-:Y:S01]  /*ac20*/  R2UR UR6, R23 ;  /* 0x00000000170672ca */ /* 0x000fe200000e0000 */
[----:B------:R-:W-:Y:S01]  /*ac30*/  BSSY B1, `(.L_x_2276) ;  /* 0x0000035000017945 */ /* 0x000fe20003800000 */
[----:B------:R-:W-:Y:S01]  /*ac40*/  R2UR UR5, R184 ;  /* 0x00000000b80572ca */ /* 0x000fe200000e0000 */
[----:B------:R-:W-:Y:S01]  /*ac50*/  IMAD R6, R22, 0x20, R185 ;  /* 0x0000002016067824 */ /* 0x000fe200078e02b9 */
[----:B------:R-:W-:-:S09]  /*ac60*/  ISETP.GE.AND P0, PT, R194, 0x80, PT ;  /* 0x00000080c200780c */ /* 0x000fd20003f06270 */
[----:B------:R-:W-:Y:S02]  /*ac70*/  USHF.R.S32.HI UR8, URZ, 0x1f, UR6 ;  /* 0x0000001f3f087899 */ /* 0x000fe40008011406 */
[----:B------:R-:W-:Y:S01]  /*ac80*/  USHF.R.S32.HI UR9, URZ, 0x1f, UR5 ;  /* 0x0000001f3f097899 */ /* 0x000fe20008011405 */
[----:B0-----:R-:W-:-:S13]  /*ac90*/  ISETP.NE.AND P1, PT, R8, 0x1, PT ;  /* 0x000000010800780c */ /* 0x001fda0003f25270 */
[----:B------:R-:W0:Y:S08]  /*aca0*/  @P1 LDC R9, c[0x0][0xbec] ;  /* 0x0002fb00ff091b82 */ /* 0x000e300000000800 */
[----:B------:R-:W1:Y:S01]  /*acb0*/  @P1 LDC R11, c[0x0][0xbf0] ;  /* 0x0002fc00ff0b1b82 */ /* 0x000e620000000800 */
[----:B------:R-:W-:Y:S05]  /*acc0*/  @P0 BRA `(.L_x_2277) ;  /* 0x0000000000ac0947 */ /* 0x000fea0003800000 */
[----:B------:R-:W2:Y:S01]  /*acd0*/  S2R R0, SR_TID.X ;  /* 0x0000000000007919 */ /* 0x000ea20000002100 */
[----:B------:R-:W3:Y:S01]  /*ace0*/  LDC R3, c[0x0][0xbe8] ;  /* 0x0002fa00ff037b82 */ /* 0x000ee20000000800 */
[----:B------:R-:W-:Y:S01]  /*acf0*/  IMAD.U32 R4, RZ, RZ, UR60 ;  /* 0x0000003cff047e24 */ /* 0x000fe2000f8e00ff */
[----:B------:R-:W-:Y:S02]  /*ad00*/  ULDC UR5, c[0x0][0xa88] ;  /* 0x0002a20000057ab9 */ /* 0x000fe40000000800 */
[----:B---3--:R-:W-:Y:S02]  /*ad10*/  IMAD R5, R3, UR5, RZ ;  /* 0x0000000503057c24 */ /* 0x008fe4000f8e02ff */
[----:B--2---:R-:W-:-:S04]  /*ad20*/  IADD3 R4, R4, -0x80, R0 ;  /* 0xffffff8004047810 */ /* 0x004fc80007ffe000 */
[----:B------:R-:W-:-:S13]  /*ad30*/  ISETP.GE.AND P0, PT, R4, R5, PT ;  /* 0x000000050400720c */ /* 0x000fda0003f06270 */
[----:B------:R-:W-:Y:S05]  /*ad40*/  @P0 BRA `(.L_x_2277) ;  /* 0x00000000008c0947 */ /* 0x000fea0003800000 */
[----:B------:R-:W-:Y:S01]  /*ad50*/  ISETP.NE.AND P0, PT, R3, 0x1, PT ;  /* 0x000000010300780c */ /* 0x000fe20003f05270 */
[----:B------:R-:W-:Y:S01]  /*ad60*/  ULDC.64 UR10, c[0x0][0xb90] ;  /* 0x0002e400000a7ab9 */ /* 0x000fe20000000a00 */
[----:B------:R-:W-:Y:S01]  /*ad70*/  R2UR UR13, R23 ;  /* 0x00000000170d72ca */ /* 0x000fe200000e0000 */
[----:B------:R-:W-:Y:S01]  /*ad80*/  UIMAD UR5, UR8, UR10, URZ ;  /* 0x0000000a080572a4 */ /* 0x000fe2000f8e023f */
[----:B------:R-:W-:Y:S01]  /*ad90*/  R2UR UR12, R184 ;  /* 0x00000000b80c72ca */ /* 0x000fe200000e0000 */
[----:B------:R-:W-:-:S08]  /*ada0*/  IMAD.MOV.U32 R2, RZ, RZ, R4 ;  /* 0x000000ffff027224 */ /* 0x000fd000078e0004 */
[----:B------:R-:W2:Y:S02]  /*adb0*/  @P0 LDC R5, c[0x0][0xbec] ;  /* 0x0002fb00ff050b82 */ /* 0x000ea40000000800 */
[----:B------:R-:W-:Y:S02]  /*adc0*/  UIMAD.WIDE.U32 UR6, UR13, UR10, URZ ;  /* 0x0000000a0d0672a5 */ /* 0x000fe4000f8e003f */
[----:B------:R-:W-:-:S03]  /*add0*/  UIMAD UR5, UR13, UR11, UR5 ;  /* 0x0000000b0d0572a4 */ /* 0x000fc6000f8e0205 */
[----:B------:R-:W-:Y:S01]  /*ade0*/  ULDC.64 UR10, c[0x0][0xb98] ;  /* 0x0002e600000a7ab9 */ /* 0x000fe20000000a00 */
[----:B------:R-:W3:Y:S01]  /*adf0*/  @P0 LDC R7, c[0x0][0xbf0] ;  /* 0x0002fc00ff070b82 */ /* 0x000ee20000000800 */
[----:B------:R-:W-:Y:S02]  /*ae00*/  UIADD3 UR7, UR7, UR5, URZ ;  /* 0x0000000507077290 */ /* 0x000fe4000fffe03f */
[----:B------:R-:W-:Y:S02]  /*ae10*/  UIMAD UR5, UR9, UR10, URZ ;  /* 0x0000000a090572a4 */ /* 0x000fe4000f8e023f */
[----:B------:R-:W-:Y:S02]  /*ae20*/  UIMAD.WIDE.U32 UR6, UR12, UR10, UR6 ;  /* 0x0000000a0c0672a5 */ /* 0x000fe4000f8e0006 */
[----:B------:R-:W-:-:S03]  /*ae30*/  UIMAD UR5, UR12, UR11, UR5 ;  /* 0x0000000b0c0572a4 */ /* 0x000fc6000f8e0205 */
[----:B------:R-:W-:Y:S01]  /*ae40*/  ULDC.64 UR10, c[0x0][0xb88] ;  /* 0x0002e200000a7ab9 */ /* 0x000fe20000000a00 */
[----:B------:R-:W-:Y:S01]  /*ae50*/  ULDC.64 UR12, c[0x0][0x208] ;  /* 0x00008200000c7ab9 */ /* 0x000fe20000000a00 */
[----:B--2---:R-:W-:-:S05]  /*ae60*/  @P0 IMAD.HI.U32 R0, R4, R5, RZ ;  /* 0x0000000504000227 */ /* 0x004fca00078e00ff */
[----:B---3--:R-:W-:-:S05]  /*ae70*/  @P0 SHF.R.U32.HI R2, RZ, R7, R0 ;  /* 0x00000007ff020219 */ /* 0x008fca0000011600 */
[----:B------:R-:W-:-:S04]  /*ae80*/  IMAD.MOV R5, RZ, RZ, -R2 ;  /* 0x000000ffff057224 */ /* 0x000fc800078e0a02 */
[----:B------:R-:W-:Y:S01]  /*ae90*/  IMAD R5, R3, R5, R4 ;  /* 0x0000000503057224 */ /* 0x000fe200078e0204 */
[----:B------:R-:W-:Y:S01]  /*aea0*/  SHF.R.S32.HI R3, RZ, 0x1f, R2 ;  /* 0x0000001fff037819 */ /* 0x000fe20000011402 */
[----:B------:R-:W-:Y:S01]  /*aeb0*/  IMAD.U32 R4, RZ, RZ, UR5 ;  /* 0x00000005ff047e24 */ /* 0x000fe2000f8e00ff */
        /* <DEDUP_REMOVED lines=12> */
.L_x_2277:
[----:B------:R-:W-:Y:S05]  /*af80*/  BSYNC B1 ;  /* 0x0000000000017941 */ /* 0x000fea0003800000 */
.L_x_2276:
[----:B------:R-:W-:Y:S01]  /*af90*/  R2UR UR13, R23 ;  /* 0x00000000170d72ca */ /* 0x000fe200000e0000 */
[----:B------:R-:W-:Y:S01]  /*afa0*/  ULDC.64 UR10, c[0x0][0xae8] ;  /* 0x0002ba00000a7ab9 */ /* 0x000fe20000000a00 */
[----:B------:R-:W-:Y:S01]  /*afb0*/  R2UR UR12, R184 ;  /* 0x00000000b80c72ca */ /* 0x000fe200000e0000 */
[----:B------:R-:W-:Y:S01]  /*afc0*/  UIMAD UR5, UR8, UR10, URZ ;  /* 0x0000000a080572a4 */ /* 0x000fe2000f8e023f */
[----:B------:R-:W-:Y:S01]  /*afd0*/  VIADD R6, R6, UR60 ;  /* 0x0000003c06067c36 */ /* 0x000fe20008000000 */
[----:B------:R-:W-:Y:S03]  /*afe0*/  BSSY B1, `(.L_x_2278) ;  /* 0x0000035000017945 */ /* 0x000fe60003800000 */
[----:B0-----:R-:W-:-:S04]  /*aff0*/  @P1 IMAD.HI.U32 R0, R6, R9, RZ ;  /* 0x0000000906001227 */ /* 0x001fc800078e00ff */
[----:B--2---:R-:W-:Y:S01]  /*b000*/  IMAD.MOV.U32 R5, RZ, RZ, R6 ;  /* 0x000000ffff057224 */ /* 0x004fe200078e0006 */
[----:B------:R-:W-:Y:S01]  /*b010*/  UIMAD.WIDE.U32 UR6, UR13, UR10, URZ ;  /* 0x0000000a0d0672a5 */ /* 0x000fe2000f8e003f */
[----:B-1----:R-:W-:Y:S01]  /*b020*/  @P1 SHF.R.U32.HI R5, RZ, R11, R0 ;  /* 0x0000000bff051219 */ /* 0x002fe20000011600 */
[----:B------:R-:W-:-:S03]  /*b030*/  UIMAD UR5, UR13, UR11, UR5 ;  /* 0x0000000b0d0572a4 */ /* 0x000fc6000f8e0205 */
[----:B------:R-:W-:Y:S01]  /*b040*/  ULDC.64 UR10, c[0x0][0xaf0] ;  /* 0x0002bc00000a7ab9 */ /* 0x000fe20000000a00 */
[----:B------:R-:W-:Y:S01]  /*b050*/  UIADD3 UR7, UR7, UR5, URZ ;  /* 0x0000000507077290 */ /* 0x000fe2000fffe03f */
[--C-:B------:R-:W-:Y:S01]  /*b060*/  SHF.R.S32.HI R0, RZ, 0x1f, R5.reuse ;  /* 0x0000001fff007819 */ /* 0x100fe20000011405 */
[----:B------:R-:W-:Y:S01]  /*b070*/  UIMAD UR5, UR9, UR10, URZ ;  /* 0x0000000a090572a4 */ /* 0x000fe2000f8e023f */
[----:B------:R-:W-:Y:S01]  /*b080*/  IMAD.MOV R7, RZ, RZ, -R5 ;  /* 0x000000ffff077224 */ /* 0x000fe200078e0a05 */
[----:B------:R-:W-:Y:S02]  /*b090*/  UIMAD.WIDE.U32 UR6, UR12, UR10, UR6 ;  /* 0x0000000a0c0672a5 */ /* 0x000fe4000f8e0006 */
[----:B------:R-:W-:Y:S01]  /*b0a0*/  UIMAD UR5, UR12, UR11, UR5 ;  /* 0x0000000b0c0572a4 */ /* 0x000fe2000f8e0205 */
[----:B------:R-:W-:Y:S01]  /*b0b0*/  IMAD R7, R8, R7, R6 ;  /* 0x0000000708077224 */ /* 0x000fe200078e0206 */
[----:B------:R-:W-:Y:S01]  /*b0c0*/  ULDC.64 UR8, c[0x0][0xae0] ;  /* 0x0002b80000087ab9 */ /* 0x000fe20000000a00 */
[----:B------:R-:W-:Y:S01]  /*b0d0*/  VIADD R6, R185, UR60 ;  /* 0x0000003cb9067c36 */ /* 0x000fe20008000000 */
[----:B------:R-:W-:Y:S01]  /*b0e0*/  UIADD3 UR5, UR7, UR5, URZ ;  /* 0x0000000507057290 */ /* 0x000fe2000fffe03f */
[----:B------:R-:W-:-:S02]  /*b0f0*/  IMAD R0, R0, UR8, RZ ;  /* 0x0000000800007c24 */ /* 0x000fc4000f8e02ff */
[----:B------:R-:W-:Y:S02]  /*b100*/  IMAD.U32 R3, RZ, RZ, UR7 ;  /* 0x00000007ff037e24 */ /* 0x000fe4000f8e00ff */
[----:B------:R-:W-:Y:S01]  /*b110*/  IMAD.U32 R2, RZ, RZ, UR6 ;  /* 0x00000006ff027e24 */ /* 0x000fe2000f8e00ff */
[----:B------:R-:W-:Y:S01]  /*b120*/  ULDC.64 UR6, c[0x0][0xad8] ;  /* 0x0002b60000067ab9 */ /* 0x000fe20000000a00 */
[----:B------:R-:W-:Y:S01]  /*b130*/  IMAD.U32 R3, RZ, RZ, UR5 ;  /* 0x00000005ff037e24 */ /* 0x000fe2000f8e00ff */
[----:B------:R-:W-:Y:S01]  /*b140*/  ULDC UR5, c[0x0][0xa88] ;  /* 0x0002a20000057ab9 */ /* 0x000fe20000000800 */
[C---:B------:R-:W-:Y:S01]  /*b150*/  IMAD R9, R5.reuse, UR9, R0 ;  /* 0x0000000905097c24 */ /* 0x040fe2000f8e0200 */
[----:B------:R-:W-:Y:S01]  /*b160*/  SHF.R.S32.HI R0, RZ, 0x1f, R7 ;  /* 0x0000001fff007819 */ /* 0x000fe20000011407 */
[----:B------:R-:W-:-:S04]  /*b170*/  IMAD.WIDE.U32 R2, R5, UR8, R2 ;  /* 0x0000000805027c25 */ /* 0x000fc8000f8e0002 */
[----:B------:R-:W-:Y:S02]  /*b180*/  IMAD.IADD R3, R3, 0x1, R9 ;  /* 0x0000000103037824 */ /* 0x000fe400078e0209 */
[----:B------:R-:W-:Y:S02]  /*b190*/  IMAD R4, R0, UR6, RZ ;  /* 0x0000000600047c24 */ /* 0x000fe4000f8e02ff */
[----:B------:R-:W-:Y:S02]  /*b1a0*/  IMAD R9, R8, UR5, RZ ;  /* 0x0000000508097c24 */ /* 0x000fe4000f8e02ff */
        /* <DEDUP_REMOVED lines=24> */
.L_x_2279:
[----:B------:R-:W-:Y:S05]  /*b330*/  BSYNC B1 ;  /* 0x0000000000017941 */ /* 0x000fea0003800000 */
.L_x_2278:
        /* <DEDUP_REMOVED lines=14> */
.L_x_2281:
[----:B------:R-:W-:Y:S05]  /*b420*/  BSYNC B1 ;  /* 0x0000000000017941 */ /* 0x000fea0003800000 */
.L_x_2280:
        /* <DEDUP_REMOVED lines=14> */
.L_x_2283:
[----:B------:R-:W-:Y:S05]  /*b510*/  BSYNC B1 ;  /* 0x0000000000017941 */ /* 0x000fea0003800000 */
.L_x_2282:
        /* <DEDUP_REMOVED lines=15> */
.L_x_2275:
[----:B------:R-:W-:Y:S05]  /*b610*/  BSYNC B0 ;  /* 0x0000000000007941 */ /* 0x000fea0003800000 */
.L_x_2267:
[----:B------:R-:W-:Y:S02]  /*b620*/  ULDC UR5, c[0x0][0xc38] ;  /* 0x00030e0000057ab9 */ /* 0x000fe40000000800 */
[----:B------:R-:W-:-:S06]  /*b630*/  UISETP.GE.AND UP0, UPT, UR4, UR5, UPT ;  /* 0x000000050400728c */ /* 0x000fcc000bf06270 */
[----:B------:R-:W-:-:S13]  /*b640*/  PLOP3.LUT P0, PT, PT, PT, UP0, 0x80, 0x0 ;  /* 0x000000000000781c */ /* 0x000fda0003f0f008 */
[----:B------:R-:W-:Y:S05]  /*b650*/  @!P0 BRA `(.L_x_2284) ;  /* 0xffffff5400d88947 */ /* 0x000fea000383ffff */
[----:B------:R-:W-:Y:S05]  /*b660*/  EXIT ;  /* 0x000000000000794d */ /* 0x000fea0003800000 */
.L_x_2232:
[----:B------:R-:W-:-:S08]  /*b670*/  NOP ;  /* 0x0000000000007918 */ /* 0x000fd00000000000 */
[----:B0-----:R-:W0:-:S00]  /*b680*/  USETMAXREG.DEALLOC.CTAPOOL 0x18 ;  /* 0x00000018000079c8 */ /* 0x001e0000080e0500 */
[----:B0-----:R-:W-:-:S06]  /*b690*/  LOP3.LUT R0, R0, 0x3, RZ, 0xc0, !PT ;  /* 0x0000000300007812 */ /* 0x001fcc00078ec0ff */
[----:B------:R-:W0:Y:S01]  /*b6a0*/  S2UR UR6, SR_CTAID.X ;  /* 0x00000000000679c3 */ /* 0x000e220000002500 */
[----:B------:R-:W-:Y:S01]  /*b6b0*/  IMAD.MOV.U32 R18, RZ, RZ, RZ ;  /* 0x000000ffff127224 */ /* 0x000fe200078e00ff */
[----:B------:R-:W1:Y:S02]  /*b6c0*/  SHFL.IDX PT, R0, R0, RZ, 0x1f ;  /* 0x00001fff00007589 */ /* 0x000e6400000e0000 */
[----:B-1----:R-:W-:-:S04]  /*b6d0*/  ISETP.NE.AND P0, PT, R0, RZ, PT ;  /* 0x000000ff0000720c */ /* 0x002fc80003f05270 */
[----:B------:R-:W0:Y:S01]  /*b6e0*/  LDC R0, c[0x0][0xc38] ;  /* 0x00030e00ff007b82 */ /* 0x000e220000000800 */
[----:B------:R-:W-:-:S05]  /*b6f0*/  P2R R2, PR, RZ, 0x1 ;  /* 0x00000001ff027803 */ /* 0x000fca0000000000 */
[----:B------:R1:W-:Y:S03]  /*b700*/  STL [R1+0x20], R2 ;  /* 0x0000200201007387 */ /* 0x0003e60000100800 */
[----:B------:R-:W-:Y:S06]  /*b710*/  @P0 BAR.ARV 0x4, 0x180 ;  /* 0x0106000000000b1d */ /* 0x000fec0000002000 */
[----:B------:R1:W-:Y:S01]  /*b720*/  STL [R1+0x1c], RZ ;  /* 0x00001cff01007387 */ /* 0x0003e20000100800 */
[----:B0-----:R-:W-:Y:S01]  /*b730*/  ISETP.LE.AND P0, PT, R0, UR6, PT ;  /* 0x0000000600007c0c */ /* 0x001fe2000bf03270 */
[----:B------:R-:W-:-:S05]  /*b740*/  IMAD.MOV.U32 R0, RZ, RZ, 0x1 ;  /* 0x00000001ff007424 */ /* 0x000fca00078e00ff */
[----:B------:R1:W-:Y:S07]  /*b750*/  STL [R1+0x4], R0 ;  /* 0x0000040001007387 */ /* 0x0003ee0000100800 */
[----:B------:R-:W-:Y:S05]  /*b760*/  @P0 BRA `(.L_x_2285) ;  /* 0x0000004400600947 */ /* 0x000fea0003800000 */
[----:B------:R-:W0:Y:S01]  /*b770*/  S2R R6, SR_TID.X ;  /* 0x0000000000067919 */ /* 0x000e220000002100 */
[----:B------:R-:W2:Y:S01]  /*b780*/  S2UR UR5, SR_CgaCtaId ;  /* 0x00000000000579c3 */ /* 0x000ea20000008800 */
[----:B------:R-:W-:Y:S01]  /*b790*/  UMOV UR4, 0x400 ;  /* 0x0000040000047882 */ /* 0x000fe20000000000 */
[----:B------:R-:W-:Y:S01]  /*b7a0*/  IMAD.MOV.U32 R18, RZ, RZ, RZ ;  /* 0x000000ffff127224 */ /* 0x000fe200078e00ff */
[----:B------:R-:W-:Y:S01]  /*b7b0*/  ULDC UR43, c[0x0][0xc] ;  /* 0x00000300002b7ab9 */ /* 0x000fe20000000800 */
[----:B------:R-:W-:Y:S01]  /*b7c0*/  ULDC.64 UR38, c[0x0][0x198] ;  /* 0x0000660000267ab9 */ /* 0x000fe20000000a00 */
[----:B--2---:R-:W-:-:S06]  /*b7d0*/  ULEA UR4, UR5, UR4, 0x18 ;  /* 0x0000000405047291 */ /* 0x004fcc000f8ec03f */
[----:B------:R-:W-:Y:S01]  /*b7e0*/  IMAD.U32 R17, RZ, RZ, UR4 ;  /* 0x00000004ff117e24 */ /* 0x000fe2000f8e00ff */
[C---:B0-----:R-:W-:Y:S01]  /*b7f0*/  LOP3.LUT R5, R6.reuse, 0x7f, RZ, 0xc0, !PT ;  /* 0x0000007f06057812 */ /* 0x041fe200078ec0ff */
[----:B-1----:R-:W-:-:S05]  /*b800*/  IMAD.SHL.U32 R0, R6, 0x8, RZ ;  /* 0x0000000806007824 */ /* 0x002fca00078e00ff */
        /* <DEDUP_REMOVED lines=13> */
[----:B------:R0:W-:Y:S04]  /*b8e0*/  STL [R1+0x4], R2 ;  /* 0x0000040201007387 */ /* 0x0001e80000100800 */
[----:B------:R1:W-:Y:S01]  /*b8f0*/  STL [R1+0x1c], RZ ;  /* 0x00001cff01007387 */ /* 0x0003e20000100800 */
[----:B0-----:R-:W-:-:S02]  /*b900*/  LOP3.LUT R2, R0, 0x40, RZ, 0xfc, !PT ;  /* 0x0000004000027812 */ /* 0x001fc400078efcff */
[----:B-1----:R-:W-:-:S07]  /*b910*/  LOP3.LUT R0, R0, 0x80, RZ, 0xfc, !PT ;  /* 0x0000008000007812 */ /* 0x002fce00078efcff */
.L_x_2375:
        /* <DEDUP_REMOVED lines=23> */
.L_x_2286:
[----:B------:R-:W-:Y:S01]  /*ba90*/  ULDC UR8, c[0x0][0xc54] ;  /* 0x0003150000087ab9 */ /* 0x000fe20000000800 */
[----:B------:R-:W-:Y:S01]  /*baa0*/  UMOV UR7, UR9 ;  /* 0x0000000900077c82 */ /* 0x000fe20008000000 */
[----:B------:R-:W-:-:S11]  /*bab0*/  UISETP.NE.AND UP0, UPT, UR8, 0x1, UPT ;  /* 0x000000010800788c */ /* 0x000fd6000bf05270 */
[----:B------:R-:W-:Y:S02]  /*bac0*/  @UP0 ULDC.64 UR10, c[0x0][0xc58] ;  /* 0x00031600000a0ab9 */ /* 0x000fe40000000a00 */
[----:B------:R-:W-:-:S04]  /*bad0*/  UIMAD.WIDE.U32 UR4, UR9, UR10, URZ ;  /* 0x0000000a090472a5 */ /* 0x000fc8000f8e003f */
[----:B------:R-:W-:-:S04]  /*bae0*/  @UP0 USHF.R.U32.HI UR7, URZ, UR11, UR5 ;  /* 0x0000000b3f070299 */ /* 0x000fc80008011605 */
[----:B------:R-:W-:-:S12]  /*baf0*/  UIMAD UR8, UR7, UR8, URZ ;  /* 0x00000008070872a4 */ /* 0x000fd8000f8e023f */
.L_x_2287:
[----:B------:R-:W-:Y:S01]  /*bb00*/  ULOP3.LUT UR42, URZ, UR7, URZ, 0x33, !UPT ;  /* 0x000000073f2a7292 */ /* 0x000fe2000f8e333f */
[----:B------:R-:W-:Y:S01]  /*bb10*/  BSSY B7, `(.L_x_2288) ;  /* 0x0000400000077945 */ /* 0x000fe20003800000 */
[----:B------:R-:W-:Y:S01]  /*bb20*/  ULDC UR5, c[0x0][0x448] ;  /* 0x0001120000057ab9 */ /* 0x000fe20000000800 */
[----:B------:R-:W-:Y:S01]  /*bb30*/  ULDC UR4, c[0x0][0xc3c] ;  /* 0x00030f0000047ab9 */ /* 0x000fe20000000800 */
[----:B------:R-:W-:Y:S02]  /*bb40*/  UISETP.NE.AND UP1, UPT, UR5, 0x1, UPT ;  /* 0x000000010500788c */ /* 0x000fe4000bf25270 */
[----:B------:R-:W-:Y:S01]  /*bb50*/  UIADD3 UR42, UR42, UR4, URZ ;  /* 0x000000042a2a7290 */ /* 0x000fe2000fffe03f */
[----:B------:R-:W-:Y:S01]  /*bb60*/  ULDC.64 UR10, c[0x0][0x418] ;  /* 0x00010600000a7ab9 */ /* 0x000fe20000000a00 */
[----:B------:R-:W-:Y:S01]  /*bb70*/  ULDC UR5, c[0x0][0x288] ;  /* 0x0000a20000057ab9 */ /* 0x000fe20000000800 */
[----:B------:R-:W-:Y:S02]  /*bb80*/  UISETP.NE.U32.AND UP0, UPT, UR10, URZ, UPT ;  /* 0x0000003f0a00728c */ /* 0x000fe4000bf05070 */
[----:B------:R-:W-:-:S02]  /*bb90*/  USHF.L.U32 UR7, UR42, 0x7, URZ ;  /* 0x000000072a077899 */ /* 0x000fc4000800063f */
[----:B------:R-:W-:Y:S02]  /*bba0*/  UISETP.NE.AND.EX UP0, UPT, UR11, URZ, UPT, UP0 ;  /* 0x0000003f0b00728c */ /* 0x000fe4000bf05300 */
[----:B------:R-:W-:Y:S01]  /*bbb0*/  UIADD3 UR7, UR7, 0x7f, URZ ;  /* 0x0000007f07077890 */ /* 0x000fe2000fffe03f */
[----:B------:R-:W-:Y:S01]  /*bbc0*/  ULDC UR4, c[0x0][0x424] ;  /* 0x0001090000047ab9 */ /* 0x000fe20000000800 */
[----:B------:R-:W-:Y:S02]  /*bbd0*/  UIADD3 UR13, -UR5, 0x80, URZ ;  /* 0x00000080050d7890 */ /* 0x000fe4000fffe13f */
[----:B------:R-:W-:Y:S01]  /*bbe0*/  USEL UR11, UR4, 0x1, UP0 ;  /* 0x00000001040b7887 */ /* 0x000fe20008000000 */
[----:B------:R-:W-:Y:S01]  /*bbf0*/  @UP1 ULDC UR5, c[0x0][0x44c] ;  /* 0x0001130000051ab9 */ /* 0x000fe20000000800 */
[----:B------:R-:W-:Y:S01]  /*bc00*/  ULDC UR12, c[0x0][0x2f0] ;  /* 0x0000bc00000c7ab9 */ /* 0x000fe20000000800 */
[----:B------:R-:W-:Y:S01]  /*bc10*/  UIMAD.WIDE.U32 UR4, UR7, UR5, URZ ;  /* 0x00000005070472a5 */ /* 0x000fe2000f8e003f */
[----:B------:R-:W-:Y:S01]  /*bc20*/  @UP1 ULDC UR14, c[0x0][0x450] ;  /* 0x00011400000e1ab9 */ /* 0x000fe20000000800 */
[----:B------:R-:W-:-:S02]  /*bc30*/  UIMAD UR13, UR11, UR12, UR13 ;  /* 0x0000000c0b0d72a4 */ /* 0x000fc4000f8e020d */
[----:B------:R-:W-:Y:S02]  /*bc40*/  @UP1 USHF.R.U32.HI UR7, URZ, UR14, UR5 ;  /* 0x0000000e3f071299 */ /* 0x000fe40008011605 */
[----:B------:R-:W-:Y:S02]  /*bc50*/  UIMAD UR11, UR11, UR12, 0x7f ;  /* 0x0000007f0b0b74a4 */ /* 0x000fe4000f8e020c */
[----:B------:R-:W-:Y:S02]  /*bc60*/  UIADD3 UR7, UR13, UR7, URZ ;  /* 0x000000070d077290 */ /* 0x000fe4000fffe03f */
[----:B------:R-:W-:Y:S02]  /*bc70*/  UIADD3 UR8, UR9, -UR8, URZ ;  /* 0x8000000809087290 */ /* 0x000fe4000fffe03f */
[----:B------:R-:W-:Y:S02]  /*bc80*/  USHF.R.S32.HI UR9, URZ, 0x1f, UR11 ;  /* 0x0000001f3f097899 */ /* 0x000fe4000801140b */
[----:B------:R-:W-:-:S02]  /*bc90*/  USHF.R.S32.HI UR4, URZ, 0x1f, UR7 ;  /* 0x0000001f3f047899 */ /* 0x000fc40008011407 */
[----:B------:R-:W-:Y:S02]  /*bca0*/  ULEA.HI UR9, UR9, UR11, URZ, 0x7 ;  /* 0x0000000b09097291 */ /* 0x000fe4000f8f383f */
[----:B------:R-:W-:Y:S01]  /*bcb0*/  ULEA.HI UR7, UR4, UR7, URZ, 0x7 ;  /* 0x0000000704077291 */ /* 0x000fe2000f8f383f */
[----:B------:R-:W-:Y:S01]  /*bcc0*/  ULDC UR10, c[0x0][0xc48] ;  /* 0x00031200000a7ab9 */ /* 0x000fe20000000800 */
[----:B------:R-:W-:Y:S02]  /*bcd0*/  USHF.R.S32.HI UR9, URZ, 0x7, UR9 ;  /* 0x000000073f097899 */ /* 0x000fe40008011409 */
[----:B------:R-:W-:Y:S02]  /*bce0*/  USHF.R.S32.HI UR7, URZ, 0x7, UR7 ;  /* 0x000000073f077899 */ /* 0x000fe40008011407 */
[----:B------:R-:W-:Y:S02]  /*bcf0*/  UISETP.NE.AND UP0, UPT, UR10, 0x1, UPT ;  /* 0x000000010a00788c */ /* 0x000fe4000bf05270 */
[----:B------:R-:W-:Y:S01]  /*bd00*/  UISETP.LT.AND UP1, UPT, UR9, UR7, UPT ;  /* 0x000000070900728c */ /* 0x000fe2000bf21270 */
[----:B------:R-:W-:-:S03]  /*bd10*/  ULDC UR5, c[0x0][0xc54] ;  /* 0x0003150000057ab9 */ /* 0x000fc60000000800 */
[----:B------:R-:W-:Y:S02]  /*bd20*/  USEL UR41, UR9, UR7, UP1 ;  /* 0x0000000709297287 */ /* 0x000fe40008800000 */
[----:B------:R-:W-:-:S03]  /*bd30*/  UIMAD UR8, UR6, UR5, UR8 ;  /* 0x00000005060872a4 */ /* 0x000fc6000f8e0208 */
[----:B------:R-:W-:Y:S01]  /*bd40*/  @UP0 ULDC UR5, c[0x0][0xc4c] ;  /* 0x0003130000050ab9 */ /* 0x000fe20000000800 */
[----:B------:R-:W-:Y:S01]  /*bd50*/  ISETP.LT.AND P0, PT, RZ, UR41, PT ;  /* 0x00000029ff007c0c */ /* 0x000fe2000bf01270 */
[----:B------:R-:W-:Y:S01]  /*bd60*/  UIMAD.WIDE.U32 UR4, UR8, UR5, URZ ;  /* 0x00000005080472a5 */ /* 0x000fe2000f8e003f */
[----:B------:R-:W-:Y:S01]  /*bd70*/  @UP0 ULDC UR6, c[0x0][0xc50] ;  /* 0x0003140000060ab9 */ /* 0x000fe20000000800 */
[----:B------:R-:W-:Y:S02]  /*bd80*/  UMOV UR40, UR8 ;  /* 0x0000000800287c82 */ /* 0x000fe40008000000 */
[----:B------:R-:W-:-:S04]  /*bd90*/  @UP0 USHF.R.U32.HI UR40, URZ, UR6, UR5 ;  /* 0x000000063f280299 */ /* 0x000fc80008011605 */
[----:B------:R-:W-:-:S04]  /*bda0*/  UIADD3 UR36, -UR40, URZ, URZ ;  /* 0x0000003f28247290 */ /* 0x000fc8000fffe13f */
[----:B------:R-:W-:Y:S01]  /*bdb0*/  UIMAD UR36, UR10, UR36, UR8 ;  /* 0x000000240a2472a4 */ /* 0x000fe2000f8e0208 */
[----:B------:R-:W-:Y:S11]  /*bdc0*/  @P0 BRA `(.L_x_2289) ;  /* 0x00000000004c0947 */ /* 0x000ff60003800000 */
        /* <DEDUP_REMOVED lines=19> */
.L_x_2289:
        /* <DEDUP_REMOVED lines=20> */
.L_x_2292:
[----:B------:R-:W-:Y:S05]  /*c040*/  BSYNC B6 ;  /* 0x0000000000067941 */ /* 0x000fea0003800000 */
.L_x_2291:
        /* <DEDUP_REMOVED lines=20> */
.L_x_2295:
        /* <DEDUP_REMOVED lines=15> */
.L_x_2294:
[----:B------:R-:W-:Y:S05]  /*c280*/  BSYNC B6 ;  /* 0x0000000000067941 */ /* 0x000fea0003800000 */
.L_x_2293:
[----:B------:R-:W-:Y:S01]  /*c290*/  ULDC.64 UR4, c[0x0][0x9f8] ;  /* 0x00027e0000047ab9 */ /* 0x000fe20000000a00 */
[----:B------:R-:W-:Y:S01]  /*c2a0*/  IMAD.U32 R7, RZ, RZ, UR40 ;  /* 0x00000028ff077e24 */ /* 0x000fe2000f8e00ff */
[----:B------:R-:W-:Y:S01]  /*c2b0*/  UISETP.NE.U32.AND UP0, UPT, UR4, URZ, UPT ;  /* 0x0000003f0400728c */ /* 0x000fe2000bf05070 */
[----:B------:R-:W-:-:S03]  /*c2c0*/  ULDC.64 UR6, c[0x0][0x208] ;  /* 0x0000820000067ab9 */ /* 0x000fc60000000a00 */
[----:B------:R-:W-:-:S06]  /*c2d0*/  UISETP.NE.AND.EX UP0, UPT, UR5, URZ, UPT, UP0 ;  /* 0x0000003f0500728c */ /* 0x000fcc000bf05300 */
[----:B------:R-:W-:-:S05]  /*c2e0*/  PLOP3.LUT P0, PT, PT, PT, UP0, 0x80, 0x0 ;  /* 0x000000000000781c */ /* 0x000fca0003f0f008 */
[----:B------:R-:W-:Y:S02]  /*c2f0*/  @UP0 ULDC.64 UR4, c[0x0][0x9f8] ;  /* 0x00027e0000040ab9 */ /* 0x000fe40000000a00 */
[----:B------:R-:W-:-:S06]  /*c300*/  @UP0 UIMAD.WIDE UR4, UR40, 0x4, UR4 ;  /* 0x00000004280408a5 */ /* 0x000fcc000f8e0204 */
[----:B------:R-:W-:Y:S02]  /*c310*/  IMAD.U32 R2, RZ, RZ, UR4 ;  /* 0x00000004ff027e24 */ /* 0x000fe4000f8e00ff */
[----:B------:R-:W-:-:S05]  /*c320*/  IMAD.U32 R3, RZ, RZ, UR5 ;  /* 0x00000005ff037e24 */ /* 0x000fca000f8e00ff */
[----:B------:R0:W2:Y:S01]  /*c330*/  @P0 LDG.E R7, desc[UR6][R2.64] ;  /* 0x0000000602070981 */ /* 0x0000a2000c1e1900 */
        /* <DEDUP_REMOVED lines=9> */
[----:B------:R-:W-:Y:S02]  /*c3d0*/  P2R R4, PR, RZ, 0x2 ;  /* 0x00000002ff047803 */ /* 0x000fe40000000000 */
[----:B--2---:R-:W-:Y:S01]  /*c3e0*/  SHF.R.S32.HI R8, RZ, 0x1f, R7 ;  /* 0x0000001fff087819 */ /* 0x004fe20000011407 */
[----:B------:R0:W-:Y:S01]  /*c3f0*/  STL [R1], R7 ;  /* 0x0000000701007387 */ /* 0x0001e20000100800 */
[----:B------:R-:W-:-:S03]  /*c400*/  SEL R16, R7, RZ, !P1 ;  /* 0x000000ff07107207 */ /* 0x000fc60004800000 */
[----:B------:R0:W-:Y:S04]  /*c410*/  STL [R1+0x10], R4 ;  /* 0x0000100401007387 */ /* 0x0001e80000100800 */
[----:B------:R0:W-:Y:S01]  /*c420*/  STL [R1+0x8], R8 ;  /* 0x0000080801007387 */ /* 0x0001e20000100800 */
[----:B------:R-:W-:Y:S05]  /*c430*/  BRA.DIV UR4, `(.L_x_2296) ;  /* 0x0000003e04c47947 */ /* 0x000fea000b800000 */
[----:B------:R1:W2:Y:S02]  /*c440*/  SHFL.IDX PT, R14, R0, RZ, 0x1f ;  /* 0x00001fff000e7589 */ /* 0x0002a400000e0000 */
.L_x_2390:
[----:B------:R-:W-:Y:S02]  /*c450*/  PLOP3.LUT P2, PT, PT, PT, PT, 0x8, 0x0 ;  /* 0x000000000000781c */ /* 0x000fe40003f4e170 */
[----:B--2---:R-:W-:Y:S02]  /*c460*/  ISETP.NE.AND P0, PT, R14, RZ, PT ;  /* 0x000000ff0e00720c */ /* 0x004fe40003f05270 */
[----:B-1----:R-:W-:-:S05]  /*c470*/  P2R R0, PR, RZ, 0x4 ;  /* 0x00000004ff007803 */ /* 0x002fca0000000000 */
[----:B------:R1:W-:Y:S06]  /*c480*/  STL [R1+0xc], R0 ;  /* 0x00000c0001007387 */ /* 0x0003ec0000100800 */
[----:B------:R-:W-:Y:S05]  /*c490*/  @P0 BRA `(.L_x_2297) ;  /* 0x0000000400200947 */ /* 0x000fea0003800000 */
[----:B------:R-:W-:-:S03]  /*c4a0*/  UMOV UR4, 0xffffffff ;  /* 0xffffffff00047882 */ /* 0x000fc60000000000 */
[----:B------:R-:W-:Y:S05]  /*c4b0*/  BRA.DIV UR4, `(.L_x_2298) ;  /* 0x0000003e04c47947 */ /* 0x000fea000b800000 */
[----:B------:R-:W-:-:S13]  /*c4c0*/  ELECT P6, URZ, PT ;  /* 0x00000000003f782f */ /* 0x000fda00038c0000 */
.L_x_2393:
[----:B------:R-:W-:Y:S05]  /*c4d0*/  @!P6 BRA `(.L_x_2297) ;  /* 0x000000040010e947 */ /* 0x000fea0003800000 */
[----:B------:R-:W-:Y:S01]  /*c4e0*/  IMAD.MOV.U32 R16, RZ, RZ, R7 ;  /* 0x000000ffff107224 */ /* 0x000fe200078e0007 */
[----:B------:R-:W-:Y:S06]  /*c4f0*/  @!P1 BRA `(.L_x_2299) ;  /* 0x0000000000489947 */ /* 0x000fec0003800000 */
[----:B------:R-:W2:Y:S01]  /*c500*/  LDC R6, c[0x0][0x43c] ;  /* 0x00010f00ff067b82 */ /* 0x000ea20000000800 */
[----:B------:R-:W-:Y:S01]  /*c510*/  ULDC.64 UR4, c[0x0][0x428] ;  /* 0x00010a0000047ab9 */ /* 0x000fe20000000a00 */
[----:B------:R-:W-:Y:S01]  /*c520*/  ULDC.64 UR6, c[0x0][0x208] ;  /* 0x0000820000067ab9 */ /* 0x000fe20000000a00 */
[----:B--2---:R-:W-:-:S13]  /*c530*/  ISETP.NE.AND P0, PT, R6, 0x1, PT ;  /* 0x000000010600780c */ /* 0x004fda0003f05270 */
[----:B0-----:R-:W1:Y:S02]  /*c540*/  @P0 LDC.64 R4, c[0x0][0x440] ;  /* 0x00011000ff040b82 */ /* 0x001e640000000a00 */
[----:B-1----:R-:W-:-:S04]  /*c550*/  @P0 IMAD.HI.U32 R0, R19, R4, RZ ;  /* 0x0000000413000227 */ /* 0x002fc800078e00ff */
        /* <DEDUP_REMOVED lines=12> */
.L_x_2299:
[----:B--2---:R-:W2:Y:S01]  /*c620*/  LDL R2, [R1+0x4] ;  /* 0x0000040001027983 */ /* 0x004ea20000100800 */
[----:B-1----:R-:W-:Y:S01]  /*c630*/  IMAD R0, R18, 0x8, R17 ;  /* 0x0000000812007824 */ /* 0x002fe200078e0211 */
[----:B--2---:R-:W-:-:S04]  /*c640*/  SHF.L.U32 R2, R2, 0x1f, RZ ;  /* 0x0000001f02027819 */ /* 0x004fc800000006ff */
[----:B------:R-:W1:Y:S02]  /*c650*/  SYNCS.PHASECHK.TRANS64.TRYWAIT P0, [R0+URZ+0x34840], R2 ;  /* 0x03484002000075a7 */ /* 0x000e64000800017f */
[----:B-1----:R-:W-:Y:S05]  /*c660*/  @!P0 BRA `(.L_x_2300) ;  /* 0x0000003c00788947 */ /* 0x002fea0003800000 */
.L_x_2394:
        /* <DEDUP_REMOVED lines=11> */
.L_x_2301:
[----:B------:R-:W-:Y:S01]  /*c720*/  R2UR UR33, R0 ;  /* 0x00000000002172ca */ /* 0x000fe200000e0000 */
[----:B-1----:R-:W-:Y:S01]  /*c730*/  IMAD R0, R18, 0xc000, R17 ;  /* 0x0000c00012007824 */ /* 0x002fe200078e0211 */
[----:B------:R-:W-:Y:S01]  /*c740*/  R2UR UR35, R19 ;  /* 0x00000000132372ca */ /* 0x000fe200000e0000 */
[----:B------:R-:W-:Y:S01]  /*c750*/  UIADD3 UR4, UP0, UR38, 0x370, URZ ;  /* 0x0000037026047890 */ /* 0x000fe2000ff1e03f */
[----:B-----5:R-:W-:Y:S01]  /*c760*/  R2UR UR37, R16 ;  /* 0x00000000102572ca */ /* 0x020fe200000e0000 */
[----:B------:R-:W-:Y:S01]  /*c770*/  UMOV UR6, 0x0 ;  /* 0x0000000000067882 */ /* 0x000fe20000000000 */
[----:B------:R-:W-:Y:S01]  /*c780*/  R2UR UR8, R0 ;  /* 0x00000000000872ca */ /* 0x000fe200000e0000 */
[----:B------:R-:W-:Y:S01]  /*c790*/  UIADD3.X UR5, URZ, UR39, URZ, UP0, !UPT ;  /* 0x000000273f057290 */ /* 0x000fe200087fe43f */
[----:B------:R-:W-:Y:S01]  /*c7a0*/  PLOP3.LUT P0, PT, PT, PT, PT, 0x80, 0x0 ;  /* 0x000000000000781c */ /* 0x000fe20003f0f070 */
[----:B------:R-:W-:Y:S01]  /*c7b0*/  UMOV UR7, 0x14f00000 ;  /* 0x14f0000000077882 */ /* 0x000fe20000000000 */
[----:B------:R-:W-:Y:S01]  /*c7c0*/  UMOV UR34, URZ ;  /* 0x0000003f00227c82 */ /* 0x000fe20008000000 */
[----:B------:R-:W-:Y:S01]  /*c7d0*/  UMOV UR18, 0x40 ;  /* 0x0000004000127882 */ /* 0x000fe20000000000 */
[----:B------:R-:W-:Y:S01]  /*c7e0*/  P2R R0, PR, RZ, 0x1 ;  /* 0x00000001ff007803 */ /* 0x000fe20000000000 */
[----:B------:R-:W-:-:S02]  /*c7f0*/  UIADD3 UR33, UR33, 0x34830, URZ ;  /* 0x0003483021217890 */ /* 0x000fc4000fffe03f */
[----:B------:R-:W-:Y:S01]  /*c800*/  USHF.L.U32 UR35, UR35, 0x7, URZ ;  /* 0x0000000723237899 */ /* 0x000fe2000800063f */
[----:B------:R-:W-:Y:S01]  /*c810*/  UMOV UR20, UR36 ;  /* 0x0000002400147c82 */ /* 0x000fe20008000000 */
[----:B------:R-:W-:Y:S02]  /*c820*/  UMOV UR21, UR37 ;  /* 0x0000002500157c82 */ /* 0x000fe40008000000 */
[----:B------:R-:W-:Y:S01]  /*c830*/  UIADD3 UR32, UR8, 0x1c400, URZ ;  /* 0x0001c40008207890 */ /* 0x000fe2000fffe03f */
[----:B------:R2:W-:Y:S01]  /*c840*/  STL [R1+0xc], R0 ;  /* 0x00000c0001007387 */ /* 0x0005e20000100800 */
[----:B------:R-:W-:Y:S02]  /*c850*/  UIADD3 UR16, UR8, 0x20400, URZ ;  /* 0x0002040008107890 */ /* 0x000fe4000fffe03f */
[----:B------:R-:W-:Y:S01]  /*c860*/  UIADD3 UR8, UR8, 0x24400, URZ ;  /* 0x0002440008087890 */ /* 0x000fe2000fffe03f */
[----:B------:R-:W-:Y:S01]  /*c870*/  UMOV UR17, UR33 ;  /* 0x0000002100117c82 */ /* 0x000fe20008000000 */
[----:B------:R-:W-:Y:S01]  /*c880*/  UMOV UR19, UR35 ;  /* 0x0000002300137c82 */ /* 0x000fe20008000000 */
[----:B------:R-:W-:Y:S01]  /*c890*/  UMOV UR10, 0x80 ;  /* 0x00000080000a7882 */ /* 0x000fe20000000000 */
[----:B------:R-:W-:Y:S01]  /*c8a0*/  UMOV UR12, UR36 ;  /* 0x00000024000c7c82 */ /* 0x000fe20008000000 */
[----:B------:R-:W-:Y:S01]  /*c8b0*/  UMOV UR13, UR37 ;  /* 0x00000025000d7c82 */ /* 0x000fe20008000000 */
[----:B------:R-:W-:Y:S01]  /*c8c0*/  UMOV UR9, UR33 ;  /* 0x0000002100097c82 */ /* 0x000fe20008000000 */
[----:B------:R-:W-:Y:S01]  /*c8d0*/  UMOV UR11, UR35 ;  /* 0x00000023000b7c82 */ /* 0x000fe20008000000 */
[----:B------:R2:W-:Y:S01]  /*c8e0*/  UTMALDG.4D [UR32], [UR4], desc[UR6] ;  /* 0x00000620040075b4 */ /* 0x0005e20008019000 */
[----:B------:R2:W-:Y:S01]  /*c8f0*/  UTMALDG.4D [UR16], [UR4], desc[UR6] ;  /* 0x00000610040075b4 */ /* 0x0005e20008019000 */
[----:B------:R2:W-:Y:S02]  /*c900*/  UTMALDG.4D [UR8], [UR4], desc[UR6] ;  /* 0x00000608040075b4 */ /* 0x0005e40008019000 */
[----:B--2---:R-:W-:Y:S01]  /*c910*/  NOP ;  /* 0x0000000000007918 */ /* 0x004fe20000000000 */
.L_x_2297:
[----:B-1----:R-:W-:Y:S01]  /*c920*/  VIADD R0, R17, 0x10400 ;  /* 0x0001040011007836 */ /* 0x002fe20000000000 */
[----:B------:R-:W-:Y:S05]  /*c930*/  WARPSYNC.ALL ;  /* 0x0000000000007948 */ /* 0x000fea0003800000 */
[----:B------:R-:W-:Y:S01]  /*c940*/  BAR.SYNC.DEFER_BLOCKING 0x8, 0x180 ;  /* 0x0206000000007b1d */ /* 0x000fe20000010000 */
[----:B------:R-:W-:-:S05]  /*c950*/  LOP3.LUT P0, RZ, R0, 0x3ff, RZ, 0xc0, !PT ;  /* 0x000003ff00ff7812 */ /* 0x000fca000780c0ff */
[----:B------:R-:W-:Y:S08]  /*c960*/  BSSY B6, `(.L_x_2302) ;  /* 0x0000012000067945 */ /* 0x000ff00003800000 */
        /* <DEDUP_REMOVED lines=17> */
.L_x_2303:
[----:B------:R-:W-:Y:S05]  /*ca80*/  BSYNC B6 ;  /* 0x0000000000067941 */ /* 0x000fea0003800000 */
.L_x_2302:
[----:B0-----:R-:W0:Y:S01]  /*ca90*/  LDC R7, c[0x0][0x448] ;  /* 0x00011200ff077b82 */ /* 0x001e220000000800 */
[----:B------:R-:W1:Y:S01]  /*caa0*/  S2R R0, SR_TID.X ;  /* 0x0000000000007919 */ /* 0x000e620000002100 */
[----:B------:R-:W-:Y:S01]  /*cab0*/  USHF.R.S32.HI UR4, URZ, 0x1f, UR36 ;  /* 0x0000001f3f047899 */ /* 0x000fe20008011424 */
[----:B------:R-:W-:Y:S01]  /*cac0*/  ULDC.64 UR8, c[0x0][0x2d8] ;  /* 0x0000b60000087ab9 */ /* 0x000fe20000000a00 */
[----:B------:R-:W2:Y:S02]  /*cad0*/  S2R R2, SR_TID.X ;  /* 0x0000000000027919 */ /* 0x000ea40000002100 */
[----:B------:R-:W-:Y:S02]  /*cae0*/  UIMAD UR6, UR4, UR8, URZ ;  /* 0x00000008040672a4 */ /* 0x000fe4000f8e023f */
[----:B------:R-:W-:Y:S01]  /*caf0*/  UIMAD.WIDE.U32 UR4, UR36, UR8, URZ ;  /* 0x00000008240472a5 */ /* 0x000fe2000f8e003f */
[----:B------:R-:W3:Y:S01]  /*cb00*/  S2R R8, SR_TID.X ;  /* 0x0000000000087919 */ /* 0x000ee20000002100 */
[----:B------:R-:W-:-:S02]  /*cb10*/  UIMAD UR6, UR36, UR9, UR6 ;  /* 0x00000009240672a4 */ /* 0x000fc4000f8e0206 */
[----:B------:R-:W-:Y:S01]  /*cb20*/  USHF.R.S32.HI UR7, URZ, 0x1f, UR40 ;  /* 0x0000001f3f077899 */ /* 0x000fe20008011428 */
[----:B------:R-:W4:Y:S01]  /*cb30*/  S2R R10, SR_TID.X ;  /* 0x00000000000a7919 */ /* 0x000f220000002100 */
[----:B------:R-:W-:Y:S01]  /*cb40*/  UIADD3 UR5, UR5, UR6, URZ ;  /* 0x0000000605057290 */ /* 0x000fe2000fffe03f */
[----:B------:R-:W-:-:S03]  /*cb50*/  ULDC.64 UR8, c[0x0][0x2e0] ;  /* 0x0000b80000087ab9 */ /* 0x000fc60000000a00 */
[----:B------:R-:W-:Y:S02]  /*cb60*/  UIMAD.WIDE.U32 UR4, UR40, UR8, UR4 ;  /* 0x00000008280472a5 */ /* 0x000fe4000f8e0004 */
[----:B------:R-:W-:Y:S01]  /*cb70*/  UIMAD UR6, UR7, UR8, URZ ;  /* 0x00000008070672a4 */ /* 0x000fe2000f8e023f */
[----:B0-----:R-:W-:-:S03]  /*cb80*/  ISETP.NE.AND P0, PT, R7, 0x1, PT ;  /* 0x000000010700780c */ /* 0x001fc60003f05270 */
[----:B------:R-:W-:Y:S01]  /*cb90*/  UIMAD UR6, UR40, UR9, UR6 ;  /* 0x00000009280672a4 */ /* 0x000fe2000f8e0206 */
[----:B------:R-:W-:-:S03]  /*cba0*/  IMAD.U32 R5, RZ, RZ, UR5 ;  /* 0x00000005ff057e24 */ /* 0x000fc6000f8e00ff */
[----:B------:R-:W-:Y:S01]  /*cbb0*/  UIADD3 UR6, UR5, UR6, URZ ;  /* 0x0000000605067290 */ /* 0x000fe2000fffe03f */
[----:B-1----:R-:W-:-:S05]  /*cbc0*/  IMAD.SHL.U32 R4, R0, 0x10, RZ ;  /* 0x0000001000047824 */ /* 0x002fca00078e00ff */
[----:B------:R-:W0:Y:S01]  /*cbd0*/  @P0 LDC R3, c[0x0][0x44c] ;  /* 0x00011300ff030b82 */ /* 0x000e220000000800 */
[----:B--2---:R-:W-:Y:S01]  /*cbe0*/  LOP3.LUT R2, R2, 0x7f, RZ, 0xc0, !PT ;  /* 0x0000007f02027812 */ /* 0x004fe200078ec0ff */
[----:B---3--:R-:W-:-:S03]  /*cbf0*/  IMAD.SHL.U32 R8, R8, 0x8, RZ ;  /* 0x0000000808087824 */ /* 0x008fc600078e00ff */
[----:B------:R-:W-:-:S03]  /*cc00*/  SHF.R.U32.HI R2, RZ, 0x3, R2 ;  /* 0x00000003ff027819 */ /* 0x000fc60000011602 */
[----:B------:R-:W1:Y:S01]  /*cc10*/  @P0 LDC R0, c[0x0][0x450] ;  /* 0x00011400ff000b82 */ /* 0x000e620000000800 */
[----:B------:R-:W-:Y:S01]  /*cc20*/  LOP3.LUT R4, R2, 0x70, R4, 0xf8, !PT ;  /* 0x0000007002047812 */ /* 0x000fe200078ef804 */
[----:B------:R-:W-:Y:S01]  /*cc30*/  IMAD.U32 R2, RZ, RZ, UR42 ;  /* 0x0000002aff027e24 */ /* 0x000fe2000f8e00ff */
[----:B------:R-:W-:Y:S01]  /*cc40*/  LOP3.LUT R8, R8, 0x38, RZ, 0xc0, !PT ;  /* 0x0000003808087812 */ /* 0x000fe200078ec0ff */
[----:B----4-:R-:W-:Y:S02]  /*cc50*/  IMAD.SHL.U32 R9, R10, 0x8, RZ ;  /* 0x000000080a097824 */ /* 0x010fe400078e00ff */
[----:B------:R-:W-:Y:S01]  /*cc60*/  IMAD R2, R2, 0x80, R4 ;  /* 0x0000008002027824 */ /* 0x000fe200078e0204 */
[C---:B------:R-:W-:Y:S01]  /*cc70*/  LOP3.LUT R11, R8.reuse, 0x40, RZ, 0xfc, !PT ;  /* 0x00000040080b7812 */ /* 0x040fe200078efcff */
[----:B------:R-:W-:Y:S01]  /*cc80*/  IMAD.U32 R4, RZ, RZ, UR4 ;  /* 0x00000004ff047e24 */ /* 0x000fe2000f8e00ff */
[----:B------:R-:W-:Y:S01]  /*cc90*/  ULDC.64 UR4, c[0x0][0x2d0] ;  /* 0x0000b40000047ab9 */ /* 0x000fe20000000a00 */
[----:B------:R-:W-:Y:S01]  /*cca0*/  IMAD.MOV.U32 R6, RZ, RZ, R2 ;  /* 0x000000ffff067224 */ /* 0x000fe200078e0002 */
[----:B------:R-:W-:-:S02]  /*ccb0*/  LOP3.LUT R8, R8, 0x80, RZ, 0xfc, !PT ;  /* 0x0000008008087812 */ /* 0x000fc400078efcff */
        /* <DEDUP_REMOVED lines=26> */
[----:B------:R-:W-:-:S02]  /*ce60*/  LOP3.LUT R10, R10, 0x7f, RZ, 0xc0, !PT ;  /* 0x0000007f0a0a7812 */ /* 0x000fc400078ec0ff */
[----:B------:R-:W-:Y:S02]  /*ce70*/  LEA.HI.X R4, R2, UR7, R4, 0x1, P3 ;  /* 0x0000000702047c11 */ /* 0x000fe400098f0c04 */
[----:B------:R-:W-:Y:S01]  /*ce80*/  SHF.R.U32.HI R10, RZ, 0x3, R10 ;  /* 0x00000003ff0a7819 */ /* 0x000fe2000001160a */
[----:B0-----:R-:W-:Y:S06]  /*ce90*/  BRA.DIV UR4, `(.L_x_2304) ;  /* 0x0000003604807947 */ /* 0x001fec000b800000 */
[----:B------:R-:W0:Y:S01]  /*cea0*/  SHFL.IDX PT, R6, R0, RZ, 0x181f ;  /* 0x00181fff00067589 */ /* 0x000e2200000e0000 */
[----:B------:R-:W-:Y:S01]  /*ceb0*/  IMAD.U32 R2, RZ, RZ, UR42 ;  /* 0x0000002aff027e24 */ /* 0x000fe2000f8e00ff */
[----:B------:R-:W-:Y:S01]  /*cec0*/  ULDC UR4, c[0x0][0x288] ;  /* 0x0000a20000047ab9 */ /* 0x000fe20000000800 */
[----:B------:R-:W-:Y:S01]  /*ced0*/  ULDC.64 UR6, c[0x0][0x208] ;  /* 0x0000820000067ab9 */ /* 0x000fe20000000a00 */
[----:B------:R-:W1:Y:S01]  /*cee0*/  SHFL.IDX PT, R5, R4, RZ, 0x181f ;  /* 0x00181fff04057589 */ /* 0x000e6200000e0000 */
[----:B------:R-:W-:Y:S02]  /*cef0*/  IMAD R3, R7, UR4, RZ ;  /* 0x0000000407037c24 */ /* 0x000fe4000f8e02ff */
[----:B------:R-:W-:-:S05]  /*cf00*/  IMAD R2, R2, 0x80, R10 ;  /* 0x0000008002027824 */ /* 0x000fca00078e020a */
[----:B------:R-:W-:-:S13]  /*cf10*/  ISETP.GE.AND P4, PT, R2, R3, PT ;  /* 0x000000030200720c */ /* 0x000fda0003f86270 */
[----:B0-----:R-:W-:-:S05]  /*cf20*/  @!P4 LEA R6, P3, R9, R6, 0x1 ;  /* 0x000000060906c211 */ /* 0x001fca00078608ff */
[----:B-1----:R-:W-:-:S04]  /*cf30*/  @!P4 IMAD.X R5, RZ, RZ, R5, P3 ;  /* 0x000000ffff05c224 */ /* 0x002fc800018e0605 */
[----:B------:R-:W-:Y:S02]  /*cf40*/  @!P4 IMAD.MOV.U32 R7, RZ, RZ, R5 ;  /* 0x000000ffff07c224 */ /* 0x000fe400078e0005 */
[----:B------:R-:W-:-:S03]  /*cf50*/  VIADD R5, R2, 0x10 ;  /* 0x0000001002057836 */ /* 0x000fc60000000000 */
[----:B------:R-:W-:Y:S01]  /*cf60*/  @!PT LDS RZ, [RZ] ;  /* 0x00000000fffff984 */ /* 0x000fe20000000800 */
[----:B-----5:R-:W-:Y:S04]  /*cf70*/  @!P4 LDGSTS.E.BYPASS.LTC128B.128 [R8+0x10400], desc[UR6][R6.64], !P0 ;  /* 0x104000000608cfae */ /* 0x020fe8000c101d46 */
        /* <DEDUP_REMOVED lines=63> */
.L_x_2411:
[----:B------:R-:W-:Y:S01]  /*d370*/  VIADD R2, R2, 0x70 ;  /* 0x0000007002027836 */ /* 0x000fe20000000000 */
[----:B------:R-:W-:Y:S04]  /*d380*/  BSSY B0, `(.L_x_2305) ;  /* 0x000000c000007945 */ /* 0x000fe80003800000 */
[----:B------:R-:W-:-:S13]  /*d390*/  ISETP.GE.AND P3, PT, R2, R3, PT ;  /* 0x000000030200720c */ /* 0x000fda0003f66270 */
[----:B------:R-:W-:Y:S05]  /*d3a0*/  @P3 BRA `(.L_x_2306) ;  /* 0x0000000000243947 */ /* 0x000fea0003800000 */
[----:B------:R-:W-:Y:S01]  /*d3b0*/  LEA R2, P3, R9, R0, 0x1 ;  /* 0x0000000009027211 */ /* 0x000fe200078608ff */
        /* <DEDUP_REMOVED lines=8> */
.L_x_2306:
[----:B------:R-:W-:Y:S05]  /*d440*/  BSYNC B0 ;  /* 0x0000000000007941 */ /* 0x000fea0003800000 */
.L_x_2305:
[----:B------:R-:W-:Y:S01]  /*d450*/  NOP ;  /* 0x0000000000007918 */ /* 0x000fe20000000000 */
[----:B------:R-:W-:Y:S01]  /*d460*/  PLOP3.LUT P0, PT, PT, PT, PT, 0x80, 0x0 ;  /* 0x000000000000781c */ /* 0x000fe20003f0f070 */
[----:B0-----:R-:W-:-:S12]  /*d470*/  VIADD R6, R17, 0x34800 ;  /* 0x0003480011067836 */ /* 0x001fd80000000000 */
.L_x_2307:
[----:B------:R-:W-:Y:S02]  /*d480*/  PLOP3.LUT P1, PT, P1, P0, PT, 0xa2, 0x0 ;  /* 0x000000000000781c */ /* 0x000fe40000f21472 */
[----:B------:R-:W-:-:S08]  /*d490*/  @P0 R2UR P1, UR4, R17 ;  /* 0x00000000110402ca */ /* 0x000fd00000020000 */
[----:B------:R-:W-:-:S05]  /*d4a0*/  @P0 PLOP3.LUT P0, PT, P1, PT, PT, 0x80, 0x0 ;  /* 0x000000000000081c */ /* 0x000fca0000f0f070 */
[----:B------:R-:W-:Y:S01]  /*d4b0*/  @!P1 SYNCS.ARRIVE.TRANS64.RED.A0T1 RZ, [UR4+0x34800], RZ ;  /* 0x034800ffffff99a7 */ /* 0x000fe20008200404 */
[----:B------:R-:W-:Y:S07]  /*d4c0*/  @!P1 ARRIVES.LDGSTSBAR.64.TRANSCNT [UR4+0x34800] ;  /* 0x03480000ff0099b0 */ /* 0x000fee0008000a84 */
[----:B------:R-:W-:Y:S05]  /*d4d0*/  @P0 BRA.U.ANY `(.L_x_2307) ;  /* 0xfffffffd00e80947 */ /* 0x000fea000393ffff */
[----:B-1----:R-:W2:Y:S02]  /*d4e0*/  LDL.LU R2, [R1+0x1c] ;  /* 0x00001c0001027983 */ /* 0x002ea40000300800 */
        /* <DEDUP_REMOVED lines=11> */
.L_x_2412:
[----:B------:R-:W-:Y:S05]  /*d5a0*/  BSYNC B0 ;  /* 0x0000000000007941 */ /* 0x000fea0003800000 */
.L_x_2308:
[----:B------:R-:W-:-:S06]  /*d5b0*/  UISETP.GE.AND UP0, UPT, UR41, 0x2, UPT ;  /* 0x000000022900788c */ /* 0x000fcc000bf06270 */
[----:B------:R-:W-:-:S13]  /*d5c0*/  PLOP3.LUT P0, PT, PT, PT, UP0, 0x80, 0x0 ;  /* 0x000000000000781c */ /* 0x000fda0003f0f008 */
[----:B------:R-:W-:Y:S05]  /*d5d0*/  @!P0 BRA `(.L_x_2310) ;  /* 0x0000001c00f88947 */ /* 0x000fea0003800000 */
[----:B------:R-:W-:Y:S02]  /*d5e0*/  ULOP3.LUT UR4, UR41, 0x1, URZ, 0xc0, !UPT ;  /* 0x0000000129047892 */ /* 0x000fe4000f8ec03f */
[----:B------:R-:W-:Y:S02]  /*d5f0*/  IMAD.U32 R7, RZ, RZ, UR41 ;  /* 0x00000029ff077e24 */ /* 0x000fe4000f8e00ff */
[----:B------:R-:W-:Y:S02]  /*d600*/  UISETP.NE.U32.AND UP0, UPT, UR4, 0x1, UPT ;  /* 0x000000010400788c */ /* 0x000fe4000bf05070 */
[----:B------:R-:W-:-:S04]  /*d610*/  VIADD R7, R7, 0xfffffffe ;  /* 0xfffffffe07077836 */ /* 0x000fc80000000000 */
[----:B0-----:R-:W-:Y:S01]  /*d620*/  IMAD.MOV.U32 R0, RZ, RZ, R7 ;  /* 0x000000ffff007224 */ /* 0x001fe200078e0007 */
[----:B------:R-:W-:-:S13]  /*d630*/  PLOP3.LUT P0, PT, PT, PT, UP0, 0x80, 0x0 ;  /* 0x000000000000781c */ /* 0x000fda0003f0f008 */
[----:B------:R-:W-:Y:S05]  /*d640*/  @!P0 BRA `(.L_x_2311) ;  /* 0x0000000800a08947 */ /* 0x000fea0003800000 */
[----:B------:R-:W2:Y:S04]  /*d650*/  LDL R3, [R1+0xc] ;  /* 0x00000c0001037983 */ /* 0x000ea80000100800 */
[----:B------:R-:W3:Y:S01]  /*d660*/  LDL R2, [R1+0x4] ;  /* 0x0000040001027983 */ /* 0x000ee20000100800 */
[----:B------:R-:W-:Y:S01]  /*d670*/  VIADD R0, R18, 0x1 ;  /* 0x0000000112007836 */ /* 0x000fe20000000000 */
[----:B------:R-:W-:Y:S04]  /*d680*/  BSSY B0, `(.L_x_2312) ;  /* 0x00000a0000007945 */ /* 0x000fe80003800000 */
[----:B------:R-:W-:-:S04]  /*d690*/  ISETP.NE.AND P0, PT, R0, 0x2, PT ;  /* 0x000000020000780c */ /* 0x000fc80003f05270 */
[----:B------:R-:W-:Y:S02]  /*d6a0*/  SEL R9, RZ, 0x1, P0 ;  /* 0x00000001ff097807 */ /* 0x000fe40000000000 */
[----:B------:R-:W-:Y:S02]  /*d6b0*/  SEL R0, R0, RZ, P0 ;  /* 0x000000ff00007207 */ /* 0x000fe40000000000 */
[----:B--2---:R-:W-:Y:S02]  /*d6c0*/  ISETP.NE.AND P1, PT, R3, RZ, PT ;  /* 0x000000ff0300720c */ /* 0x004fe40003f25270 */
[----:B---3--:R-:W-:-:S11]  /*d6d0*/  LOP3.LUT R9, R2, R9, RZ, 0x3c, !PT ;  /* 0x0000000902097212 */ /* 0x008fd600078e3cff */
[----:B------:R-:W-:Y:S05]  /*d6e0*/  @!P1 BRA `(.L_x_2313) ;  /* 0x0000000800649947 */ /* 0x000fea0003800000 */
[----:B------:R-:W2:Y:S01]  /*d6f0*/  LDL R2, [R1+0x10] ;  /* 0x0000100001027983 */ /* 0x000ea20000100800 */
[----:B------:R-:W-:Y:S02]  /*d700*/  IMAD.MOV.U32 R4, RZ, RZ, R16 ;  /* 0x000000ffff047224 */ /* 0x000fe400078e0010 */
[----:B------:R-:W-:Y:S01]  /*d710*/  IMAD.MOV.U32 R8, RZ, RZ, R7 ;  /* 0x000000ffff087224 */ /* 0x000fe200078e0007 */
[----:B--2---:R-:W-:-:S13]  /*d720*/  ISETP.NE.AND P1, PT, R2, RZ, PT ;  /* 0x000000ff0200720c */ /* 0x004fda0003f25270 */
        /* <DEDUP_REMOVED lines=10> */
[----:B------:R-:W-:Y:S02]  /*d7d0*/  @P0 SHF.R.U32.HI R4, RZ, R3, R2 ;  /* 0x00000003ff040219 */ /* 0x000fe40000011602 */
[----:B------:R-:W0:Y:S03]  /*d7e0*/  LDC.64 R2, c[0x0][0x418] ;  /* 0x00010600ff027b82 */ /* 0x000e260000000a00 */
[----:B------:R-:W-:-:S04]  /*d7f0*/  IMAD.MOV R8, RZ, RZ, -R4 ;  /* 0x000000ffff087224 */ /* 0x000fc800078e0a04 */
[----:B------:R-:W-:Y:S01]  /*d800*/  IMAD R8, R5, R8, R7 ;  /* 0x0000000805087224 */ /* 0x000fe200078e0207 */
[----:B------:R-:W-:Y:S01]  /*d810*/  SHF.R.S32.HI R5, RZ, 0x1f, R4 ;  /* 0x0000001fff057819 */ /* 0x000fe20000011404 */
[----:B--2---:R-:W-:-:S04]  /*d820*/  IMAD R10, R10, UR4, RZ ;  /* 0x000000040a0a7c24 */ /* 0x004fc8000f8e02ff */
[C---:B---3--:R-:W-:Y:S02]  /*d830*/  IMAD R10, R11.reuse, UR5, R10 ;  /* 0x000000050b0a7c24 */ /* 0x048fe4000f8e020a */
[----:B------:R-:W-:-:S04]  /*d840*/  IMAD.WIDE.U32 R4, R11, UR4, R4 ;  /* 0x000000040b047c25 */ /* 0x000fc8000f8e0004 */
[----:B------:R-:W-:Y:S01]  /*d850*/  IMAD.IADD R5, R10, 0x1, R5 ;  /* 0x000000010a057824 */ /* 0x000fe200078e0205 */
[----:B0-----:R-:W-:-:S04]  /*d860*/  LEA R2, P0, R4, R2, 0x2 ;  /* 0x0000000204027211 */ /* 0x001fc800078010ff */
[----:B------:R-:W-:-:S05]  /*d870*/  LEA.HI.X R3, R4, R3, R5, 0x2, P0 ;  /* 0x0000000304037211 */ /* 0x000fca00000f1405 */
[----:B------:R0:W5:Y:S04]  /*d880*/  LDG.E R4, desc[UR6][R2.64] ;  /* 0x0000000602047981 */ /* 0x000168000c1e1900 */
.L_x_2314:
[----:B0-----:R-:W-:Y:S01]  /*d890*/  IMAD R2, R0, 0x8, R17 ;  /* 0x0000000800027824 */ /* 0x001fe200078e0211 */
[----:B------:R-:W-:Y:S01]  /*d8a0*/  SHF.L.U32 R3, R9, 0x1f, RZ ;  /* 0x0000001f09037819 */ /* 0x000fe200000006ff */
[----:B------:R-:W-:Y:S03]  /*d8b0*/  BSSY B1, `(.L_x_2315) ;  /* 0x0000003000017945 */ /* 0x000fe60003800000 */
[----:B------:R-:W0:Y:S02]  /*d8c0*/  SYNCS.PHASECHK.TRANS64.TRYWAIT P0, [R2+URZ+0x34840], R3 ;  /* 0x03484003020075a7 */ /* 0x000e24000800017f */
[----:B0-----:R-:W-:Y:S05]  /*d8d0*/  @!P0 BRA `(.L_x_2316) ;  /* 0x0000003400cc8947 */ /* 0x001fea0003800000 */
.L_x_2413:
[----:B------:R-:W-:Y:S05]  /*d8e0*/  BSYNC B1 ;  /* 0x0000000000017941 */ /* 0x000fea0003800000 */
.L_x_2315:
        /* <DEDUP_REMOVED lines=12> */
.L_x_2318:
[----:B------:R-:W-:Y:S05]  /*d9b0*/  BSYNC B1 ;  /* 0x0000000000017941 */ /* 0x000fea0003800000 */
.L_x_2317:
[----:B------:R-:W-:Y:S01]  /*d9c0*/  IMAD.MOV.U32 R10, RZ, RZ, RZ ;  /* 0x000000ffff0a7224 */ /* 0x000fe200078e00ff */
[----:B------:R-:W-:Y:S01]  /*d9d0*/  R2UR UR11, R8 ;  /* 0x00000000080b72ca */ /* 0x000fe200000e0000 */
[----:B0-----:R-:W-:Y:S01]  /*d9e0*/  IMAD R3, R0, 0xc000, R17 ;  /* 0x0000c00000037824 */ /* 0x001fe200078e0211 */
[----:B------:R-:W-:Y:S01]  /*d9f0*/  UIADD3 UR4, UP0, UR38, 0x370, URZ ;  /* 0x0000037026047890 */ /* 0x000fe2000ff1e03f */
[----:B------:R-:W-:Y:S01]  /*da00*/  PLOP3.LUT P0, PT, PT, PT, PT, 0x80, 0x0 ;  /* 0x000000000000781c */ /* 0x000fe20003f0f070 */
[----:B------:R-:W-:Y:S01]  /*da10*/  VIADD R2, R2, 0x34830 ;  /* 0x0003483002027836 */ /* 0x000fe20000000000 */
[----:B------:R-:W-:Y:S01]  /*da20*/  R2UR UR10, R10 ;  /* 0x000000000a0a72ca */ /* 0x000fe200000e0000 */
[----:B------:R-:W-:Y:S01]  /*da30*/  VIADD R5, R3, 0x1c400 ;  /* 0x0001c40003057836 */ /* 0x000fe20000000000 */
[----:B------:R-:W-:Y:S01]  /*da40*/  UIADD3.X UR5, URZ, UR39, URZ, UP0, !UPT ;  /* 0x000000273f057290 */ /* 0x000fe200087fe43f */
[----:B------:R-:W-:Y:S01]  /*da50*/  UMOV UR6, 0x0 ;  /* 0x0000000000067882 */ /* 0x000fe20000000000 */
[----:B------:R-:W-:-:S04]  /*da60*/  UMOV UR7, 0x14f00000 ;  /* 0x14f0000000077882 */ /* 0x000fc80000000000 */
[----:B------:R-:W-:-:S12]  /*da70*/  USHF.L.U32 UR11, UR11, 0x7, URZ ;  /* 0x000000070b0b7899 */ /* 0x000fd8000800063f */
.L_x_2319:
[----:B------:R-:W-:-:S13]  /*da80*/  @P0 ELECT P2, URZ, PT ;  /* 0x00000000003f082f */ /* 0x000fda0003840000 */
[----:B-----5:R-:W-:Y:S01]  /*da90*/  @P2 R2UR UR13, R4 ;  /* 0x00000000040d22ca */ /* 0x020fe200000e0000 */
[----:B------:R-:W-:Y:S01]  /*daa0*/  UMOV UR12, UR36 ;  /* 0x00000024000c7c82 */ /* 0x000fe20008000000 */
        /* <DEDUP_REMOVED lines=12> */
.L_x_2320:
[----:B------:R-:W-:-:S13]  /*db70*/  @P0 ELECT P2, URZ, PT ;  /* 0x00000000003f082f */ /* 0x000fda0003840000 */
[----:B------:R-:W-:Y:S01]  /*db80*/  @P2 R2UR UR13, R4 ;  /* 0x00000000040d22ca */ /* 0x000fe200000e0000 */
[----:B------:R-:W-:Y:S01]  /*db90*/  UMOV UR12, UR36 ;  /* 0x00000024000c7c82 */ /* 0x000fe20008000000 */
        /* <DEDUP_REMOVED lines=11> */
.L_x_2321:
        /* <DEDUP_REMOVED lines=15> */
.L_x_2414:
[----:B------:R-:W-:Y:S05]  /*dd40*/  BSYNC B1 ;  /* 0x0000000000017941 */ /* 0x000fea0003800000 */
.L_x_2322:
        /* <DEDUP_REMOVED lines=12> */
.L_x_2325:
[----:B------:R-:W-:Y:S05]  /*de10*/  BSYNC B1 ;  /* 0x0000000000017941 */ /* 0x000fea0003800000 */
.L_x_2324:
[----:B------:R-:W-:Y:S01]  /*de20*/  R2UR UR6, R12 ;  /* 0x000000000c0672ca */ /* 0x000fe200000e0000 */
[C-C-:B0-----:R-:W-:Y:S01]  /*de30*/  IMAD R2, R18.reuse, 0x8, R17.reuse ;  /* 0x0000000812027824 */ /* 0x141fe200078e0211 */
[----:B------:R-:W-:Y:S01]  /*de40*/  R2UR UR7, R13 ;  /* 0x000000000d0772ca */ /* 0x000fe200000e0000 */
[----:B------:R-:W-:Y:S01]  /*de50*/  IMAD R3, R18, 0x8000, R17 ;  /* 0x0000800012037824 */ /* 0x000fe200078e0211 */
[----:B------:R-:W-:Y:S01]  /*de60*/  R2UR UR10, R10 ;  /* 0x000000000a0a72ca */ /* 0x000fe200000e0000 */
[----:B------:R-:W-:Y:S01]  /*de70*/  UIADD3 UR4, UP0, UR38, 0x470, URZ ;  /* 0x0000047026047890 */ /* 0x000fe2000ff1e03f */
[----:B------:R-:W-:Y:S01]  /*de80*/  PLOP3.LUT P0, PT, PT, PT, PT, 0x80, 0x0 ;  /* 0x000000000000781c */ /* 0x000fe20003f0f070 */
[----:B------:R-:W-:Y:S02]  /*de90*/  IMAD.SHL.U32 R5, R19, 0x80, RZ ;  /* 0x0000008013057824 */ /* 0x000fe400078e00ff */
[----:B------:R-:W-:Y:S01]  /*dea0*/  VIADD R2, R2, 0x34850 ;  /* 0x0003485002027836 */ /* 0x000fe20000000000 */
[----:B------:R-:W-:Y:S01]  /*deb0*/  UIADD3.X UR5, URZ, UR39, URZ, UP0, !UPT ;  /* 0x000000273f057290 */ /* 0x000fe200087fe43f */
[----:B------:R-:W-:-:S11]  /*dec0*/  VIADD R10, R3, 0x400 ;  /* 0x00000400030a7836 */ /* 0x000fd60000000000 */
.L_x_2326:
        /* <DEDUP_REMOVED lines=15> */
.L_x_2327:
        /* <DEDUP_REMOVED lines=12> */
.L_x_2313:
[----:B------:R-:W-:Y:S05]  /*e080*/  BSYNC B0 ;  /* 0x0000000000007941 */ /* 0x000fea0003800000 */
.L_x_2312:
[----:B------:R0:W-:Y:S01]  /*e090*/  STL [R1+0x4], R9 ;  /* 0x0000040901007387 */ /* 0x0001e20000100800 */
[----:B------:R-:W-:Y:S01]  /*e0a0*/  UIADD3 UR4, UR41, -0x3, URZ ;  /* 0xfffffffd29047890 */ /* 0x000fe2000fffe03f */
[----:B------:R-:W-:-:S05]  /*e0b0*/  IMAD.MOV.U32 R18, RZ, RZ, R0 ;  /* 0x000000ffff127224 */ /* 0x000fca00078e0000 */
[----:B------:R-:W-:-:S07]  /*e0c0*/  IMAD.U32 R0, RZ, RZ, UR4 ;  /* 0x00000004ff007e24 */ /* 0x000fce000f8e00ff */
.L_x_2311:
[----:B------:R-:W-:Y:S01]  /*e0d0*/  ISETP.NE.AND P0, PT, R7, RZ, PT ;  /* 0x000000ff0700720c */ /* 0x000fe20003f05270 */
[----:B------:R-:W-:-:S12]  /*e0e0*/  BSSY B0, `(.L_x_2310) ;  /* 0x000014d000007945 */ /* 0x000fd80003800000 */
[----:B------:R-:W-:Y:S05]  /*e0f0*/  @!P0 BRA `(.L_x_2328) ;  /* 0x00000014002c8947 */ /* 0x000fea0003800000 */
[----:B------:R-:W-:-:S07]  /*e100*/  IMAD.MOV.U32 R8, RZ, RZ, R16 ;  /* 0x000000ffff087224 */ /* 0x000fce00078e0010 */
.L_x_2361:
        /* <DEDUP_REMOVED lines=8> */
[----:B--2---:R-:W-:Y:S02]  /*e190*/  ISETP.NE.AND P1, PT, R3, RZ, PT ;  /* 0x000000ff0300720c */ /* 0x004fe40003f25270 */
[----:B---3--:R-:W-:-:S11]  /*e1a0*/  LOP3.LUT R5, R2, R5, RZ, 0x3c, !PT ;  /* 0x0000000502057212 */ /* 0x008fd600078e3cff */
[----:B-1----:R-:W-:Y:S05]  /*e1b0*/  @!P1 BRA `(.L_x_2330) ;  /* 0x0000000800609947 */ /* 0x002fea0003800000 */
[----:B------:R-:W2:Y:S01]  /*e1c0*/  LDL R2, [R1+0x10] ;  /* 0x0000100001027983 */ /* 0x000ea20000100800 */
[----:B------:R-:W-:Y:S01]  /*e1d0*/  IMAD.MOV.U32 R7, RZ, RZ, R0 ;  /* 0x000000ffff077224 */ /* 0x000fe200078e0000 */
[----:B--2---:R-:W-:-:S13]  /*e1e0*/  ISETP.NE.AND P1, PT, R2, RZ, PT ;  /* 0x000000ff0200720c */ /* 0x004fda0003f25270 */
[----:B------:R-:W-:Y:S05]  /*e1f0*/  @!P1 BRA `(.L_x_2331) ;  /* 0x0000000000549947 */ /* 0x000fea0003800000 */
[----:B------:R-:W2:Y:S01]  /*e200*/  LDL R10, [R1+0x8] ;  /* 0x00000800010a7983 */ /* 0x000ea20000100800 */
[----:B------:R-:W1:Y:S01]  /*e210*/  LDC R8, c[0x0][0x43c] ;  /* 0x00010f00ff087b82 */ /* 0x000e620000000800 */
[----:B------:R-:W-:Y:S02]  /*e220*/  ULDC.64 UR4, c[0x0][0x428] ;  /* 0x00010a0000047ab9 */ /* 0x000fe40000000a00 */
[----:B0-----:R-:W3:Y:S01]  /*e230*/  LDL R9, [R1] ;  /* 0x0000000001097983 */ /* 0x001ee20000100800 */
[----:B------:R-:W-:Y:S01]  /*e240*/  ULDC.64 UR6, c[0x0][0x208] ;  /* 0x0000820000067ab9 */ /* 0x000fe20000000a00 */
[----:B-1----:R-:W-:-:S13]  /*e250*/  ISETP.NE.AND P0, PT, R8, 0x1, PT ;  /* 0x000000010800780c */ /* 0x002fda0003f05270 */
        /* <DEDUP_REMOVED lines=15> */
.L_x_2331:
[----:B------:R-:W-:Y:S01]  /*e350*/  IMAD R3, R4, 0x8, R17 ;  /* 0x0000000804037824 */ /* 0x000fe200078e0211 */
[----:B------:R-:W-:Y:S01]  /*e360*/  SHF.L.U32 R2, R5, 0x1f, RZ ;  /* 0x0000001f05027819 */ /* 0x000fe200000006ff */
[----:B------:R-:W-:Y:S03]  /*e370*/  BSSY B2, `(.L_x_2332) ;  /* 0x0000003000027945 */ /* 0x000fe60003800000 */
[----:B------:R-:W2:Y:S02]  /*e380*/  SYNCS.PHASECHK.TRANS64.TRYWAIT P0, [R3+URZ+0x34840], R2 ;  /* 0x03484002030075a7 */ /* 0x000ea4000800017f */
[----:B--2---:R-:W-:Y:S05]  /*e390*/  @!P0 BRA `(.L_x_2333) ;  /* 0x0000002c00448947 */ /* 0x004fea0003800000 */
.L_x_2415:
[----:B------:R-:W-:Y:S05]  /*e3a0*/  BSYNC B2 ;  /* 0x0000000000027941 */ /* 0x000fea0003800000 */
.L_x_2332:
[----:B01----:R-:W0:Y:S01]  /*e3b0*/  S2R R9, SR_TID.X ;  /* 0x0000000000097919 */ /* 0x003e220000002100 */
        /* <DEDUP_REMOVED lines=9> */
[----:B-1----:R-:W-:Y:S05]  /*e450*/  @!P0 BRA `(.L_x_2335) ;  /* 0x0000000000048947 */ /* 0x002fea0003800000 */
[----:B------:R-:W-:Y:S01]  /*e460*/  BPT.TRAP 0x1 ;  /* 0x000000040000795c */ /* 0x000fe20000300000 */
.L_x_2335:
[----:B------:R-:W-:Y:S05]  /*e470*/  BSYNC B2 ;  /* 0x0000000000027941 */ /* 0x000fea0003800000 */
.L_x_2334:
[----:B------:R-:W-:Y:S01]  /*e480*/  IMAD.MOV.U32 R12, RZ, RZ, RZ ;  /* 0x000000ffff0c7224 */ /* 0x000fe200078e00ff */
[----:B------:R-:W-:Y:S01]  /*e490*/  UIADD3 UR4, UP0, UR38, 0x370, URZ ;  /* 0x0000037026047890 */ /* 0x000fe2000ff1e03f */
[----:B------:R-:W-:Y:S01]  /*e4a0*/  IMAD R9, R4, 0xc000, R17 ;  /* 0x0000c00004097824 */ /* 0x000fe200078e0211 */
[----:B------:R-:W-:Y:S01]  /*e4b0*/  PLOP3.LUT P0, PT, PT, PT, PT, 0x80, 0x0 ;  /* 0x000000000000781c */ /* 0x000fe20003f0f070 */
[----:B--2---:R-:W-:Y:S01]  /*e4c0*/  VIADD R3, R3, 0x34830 ;  /* 0x0003483003037836 */ /* 0x004fe20000000000 */
[----:B------:R-:W-:Y:S01]  /*e4d0*/  R2UR UR10, R12 ;  /* 0x000000000c0a72ca */ /* 0x000fe200000e0000 */
[----:B------:R-:W-:Y:S01]  /*e4e0*/  IMAD.SHL.U32 R2, R7, 0x80, RZ ;  /* 0x0000008007027824 */ /* 0x000fe200078e00ff */
[----:B------:R-:W-:Y:S01]  /*e4f0*/  UIADD3.X UR5, URZ, UR39, URZ, UP0, !UPT ;  /* 0x000000273f057290 */ /* 0x000fe200087fe43f */
[----:B------:R-:W-:Y:S01]  /*e500*/  VIADD R10, R9, 0x1c400 ;  /* 0x0001c400090a7836 */ /* 0x000fe20000000000 */
[----:B------:R-:W-:Y:S01]  /*e510*/  UMOV UR6, 0x0 ;  /* 0x0000000000067882 */ /* 0x000fe20000000000 */
[----:B------:R-:W-:-:S10]  /*e520*/  UMOV UR7, 0x14f00000 ;  /* 0x14f0000000077882 */ /* 0x000fd40000000000 */
.L_x_2336:
        /* <DEDUP_REMOVED lines=16> */
.L_x_2337:
        /* <DEDUP_REMOVED lines=15> */
.L_x_2338:
        /* <DEDUP_REMOVED lines=16> */
.L_x_2416:
[----:B------:R-:W-:Y:S05]  /*e820*/  BSYNC B2 ;  /* 0x0000000000027941 */ /* 0x000fea0003800000 */
.L_x_2339:
        /* <DEDUP_REMOVED lines=11> */
.L_x_2342:
[----:B------:R-:W-:Y:S05]  /*e8e0*/  BSYNC B2 ;  /* 0x0000000000027941 */ /* 0x000fea0003800000 */
.L_x_2341:
[----:B------:R-:W-:Y:S01]  /*e8f0*/  R2UR UR10, R12 ;  /* 0x000000000c0a72ca */ /* 0x000fe200000e0000 */
[----:B------:R-:W-:Y:S01]  /*e900*/  IMAD R18, R18, 0x8000, R17 ;  /* 0x0000800012127824 */ /* 0x000fe200078e0211 */
[----:B------:R-:W-:Y:S01]  /*e910*/  R2UR UR6, R10 ;  /* 0x000000000a0672ca */ /* 0x000fe200000e0000 */
[----:B------:R-:W-:Y:S01]  /*e920*/  UIADD3 UR4, UP0, UR38, 0x470, URZ ;  /* 0x0000047026047890 */ /* 0x000fe2000ff1e03f */
[----:B------:R-:W-:Y:S01]  /*e930*/  R2UR UR7, R11 ;  /* 0x000000000b0772ca */ /* 0x000fe200000e0000 */
[----:B0-----:R-:W-:Y:S01]  /*e940*/  IMAD.SHL.U32 R3, R19, 0x80, RZ ;  /* 0x0000008013037824 */ /* 0x001fe200078e00ff */
[----:B------:R-:W-:Y:S01]  /*e950*/  PLOP3.LUT P0, PT, PT, PT, PT, 0x80, 0x0 ;  /* 0x000000000000781c */ /* 0x000fe20003f0f070 */
[----:B------:R-:W-:Y:S01]  /*e960*/  VIADD R2, R2, 0x50 ;  /* 0x0000005002027836 */ /* 0x000fe20000000000 */
[----:B------:R-:W-:Y:S01]  /*e970*/  UIADD3.X UR5, URZ, UR39, URZ, UP0, !UPT ;  /* 0x000000273f057290 */ /* 0x000fe200087fe43f */
[----:B------:R-:W-:-:S11]  /*e980*/  VIADD R9, R18, 0x400 ;  /* 0x0000040012097836 */ /* 0x000fd60000000000 */
.L_x_2343:
        /* <DEDUP_REMOVED lines=15> */
.L_x_2344:
        /* <DEDUP_REMOVED lines=12> */
.L_x_2330:
[----:B------:R-:W-:Y:S05]  /*eb40*/  BSYNC B1 ;  /* 0x0000000000017941 */ /* 0x000fea0003800000 */
.L_x_2329:
[----:B------:R-:W2:Y:S01]  /*eb50*/  LDL R2, [R1+0xc] ;  /* 0x00000c0001027983 */ /* 0x000ea20000100800 */
[----:B------:R-:W-:Y:S01]  /*eb60*/  VIADD R18, R4, 0x1 ;  /* 0x0000000104127836 */ /* 0x000fe20000000000 */
[----:B------:R-:W-:Y:S04]  /*eb70*/  BSSY B1, `(.L_x_2345) ;  /* 0x00000a0000017945 */ /* 0x000fe80003800000 */
[----:B------:R-:W-:-:S04]  /*eb80*/  ISETP.NE.AND P0, PT, R18, 0x2, PT ;  /* 0x000000021200780c */ /* 0x000fc80003f05270 */
[----:B------:R-:W-:Y:S02]  /*eb90*/  SEL R18, R18, RZ, P0 ;  /* 0x000000ff12127207 */ /* 0x000fe40000000000 */
[----:B--2---:R-:W-:Y:S02]  /*eba0*/  ISETP.NE.AND P1, PT, R2, RZ, PT ;  /* 0x000000ff0200720c */ /* 0x004fe40003f25270 */
[----:B------:R-:W-:-:S04]  /*ebb0*/  SEL R2, RZ, 0x1, P0 ;  /* 0x00000001ff027807 */ /* 0x000fc80000000000 */
[----:B------:R-:W-:-:S05]  /*ebc0*/  LOP3.LUT R10, R5, R2, RZ, 0x3c, !PT ;  /* 0x00000002050a7212 */ /* 0x000fca00078e3cff */
[----:B------:R1:W-:Y:S02]  /*ebd0*/  STL [R1+0x4], R10 ;  /* 0x0000040a01007387 */ /* 0x0003e40000100800 */
[----:B------:R-:W-:Y:S05]  /*ebe0*/  @!P1 BRA `(.L_x_2346) ;  /* 0x0000000800609947 */ /* 0x000fea0003800000 */
[----:B------:R-:W2:Y:S01]  /*ebf0*/  LDL R3, [R1+0x10] ;  /* 0x0000100001037983 */ /* 0x000ea20000100800 */
[----:B------:R-:W-:Y:S01]  /*ec00*/  VIADD R7, R0, 0xffffffff ;  /* 0xffffffff00077836 */ /* 0x000fe20000000000 */
[----:B--2---:R-:W-:-:S13]  /*ec10*/  ISETP.NE.AND P1, PT, R3, RZ, PT ;  /* 0x000000ff0300720c */ /* 0x004fda0003f25270 */
[----:B------:R-:W-:Y:S05]  /*ec20*/  @!P1 BRA `(.L_x_2347) ;  /* 0x0000000000549947 */ /* 0x000fea0003800000 */
[----:B------:R-:W2:Y:S01]  /*ec30*/  LDL R12, [R1+0x8] ;  /* 0x00000800010c7983 */ /* 0x000ea20000100800 */
[----:B0-----:R-:W0:Y:S01]  /*ec40*/  LDC R9, c[0x0][0x43c] ;  /* 0x00010f00ff097b82 */ /* 0x001e220000000800 */
[----:B------:R-:W-:Y:S02]  /*ec50*/  ULDC.64 UR4, c[0x0][0x428] ;  /* 0x00010a0000047ab9 */ /* 0x000fe40000000a00 */
[----:B------:R-:W3:Y:S01]  /*ec60*/  LDL R11, [R1] ;  /* 0x00000000010b7983 */ /* 0x000ee20000100800 */
[----:B------:R-:W-:Y:S01]  /*ec70*/  ULDC.64 UR6, c[0x0][0x208] ;  /* 0x0000820000067ab9 */ /* 0x000fe20000000a00 */
        /* <DEDUP_REMOVED lines=16> */
.L_x_2347:
[----:B------:R-:W-:Y:S01]  /*ed80*/  IMAD R2, R18, 0x8, R17 ;  /* 0x0000000812027824 */ /* 0x000fe200078e0211 */
[----:B------:R-:W-:Y:S01]  /*ed90*/  SHF.L.U32 R3, R10, 0x1f, RZ ;  /* 0x0000001f0a037819 */ /* 0x000fe200000006ff */
[----:B------:R-:W-:Y:S03]  /*eda0*/  BSSY B2, `(.L_x_2348) ;  /* 0x0000003000027945 */ /* 0x000fe60003800000 */
[----:B------:R-:W3:Y:S02]  /*edb0*/  SYNCS.PHASECHK.TRANS64.TRYWAIT P0, [R2+URZ+0x34840], R3 ;  /* 0x03484003020075a7 */ /* 0x000ee4000800017f */
[----:B---3--:R-:W-:Y:S05]  /*edc0*/  @!P0 BRA `(.L_x_2349) ;  /* 0x0000002000e08947 */ /* 0x008fea0003800000 */
.L_x_2417:
[----:B------:R-:W-:Y:S05]  /*edd0*/  BSYNC B2 ;  /* 0x0000000000027941 */ /* 0x000fea0003800000 */
.L_x_2348:
[----:B0-2---:R-:W0:Y:S01]  /*ede0*/  S2R R9, SR_TID.X ;  /* 0x0000000000097919 */ /* 0x005e220000002100 */
[----:B------:R-:W-:Y:S01]  /*edf0*/  BSSY B2, `(.L_x_2350) ;  /* 0x000000b000027945 */ /* 0x000fe20003800000 */
[----:B0-----:R-:W-:-:S04]  /*ee00*/  LOP3.LUT R9, R9, 0x7f, RZ, 0xc0, !PT ;  /* 0x0000007f09097812 */ /* 0x001fc800078ec0ff */
[----:B------:R-:W-:-:S13]  /*ee10*/  ISETP.NE.AND P1, PT, R9, RZ, PT ;  /* 0x000000ff0900720c */ /* 0x000fda0003f25270 */
[----:B------:R-:W-:Y:S05]  /*ee20*/  @P1 BRA `(.L_x_2351) ;  /* 0x00000000001c1947 */ /* 0x000fea0003800000 */
[----:B------:R-:W0:Y:S01]  /*ee30*/  S2R R9, SR_TID.X ;  /* 0x0000000000097919 */ /* 0x000e220000002100 */
[----:B---3--:R-:W-:-:S04]  /*ee40*/  IMAD.MOV.U32 R3, RZ, RZ, 0xc000 ;  /* 0x0000c000ff037424 */ /* 0x008fc800078e00ff */
[----:B------:R2:W-:Y:S01]  /*ee50*/  SYNCS.ARRIVE.TRANS64 RZ, [R2+URZ+0x34830], R3 ;  /* 0x0348300302ff79a7 */ /* 0x0005e2000800003f */
[----:B0-----:R-:W-:-:S04]  /*ee60*/  LOP3.LUT R9, R9, 0x1f, RZ, 0xc0, !PT ;  /* 0x0000001f09097812 */ /* 0x001fc800078ec0ff */
[----:B------:R-:W-:-:S13]  /*ee70*/  ISETP.NE.AND P0, PT, R9, RZ, PT ;  /* 0x000000ff0900720c */ /* 0x000fda0003f05270 */
[----:B--2---:R-:W-:Y:S05]  /*ee80*/  @!P0 BRA `(.L_x_2351) ;  /* 0x0000000000048947 */ /* 0x004fea0003800000 */
[----:B------:R-:W-:Y:S01]  /*ee90*/  BPT.TRAP 0x1 ;  /* 0x000000040000795c */ /* 0x000fe20000300000 */
.L_x_2351:
[----:B------:R-:W-:Y:S05]  /*eea0*/  BSYNC B2 ;  /* 0x0000000000027941 */ /* 0x000fea0003800000 */
.L_x_2350:
[----:B------:R-:W-:Y:S01]  /*eeb0*/  IMAD.MOV.U32 R12, RZ, RZ, RZ ;  /* 0x000000ffff0c7224 */ /* 0x000fe200078e00ff */
[----:B------:R-:W-:Y:S01]  /*eec0*/  UIADD3 UR4, UP0, UR38, 0x370, URZ ;  /* 0x0000037026047890 */ /* 0x000fe2000ff1e03f */
[C---:B---3--:R-:W-:Y:S01]  /*eed0*/  IMAD R3, R18.reuse, 0x8, R6 ;  /* 0x0000000812037824 */ /* 0x048fe200078e0206 */
        /* <DEDUP_REMOVED lines=9> */
.L_x_2352:
        /* <DEDUP_REMOVED lines=16> */
.L_x_2353:
        /* <DEDUP_REMOVED lines=15> */
.L_x_2354:
        /* <DEDUP_REMOVED lines=15> */
.L_x_2418:
[----:B------:R-:W-:Y:S05]  /*f250*/  BSYNC B2 ;  /* 0x0000000000027941 */ /* 0x000fea0003800000 */
.L_x_2355:
        /* <DEDUP_REMOVED lines=11> */
.L_x_2358:
[----:B------:R-:W-:Y:S05]  /*f310*/  BSYNC B2 ;  /* 0x0000000000027941 */ /* 0x000fea0003800000 */
.L_x_2357:
[----:B------:R-:W-:Y:S01]  /*f320*/  R2UR UR10, R12 ;  /* 0x000000000c0a72ca */ /* 0x000fe200000e0000 */
[----:B------:R-:W-:Y:S01]  /*f330*/  IMAD R4, R4, 0x8000, R17 ;  /* 0x0000800004047824 */ /* 0x000fe200078e0211 */
[----:B------:R-:W-:Y:S01]  /*f340*/  R2UR UR6, R10 ;  /* 0x000000000a0672ca */ /* 0x000fe200000e0000 */
[----:B------:R-:W-:Y:S01]  /*f350*/  UIADD3 UR4, UP0, UR38, 0x470, URZ ;  /* 0x0000047026047890 */ /* 0x000fe2000ff1e03f */
[----:B------:R-:W-:Y:S01]  /*f360*/  R2UR UR7, R11 ;  /* 0x000000000b0772ca */ /* 0x000fe200000e0000 */
[----:B------:R-:W-:Y:S01]  /*f370*/  IMAD.SHL.U32 R3, R19, 0x80, RZ ;  /* 0x0000008013037824 */ /* 0x000fe200078e00ff */
[----:B------:R-:W-:Y:S01]  /*f380*/  PLOP3.LUT P0, PT, PT, PT, PT, 0x80, 0x0 ;  /* 0x000000000000781c */ /* 0x000fe20003f0f070 */
[----:B0-----:R-:W-:Y:S01]  /*f390*/  VIADD R2, R2, 0x50 ;  /* 0x0000005002027836 */ /* 0x001fe20000000000 */
[----:B------:R-:W-:Y:S01]  /*f3a0*/  UIADD3.X UR5, URZ, UR39, URZ, UP0, !UPT ;  /* 0x000000273f057290 */ /* 0x000fe200087fe43f */
[----:B------:R-:W-:-:S11]  /*f3b0*/  VIADD R5, R4, 0x400 ;  /* 0x0000040004057836 */ /* 0x000fd60000000000 */
.L_x_2359:
        /* <DEDUP_REMOVED lines=15> */
.L_x_2360:
        /* <DEDUP_REMOVED lines=12> */
.L_x_2346:
[----:B------:R-:W-:Y:S05]  /*f570*/  BSYNC B1 ;  /* 0x0000000000017941 */ /* 0x000fea0003800000 */
.L_x_2345:
[C---:B------:R-:W-:Y:S01]  /*f580*/  ISETP.GT.AND P0, PT, R0.reuse, 0x1, PT ;  /* 0x000000010000780c */ /* 0x040fe20003f04270 */
[----:B------:R-:W-:-:S12]  /*f590*/  VIADD R0, R0, 0xfffffffe ;  /* 0xfffffffe00007836 */ /* 0x000fd80000000000 */
[----:B------:R-:W-:Y:S05]  /*f5a0*/  @P0 BRA `(.L_x_2361) ;  /* 0xffffffe800d80947 */ /* 0x000fea000383ffff */
.L_x_2328:
[----:B------:R-:W-:Y:S05]  /*f5b0*/  BSYNC B0 ;  /* 0x0000000000007941 */ /* 0x000fea0003800000 */
.L_x_2310:
[----:B0-----:R-:W0:Y:S01]  /*f5c0*/  S2R R0, SR_TID.X ;  /* 0x0000000000007919 */ /* 0x001e220000002100 */
[----:B------:R-:W-:Y:S01]  /*f5d0*/  BSSY B0, `(.L_x_2362) ;  /* 0x0000012000007945 */ /* 0x000fe20003800000 */
[----:B0-----:R-:W-:-:S04]  /*f5e0*/  LOP3.LUT R6, R0, 0x7f, RZ, 0xc0, !PT ;  /* 0x0000007f00067812 */ /* 0x001fc800078ec0ff */
[----:B------:R-:W-:-:S13]  /*f5f0*/  ISETP.NE.AND P1, PT, R6, RZ, PT ;  /* 0x000000ff0600720c */ /* 0x000fda0003f25270 */
[----:B------:R-:W-:Y:S05]  /*f600*/  @P1 BRA `(.L_x_2363) ;  /* 0x0000000000381947 */ /* 0x000fea0003800000 */
[----:B------:R-:W0:Y:S01]  /*f610*/  S2R R3, SR_LANEID ;  /* 0x0000000000037919 */ /* 0x000e220000000000 */
[----:B------:R-:W-:Y:S01]  /*f620*/  VOTEU.ANY UR4, UPT, PT ;  /* 0x0000000000047886 */ /* 0x000fe200038e0100 */
[----:B------:R-:W2:Y:S01]  /*f630*/  LDC.64 R4, c[0x0][0xc80] ;  /* 0x00032000ff047b82 */ /* 0x000ea20000000a00 */
[----:B------:R-:W0:Y:S01]  /*f640*/  FLO.U32 R0, UR4 ;  /* 0x0000000400007d00 */ /* 0x000e2200080e0000 */
[----:B------:R-:W-:-:S07]  /*f650*/  ULDC.64 UR6, c[0x0][0x208] ;  /* 0x0000820000067ab9 */ /* 0x000fce0000000a00 */
[----:B------:R-:W2:Y:S01]  /*f660*/  POPC R2, UR4 ;  /* 0x0000000400027d09 */ /* 0x000ea20008000000 */
[----:B0-----:R-:W-:-:S13]  /*f670*/  ISETP.EQ.U32.AND P0, PT, R0, R3, PT ;  /* 0x000000030000720c */ /* 0x001fda0003f02070 */
[----:B--2---:R-:W2:Y:S01]  /*f680*/  @P0 ATOMG.E.ADD.STRONG.GPU PT, R5, desc[UR6][R4.64], R2 ;  /* 0x00000002040509a8 */ /* 0x004ea200081ee1c6 */
[----:B------:R-:W0:Y:S02]  /*f690*/  S2R R3, SR_LTMASK ;  /* 0x0000000000037919 */ /* 0x000e240000003900 */
[----:B0-----:R-:W-:-:S06]  /*f6a0*/  LOP3.LUT R3, R3, UR4, RZ, 0xc0, !PT ;  /* 0x0000000403037c12 */ /* 0x001fcc000f8ec0ff */
[----:B------:R-:W0:Y:S01]  /*f6b0*/  POPC R3, R3 ;  /* 0x0000000300037309 */ /* 0x000e220000000000 */
[----:B--2---:R-:W0:Y:S02]  /*f6c0*/  SHFL.IDX PT, R0, R5, R0, 0x1f ;  /* 0x00001f0005007589 */ /* 0x004e2400000e0000 */
[----:B0-----:R-:W-:-:S05]  /*f6d0*/  IADD3 R0, R0, UR43, R3 ;  /* 0x0000002b00007c10 */ /* 0x001fca000fffe003 */
[----:B------:R0:W-:Y:S02]  /*f6e0*/  STL [R1+0x18], R0 ;  /* 0x0000180001007387 */ /* 0x0001e40000100800 */
.L_x_2363:
[----:B------:R-:W-:Y:S05]  /*f6f0*/  BSYNC B0 ;  /* 0x0000000000007941 */ /* 0x000fea0003800000 */
.L_x_2362:
[----:B0-----:R-:W2:Y:S01]  /*f700*/  LDL.LU R0, [R1+0xc] ;  /* 0x00000c0001007983 */ /* 0x001ea20000300800 */
[----:B------:R-:W-:Y:S01]  /*f710*/  BSSY B0, `(.L_x_2364) ;  /* 0x0000038000007945 */ /* 0x000fe20003800000 */
[----:B--2---:R-:W-:-:S13]  /*f720*/  ISETP.NE.AND P0, PT, R0, RZ, PT ;  /* 0x000000ff0000720c */ /* 0x004fda0003f05270 */
        /* <DEDUP_REMOVED lines=8> */
.L_x_2419:
[----:B------:R-:W-:Y:S05]  /*f7b0*/  BSYNC B1 ;  /* 0x0000000000017941 */ /* 0x000fea0003800000 */
.L_x_2366:
        /* <DEDUP_REMOVED lines=9> */
.L_x_2369:
[----:B------:R-:W-:Y:S05]  /*f850*/  BSYNC B1 ;  /* 0x0000000000017941 */ /* 0x000fea0003800000 */
.L_x_2368:
[----:B------:R-:W-:Y:S01]  /*f860*/  IMAD R2, R18, 0x8000, R17 ;  /* 0x0000800012027824 */ /* 0x000fe200078e0211 */
[----:B------:R-:W-:Y:S01]  /*f870*/  UIADD3 UR4, UP0, UR38, 0x470, URZ ;  /* 0x0000047026047890 */ /* 0x000fe2000ff1e03f */
[----:B------:R-:W-:Y:S01]  /*f880*/  IMAD.SHL.U32 R19, R19, 0x80, RZ ;  /* 0x0000008013137824 */ /* 0x000fe200078e00ff */
[----:B------:R-:W-:Y:S01]  /*f890*/  PLOP3.LUT P0, PT, PT, PT, PT, 0x80, 0x0 ;  /* 0x000000000000781c */ /* 0x000fe20003f0f070 */
[----:B0-----:R-:W-:Y:S01]  /*f8a0*/  VIADD R0, R0, 0x34850 ;  /* 0x0003485000007836 */ /* 0x001fe20000000000 */
[----:B------:R-:W-:Y:S01]  /*f8b0*/  UIADD3.X UR5, URZ, UR39, URZ, UP0, !UPT ;  /* 0x000000273f057290 */ /* 0x000fe200087fe43f */
[----:B------:R-:W-:Y:S01]  /*f8c0*/  VIADD R3, R2, 0x400 ;  /* 0x0000040002037836 */ /* 0x000fe20000000000 */
[----:B------:R-:W-:Y:S01]  /*f8d0*/  UMOV UR6, 0x0 ;  /* 0x0000000000067882 */ /* 0x000fe20000000000 */
[----:B------:R-:W-:Y:S01]  /*f8e0*/  UMOV UR7, 0x14f00000 ;  /* 0x14f0000000077882 */ /* 0x000fe20000000000 */
[----:B------:R-:W-:-:S08]  /*f8f0*/  UMOV UR10, URZ ;  /* 0x0000003f000a7c82 */ /* 0x000fd00008000000 */
.L_x_2370:
        /* <DEDUP_REMOVED lines=15> */
.L_x_2371:
        /* <DEDUP_REMOVED lines=10> */
.L_x_2365:
[----:B------:R-:W-:Y:S05]  /*fa90*/  BSYNC B0 ;  /* 0x0000000000007941 */ /* 0x000fea0003800000 */
.L_x_2364:
[----:B------:R-:W2:Y:S01]  /*faa0*/  LDL.LU R3, [R1+0x4] ;  /* 0x0000040001037983 */ /* 0x000ea20000300800 */
[----:B------:R-:W-:-:S05]  /*fab0*/  VIADD R18, R18, 0x1 ;  /* 0x0000000112127836 */ /* 0x000fca0000000000 */
[----:B------:R-:W-:-:S04]  /*fac0*/  ISETP.NE.AND P0, PT, R18, 0x2, PT ;  /* 0x000000021200780c */ /* 0x000fc80003f05270 */
[----:B------:R-:W-:Y:S02]  /*fad0*/  SEL R0, RZ, 0x1, P0 ;  /* 0x00000001ff007807 */ /* 0x000fe40000000000 */
[----:B------:R-:W-:Y:S02]  /*fae0*/  SEL R18, R18, RZ, P0 ;  /* 0x000000ff12127207 */ /* 0x000fe40000000000 */
[----:B--2---:R-:W-:-:S05]  /*faf0*/  LOP3.LUT R3, R3, R0, RZ, 0x3c, !PT ;  /* 0x0000000003037212 */ /* 0x004fca00078e3cff */
[----:B------:R2:W-:Y:S02]  /*fb00*/  STL [R1+0x4], R3 ;  /* 0x0000040301007387 */ /* 0x0005e40000100800 */
.L_x_2290:
[----:B------:R-:W-:Y:S05]  /*fb10*/  BSYNC B7 ;  /* 0x0000000000077941 */ /* 0x000fea0003800000 */
.L_x_2288:
[----:B0-----:R-:W3:Y:S04]  /*fb20*/  LDL R0, [R1+0x20] ;  /* 0x0000200001007983 */ /* 0x001ee80000100800 */
[----:B------:R0:W5:Y:S01]  /*fb30*/  LDL R2, [R1+0x18] ;  /* 0x0000180001027983 */ /* 0x0001620000100800 */
[----:B---3--:R-:W-:-:S13]  /*fb40*/  ISETP.NE.AND P0, PT, R0, RZ, PT ;  /* 0x000000ff0000720c */ /* 0x008fda0003f05270 */
[----:B0-----:R-:W-:Y:S05]  /*fb50*/  @!P0 BRA `(.L_x_2372) ;  /* 0x0000000000288947 */ /* 0x001fea0003800000 */
[----:B------:R-:W-:Y:S05]  /*fb60*/  WARPSYNC.ALL ;  /* 0x0000000000007948 */ /* 0x000fea0003800000 */
[----:B------:R-:W0:Y:S08]  /*fb70*/  S2UR UR5, SR_CgaCtaId ;  /* 0x00000000000579c3 */ /* 0x000e300000008800 */
[----:B------:R-:W-:Y:S06]  /*fb80*/  BAR.SYNC.DEFER_BLOCKING 0x5, 0x180 ;  /* 0x0146000000007b1d */ /* 0x000fec0000010000 */
[----:B------:R-:W-:-:S02]  /*fb90*/  UMOV UR4, 0x400 ;  /* 0x0000040000047882 */ /* 0x000fc40000000000 */
[----:B0-----:R-:W-:-:S06]  /*fba0*/  ULEA UR4, UR5, UR4, 0x18 ;  /* 0x0000000405047291 */ /* 0x001fcc000f8ec03f */
[----:B------:R-:W-:-:S05]  /*fbb0*/  IMAD.U32 R17, RZ, RZ, UR4 ;  /* 0x00000004ff117e24 */ /* 0x000fca000f8e00ff */
[----:B-----5:R-:W0:Y:S04]  /*fbc0*/  LDS R2, [R17+0x348d0] ;  /* 0x0348d00011027984 */ /* 0x020e280000000800 */
[----:B0-----:R0:W-:Y:S01]  /*fbd0*/  STL [R1+0x18], R2 ;  /* 0x0000180201007387 */ /* 0x0011e20000100800 */
[----:B------:R-:W-:Y:S06]  /*fbe0*/  BAR.ARV 0x4, 0x180 ;  /* 0x0106000000007b1d */ /* 0x000fec0000002000 */
[----:B------:R-:W-:Y:S05]  /*fbf0*/  BRA `(.L_x_2373) ;  /* 0x00000000002c7947 */ /* 0x000fea0003800000 */
.L_x_2372:
[----:B------:R-:W-:-:S03]  /*fc00*/  UMOV UR4, 0xffffffff ;  /* 0xffffffff00047882 */ /* 0x000fc60000000000 */
[----:B------:R-:W-:Y:S05]  /*fc10*/  BRA.DIV UR4, `(.L_x_2374) ;  /* 0x0000001604887947 */ /* 0x000fea000b800000 */
[----:B-----5:R0:W3:Y:S02]  /*fc20*/  SHFL.IDX PT, R14, R2, RZ, 0x1f ;  /* 0x00001fff020e7589 */ /* 0x0200e400000e0000 */
.L_x_2422:
[----:B--2---:R-:W2:Y:S01]  /*fc30*/  @!P1 S2R R3, SR_CgaCtaId ;  /* 0x0000000000039919 */ /* 0x004ea20000008800 */
[----:B------:R-:W-:Y:S05]  /*fc40*/  WARPSYNC.ALL ;  /* 0x0000000000007948 */ /* 0x000fea0003800000 */
[----:B------:R-:W-:Y:S01]  /*fc50*/  BAR.SYNC.DEFER_BLOCKING 0x4, 0x180 ;  /* 0x0106000000007b1d */ /* 0x000fe20000010000 */
[----:B------:R-:W-:-:S05]  /*fc60*/  @!P1 MOV R0, 0x400 ;  /* 0x0000040000009802 */ /* 0x000fca0000000f00 */
[----:B---3--:R3:W-:Y:S01]  /*fc70*/  STL [R1+0x18], R14 ;  /* 0x0000180e01007387 */ /* 0x0087e20000100800 */
[----:B--2---:R-:W-:-:S05]  /*fc80*/  @!P1 LEA R17, R3, R0, 0x18 ;  /* 0x0000000003119211 */ /* 0x004fca00078ec0ff */
[----:B------:R3:W-:Y:S01]  /*fc90*/  @!P1 STS [R17+0x348d0], R2 ;  /* 0x0348d00211009388 */ /* 0x0007e20000000800 */
[----:B------:R-:W-:Y:S06]  /*fca0*/  BAR.ARV 0x5, 0x180 ;  /* 0x0146000000007b1d */ /* 0x000fec0000002000 */
.L_x_2373:
[----:B------:R-:W4:Y:S01]  /*fcb0*/  LDL R0, [R1+0x18] ;  /* 0x0000180001007983 */ /* 0x000f220000100800 */
[----:B------:R-:W-:Y:S02]  /*fcc0*/  ULDC UR4, c[0x0][0xc38] ;  /* 0x00030e0000047ab9 */ /* 0x000fe40000000800 */
[----:B----4-:R-:W-:-:S13]  /*fcd0*/  ISETP.GE.AND P0, PT, R0, UR4, PT ;  /* 0x0000000400007c0c */ /* 0x010fda000bf06270 */
[----:B------:R-:W-:Y:S05]  /*fce0*/  @!P0 BRA `(.L_x_2375) ;  /* 0xffffffbc000c8947 */ /* 0x000fea000383ffff */
.L_x_2285:
[----:B-1----:R-:W4:Y:S01]  /*fcf0*/  LDL.LU R0, [R1+0x1c] ;  /* 0x00001c0001007983 */ /* 0x002f220000300800 */
[----:B------:R-:W-:Y:S01]  /*fd00*/  BSSY B0, `(.L_x_2376) ;  /* 0x000000b000007945 */ /* 0x000fe20003800000 */
[----:B------:R-:W1:Y:S01]  /*fd10*/  S2R R5, SR_CgaCtaId ;  /* 0x0000000000057919 */ /* 0x000e620000008800 */
[----:B----4-:R-:W-:-:S05]  /*fd20*/  VIADD R0, R0, 0x1 ;  /* 0x0000000100007836 */ /* 0x010fca0000000000 */
[----:B0--3--:R-:W-:-:S04]  /*fd30*/  LEA.HI R2, R0, R0, RZ, 0x1 ;  /* 0x0000000000027211 */ /* 0x009fc800078f08ff */
[----:B--2---:R-:W-:-:S05]  /*fd40*/  LOP3.LUT R3, R2, 0xfffffffe, RZ, 0xc0, !PT ;  /* 0xfffffffe02037812 */ /* 0x004fca00078ec0ff */
[----:B------:R-:W-:Y:S01]  /*fd50*/  IMAD.IADD R3, R0, 0x1, -R3 ;  /* 0x0000000100037824 */ /* 0x000fe200078e0a03 */
[----:B------:R-:W-:-:S04]  /*fd60*/  MOV R0, 0x400 ;  /* 0x0000040000007802 */ /* 0x000fc80000000f00 */
[----:B-1----:R-:W-:Y:S02]  /*fd70*/  LEA R0, R5, R0, 0x18 ;  /* 0x0000000005007211 */ /* 0x002fe400078ec0ff */
[----:B------:R-:W-:-:S04]  /*fd80*/  SHF.L.U32 R3, R3, 0x1f, RZ ;  /* 0x0000001f03037819 */ /* 0x000fc800000006ff */
[----:B------:R-:W0:Y:S02]  /*fd90*/  SYNCS.PHASECHK.TRANS64.TRYWAIT P0, [R0+URZ+0x34820], R3 ;  /* 0x03482003000075a7 */ /* 0x000e24000800017f */
[----:B0-----:R-:W-:Y:S05]  /*fda0*/  @!P0 BRA `(.L_x_2377) ;  /* 0x00000014004c8947 */ /* 0x001fea0003800000 */
.L_x_2423:
[----:B------:R-:W-:Y:S05]  /*fdb0*/  BSYNC B0 ;  /* 0x0000000000007941 */ /* 0x000fea0003800000 */
.L_x_2376:
[----:B------:R-:W-:-:S03]  /*fdc0*/  UMOV UR4, 0xffffffff ;  /* 0xffffffff00047882 */ /* 0x000fc60000000000 */
[----:B------:R-:W-:Y:S05]  /*fdd0*/  BRA.DIV UR4, `(.L_x_2378) ;  /* 0x0000001604547947 */ /* 0x000fea000b800000 */
[----:B------:R-:W1:Y:S02]  /*fde0*/  S2R R2, SR_TID.X ;  /* 0x0000000000027919 */ /* 0x000e640000002100 */
[----:B-1----:R-:W-:-:S04]  /*fdf0*/  SHF.R.U32.HI R2, RZ, 0x5, R2 ;  /* 0x00000005ff027819 */ /* 0x002fc80000011602 */
[----:B------:R-:W-:-:S05]  /*fe00*/  LOP3.LUT R2, R2, 0x3, RZ, 0xc0, !PT ;  /* 0x0000000302027812 */ /* 0x000fca00078ec0ff */
[----:B------:R1:W2:Y:S02]  /*fe10*/  SHFL.IDX PT, R14, R2, RZ, 0x1f ;  /* 0x00001fff020e7589 */ /* 0x0002a400000e0000 */
.L_x_2426:
[----:B--2---:R-:W-:Y:S01]  /*fe20*/  ISETP.NE.AND P0, PT, R14, RZ, PT ;  /* 0x000000ff0e00720c */ /* 0x004fe20003f05270 */
[----:B------:R-:W-:-:S12]  /*fe30*/  BSSY B0, `(.L_x_2379) ;  /* 0x0000027000007945 */ /* 0x000fd80003800000 */
[----:B------:R-:W-:Y:S05]  /*fe40*/  @P0 BRA `(.L_x_2380) ;  /* 0x0000000000940947 */ /* 0x000fea0003800000 */
[----:B------:R-:W-:-:S03]  /*fe50*/  UMOV UR4, 0xffffffff ;  /* 0xffffffff00047882 */ /* 0x000fc60000000000 */
[----:B------:R-:W-:Y:S05]  /*fe60*/  BRA.DIV UR4, `(.L_x_2381) ;  /* 0x0000001604647947 */ /* 0x000fea000b800000 */
[----:B------:R-:W-:-:S13]  /*fe70*/  ELECT P6, URZ, PT ;  /* 0x00000000003f782f */ /* 0x000fda00038c0000 */
.L_x_2429:
        /* <DEDUP_REMOVED lines=8> */
.L_x_2382:
        /* <DEDUP_REMOVED lines=13> */
.L_x_2430:
[----:B------:R-:W1:Y:S02]  /*ffd0*/  SYNCS.PHASECHK.TRANS64.TRYWAIT P0, [R3+URZ], R2 ;  /* 0x00000002030075a7 */ /* 0x000e64000800017f */
[----:B-1----:R-:W-:Y:S05]  /*ffe0*/  @!P0 BRA `(.L_x_2384) ;  /* 0x0000001400388947 */ /* 0x002fea0003800000 */
.L_x_2431:
[----:B------:R-:W-:Y:S05]  /*fff0*/  @!P2 BRA `(.L_x_2385) ;  /* 0x000000000004a947 */ /* 0x000fea0003800000 */
[----:B------:R-:W-:Y:S01]  /*10000*/  BPT.TRAP 0x1 ;  /* 0x000000040000795c */ /* 0x000fe20000300000 */
.L_x_2385:
[----:B-1----:R-:W-:-:S04]  /*10010*/  VIADD R3, R0, 0x34860 ;  /* 0x0003486000037836 */ /* 0x002fc80000000000 */
[----:B------:R-:W-:-:S04]  /*10020*/  IMAD R18, R18, 0x8, R3 ;  /* 0x0000000812127824 */ /* 0x000fc800078e0203 */
[----:B------:R-:W1:Y:S02]  /*10030*/  SYNCS.PHASECHK.TRANS64.TRYWAIT P0, [R18+URZ], R5 ;  /* 0x00000005120075a7 */ /* 0x000e64000800017f */
[----:B-1----:R-:W-:Y:S05]  /*10040*/  @!P0 BRA `(.L_x_2386) ;  /* 0x0000001400348947 */ /* 0x002fea0003800000 */
.L_x_2432:
[----:B------:R-:W-:-:S07]  /*10050*/  IMAD R3, R4, 0x8, R3 ;  /* 0x0000000804037824 */ /* 0x000fce00078e0203 */
.L_x_2387:
[----:B--2---:R2:W3:Y:S02]  /*10060*/  SYNCS.PHASECHK.TRANS64.TRYWAIT P0, [R3+URZ], R2 ;  /* 0x00000002030075a7 */ /* 0x0044e4000800017f */
[----:B---3--:R-:W-:Y:S05]  /*10070*/  @!P0 NANOSLEEP.SYNCS 0x989680 ;  /* 0x009896800000895d */ /* 0x008fea0003900000 */
[----:B------:R-:W3:Y:S02]  /*10080*/  @!P0 SYNCS.PHASECHK.TRANS64 P0, [R3+URZ], R2 ;  /* 0x00000002030085a7 */ /* 0x000ee4000800007f */
[----:B---3--:R-:W-:Y:S05]  /*10090*/  @!P0 BRA `(.L_x_2387) ;  /* 0xfffffffc00f08947 */ /* 0x008fea000383ffff */
.L_x_2380:
[----:B------:R-:W-:Y:S05]  /*100a0*/  BSYNC B0 ;  /* 0x0000000000007941 */ /* 0x000fea0003800000 */
.L_x_2379:
[----:B------:R-:W-:Y:S05]  /*100b0*/  EXIT ;  /* 0x000000000000794d */ /* 0x000fea0003800000 */
.L_x_2238:
[----:B0-----:R-:W-:-:S04]  /*100c0*/  IMAD.U32 R3, RZ, RZ, UR38 ;  /* 0x00000026ff037e24 */ /* 0x001fc8000f8e00ff */
[----:B------:R0:W1:Y:S03]  /*100d0*/  SYNCS.PHASECHK.TRANS64.TRYWAIT P1, [R3+URZ+0x34800], R0 ;  /* 0x03480000030075a7 */ /* 0x000066000802017f */
[----:B-1----:R-:W-:Y:S05]  /*100e0*/  @!P1 NANOSLEEP.SYNCS 0x989680 ;  /* 0x009896800000995d */ /* 0x002fea0003900000 */
[----:B------:R-:W1:Y:S02]  /*100f0*/  @!P1 SYNCS.PHASECHK.TRANS64 P1, [R3+URZ+0x34800], R0 ;  /* 0x03480000030095a7 */ /* 0x000e64000802007f */
[----:B-1----:R-:W-:Y:S05]  /*10100*/  @!P1 BRA `(.L_x_2238) ;  /* 0xfffffffc00ec9947 */ /* 0x002fea000383ffff */
[----:B------:R-:W-:Y:S05]  /*10110*/  BRA `(.L_x_2388) ;  /* 0xffffff1400887947 */ /* 0x000fea000383ffff */
.L_x_2242:
[----:B-1----:R1:W2:Y:S02]  /*10120*/  SYNCS.PHASECHK.TRANS64.TRYWAIT P2, [R2+URZ+0x34830], R3 ;  /* 0x03483003020075a7 */ /* 0x0022a4000804017f */
[----:B--2---:R-:W-:Y:S05]  /*10130*/  @!P2 NANOSLEEP.SYNCS 0x989680 ;  /* 0x009896800000a95d */ /* 0x004fea0003900000 */
[----:B------:R-:W2:Y:S02]  /*10140*/  @!P2 SYNCS.PHASECHK.TRANS64 P2, [R2+URZ+0x34830], R3 ;  /* 0x034830030200a5a7 */ /* 0x000ea4000804007f */
[----:B--2---:R-:W-:Y:S05]  /*10150*/  @!P2 BRA `(.L_x_2242) ;  /* 0xfffffffc00f0a947 */ /* 0x004fea000383ffff */
[----:B------:R-:W-:Y:S05]  /*10160*/  BRA `(.L_x_2241) ;  /* 0xffffff1400ac7947 */ /* 0x000fea000383ffff */
.L_x_2247:
[----:B-1----:R-:W-:-:S04]  /*10170*/  IMAD.U32 R7, RZ, RZ, UR7 ;  /* 0x00000007ff077e24 */ /* 0x002fc8000f8e00ff */
[----:B------:R1:W2:Y:S03]  /*10180*/  SYNCS.PHASECHK.TRANS64.TRYWAIT P3, [R7+URZ+0x34830], R0 ;  /* 0x03483000070075a7 */ /* 0x0002a6000806017f */
[----:B--2---:R-:W-:Y:S05]  /*10190*/  @!P3 NANOSLEEP.SYNCS 0x989680 ;  /* 0x009896800000b95d */ /* 0x004fea0003900000 */
[----:B------:R-:W2:Y:S02]  /*101a0*/  @!P3 SYNCS.PHASECHK.TRANS64 P3, [R7+URZ+0x34830], R0 ;  /* 0x034830000700b5a7 */ /* 0x000ea4000806007f */
[----:B--2---:R-:W-:Y:S05]  /*101b0*/  @!P3 BRA `(.L_x_2247) ;  /* 0xfffffffc00ecb947 */ /* 0x004fea000383ffff */
[----:B------:R-:W-:Y:S05]  /*101c0*/  BRA `(.L_x_2246) ;  /* 0xffffff3c00587947 */ /* 0x000fea000383ffff */
.L_x_2251:
[----:B-1----:R-:W-:-:S04]  /*101d0*/  IMAD.U32 R3, RZ, RZ, UR10 ;  /* 0x0000000aff037e24 */ /* 0x002fc8000f8e00ff */
[----:B------:R1:W2:Y:S03]  /*101e0*/  SYNCS.PHASECHK.TRANS64.TRYWAIT P3, [R3+URZ+0x34850], R0 ;  /* 0x03485000030075a7 */ /* 0x0002a6000806017f */
[----:B--2---:R-:W-:Y:S05]  /*101f0*/  @!P3 NANOSLEEP.SYNCS 0x989680 ;  /* 0x009896800000b95d */ /* 0x004fea0003900000 */
[----:B------:R-:W2:Y:S02]  /*10200*/  @!P3 SYNCS.PHASECHK.TRANS64 P3, [R3+URZ+0x34850], R0 ;  /* 0x034850000300b5a7 */ /* 0x000ea4000806007f */
[----:B--2---:R-:W-:Y:S05]  /*10210*/  @!P3 BRA `(.L_x_2251) ;  /* 0xfffffffc00ecb947 */ /* 0x004fea000383ffff */
[----:B------:R-:W-:Y:S05]  /*10220*/  BRA `(.L_x_2250) ;  /* 0xffffff4400987947 */ /* 0x000fea000383ffff */
.L_x_2257:
[----:B-1----:R-:W-:-:S04]  /*10230*/  IMAD.U32 R7, RZ, RZ, UR7 ;  /* 0x00000007ff077e24 */ /* 0x002fc8000f8e00ff */
[----:B------:R1:W2:Y:S03]  /*10240*/  SYNCS.PHASECHK.TRANS64.TRYWAIT P2, [R7+URZ+0x34830], R0 ;  /* 0x03483000070075a7 */ /* 0x0002a6000804017f */
[----:B--2---:R-:W-:Y:S05]  /*10250*/  @!P2 NANOSLEEP.SYNCS 0x989680 ;  /* 0x009896800000a95d */ /* 0x004fea0003900000 */
[----:B------:R-:W2:Y:S02]  /*10260*/  @!P2 SYNCS.PHASECHK.TRANS64 P2, [R7+URZ+0x34830], R0 ;  /* 0x034830000700a5a7 */ /* 0x000ea4000804007f */
[----:B--2---:R-:W-:Y:S05]  /*10270*/  @!P2 BRA `(.L_x_2257) ;  /* 0xfffffffc00eca947 */ /* 0x004fea000383ffff */
[----:B------:R-:W-:Y:S05]  /*10280*/  BRA `(.L_x_2256) ;  /* 0xffffff6400e87947 */ /* 0x000fea000383ffff */
.L_x_2261:
[----:B-1----:R-:W-:-:S04]  /*10290*/  IMAD.U32 R3, RZ, RZ, UR11 ;  /* 0x0000000bff037e24 */ /* 0x002fc8000f8e00ff */
[----:B------:R1:W2:Y:S03]  /*102a0*/  SYNCS.PHASECHK.TRANS64.TRYWAIT P2, [R3+URZ+0x34850], R0 ;  /* 0x03485000030075a7 */ /* 0x0002a6000804017f */
[----:B--2---:R-:W-:Y:S05]  /*102b0*/  @!P2 NANOSLEEP.SYNCS 0x989680 ;  /* 0x009896800000a95d */ /* 0x004fea0003900000 */
[----:B------:R-:W2:Y:S02]  /*102c0*/  @!P2 SYNCS.PHASECHK.TRANS64 P2, [R3+URZ+0x34850], R0 ;  /* 0x034850000300a5a7 */ /* 0x000ea4000804007f */
[----:B--2---:R-:W-:Y:S05]  /*102d0*/  @!P2 BRA `(.L_x_2261) ;  /* 0xfffffffc00eca947 */ /* 0x004fea000383ffff */
[----:B------:R-:W-:Y:S05]  /*102e0*/  BRA `(.L_x_2260) ;  /* 0xffffff7000287947 */ /* 0x000fea000383ffff */
.L_x_2266:
[----:B-1----:R-:W-:-:S04]  /*102f0*/  IMAD.U32 R3, RZ, RZ, UR5 ;  /* 0x00000005ff037e24 */ /* 0x002fc8000f8e00ff */
[----:B------:R1:W2:Y:S03]  /*10300*/  SYNCS.PHASECHK.TRANS64.TRYWAIT P0, [R3+URZ+0x34850], R2 ;  /* 0x03485002030075a7 */ /* 0x0002a6000800017f */
[----:B--2---:R-:W-:Y:S05]  /*10310*/  @!P0 NANOSLEEP.SYNCS 0x989680 ;  /* 0x009896800000895d */ /* 0x004fea0003900000 */
[----:B------:R-:W2:Y:S02]  /*10320*/  @!P0 SYNCS.PHASECHK.TRANS64 P0, [R3+URZ+0x34850], R2 ;  /* 0x03485002030085a7 */ /* 0x000ea4000800007f */
[----:B--2---:R-:W-:Y:S05]  /*10330*/  @!P0 BRA `(.L_x_2266) ;  /* 0xfffffffc00ec8947 */ /* 0x004fea000383ffff */
[----:B------:R-:W-:Y:S05]  /*10340*/  BRA `(.L_x_2265) ;  /* 0xffffff8800fc7947 */ /* 0x000fea000383ffff */
.L_x_2296:
[----:B------:R-:W-:Y:S02]  /*10350*/  IMAD.MOV.U32 R13, RZ, RZ, R0 ;  /* 0x000000ffff0d7224 */ /* 0x000fe400078e0000 */
[----:B------:R-:W-:Y:S02]  /*10360*/  IMAD.MOV.U32 R12, RZ, RZ, RZ ;  /* 0x000000ffff0c7224 */ /* 0x000fe400078e00ff */
[----:B------:R-:W-:Y:S02]  /*10370*/  IMAD.MOV.U32 R11, RZ, RZ, 0x1f ;  /* 0x0000001fff0b7424 */ /* 0x000fe400078e00ff */
[----:B------:R-:W-:-:S07]  /*10380*/  IMAD.MOV.U32 R15, RZ, RZ, -0x1 ;  /* 0xffffffffff0f7424 */ /* 0x000fce00078e00ff */
[----:B0-----:R-:W-:Y:S05]  /*10390*/  WARPSYNC.COLLECTIVE R15, `(.L_x_2389) ;  /* 0x000000000f087348 */ /* 0x001fea0003c00000 */
[----:B------:R1:W2:Y:S02]  /*103a0*/  SHFL.IDX P6, R14, R13, R12, R11 ;  /* 0x0000000c0d0e7389 */ /* 0x0002a400000c000b */
[----:B012---:R-:W-:Y:S01]  /*103b0*/  ENDCOLLECTIVE ;  /* 0x000000000000791b */ /* 0x007fe20003800000 */
.L_x_2389:
[----:B------:R-:W-:Y:S05]  /*103c0*/  BRA `(.L_x_2390) ;  /* 0xffffffc000207947 */ /* 0x000fea000383ffff */
.L_x_2298:
[----:B------:R-:W-:Y:S01]  /*103d0*/  BSSY B0, `(.L_x_2391) ;  /* 0x0000006000007945 */ /* 0x000fe20003800000 */
[----:B------:R-:W-:-:S07]  /*103e0*/  IMAD.MOV.U32 R15, RZ, RZ, -0x1 ;  /* 0xffffffffff0f7424 */ /* 0x000fce00078e00ff */
[----:B01----:R-:W-:Y:S05]  /*103f0*/  WARPSYNC.COLLECTIVE R15, `(.L_x_2392) ;  /* 0x000000000f0c7348 */ /* 0x003fea0003c00000 */
[----:B------:R-:W-:Y:S02]  /*10400*/  ELECT P6, UR62, PT ;  /* 0x00000000003e782f */ /* 0x000fe400038c0000 */
[----:B------:R-:W-:Y:S01]  /*10410*/  MOV R14, UR62 ;  /* 0x0000003e000e7c02 */ /* 0x000fe20008000f00 */
[----:B01----:R-:W-:Y:S10]  /*10420*/  ENDCOLLECTIVE ;  /* 0x000000000000791b */ /* 0x003ff40003800000 */
.L_x_2392:
[----:B------:R-:W-:Y:S05]  /*10430*/  BSYNC B0 ;  /* 0x0000000000007941 */ /* 0x000fea0003800000 */
.L_x_2391:
[----:B------:R-:W-:Y:S05]  /*10440*/  BRA `(.L_x_2393) ;  /* 0xffffffc000207947 */ /* 0x000fea000383ffff */
.L_x_2300:
[----:B-1----:R1:W2:Y:S02]  /*10450*/  SYNCS.PHASECHK.TRANS64.TRYWAIT P0, [R0+URZ+0x34840], R2 ;  /* 0x03484002000075a7 */ /* 0x0022a4000800017f */
[----:B--2---:R-:W-:Y:S05]  /*10460*/  @!P0 NANOSLEEP.SYNCS 0x989680 ;  /* 0x009896800000895d */ /* 0x004fea0003900000 */
[----:B------:R-:W2:Y:S02]  /*10470*/  @!P0 SYNCS.PHASECHK.TRANS64 P0, [R0+URZ+0x34840], R2 ;  /* 0x03484002000085a7 */ /* 0x000ea4000800007f */
[----:B--2---:R-:W-:Y:S05]  /*10480*/  @!P0 BRA `(.L_x_2300) ;  /* 0xfffffffc00f08947 */ /* 0x004fea000383ffff */
[----:B------:R-:W-:Y:S05]  /*10490*/  BRA `(.L_x_2394) ;  /* 0xffffffc000747947 */ /* 0x000fea000383ffff */
.L_x_2304:
[----:B------:R-:W-:Y:S02]  /*104a0*/  IMAD.MOV.U32 R13, RZ, RZ, R4 ;  /* 0x000000ffff0d7224 */ /* 0x000fe400078e0004 */
[----:B------:R-:W-:Y:S02]  /*104b0*/  IMAD.MOV.U32 R12, RZ, RZ, RZ ;  /* 0x000000ffff0c7224 */ /* 0x000fe400078e00ff */
[----:B------:R-:W-:Y:S02]  /*104c0*/  IMAD.MOV.U32 R11, RZ, RZ, 0x181f ;  /* 0x0000181fff0b7424 */ /* 0x000fe400078e00ff */
[----:B------:R-:W-:Y:S02]  /*104d0*/  IMAD.MOV.U32 R15, RZ, RZ, -0x1 ;  /* 0xffffffffff0f7424 */ /* 0x000fe400078e00ff */
[----:B------:R-:W-:-:S07]  /*104e0*/  IMAD.U32 R2, RZ, RZ, UR42 ;  /* 0x0000002aff027e24 */ /* 0x000fce000f8e00ff */
[----:B-----5:R-:W-:Y:S05]  /*104f0*/  WARPSYNC.COLLECTIVE R15, `(.L_x_2395) ;  /* 0x000000000f087348 */ /* 0x020fea0003c00000 */
[----:B------:R0:W1:Y:S02]  /*10500*/  SHFL.IDX P6, R14, R13, R12, R11 ;  /* 0x0000000c0d0e7389 */ /* 0x00006400000c000b */
[----:B01---5:R-:W-:Y:S01]  /*10510*/  ENDCOLLECTIVE ;  /* 0x000000000000791b */ /* 0x023fe20003800000 */
.L_x_2395:
[----:B------:R-:W-:Y:S02]  /*10520*/  IMAD R2, R2, 0x80, R10 ;  /* 0x0000008002027824 */ /* 0x000fe400078e020a */
[----:B------:R-:W-:Y:S02]  /*10530*/  IMAD.MOV.U32 R13, RZ, RZ, R0 ;  /* 0x000000ffff0d7224 */ /* 0x000fe400078e0000 */
[----:B------:R-:W-:-:S07]  /*10540*/  IMAD.MOV.U32 R5, RZ, RZ, R14 ;  /* 0x000000ffff057224 */ /* 0x000fce00078e000e */
[----:B------:R-:W-:Y:S05]  /*10550*/  WARPSYNC.COLLECTIVE R15, `(.L_x_2396) ;  /* 0x000000000f087348 */ /* 0x000fea0003c00000 */
[----:B------:R0:W1:Y:S02]  /*10560*/  SHFL.IDX P6, R14, R13, R12, R11 ;  /* 0x0000000c0d0e7389 */ /* 0x00006400000c000b */
[----:B01----:R-:W-:Y:S01]  /*10570*/  ENDCOLLECTIVE ;  /* 0x000000000000791b */ /* 0x003fe20003800000 */
.L_x_2396:
        /* <DEDUP_REMOVED lines=8> */
[----:B------:R-:W-:-:S04]  /*10600*/  @!P4 IMAD.X R5, RZ, RZ, R5, P3 ;  /* 0x000000ffff05c224 */ /* 0x000fc800018e0605 */
        /* <DEDUP_REMOVED lines=12> */
.L_x_2397:
[----:B------:R-:W-:Y:S02]  /*106d0*/  IMAD.MOV.U32 R13, RZ, RZ, R0 ;  /* 0x000000ffff0d7224 */ /* 0x000fe400078e0000 */
[----:B------:R-:W-:-:S07]  /*106e0*/  IMAD.MOV.U32 R5, RZ, RZ, R14 ;  /* 0x000000ffff057224 */ /* 0x000fce00078e000e */
[----:B------:R-:W-:Y:S05]  /*106f0*/  WARPSYNC.COLLECTIVE R15, `(.L_x_2398) ;  /* 0x000000000f087348 */ /* 0x000fea0003c00000 */
[----:B------:R0:W1:Y:S02]  /*10700*/  SHFL.IDX P6, R14, R13, R12, R11 ;  /* 0x0000000c0d0e7389 */ /* 0x00006400000c000b */
[----:B01----:R-:W-:Y:S01]  /*10710*/  ENDCOLLECTIVE ;  /* 0x000000000000791b */ /* 0x003fe20003800000 */
.L_x_2398:
[----:B------:R-:W-:Y:S01]  /*10720*/  ULDC.64 UR4, c[0x0][0x208] ;  /* 0x0000820000047ab9 */ /* 0x000fe20000000a00 */
[----:B------:R-:W-:Y:S02]  /*10730*/  IMAD.MOV.U32 R13, RZ, RZ, R4 ;  /* 0x000000ffff0d7224 */ /* 0x000fe400078e0004 */
[----:B------:R-:W-:Y:S02]  /*10740*/  IMAD.MOV.U32 R12, RZ, RZ, 0x2 ;  /* 0x00000002ff0c7424 */ /* 0x000fe400078e00ff */
[----:B------:R-:W-:-:S05]  /*10750*/  IMAD.MOV.U32 R6, RZ, RZ, R14 ;  /* 0x000000ffff067224 */ /* 0x000fca00078e000e */
        /* <DEDUP_REMOVED lines=14> */
.L_x_2399:
[----:B------:R-:W-:Y:S02]  /*10840*/  IMAD.MOV.U32 R13, RZ, RZ, R0 ;  /* 0x000000ffff0d7224 */ /* 0x000fe400078e0000 */
[----:B------:R-:W-:-:S07]  /*10850*/  IMAD.MOV.U32 R5, RZ, RZ, R14 ;  /* 0x000000ffff057224 */ /* 0x000fce00078e000e */
[----:B------:R-:W-:Y:S05]  /*10860*/  WARPSYNC.COLLECTIVE R15, `(.L_x_2400) ;  /* 0x000000000f087348 */ /* 0x000fea0003c00000 */
[----:B------:R0:W1:Y:S02]  /*10870*/  SHFL.IDX P6, R14, R13, R12, R11 ;  /* 0x0000000c0d0e7389 */ /* 0x00006400000c000b */
[----:B01----:R-:W-:Y:S01]  /*10880*/  ENDCOLLECTIVE ;  /* 0x000000000000791b */ /* 0x003fe20003800000 */
.L_x_2400:
        /* <DEDUP_REMOVED lines=18> */
.L_x_2401:
[----:B------:R-:W-:Y:S02]  /*109b0*/  IMAD.MOV.U32 R13, RZ, RZ, R0 ;  /* 0x000000ffff0d7224 */ /* 0x000fe400078e0000 */
[----:B------:R-:W-:-:S07]  /*109c0*/  IMAD.MOV.U32 R5, RZ, RZ, R14 ;  /* 0x000000ffff057224 */ /* 0x000fce00078e000e */
[----:B------:R-:W-:Y:S05]  /*109d0*/  WARPSYNC.COLLECTIVE R15, `(.L_x_2402) ;  /* 0x000000000f087348 */ /* 0x000fea0003c00000 */
[----:B------:R0:W1:Y:S02]  /*109e0*/  SHFL.IDX P6, R14, R13, R12, R11 ;  /* 0x0000000c0d0e7389 */ /* 0x00006400000c000b */
[----:B01----:R-:W-:Y:S01]  /*109f0*/  ENDCOLLECTIVE ;  /* 0x000000000000791b */ /* 0x003fe20003800000 */
.L_x_2402:
        /* <DEDUP_REMOVED lines=18> */
.L_x_2403:
[----:B------:R-:W-:Y:S02]  /*10b20*/  IMAD.MOV.U32 R13, RZ, RZ, R0 ;  /* 0x000000ffff0d7224 */ /* 0x000fe400078e0000 */
[----:B------:R-:W-:-:S07]  /*10b30*/  IMAD.MOV.U32 R5, RZ, RZ, R14 ;  /* 0x000000ffff057224 */ /* 0x000fce00078e000e */
[----:B------:R-:W-:Y:S05]  /*10b40*/  WARPSYNC.COLLECTIVE R15, `(.L_x_2404) ;  /* 0x000000000f087348 */ /* 0x000fea0003c00000 */
[----:B------:R0:W1:Y:S02]  /*10b50*/  SHFL.IDX P6, R14, R13, R12, R11 ;  /* 0x0000000c0d0e7389 */ /* 0x00006400000c000b */
[----:B01----:R-:W-:Y:S01]  /*10b60*/  ENDCOLLECTIVE ;  /* 0x000000000000791b */ /* 0x003fe20003800000 */
.L_x_2404:
        /* <DEDUP_REMOVED lines=18> */
.L_x_2405:
[----:B------:R-:W-:Y:S02]  /*10c90*/  IMAD.MOV.U32 R13, RZ, RZ, R0 ;  /* 0x000000ffff0d7224 */ /* 0x000fe400078e0000 */
[----:B------:R-:W-:-:S07]  /*10ca0*/  IMAD.MOV.U32 R5, RZ, RZ, R14 ;  /* 0x000000ffff057224 */ /* 0x000fce00078e000e */
[----:B------:R-:W-:Y:S05]  /*10cb0*/  WARPSYNC.COLLECTIVE R15, `(.L_x_2406) ;  /* 0x000000000f087348 */ /* 0x000fea0003c00000 */
[----:B------:R0:W1:Y:S02]  /*10cc0*/  SHFL.IDX P6, R14, R13, R12, R11 ;  /* 0x0000000c0d0e7389 */ /* 0x00006400000c000b */
[----:B01----:R-:W-:Y:S01]  /*10cd0*/  ENDCOLLECTIVE ;  /* 0x000000000000791b */ /* 0x003fe20003800000 */
.L_x_2406:
        /* <DEDUP_REMOVED lines=18> */
.L_x_2407:
[----:B------:R-:W-:Y:S02]  /*10e00*/  IMAD.MOV.U32 R13, RZ, RZ, R0 ;  /* 0x000000ffff0d7224 */ /* 0x000fe400078e0000 */
[----:B------:R-:W-:-:S07]  /*10e10*/  IMAD.MOV.U32 R5, RZ, RZ, R14 ;  /* 0x000000ffff057224 */ /* 0x000fce00078e000e */
[----:B------:R-:W-:Y:S05]  /*10e20*/  WARPSYNC.COLLECTIVE R15, `(.L_x_2408) ;  /* 0x000000000f087348 */ /* 0x000fea0003c00000 */
[----:B------:R0:W1:Y:S02]  /*10e30*/  SHFL.IDX P6, R14, R13, R12, R11 ;  /* 0x0000000c0d0e7389 */ /* 0x00006400000c000b */
[----:B01----:R-:W-:Y:S01]  /*10e40*/  ENDCOLLECTIVE ;  /* 0x000000000000791b */ /* 0x003fe20003800000 */
.L_x_2408:
[----:B------:R-:W-:Y:S01]  /*10e50*/  ULDC.64 UR4, c[0x0][0x208] ;  /* 0x0000820000047ab9 */ /* 0x000fe20000000a00 */
[----:B------:R-:W-:Y:S02]  /*10e60*/  IMAD.MOV.U32 R13, RZ, RZ, R4 ;  /* 0x000000ffff0d7224 */ /* 0x000fe400078e0004 */
[----:B------:R-:W-:Y:S02]  /*10e70*/  IMAD.MOV.U32 R12, RZ, RZ, 0x7 ;  /* 0x00000007ff0c7424 */ /* 0x000fe400078e00ff */
[----:B------:R-:W-:-:S05]  /*10e80*/  IMAD.MOV.U32 R6, RZ, RZ, R14 ;  /* 0x000000ffff067224 */ /* 0x000fca00078e000e */
[----:B------:R-:W-:-:S05]  /*10e90*/  @!P4 LEA R6, P3, R9, R6, 0x1 ;  /* 0x000000060906c211 */ /* 0x000fca00078608ff */
[----:B------:R-:W-:-:S04]  /*10ea0*/  @!P4 IMAD.X R5, RZ, RZ, R5, P3 ;  /* 0x000000ffff05c224 */ /* 0x000fc800018e0605 */
        /* <DEDUP_REMOVED lines=10> */
.L_x_2409:
[----:B------:R-:W-:Y:S02]  /*10f50*/  IMAD.MOV.U32 R13, RZ, RZ, R0 ;  /* 0x000000ffff0d7224 */ /* 0x000fe400078e0000 */
[----:B------:R-:W-:-:S07]  /*10f60*/  IMAD.MOV.U32 R4, RZ, RZ, R14 ;  /* 0x000000ffff047224 */ /* 0x000fce00078e000e */
[----:B------:R-:W-:Y:S05]  /*10f70*/  WARPSYNC.COLLECTIVE R15, `(.L_x_2410) ;  /* 0x000000000f087348 */ /* 0x000fea0003c00000 */
[----:B------:R0:W1:Y:S02]  /*10f80*/  SHFL.IDX P6, R14, R13, R12, R11 ;  /* 0x0000000c0d0e7389 */ /* 0x00006400000c000b */
[----:B01----:R-:W-:Y:S01]  /*10f90*/  ENDCOLLECTIVE ;  /* 0x000000000000791b */ /* 0x003fe20003800000 */
.L_x_2410:
[----:B------:R-:W-:Y:S01]  /*10fa0*/  IMAD.MOV.U32 R0, RZ, RZ, R14 ;  /* 0x000000ffff007224 */ /* 0x000fe200078e000e */
[----:B------:R-:W-:Y:S06]  /*10fb0*/  BRA `(.L_x_2411) ;  /* 0xffffffc000ec7947 */ /* 0x000fec000383ffff */
.L_x_2309:
[----:B0-----:R0:W1:Y:S02]  /*10fc0*/  SYNCS.PHASECHK.TRANS64.TRYWAIT P0, [R17+URZ+0x34820], R0 ;  /* 0x03482000110075a7 */ /* 0x001064000800017f */
[----:B-1----:R-:W-:Y:S05]  /*10fd0*/  @!P0 NANOSLEEP.SYNCS 0x989680 ;  /* 0x009896800000895d */ /* 0x002fea0003900000 */
[----:B------:R-:W1:Y:S02]  /*10fe0*/  @!P0 SYNCS.PHASECHK.TRANS64 P0, [R17+URZ+0x34820], R0 ;  /* 0x03482000110085a7 */ /* 0x000e64000800007f */
[----:B-1----:R-:W-:Y:S05]  /*10ff0*/  @!P0 BRA `(.L_x_2309) ;  /* 0xfffffffc00f08947 */ /* 0x002fea000383ffff */
[----:B------:R-:W-:Y:S05]  /*11000*/  BRA `(.L_x_2412) ;  /* 0xffffffc400647947 */ /* 0x000fea000383ffff */
.L_x_2316:
[----:B0-----:R0:W1:Y:S02]  /*11010*/  SYNCS.PHASECHK.TRANS64.TRYWAIT P0, [R2+URZ+0x34840], R3 ;  /* 0x03484003020075a7 */ /* 0x001064000800017f */
[----:B-1----:R-:W-:Y:S05]  /*11020*/  @!P0 NANOSLEEP.SYNCS 0x989680 ;  /* 0x009896800000895d */ /* 0x002fea0003900000 */
[----:B------:R-:W1:Y:S02]  /*11030*/  @!P0 SYNCS.PHASECHK.TRANS64 P0, [R2+URZ+0x34840], R3 ;  /* 0x03484003020085a7 */ /* 0x000e64000800007f */
[----:B-1----:R-:W-:Y:S05]  /*11040*/  @!P0 BRA `(.L_x_2316) ;  /* 0xfffffffc00f08947 */ /* 0x002fea000383ffff */
[----:B------:R-:W-:Y:S05]  /*11050*/  BRA `(.L_x_2413) ;  /* 0xffffffc800207947 */ /* 0x000fea000383ffff */
.L_x_2323:
[----:B0-----:R0:W1:Y:S02]  /*11060*/  SYNCS.PHASECHK.TRANS64.TRYWAIT P0, [R3+URZ+0x60], R2 ;  /* 0x00006002030075a7 */ /* 0x001064000800017f */
[----:B-1----:R-:W-:Y:S05]  /*11070*/  @!P0 NANOSLEEP.SYNCS 0x989680 ;  /* 0x009896800000895d */ /* 0x002fea0003900000 */
[----:B------:R-:W1:Y:S02]  /*11080*/  @!P0 SYNCS.PHASECHK.TRANS64 P0, [R3+URZ+0x60], R2 ;  /* 0x00006002030085a7 */ /* 0x000e64000800007f */
[----:B-1----:R-:W-:Y:S05]  /*11090*/  @!P0 BRA `(.L_x_2323) ;  /* 0xfffffffc00f08947 */ /* 0x002fea000383ffff */
[----:B------:R-:W-:Y:S05]  /*110a0*/  BRA `(.L_x_2414) ;  /* 0xffffffcc00247947 */ /* 0x000fea000383ffff */
.L_x_2333:
[----:B--2---:R2:W3:Y:S02]  /*110b0*/  SYNCS.PHASECHK.TRANS64.TRYWAIT P0, [R3+URZ+0x34840], R2 ;  /* 0x03484002030075a7 */ /* 0x0044e4000800017f */
[----:B---3--:R-:W-:Y:S05]  /*110c0*/  @!P0 NANOSLEEP.SYNCS 0x989680 ;  /* 0x009896800000895d */ /* 0x008fea0003900000 */
[----:B------:R-:W3:Y:S02]  /*110d0*/  @!P0 SYNCS.PHASECHK.TRANS64 P0, [R3+URZ+0x34840], R2 ;  /* 0x03484002030085a7 */ /* 0x000ee4000800007f */
[----:B---3--:R-:W-:Y:S05]  /*110e0*/  @!P0 BRA `(.L_x_2333) ;  /* 0xfffffffc00f08947 */ /* 0x008fea000383ffff */
[----:B------:R-:W-:Y:S05]  /*110f0*/  BRA `(.L_x_2415) ;  /* 0xffffffd000a87947 */ /* 0x000fea000383ffff */
.L_x_2340:
[----:B0-----:R0:W1:Y:S02]  /*11100*/  SYNCS.PHASECHK.TRANS64.TRYWAIT P0, [R2+URZ+0x60], R3 ;  /* 0x00006003020075a7 */ /* 0x001064000800017f */
[----:B-1----:R-:W-:Y:S05]  /*11110*/  @!P0 NANOSLEEP.SYNCS 0x989680 ;  /* 0x009896800000895d */ /* 0x002fea0003900000 */
[----:B------:R-:W1:Y:S02]  /*11120*/  @!P0 SYNCS.PHASECHK.TRANS64 P0, [R2+URZ+0x60], R3 ;  /* 0x00006003020085a7 */ /* 0x000e64000800007f */
[----:B-1----:R-:W-:Y:S05]  /*11130*/  @!P0 BRA `(.L_x_2340) ;  /* 0xfffffffc00f08947 */ /* 0x002fea000383ffff */
[----:B------:R-:W-:Y:S05]  /*11140*/  BRA `(.L_x_2416) ;  /* 0xffffffd400b47947 */ /* 0x000fea000383ffff */
.L_x_2349:
[----:B---3--:R3:W4:Y:S02]  /*11150*/  SYNCS.PHASECHK.TRANS64.TRYWAIT P0, [R2+URZ+0x34840], R3 ;  /* 0x03484003020075a7 */ /* 0x008724000800017f */
[----:B----4-:R-:W-:Y:S05]  /*11160*/  @!P0 NANOSLEEP.SYNCS 0x989680 ;  /* 0x009896800000895d */ /* 0x010fea0003900000 */
[----:B------:R-:W4:Y:S02]  /*11170*/  @!P0 SYNCS.PHASECHK.TRANS64 P0, [R2+URZ+0x34840], R3 ;  /* 0x03484003020085a7 */ /* 0x000f24000800007f */
[----:B----4-:R-:W-:Y:S05]  /*11180*/  @!P0 BRA `(.L_x_2349) ;  /* 0xfffffffc00f08947 */ /* 0x010fea000383ffff */
[----:B------:R-:W-:Y:S05]  /*11190*/  BRA `(.L_x_2417) ;  /* 0xffffffdc000c7947 */ /* 0x000fea000383ffff */
.L_x_2356:
[----:B0-----:R0:W1:Y:S02]  /*111a0*/  SYNCS.PHASECHK.TRANS64.TRYWAIT P0, [R2+URZ+0x60], R5 ;  /* 0x00006005020075a7 */ /* 0x001064000800017f */
[----:B-1----:R-:W-:Y:S05]  /*111b0*/  @!P0 NANOSLEEP.SYNCS 0x989680 ;  /* 0x009896800000895d */ /* 0x002fea0003900000 */
[----:B------:R-:W1:Y:S02]  /*111c0*/  @!P0 SYNCS.PHASECHK.TRANS64 P0, [R2+URZ+0x60], R5 ;  /* 0x00006005020085a7 */ /* 0x000e64000800007f */
[----:B-1----:R-:W-:Y:S05]  /*111d0*/  @!P0 BRA `(.L_x_2356) ;  /* 0xfffffffc00f08947 */ /* 0x002fea000383ffff */
[----:B------:R-:W-:Y:S05]  /*111e0*/  BRA `(.L_x_2418) ;  /* 0xffffffe000187947 */ /* 0x000fea000383ffff */
.L_x_2367:
[----:B0-----:R0:W2:Y:S02]  /*111f0*/  SYNCS.PHASECHK.TRANS64.TRYWAIT P0, [R0+URZ+0x34860], R3 ;  /* 0x03486003000075a7 */ /* 0x0010a4000800017f */
[----:B--2---:R-:W-:Y:S05]  /*11200*/  @!P0 NANOSLEEP.SYNCS 0x989680 ;  /* 0x009896800000895d */ /* 0x004fea0003900000 */
[----:B------:R-:W2:Y:S02]  /*11210*/  @!P0 SYNCS.PHASECHK.TRANS64 P0, [R0+URZ+0x34860], R3 ;  /* 0x03486003000085a7 */ /* 0x000ea4000800007f */
[----:B--2---:R-:W-:Y:S05]  /*11220*/  @!P0 BRA `(.L_x_2367) ;  /* 0xfffffffc00f08947 */ /* 0x004fea000383ffff */
[----:B------:R-:W-:Y:S05]  /*11230*/  BRA `(.L_x_2419) ;  /* 0xffffffe4005c7947 */ /* 0x000fea000383ffff */
.L_x_2374:
[----:B------:R-:W-:Y:S01]  /*11240*/  BSSY B0, `(.L_x_2420) ;  /* 0x0000008000007945 */ /* 0x000fe20003800000 */
[----:B-----5:R-:W-:Y:S02]  /*11250*/  IMAD.MOV.U32 R13, RZ, RZ, R2 ;  /* 0x000000ffff0d7224 */ /* 0x020fe400078e0002 */
[----:B------:R-:W-:Y:S02]  /*11260*/  IMAD.MOV.U32 R12, RZ, RZ, RZ ;  /* 0x000000ffff0c7224 */ /* 0x000fe400078e00ff */
[----:B------:R-:W-:Y:S02]  /*11270*/  IMAD.MOV.U32 R11, RZ, RZ, 0x1f ;  /* 0x0000001fff0b7424 */ /* 0x000fe400078e00ff */
[----:B------:R-:W-:-:S07]  /*11280*/  IMAD.MOV.U32 R15, RZ, RZ, -0x1 ;  /* 0xffffffffff0f7424 */ /* 0x000fce00078e00ff */
[----:B-12---:R-:W-:Y:S05]  /*11290*/  WARPSYNC.COLLECTIVE R15, `(.L_x_2421) ;  /* 0x000000000f087348 */ /* 0x006fea0003c00000 */
[----:B------:R0:W3:Y:S02]  /*112a0*/  SHFL.IDX P6, R14, R13, R12, R11 ;  /* 0x0000000c0d0e7389 */ /* 0x0000e400000c000b */
[----:B0123--:R-:W-:Y:S01]  /*112b0*/  ENDCOLLECTIVE ;  /* 0x000000000000791b */ /* 0x00ffe20003800000 */
.L_x_2421:
[----:B------:R-:W-:Y:S05]  /*112c0*/  BSYNC B0 ;  /* 0x0000000000007941 */ /* 0x000fea0003800000 */
.L_x_2420:
[----:B------:R-:W-:Y:S05]  /*112d0*/  BRA `(.L_x_2422) ;  /* 0xffffffe800547947 */ /* 0x000fea000383ffff */
.L_x_2377:
[----:B0-----:R0:W1:Y:S02]  /*112e0*/  SYNCS.PHASECHK.TRANS64.TRYWAIT P0, [R0+URZ+0x34820], R3 ;  /* 0x03482003000075a7 */ /* 0x001064000800017f */
[----:B-1----:R-:W-:Y:S05]  /*112f0*/  @!P0 NANOSLEEP.SYNCS 0x989680 ;  /* 0x009896800000895d */ /* 0x002fea0003900000 */
[----:B------:R-:W1:Y:S02]  /*11300*/  @!P0 SYNCS.PHASECHK.TRANS64 P0, [R0+URZ+0x34820], R3 ;  /* 0x03482003000085a7 */ /* 0x000e64000800007f */
[----:B-1----:R-:W-:Y:S05]  /*11310*/  @!P0 BRA `(.L_x_2377) ;  /* 0xfffffffc00f08947 */ /* 0x002fea000383ffff */
[----:B------:R-:W-:Y:S05]  /*11320*/  BRA `(.L_x_2423) ;  /* 0xffffffe800a07947 */ /* 0x000fea000383ffff */
.L_x_2378:
        /* <DEDUP_REMOVED lines=11> */
.L_x_2425:
[----:B------:R-:W-:Y:S05]  /*113e0*/  BSYNC B0 ;  /* 0x0000000000007941 */ /* 0x000fea0003800000 */
.L_x_2424:
[----:B------:R-:W-:Y:S05]  /*113f0*/  BRA `(.L_x_2426) ;  /* 0xffffffe800887947 */ /* 0x000fea000383ffff */
.L_x_2381:
[----:B------:R-:W-:Y:S01]  /*11400*/  BSSY B1, `(.L_x_2427) ;  /* 0x0000006000017945 */ /* 0x000fe20003800000 */
[----:B------:R-:W-:-:S07]  /*11410*/  IMAD.MOV.U32 R15, RZ, RZ, -0x1 ;  /* 0xffffffffff0f7424 */ /* 0x000fce00078e00ff */
[----:B01----:R-:W-:Y:S05]  /*11420*/  WARPSYNC.COLLECTIVE R15, `(.L_x_2428) ;  /* 0x000000000f0c7348 */ /* 0x003fea0003c00000 */
[----:B------:R-:W-:Y:S02]  /*11430*/  ELECT P6, UR62, PT ;  /* 0x00000000003e782f */ /* 0x000fe400038c0000 */
[----:B------:R-:W-:Y:S01]  /*11440*/  MOV R14, UR62 ;  /* 0x0000003e000e7c02 */ /* 0x000fe20008000f00 */
[----:B01----:R-:W-:Y:S10]  /*11450*/  ENDCOLLECTIVE ;  /* 0x000000000000791b */ /* 0x003ff40003800000 */
.L_x_2428:
[----:B------:R-:W-:Y:S05]  /*11460*/  BSYNC B1 ;  /* 0x0000000000017941 */ /* 0x000fea0003800000 */
.L_x_2427:
[----:B------:R-:W-:Y:S05]  /*11470*/  BRA `(.L_x_2429) ;  /* 0xffffffe800807947 */ /* 0x000fea000383ffff */
.L_x_2383:
[----:B0-----:R0:W1:Y:S02]  /*11480*/  SYNCS.PHASECHK.TRANS64.TRYWAIT P0, [R6+URZ], R5 ;  /* 0x00000005060075a7 */ /* 0x001064000800017f */
[----:B-1----:R-:W-:Y:S05]  /*11490*/  @!P0 NANOSLEEP.SYNCS 0x989680 ;  /* 0x009896800000895d */ /* 0x002fea0003900000 */
[----:B------:R-:W1:Y:S02]  /*114a0*/  @!P0 SYNCS.PHASECHK.TRANS64 P0, [R6+URZ], R5 ;  /* 0x00000005060085a7 */ /* 0x000e64000800007f */
[----:B-1----:R-:W-:Y:S05]  /*114b0*/  @!P0 BRA `(.L_x_2383) ;  /* 0xfffffffc00f08947 */ /* 0x002fea000383ffff */
[----:B------:R-:W-:Y:S05]  /*114c0*/  BRA `(.L_x_2430) ;  /* 0xffffffe800c07947 */ /* 0x000fea000383ffff */
.L_x_2384:
[----:B-1----:R1:W2:Y:S02]  /*114d0*/  SYNCS.PHASECHK.TRANS64.TRYWAIT P0, [R3+URZ], R2 ;  /* 0x00000002030075a7 */ /* 0x0022a4000800017f */
[----:B--2---:R-:W-:Y:S05]  /*114e0*/  @!P0 NANOSLEEP.SYNCS 0x989680 ;  /* 0x009896800000895d */ /* 0x004fea0003900000 */
[----:B------:R-:W2:Y:S02]  /*114f0*/  @!P0 SYNCS.PHASECHK.TRANS64 P0, [R3+URZ], R2 ;  /* 0x00000002030085a7 */ /* 0x000ea4000800007f */
[----:B--2---:R-:W-:Y:S05]  /*11500*/  @!P0 BRA `(.L_x_2384) ;  /* 0xfffffffc00f08947 */ /* 0x004fea000383ffff */
[----:B------:R-:W-:Y:S05]  /*11510*/  BRA `(.L_x_2431) ;  /* 0xffffffe800b47947 */ /* 0x000fea000383ffff */
.L_x_2386:
[----:B-1----:R1:W2:Y:S02]  /*11520*/  SYNCS.PHASECHK.TRANS64.TRYWAIT P0, [R18+URZ], R5 ;  /* 0x00000005120075a7 */ /* 0x0022a4000800017f */
[----:B--2---:R-:W-:Y:S05]  /*11530*/  @!P0 NANOSLEEP.SYNCS 0x989680 ;  /* 0x009896800000895d */ /* 0x004fea0003900000 */
[----:B------:R-:W2:Y:S02]  /*11540*/  @!P0 SYNCS.PHASECHK.TRANS64 P0, [R18+URZ], R5 ;  /* 0x00000005120085a7 */ /* 0x000ea4000800007f */
[----:B--2---:R-:W-:Y:S05]  /*11550*/  @!P0 BRA `(.L_x_2386) ;  /* 0xfffffffc00f08947 */ /* 0x004fea000383ffff */
[----:B------:R-:W-:Y:S05]  /*11560*/  BRA `(.L_x_2432) ;  /* 0xffffffe800b87947 */ /* 0x000fea000383ffff */
.L_x_2433:
        /* <DEDUP_REMOVED lines=9> */
.L_x_3200:


//--------------------- .text._ZN7cutlass13device_kernelIN5flash11enable_sm90INS1_16FlashAttnFwdSm90INS1_25CollectiveMainloopFwdSm90ILi2EN4cute5tupleIJNS5_1CILi1EEES8_S8_EEENS6_IJNS7_ILi128EEESA_NS7_ILi192EEEEEELi128ENS_6half_tEfNS_4arch4Sm90ELb1ELb0ELb0ELb1ELb0ELb0ELb0ELb1ELb1ELb1ELb0ELb0EEENS1_21CollectiveEpilogueFwdINS6_IJSA_SA_SA_EEES9_SD_SF_Li256ELb1ELb1ELb0ELb0EEENS1_36VarlenDynamicPersistentTileSchedulerILi128ELi128ELi256ELi128ELb0ELb1ELb1ELb1ELb1ELb1EEEEEEEEEvNT_6ParamsE --------------------------
	.section	.text._ZN7cutlass13device_kernelIN5flash11enable_sm90INS1_16FlashAttnFwdSm90INS1_25CollectiveMainloopFwdSm90ILi2EN4cute5tupleIJNS5_1CILi1EEES8_S8_EEENS6_IJNS7_ILi128EEESA_NS7_ILi192EEEEEELi128ENS_6half_tEfNS_4arch4Sm90ELb1ELb0ELb0ELb1ELb0ELb0ELb0ELb1ELb1ELb1ELb0ELb0EEENS1_21CollectiveEpilogueFwdINS6_IJSA_SA_SA_EEES9_SD_SF_Li256ELb1ELb1ELb0ELb0EEENS1_36VarlenDynamicPersistentTileSchedulerILi128ELi128ELi256ELi128ELb0ELb1ELb1ELb1ELb1ELb1EEEEEEEEEvNT_6ParamsE,"ax",@progbits
	.align	128
.text._ZN7cutlass13device_kernelIN5flash11enable_sm90INS1_16FlashAttnFwdSm90INS1_25CollectiveMainloopFwdSm90ILi2EN4cute5tupleIJNS5_1CILi1EEES8_S8_EEENS6_IJNS7_ILi128EEESA_NS7_ILi192EEEEEELi128ENS_6half_tEfNS_4arch4Sm90ELb1ELb0ELb0ELb1ELb0ELb0ELb0ELb1ELb1ELb1ELb0ELb0EEENS1_21CollectiveEpilogueFwdINS6_IJSA_SA_SA_EEES9_SD_SF_Li256ELb1ELb1ELb0ELb0EEENS1_36VarlenDynamicPersistentTileSchedulerILi128ELi128ELi256ELi128ELb0ELb1ELb1ELb1ELb1ELb1EEEEEEEEEvNT_6ParamsE:
        .type           _ZN7cutlass13device_kernelIN5flash11enable_sm90INS1_16FlashAttnFwdSm90INS1_25CollectiveMainloopFwdSm90ILi2EN4cute5tupleIJNS5_1CILi1EEES8_S8_EEENS6_IJNS7_ILi128EEESA_NS7_ILi192EEEEEELi128ENS_6half_tEfNS_4arch4Sm90ELb1ELb0ELb0ELb1ELb0ELb0ELb0ELb1ELb1ELb1ELb0ELb0EEENS1_21CollectiveEpilogueFwdINS6_IJSA_SA_SA_EEES9_SD_SF_Li256ELb1ELb1ELb0ELb0EEENS1_36VarlenDynamicPersistentTileSchedulerILi128ELi128ELi256ELi128ELb0ELb1ELb1ELb1ELb1ELb1EEEEEEEEEvNT_6ParamsE,@function
        .size           _ZN7cutlass13device_kernelIN5flash11enable_sm90INS1_16FlashAttnFwdSm90INS1_25CollectiveMainloopFwdSm90ILi2EN4cute5tupleIJNS5_1CILi1EEES8_S8_EEENS6_IJNS7_ILi128EEESA_NS7_ILi192EEEEEELi128ENS_6half_tEfNS_4arch4Sm90ELb1ELb0ELb0ELb1ELb0ELb0ELb0ELb1ELb1ELb1ELb0ELb0EEENS1_21CollectiveEpilogueFwdINS6_IJSA_SA_SA_EEES9_SD_SF_Li256ELb1ELb1ELb0ELb0EEENS1_36VarlenDynamicPersistentTileSchedulerILi128ELi128ELi256ELi128ELb0ELb1ELb1ELb1ELb1ELb1EEEEEEEEEvNT_6ParamsE,(.L_x_3201 - _ZN7cutlass13device_kernelIN5flash11enable_sm90INS1_16FlashAttnFwdSm90INS1_25CollectiveMainloopFwdSm90ILi2EN4cute5tupleIJNS5_1CILi1EEES8_S8_EEENS6_IJNS7_ILi128EEESA_NS7_ILi192EEEEEELi128ENS_6half_tEfNS_4arch4Sm90ELb1ELb0ELb0ELb1ELb0ELb0ELb0ELb1ELb1ELb1ELb0ELb0EEENS1_21CollectiveEpilogueFwdINS6_IJSA_SA_SA_EEES9_SD_SF_Li256ELb1ELb1ELb0ELb0EEENS1_36VarlenDynamicPersistentTileSchedulerILi128ELi128ELi256ELi128ELb0ELb1ELb1ELb1ELb1ELb1EEEEEEEEEvNT_6ParamsE)
        .other          _ZN7cutlass13device_kernelIN5flash11enable_sm90INS1_16FlashAttnFwdSm90INS1_25CollectiveMainloopFwdSm90ILi2EN4cute5tupleIJNS5_1CILi1EEES8_S8_EEENS6_IJNS7_ILi128EEESA_NS7_ILi192EEEEEELi128ENS_6half_tEfNS_4arch4Sm90ELb1ELb0ELb0ELb1ELb0ELb0ELb0ELb1ELb1ELb1ELb0ELb0EEENS1_21CollectiveEpilogueFwdINS6_IJSA_SA_SA_EEES9_SD_SF_Li256ELb1ELb1ELb0ELb0EEENS1_36VarlenDynamicPersistentTileSchedulerILi128ELi128ELi256ELi128ELb0ELb1ELb1ELb1ELb1ELb1EEEEEEEEEvNT_6ParamsE,@"STO_CUDA_ENTRY STV_DEFAULT"
_ZN7cutlass13device_kernelIN5flash11enable_sm90INS1_16FlashAttnFwdSm90INS1_25CollectiveMainloopFwdSm90ILi2EN4cute5tupleIJNS5_1CILi1EEES8_S8_EEENS6_IJNS7_ILi128EEESA_NS7_ILi192EEEEEELi128ENS_6half_tEfNS_4arch4Sm90ELb1ELb0ELb0ELb1ELb0ELb0ELb0ELb1ELb1ELb1ELb0ELb0EEENS1_21CollectiveEpilogueFwdINS6_IJSA_SA_SA_EEES9_SD_SF_Li256ELb1ELb1ELb0ELb0EEENS1_36VarlenDynamicPersistentTileSchedulerILi128ELi128ELi256ELi128ELb0ELb1ELb1ELb1ELb1ELb1EEEEEEEEEvNT_6ParamsE:
        /* <DEDUP_REMOVED lines=17> */
.L_x_2435:
[----:B------:R-:W-:Y:S05]  /*0110*/  BSYNC B0 ;  /* 0x0000000000007941 */ /* 0x000fea0003800000 */
.L_x_2434:
        /* <DEDUP_REMOVED lines=40> */
.L_x_2436:
        /* <DEDUP_REMOVED lines=22> */
.L_x_2437:
        /* <DEDUP_REMOVED lines=18> */
.L_x_2438:
        /* <DEDUP_REMOVED lines=22> */
.L_x_2439:
        /* <DEDUP_REMOVED lines=22> */
.L_x_2440:
        /* <DEDUP_REMOVED lines=8> */
.L_x_2442:
        /* <DEDUP_REMOVED lines=14> */
[----:B------:R-:W2:Y:S01]  /*0a40*/  LDL.LU R12, [R1+0x54] ;  /* 0x00005400010c7983 */ /* 0x000ea20000300800 */
[----:B------:R-:W1:Y:S02]  /*0a50*/  S2R R0, SR_TID.X ;  /* 0x0000000000007919 */ /* 0x000e640000002100 */
[----:B-1----:R-:W-:-:S05]  /*0a60*/  VIADD R198, R0, 0xffffff80 ;  /* 0xffffff8000c67836 */ /* 0x002fca0000000000 */
[----:B------:R-:W-:-:S04]  /*0a70*/  SHF.R.S32.HI R3, RZ, 0x1f, R198 ;  /* 0x0000001fff037819 */ /* 0x000fc800000114c6 */
[CC--:B------:R-:W-:Y:S02]  /*0a80*/  LEA.HI R0, R3.reuse, R198.reuse, RZ, 0x7 ;  /* 0x000000c603007211 */ /* 0x0c0fe400078f38ff */
[----:B0-----:R-:W-:Y:S02]  /*0a90*/  LEA.HI R2, R3, R198, RZ, 0x4 ;  /* 0x000000c603027211 */ /* 0x001fe400078f20ff */
[----:B------:R-:W-:Y:S02]  /*0aa0*/  LOP3.LUT R5, R0, 0xffffff80, RZ, 0xc0, !PT ;  /* 0xffffff8000057812 */ /* 0x000fe400078ec0ff */
[----:B------:R-:W-:-:S03]  /*0ab0*/  SHF.R.S32.HI R7, RZ, 0x4, R2 ;  /* 0x00000004ff077819 */ /* 0x000fc60000011402 */
[----:B------:R-:W-:Y:S01]  /*0ac0*/  IMAD.IADD R192, R198, 0x1, -R5 ;  /* 0x00000001c6c07824 */ /* 0x000fe200078e0a05 */
[C---:B------:R-:W-:Y:S02]  /*0ad0*/  LOP3.LUT R5, R2.reuse, 0x3fffff0, RZ, 0xc0, !PT ;  /* 0x03fffff002057812 */ /* 0x040fe400078ec0ff */
[----:B------:R-:W-:Y:S02]  /*0ae0*/  LEA.HI R2, R2, R7, RZ, 0x1 ;  /* 0x0000000702027211 */ /* 0x000fe400078f08ff */
[----:B------:R-:W-:Y:S02]  /*0af0*/  SHF.R.S32.HI R9, RZ, 0x1f, R192 ;  /* 0x0000001fff097819 */ /* 0x000fe400000114c0 */
[----:B------:R-:W-:Y:S02]  /*0b00*/  LEA.HI R4, R3, R198, RZ, 0x5 ;  /* 0x000000c603047211 */ /* 0x000fe400078f28ff */
[----:B------:R-:W-:Y:S02]  /*0b10*/  LEA.HI R6, R9, R192, RZ, 0x2 ;  /* 0x000000c009067211 */ /* 0x000fe400078f10ff */
[----:B------:R-:W-:-:S02]  /*0b20*/  LOP3.LUT R2, R2, 0x1ffffffe, RZ, 0xc0, !PT ;  /* 0x1ffffffe02027812 */ /* 0x000fc400078ec0ff */
[-C--:B------:R-:W-:Y:S01]  /*0b30*/  LEA.HI R10, R3, R198.reuse, RZ, 0x2 ;  /* 0x000000c6030a7211 */ /* 0x080fe200078f10ff */
[----:B------:R-:W-:Y:S01]  /*0b40*/  IMAD.SHL.U32 R4, R4, 0x20, RZ ;  /* 0x0000002004047824 */ /* 0x000fe200078e00ff */
[----:B------:R-:W-:Y:S01]  /*0b50*/  SHF.R.S32.HI R8, RZ, 0x2, R6 ;  /* 0x00000002ff087819 */ /* 0x000fe20000011406 */
[----:B------:R-:W-:Y:S01]  /*0b60*/  IMAD.IADD R2, R7, 0x1, -R2 ;  /* 0x0000000107027824 */ /* 0x000fe200078e0a02 */
[----:B------:R-:W-:Y:S02]  /*0b70*/  SHF.R.S32.HI R11, RZ, 0x1f, R6 ;  /* 0x0000001fff0b7819 */ /* 0x000fe40000011406 */
[----:B------:R-:W-:Y:S02]  /*0b80*/  LOP3.LUT R7, R10, 0xfffffffc, RZ, 0xc0, !PT ;  /* 0xfffffffc0a077812 */ /* 0x000fe400078ec0ff */
[----:B------:R-:W-:Y:S02]  /*0b90*/  LEA.HI R3, R3, R198, RZ, 0x3 ;  /* 0x000000c603037211 */ /* 0x000fe400078f18ff */
[----:B------:R-:W-:-:S02]  /*0ba0*/  LEA.HI R11, R11, R8, RZ, 0x3 ;  /* 0x000000080b0b7211 */ /* 0x000fc400078f18ff */
[----:B------:R-:W-:Y:S01]  /*0bb0*/  SHF.R.S32.HI R193, RZ, 0x7, R0 ;  /* 0x00000007ffc17819 */ /* 0x000fe20000011400 */
[----:B------:R-:W-:Y:S01]  /*0bc0*/  IMAD.IADD R5, R198, 0x1, -R5 ;  /* 0x00000001c6057824 */ /* 0x000fe200078e0a05 */
[----:B------:R-:W-:Y:S01]  /*0bd0*/  LOP3.LUT R4, R4, 0xfffffc00, RZ, 0xc0, !PT ;  /* 0xfffffc0004047812 */ /* 0x000fe200078ec0ff */
[----:B------:R-:W-:Y:S01]  /*0be0*/  IMAD.IADD R7, R198, 0x1, -R7 ;  /* 0x00000001c6077824 */ /* 0x000fe200078e0a07 */
[----:B------:R-:W-:Y:S02]  /*0bf0*/  LOP3.LUT R187, R3, 0xfffffff8, RZ, 0xc0, !PT ;  /* 0xfffffff803bb7812 */ /* 0x000fe400078ec0ff */
[----:B------:R-:W-:Y:S02]  /*0c00*/  LOP3.LUT R11, R11, 0xfffffff8, RZ, 0xc0, !PT ;  /* 0xfffffff80b0b7812 */ /* 0x000fe400078ec0ff */
[----:B------:R-:W-:Y:S02]  /*0c10*/  LEA.HI R9, R9, R192, RZ, 0x5 ;  /* 0x000000c009097211 */ /* 0x000fe400078f28ff */
[----:B------:R-:W-:Y:S01]  /*0c20*/  LEA.HI R0, R0, R193, RZ, 0x1 ;  /* 0x000000c100007211 */ /* 0x000fe200078f08ff */
[----:B------:R-:W-:Y:S01]  /*0c30*/  IMAD R5, R5, 0x40, R4 ;  /* 0x0000004005057824 */ /* 0x000fe200078e0204 */
[----:B------:R-:W-:Y:S01]  /*0c40*/  SHF.R.S32.HI R9, RZ, 0x5, R9 ;  /* 0x00000005ff097819 */ /* 0x000fe20000011409 */
[----:B------:R-:W-:Y:S01]  /*0c50*/  IMAD.IADD R187, R198, 0x1, -R187 ;  /* 0x00000001c6bb7824 */ /* 0x000fe200078e0abb */
[----:B------:R-:W-:Y:S01]  /*0c60*/  LEA.HI R4, R7, R7, RZ, 0x1 ;  /* 0x0000000707047211 */ /* 0x000fe200078f08ff */
[----:B------:R-:W-:Y:S01]  /*0c70*/  IMAD.IADD R8, R8, 0x1, -R11 ;  /* 0x0000000108087824 */ /* 0x000fe200078e0a0b */
[----:B------:R-:W-:Y:S01]  /*0c80*/  LOP3.LUT R0, R0, 0x3fffffe, RZ, 0xc0, !PT ;  /* 0x03fffffe00007812 */ /* 0x000fe200078ec0ff */
[----:B------:R-:W-:Y:S01]  /*0c90*/  IMAD.SHL.U32 R22, R187, 0x8, RZ ;  /* 0x00000008bb167824 */ /* 0x000fe200078e00ff */
[----:B------:R-:W-:Y:S01]  /*0ca0*/  LOP3.LUT R4, R4, 0x1ffffffe, RZ, 0xc0, !PT ;  /* 0x1ffffffe04047812 */ /* 0x000fe200078ec0ff */
[----:B------:R-:W-:-:S02]  /*0cb0*/  IMAD R9, R9, 0x10, R8 ;  /* 0x0000001009097824 */ /* 0x000fc400078e0208 */
[----:B------:R-:W-:Y:S01]  /*0cc0*/  IMAD.IADD R0, R193, 0x1, -R0 ;  /* 0x00000001c1007824 */ /* 0x000fe200078e0a00 */
[----:B------:R-:W-:Y:S01]  /*0cd0*/  LOP3.LUT R23, R6, 0x7ffffffc, RZ, 0xc0, !PT ;  /* 0x7ffffffc06177812 */ /* 0x000fe200078ec0ff */
[----:B------:R-:W-:Y:S02]  /*0ce0*/  VIADD R186, R22, 0x40 ;  /* 0x0000004016ba7836 */ /* 0x000fe40000000000 */
[----:B------:R-:W-:Y:S02]  /*0cf0*/  IMAD.IADD R7, R7, 0x1, -R4 ;  /* 0x0000000107077824 */ /* 0x000fe400078e0a04 */
[----:B------:R-:W-:Y:S01]  /*0d00*/  IMAD R194, R0, 0x40, R9 ;  /* 0x0000004000c27824 */ /* 0x000fe200078e0209 */
[----:B------:R-:W-:Y:S01]  /*0d10*/  SHF.R.S32.HI R190, RZ, 0x3, R3 ;  /* 0x00000003ffbe7819 */ /* 0x000fe20000011403 */
[----:B------:R-:W-:Y:S01]  /*0d20*/  IMAD R195, R2, 0x8, R5 ;  /* 0x0000000802c37824 */ /* 0x000fe200078e0205 */
[----:B------:R-:W-:Y:S01]  /*0d30*/  SHF.R.S32.HI R197, RZ, 0x1f, R22 ;  /* 0x0000001fffc57819 */ /* 0x000fe20000011416 */
[----:B------:R-:W-:Y:S01]  /*0d40*/  IMAD.MOV.U32 R191, RZ, RZ, RZ ;  /* 0x000000ffffbf7224 */ /* 0x000fe200078e00ff */
[----:B------:R-:W-:Y:S01]  /*0d50*/  SHF.R.S32.HI R196, RZ, 0x1f, R186 ;  /* 0x0000001fffc47819 */ /* 0x000fe200000114ba */
[----:B------:R-:W-:-:S02]  /*0d60*/  IMAD.IADD R23, R192, 0x1, -R23 ;  /* 0x00000001c0177824 */ /* 0x000fc400078e0a17 */
[----:B------:R-:W-:Y:S01]  /*0d70*/  IMAD R184, R7, 0x8, R194 ;  /* 0x0000000807b87824 */ /* 0x000fe200078e02c2 */
[----:B------:R-:W-:Y:S01]  /*0d80*/  UMOV UR38, URZ ;  /* 0x0000003f00267c82 */ /* 0x000fe20008000000 */
[----:B------:R-:W-:Y:S01]  /*0d90*/  UMOV UR36, URZ ;  /* 0x0000003f00247c82 */ /* 0x000fe20008000000 */
[----:B--2---:R-:W-:-:S07]  /*0da0*/  LOP3.LUT R19, R12, 0x1, RZ, 0xfc, !PT ;  /* 0x000000010c137812 */ /* 0x004fce00078efcff */
.L_x_2496:
[----:B0--3--:R-:W0:Y:S01]  /*0db0*/  LDC.64 R2, c[0x0][0xc88] ;  /* 0x00032200ff027b82 */ /* 0x009e220000000a00 */
[----:B------:R-:W-:Y:S01]  /*0dc0*/  ULDC.64 UR4, c[0x0][0xa28] ;  /* 0x00028a0000047ab9 */ /* 0x000fe20000000a00 */
[----:B------:R-:W-:Y:S01]  /*0dd0*/  ULDC.64 UR6, c[0x0][0xa18] ;  /* 0x0002860000067ab9 */ /* 0x000fe20000000a00 */
[----:B------:R-:W-:Y:S01]  /*0de0*/  IMAD.MOV.U32 R7, RZ, RZ, RZ ;  /* 0x000000ffff077224 */ /* 0x000fe200078e00ff */
[----:B------:R-:W-:Y:S01]  /*0df0*/  ULDC.64 UR8, c[0x0][0xa20] ;  /* 0x0002880000087ab9 */ /* 0x000fe20000000a00 */
[----:B0-----:R-:W-:-:S05]  /*0e00*/  IMAD.WIDE R2, R47, 0x4, R2 ;  /* 0x000000042f027825 */ /* 0x001fca00078e0202 */
[----:B--2---:R-:W2:Y:S01]  /*0e10*/  LDG.E R185, desc[UR56][R2.64] ;  /* 0x0000003802b97981 */ /* 0x004ea2000c1e1900 */
[----:B------:R-:W-:Y:S02]  /*0e20*/  ISETP.NE.U32.AND P0, PT, RZ, UR4, PT ;  /* 0x00000004ff007c0c */ /* 0x000fe4000bf05070 */
[----:B------:R-:W-:Y:S02]  /*0e30*/  ISETP.NE.U32.AND P1, PT, RZ, UR6, PT ;  /* 0x00000006ff007c0c */ /* 0x000fe4000bf25070 */
[----:B------:R-:W-:Y:S02]  /*0e40*/  ISETP.NE.AND.EX P0, PT, RZ, UR5, PT, P0 ;  /* 0x00000005ff007c0c */ /* 0x000fe4000bf05300 */
[----:B------:R-:W-:Y:S02]  /*0e50*/  ISETP.NE.AND.EX P1, PT, RZ, UR7, PT, P1 ;  /* 0x00000007ff007c0c */ /* 0x000fe4000bf25310 */
[----:B--2---:R-:W-:-:S09]  /*0e60*/  SHF.R.S32.HI R189, RZ, 0x1f, R185 ;  /* 0x0000001fffbd7819 */ /* 0x004fd200000114b9 */
[----:B------:R-:W-:Y:S01]  /*0e70*/  @P0 LEA R4, P2, R185, UR4, 0x2 ;  /* 0x00000004b9040c11 */ /* 0x000fe2000f8410ff */
[----:B------:R-:W-:-:S03]  /*0e80*/  ULDC UR4, c[0x0][0x288] ;  /* 0x0000a20000047ab9 */ /* 0x000fc60000000800 */
[C-C-:B------:R-:W-:Y:S02]  /*0e90*/  @P0 LEA.HI.X R5, R185.reuse, UR5, R189.reuse, 0x2, P2 ;  /* 0x00000005b9050c11 */ /* 0x140fe400090f14bd */
[C---:B------:R-:W-:Y:S01]  /*0ea0*/  @P1 LEA R2, P2, R185.reuse, UR6, 0x2 ;  /* 0x00000006b9021c11 */ /* 0x040fe2000f8410ff */
[----:B------:R-:W-:Y:S01]  /*0eb0*/  IMAD.U32 R17, RZ, RZ, UR4 ;  /* 0x00000004ff117e24 */ /* 0x000fe2000f8e00ff */
[----:B------:R-:W-:Y:S01]  /*0ec0*/  ULDC.64 UR4, c[0x0][0x418] ;  /* 0x0001060000047ab9 */ /* 0x000fe20000000a00 */
[----:B------:R0:W5:Y:S01]  /*0ed0*/  @P0 LDG.E R7, desc[UR56][R4.64] ;  /* 0x0000003804070981 */ /* 0x000162000c1e1900 */
[----:B------:R-:W-:-:S05]  /*0ee0*/  @P1 LEA.HI.X R3, R185, UR7, R189, 0x2, P2 ;  /* 0x00000007b9031c11 */ /* 0x000fca00090f14bd */
[----:B------:R0:W5:Y:S01]  /*0ef0*/  @P1 LDG.E R17, desc[UR56][R2.64] ;  /* 0x0000003802111981 */ /* 0x000162000c1e1900 */
[----:B------:R-:W-:Y:S01]  /*0f00*/  UISETP.NE.U32.AND UP0, UPT, UR4, URZ, UPT ;  /* 0x0000003f0400728c */ /* 0x000fe2000bf05070 */
[----:B------:R-:W-:Y:S02]  /*0f10*/  ISETP.NE.U32.AND P2, PT, RZ, UR8, PT ;  /* 0x00000008ff007c0c */ /* 0x000fe4000bf45070 */
[----:B------:R-:W-:Y:S01]  /*0f20*/  ULDC UR4, c[0x0][0x424] ;  /* 0x0001090000047ab9 */ /* 0x000fe20000000800 */
[----:B------:R-:W-:Y:S01]  /*0f30*/  UISETP.NE.AND.EX UP0, UPT, UR5, URZ, UPT, UP0 ;  /* 0x0000003f0500728c */ /* 0x000fe2000bf05300 */
[----:B------:R-:W-:Y:S02]  /*0f40*/  ISETP.NE.AND.EX P2, PT, RZ, UR9, PT, P2 ;  /* 0x00000009ff007c0c */ /* 0x000fe4000bf45320 */
[----:B------:R-:W-:Y:S01]  /*0f50*/  ULDC UR5, c[0x0][0x2f0] ;  /* 0x0000bc0000057ab9 */ /* 0x000fe20000000800 */
[----:B------:R-:W-:-:S04]  /*0f60*/  USEL UR4, UR4, 0x1, UP0 ;  /* 0x0000000104047887 */ /* 0x000fc80008000000 */
[----:B------:R-:W-:Y:S01]  /*0f70*/  UIMAD UR4, UR4, UR5, URZ ;  /* 0x00000005040472a4 */ /* 0x000fe2000f8e023f */
[----:B0---4-:R-:W-:Y:S11]  /*0f80*/  @P1 BRA `(.L_x_2443) ;  /* 0x0000000000241947 */ /* 0x011ff60003800000 */
        /* <DEDUP_REMOVED lines=9> */
.L_x_2443:
[----:B------:R-:W-:Y:S02]  /*1020*/  IMAD.U32 R16, RZ, RZ, UR4 ;  /* 0x00000004ff107e24 */ /* 0x000fe4000f8e00ff */
[----:B------:R-:W-:Y:S01]  /*1030*/  IMAD.MOV.U32 R188, RZ, RZ, R46 ;  /* 0x000000ffffbc7224 */ /* 0x000fe200078e002e */
[----:B------:R-:W-:Y:S06]  /*1040*/  @!P2 BRA `(.L_x_2444) ;  /* 0x000000000010a947 */ /* 0x000fec0003800000 */
[----:B------:R-:W-:-:S04]  /*1050*/  LEA R2, P0, R185, UR8, 0x2 ;  /* 0x00000008b9027c11 */ /* 0x000fc8000f8010ff */
[----:B------:R-:W-:-:S05]  /*1060*/  LEA.HI.X R3, R185, UR9, R189, 0x2, P0 ;  /* 0x00000009b9037c11 */ /* 0x000fca00080f14bd */
[----:B------:R0:W5:Y:S01]  /*1070*/  LDG.E R16, desc[UR56][R2.64] ;  /* 0x0000003802107981 */ /* 0x000162000c1e1900 */
[----:B------:R-:W-:Y:S05]  /*1080*/  BRA `(.L_x_2445) ;  /* 0x0000000000247947 */ /* 0x000fea0003800000 */
.L_x_2444:
        /* <DEDUP_REMOVED lines=9> */
.L_x_2445:
[----:B------:R-:W1:Y:S01]  /*1120*/  LDC R0, c[0x0][0x448] ;  /* 0x00011200ff007b82 */ /* 0x000e620000000800 */
[----:B------:R-:W-:Y:S01]  /*1130*/  IMAD.SHL.U32 R18, R45, 0x80, RZ ;  /* 0x000000802d127824 */ /* 0x000fe200078e00ff */
[----:B------:R-:W-:Y:S01]  /*1140*/  CS2R R86, SRZ ;  /* 0x0000000000567805 */ /* 0x000fe2000001ff00 */
[----:B-----5:R-:W-:Y:S01]  /*1150*/  IMAD.IADD R16, R16, 0x1, -R7 ;  /* 0x0000000110107824 */ /* 0x020fe200078e0a07 */
        /* <DEDUP_REMOVED lines=20> */
[----:B-1----:R-:W-:Y:S01]  /*12a0*/  ISETP.NE.AND P0, PT, R0, 0x1, PT ;  /* 0x000000010000780c */ /* 0x002fe20003f05270 */
[----:B------:R-:W-:Y:S01]  /*12b0*/  VIADD R0, R18, 0x7f ;  /* 0x0000007f12007836 */ /* 0x000fe20000000000 */
[----:B------:R-:W-:-:S02]  /*12c0*/  CS2R R32, SRZ ;  /* 0x0000000000207805 */ /* 0x000fc4000001ff00 */
[----:B------:R-:W-:Y:S02]  /*12d0*/  CS2R R42, SRZ ;  /* 0x00000000002a7805 */ /* 0x000fe4000001ff00 */
[----:B------:R-:W-:Y:S02]  /*12e0*/  CS2R R40, SRZ ;  /* 0x0000000000287805 */ /* 0x000fe4000001ff00 */
[----:B------:R-:W-:Y:S02]  /*12f0*/  CS2R R38, SRZ ;  /* 0x0000000000267805 */ /* 0x000fe4000001ff00 */
[----:B------:R-:W-:Y:S02]  /*1300*/  CS2R R36, SRZ ;  /* 0x0000000000247805 */ /* 0x000fe4000001ff00 */
[----:B------:R-:W-:Y:S01]  /*1310*/  CS2R R34, SRZ ;  /* 0x0000000000227805 */ /* 0x000fe2000001ff00 */
[----:B------:R-:W-:Y:S01]  /*1320*/  IMAD.MOV.U32 R89, RZ, RZ, RZ ;  /* 0x000000ffff597224 */ /* 0x000fe200078e00ff */
[----:B------:R-:W-:-:S02]  /*1330*/  CS2R R90, SRZ ;  /* 0x00000000005a7805 */ /* 0x000fc4000001ff00 */
[----:B------:R-:W-:Y:S01]  /*1340*/  CS2R R6, SRZ ;  /* 0x0000000000067805 */ /* 0x000fe2000001ff00 */
[----:B------:R-:W-:Y:S01]  /*1350*/  IMAD.MOV.U32 R30, RZ, RZ, RZ ;  /* 0x000000ffff1e7224 */ /* 0x000fe200078e00ff */
[----:B0-----:R-:W0:Y:S01]  /*1360*/  @P0 LDC R3, c[0x0][0x44c] ;  /* 0x00011300ff030b82 */ /* 0x001e220000000800 */
[----:B------:R-:W-:Y:S02]  /*1370*/  IMAD.MOV.U32 R8, RZ, RZ, RZ ;  /* 0x000000ffff087224 */ /* 0x000fe400078e00ff */
[----:B------:R-:W-:Y:S02]  /*1380*/  IMAD.MOV.U32 R93, RZ, RZ, RZ ;  /* 0x000000ffff5d7224 */ /* 0x000fe400078e00ff */
[----:B------:R-:W-:Y:S02]  /*1390*/  IMAD.MOV.U32 R10, RZ, RZ, RZ ;  /* 0x000000ffff0a7224 */ /* 0x000fe400078e00ff */
[----:B------:R-:W-:Y:S01]  /*13a0*/  IMAD.MOV.U32 R95, RZ, RZ, RZ ;  /* 0x000000ffff5f7224 */ /* 0x000fe200078e00ff */
[----:B------:R-:W1:Y:S01]  /*13b0*/  @P0 LDC R5, c[0x0][0x450] ;  /* 0x00011400ff050b82 */ /* 0x000e620000000800 */
[----:B0-----:R-:W-:Y:S01]  /*13c0*/  @P0 IMAD.HI.U32 R2, R0, R3, RZ ;  /* 0x0000000300020227 */ /* 0x001fe200078e00ff */
[----:B------:R-:W-:-:S04]  /*13d0*/  IADD3 R3, R16, 0x80, -R17 ;  /* 0x0000008010037810 */ /* 0x000fc80007ffe811 */
[----:B-1----:R-:W-:Y:S01]  /*13e0*/  @P0 SHF.R.U32.HI R0, RZ, R5, R2 ;  /* 0x00000005ff000219 */ /* 0x002fe20000011602 */
[----:B------:R-:W-:Y:S01]  /*13f0*/  VIADD R2, R16, 0x7f ;  /* 0x0000007f10027836 */ /* 0x000fe20000000000 */
[----:B------:R-:W-:-:S03]  /*1400*/  PLOP3.LUT P0, PT, PT, PT, PT, 0x80, 0x0 ;  /* 0x000000000000781c */ /* 0x000fc60003f0f070 */
[----:B------:R-:W-:Y:S01]  /*1410*/  IMAD.IADD R0, R3, 0x1, R0 ;  /* 0x0000000103007824 */ /* 0x000fe200078e0200 */
[----:B------:R-:W-:-:S04]  /*1420*/  SHF.R.S32.HI R3, RZ, 0x1f, R2 ;  /* 0x0000001fff037819 */ /* 0x000fc80000011402 */
[----:B------:R-:W-:Y:S02]  /*1430*/  SHF.R.S32.HI R5, RZ, 0x1f, R0 ;  /* 0x0000001fff057819 */ /* 0x000fe40000011400 */
[----:B------:R-:W-:Y:S02]  /*1440*/  LEA.HI R3, R3, R2, RZ, 0x7 ;  /* 0x0000000203037211 */ /* 0x000fe400078f38ff */
[----:B------:R-:W-:Y:S02]  /*1450*/  LEA.HI R5, R5, R0, RZ, 0x7 ;  /* 0x0000000005057211 */ /* 0x000fe400078f38ff */
[----:B------:R-:W-:Y:S02]  /*1460*/  SHF.R.S32.HI R3, RZ, 0x7, R3 ;  /* 0x00000007ff037819 */ /* 0x000fe40000011403 */
[----:B------:R-:W-:-:S04]  /*1470*/  SHF.R.S32.HI R88, RZ, 0x7, R5 ;  /* 0x00000007ff587819 */ /* 0x000fc80000011405 */
[----:B------:R-:W-:Y:S02]  /*1480*/  VIMNMX R88, R3, R88, PT ;  /* 0x0000005803587248 */ /* 0x000fe40003fe0100 */
[----:B------:R-:W-:Y:S02]  /*1490*/  CS2R R2, SRZ ;  /* 0x0000000000027805 */ /* 0x000fe4000001ff00 */
[----:B------:R-:W-:-:S13]  /*14a0*/  ISETP.GE.AND P1, PT, R88, 0x1, PT ;  /* 0x000000015800780c */ /* 0x000fda0003f26270 */
[----:B------:R-:W-:Y:S05]  /*14b0*/  @!P1 BRA `(.L_x_2446) ;  /* 0x0000008000089947 */ /* 0x000fea0003800000 */
        /* <DEDUP_REMOVED lines=31> */
.L_x_2447:
[----:B------:R-:W-:Y:S02]  /*16b0*/  LEA.HI R0, R191, R191, RZ, 0x1 ;  /* 0x000000bfbf007211 */ /* 0x000fe400078f08ff */
[----:B------:R-:W-:Y:S02]  /*16c0*/  ISETP.NE.AND P0, PT, R19, 0x3, PT ;  /* 0x000000031300780c */ /* 0x000fe40003f05270 */
[----:B------:R-:W-:-:S05]  /*16d0*/  LOP3.LUT R0, R0, 0xfffffffe, RZ, 0xc0, !PT ;  /* 0xfffffffe00007812 */ /* 0x000fca00078ec0ff */
[----:B------:R-:W-:-:S05]  /*16e0*/  IMAD.IADD R0, R191, 0x1, -R0 ;  /* 0x00000001bf007824 */ /* 0x000fca00078e0a00 */
[----:B------:R-:W-:-:S04]  /*16f0*/  SHF.L.U32 R0, R0, 0x1f, RZ ;  /* 0x0000001f00007819 */ /* 0x000fc800000006ff */
[----:B------:R-:W0:Y:S02]  /*1700*/  SYNCS.PHASECHK.TRANS64.TRYWAIT P1, [UR37+0x34800], R0 ;  /* 0x03480000ff0075a7 */ /* 0x000e240008020165 */
[----:B0-----:R-:W-:Y:S05]  /*1710*/  @!P1 BRA `(.L_x_2448) ;  /* 0x0000010000c89947 */ /* 0x001fea0003800000 */
.L_x_2621:
[----:B------:R-:W-:Y:S05]  /*1720*/  @!P0 BRA `(.L_x_2449) ;  /* 0x0000000000048947 */ /* 0x000fea0003800000 */
[----:B------:R-:W-:Y:S01]  /*1730*/  BPT.TRAP 0x1 ;  /* 0x000000040000795c */ /* 0x000fe20000300000 */
.L_x_2449:
[----:B------:R-:W-:Y:S02]  /*1740*/  IMAD.U32 R2, RZ, RZ, UR36 ;  /* 0x00000024ff027e24 */ /* 0x000fe4000f8e00ff */
[----:B0-----:R-:W-:-:S03]  /*1750*/  IMAD.U32 R3, RZ, RZ, UR38 ;  /* 0x00000026ff037e24 */ /* 0x001fc6000f8e00ff */
[----:B------:R-:W-:Y:S02]  /*1760*/  LEA R2, R2, UR37, 0x3 ;  /* 0x0000002502027c11 */ /* 0x000fe4000f8e18ff */
[----:B------:R-:W-:-:S04]  /*1770*/  SHF.L.U32 R3, R3, 0x1f, RZ ;  /* 0x0000001f03037819 */ /* 0x000fc800000006ff */
[----:B------:R0:W1:Y:S01]  /*1780*/  SYNCS.PHASECHK.TRANS64.TRYWAIT P2, [R2+URZ+0x34830], R3 ;  /* 0x03483003020075a7 */ /* 0x000062000804017f */
[----:B------:R-:W-:Y:S05]  /*1790*/  @!P0 BRA `(.L_x_2450) ;  /* 0x0000000000048947 */ /* 0x000fea0003800000 */
[----:B------:R-:W-:Y:S01]  /*17a0*/  BPT.TRAP 0x1 ;  /* 0x000000040000795c */ /* 0x000fe20000300000 */
.L_x_2450:
[----:B------:R-:W2:Y:S02]  /*17b0*/  S2R R0, SR_TID.X ;  /* 0x0000000000007919 */ /* 0x000ea40000002100 */
[----:B--2---:R-:W-:Y:S01]  /*17c0*/  LOP3.LUT P1, RZ, R0, 0x7f, RZ, 0xc0, !PT ;  /* 0x0000007f00ff7812 */ /* 0x004fe2000782c0ff */
[----:B-1----:R-:W-:-:S12]  /*17d0*/  @P2 BRA `(.L_x_2451) ;  /* 0x0000000000082947 */ /* 0x002fd80003800000 */
[----:B------:R-:W1:Y:S02]  /*17e0*/  SYNCS.PHASECHK.TRANS64.TRYWAIT P2, [R2+URZ+0x34830], R3 ;  /* 0x03483003020075a7 */ /* 0x000e64000804017f */
[----:B-1----:R-:W-:Y:S05]  /*17f0*/  @!P2 BRA `(.L_x_2452) ;  /* 0x0000010000a8a947 */ /* 0x002fea0003800000 */
.L_x_2451:
[----:B------:R-:W-:Y:S05]  /*1800*/  WARPSYNC.ALL ;  /* 0x0000000000007948 */ /* 0x000fea0003800000 */
[----:B------:R-:W-:Y:S01]  /*1810*/  UIADD3 UR4, UR37, 0x1c400, URZ ;  /* 0x0001c40025047890 */ /* 0x000fe2000fffe03f */
[----:B------:R-:W-:Y:S01]  /*1820*/  WARPGROUP.ARRIVE ;  /* 0x00000000000079c5 */ /* 0x000fe20000000000 */
[----:B------:R-:W-:Y:S01]  /*1830*/  ULOP3.LUT UR52, UR52, 0x10000, URZ, 0xfc, !UPT ;  /* 0x0001000034347892 */ /* 0x000fe2000f8efc3f */
[----:B------:R-:W2:Y:S01]  /*1840*/  LDC R0, c[0x0][0x448] ;  /* 0x00011200ff007b82 */ /* 0x000ea20000000800 */
[----:B------:R-:W-:Y:S01]  /*1850*/  USHF.R.U32.HI UR4, URZ, 0x4, UR4 ;  /* 0x000000043f047899 */ /* 0x000fe20008011604 */
[----:B01----:R-:W-:Y:S01]  /*1860*/  @!P1 VIADD R2, R2, 0x34840 ;  /* 0x0003484002029836 */ /* 0x003fe20000000000 */
[----:B------:R-:W-:Y:S01]  /*1870*/  UMOV UR53, 0x40000040 ;  /* 0x4000004000357882 */ /* 0x000fe20000000000 */
[----:B------:R-:W-:Y:S01]  /*1880*/  UMOV UR55, 0x40000040 ;  /* 0x4000004000377882 */ /* 0x000fe20000000000 */
[----:B------:R-:W-:Y:S01]  /*1890*/  ULOP3.LUT UR4, UR4, 0x3fff, URZ, 0xc0, !UPT ;  /* 0x00003fff04047892 */ /* 0x000fe2000f8ec03f */
[----:B------:R-:W-:Y:S01]  /*18a0*/  CS2R R150, SRZ ;  /* 0x0000000000967805 */ /* 0x000fe2000001ff00 */
[----:B------:R-:W-:Y:S01]  /*18b0*/  UMOV UR5, 0x40000040 ;  /* 0x4000004000057882 */ /* 0x000fe20000000000 */
[----:B------:R-:W-:Y:S01]  /*18c0*/  UMOV UR7, 0x40000040 ;  /* 0x4000004000077882 */ /* 0x000fe20000000000 */
[----:B------:R-:W-:Y:S01]  /*18d0*/  ULOP3.LUT UR39, UR4, 0x10000, URZ, 0xfc, !UPT ;  /* 0x0001000004277892 */ /* 0x000fe2000f8efc3f */
[----:B------:R-:W-:Y:S01]  /*18e0*/  @!P1 PRMT R2, RZ, 0x654, R2 ;  /* 0x00000654ff029816 */ /* 0x000fe20000000002 */
[----:B------:R-:W-:Y:S01]  /*18f0*/  UIADD3 UR4, UR52, 0x2, URZ ;  /* 0x0000000234047890 */ /* 0x000fe2000fffe03f */
[----:B------:R-:W-:Y:S01]  /*1900*/  CS2R R148, SRZ ;  /* 0x0000000000947805 */ /* 0x000fe2000001ff00 */
[----:B------:R-:W-:Y:S01]  /*1910*/  UIMAD UR54, UR36, 0xc00, UR39 ;  /* 0x00000c00243678a4 */ /* 0x000fe2000f8e0227 */
[----:B------:R-:W-:Y:S01]  /*1920*/  CS2R R146, SRZ ;  /* 0x0000000000927805 */ /* 0x000fe2000001ff00 */
[----:B------:R-:W-:Y:S01]  /*1930*/  UIADD3 UR8, UR52, 0x4, URZ ;  /* 0x0000000434087890 */ /* 0x000fe2000fffe03f */
[----:B------:R-:W-:Y:S01]  /*1940*/  CS2R R144, SRZ ;  /* 0x0000000000907805 */ /* 0x000fe2000001ff00 */
[----:B------:R-:W-:Y:S01]  /*1950*/  UIADD3 UR6, UR54, 0x2, URZ ;  /* 0x0000000236067890 */ /* 0x000fe2000fffe03f */
[----:B------:R-:W-:Y:S01]  /*1960*/  CS2R R142, SRZ ;  /* 0x00000000008e7805 */ /* 0x000fe2000001ff00 */
[----:B------:R-:W-:Y:S01]  /*1970*/  UIADD3 UR10, UR54, 0x4, URZ ;  /* 0x00000004360a7890 */ /* 0x000fe2000fffe03f */
[----:B------:R-:W-:Y:S01]  /*1980*/  CS2R R140, SRZ ;  /* 0x00000000008c7805 */ /* 0x000fe2000001ff00 */
[----:B------:R-:W-:Y:S01]  /*1990*/  UMOV UR9, 0x40000040 ;  /* 0x4000004000097882 */ /* 0x000fe20000000000 */
[----:B------:R-:W-:Y:S01]  /*19a0*/  HGMMA.64x128x16.F32 R24, gdesc[UR52], RZ, !UPT, gsb0 ;  /* 0x01e00000341879f0 */ /* 0x000fe2000c0008ff */
[----:B------:R-:W-:Y:S01]  /*19b0*/  UMOV UR11, 0x40000040 ;  /* 0x40000040000b7882 */ /* 0x000fe20000000000 */
[----:B------:R-:W-:Y:S01]  /*19c0*/  UIADD3 UR12, UR52, 0x6, URZ ;  /* 0x00000006340c7890 */ /* 0x000fe2000fffe03f */
[----:B--2---:R-:W-:Y:S01]  /*19d0*/  ISETP.NE.AND P2, PT, R0, 0x1, PT ;  /* 0x000000010000780c */ /* 0x004fe20003f45270 */
[----:B------:R-:W-:Y:S01]  /*19e0*/  UIADD3 UR14, UR54, 0x6, URZ ;  /* 0x00000006360e7890 */ /* 0x000fe2000fffe03f */
[----:B------:R-:W-:Y:S01]  /*19f0*/  IMAD.IADD R0, R184, 0x1, R18 ;  /* 0x00000001b8007824 */ /* 0x000fe200078e0212 */
        /* <DEDUP_REMOVED lines=11> */
[----:B------:R-:W0:Y:S01]  /*1ab0*/  @P2 LDC R3, c[0x0][0x44c] ;  /* 0x00011300ff032b82 */ /* 0x000e220000000800 */
        /* <DEDUP_REMOVED lines=9> */
[----:B------:R-:W1:Y:S01]  /*1b50*/  @P2 LDC R4, c[0x0][0x450] ;  /* 0x00011400ff042b82 */ /* 0x000e620000000800 */
        /* <DEDUP_REMOVED lines=13> */
[----:B0-----:R-:W-:Y:S01]  /*1c30*/  @P2 IMAD.HI.U32 R3, R0, R3, RZ ;  /* 0x0000000300032227 */ /* 0x001fe200078e00ff */
        /* <DEDUP_REMOVED lines=9> */
[----:B-1----:R-:W-:Y:S01]  /*1cd0*/  @P2 SHF.R.U32.HI R0, RZ, R4, R3 ;  /* 0x00000004ff002219 */ /* 0x002fe20000011603 */
[----:B------:R-:W-:Y:S01]  /*1ce0*/  UIADD3 UR50, UR54, 0x806, URZ ;  /* 0x0000080636327890 */ /* 0x000fe2000fffe03f */
[----:B------:R-:W-:Y:S01]  /*1cf0*/  IMAD.MOV.U32 R3, RZ, RZ, -0x80 ;  /* 0xffffff80ff037424 */ /* 0x000fe200078e00ff */
[----:B------:R-:W-:Y:S01]  /*1d00*/  UMOV UR49, 0x40000040 ;  /* 0x4000004000317882 */ /* 0x000fe20000000000 */
[----:B------:R-:W-:Y:S01]  /*1d10*/  UMOV UR51, 0x40000040 ;  /* 0x4000004000337882 */ /* 0x000fe20000000000 */
[----:B------:R-:W0:Y:S01]  /*1d20*/  SHFL.IDX PT, R5, R0, 0x1, 0x1c1f ;  /* 0x003c1f0000057f89 */ /* 0x000e2200000e0000 */
[----:B------:R-:W-:Y:S01]  /*1d30*/  IMAD R3, R88, R3, 0x80 ;  /* 0x0000008058037424 */ /* 0x000fe200078e0203 */
[----:B------:R-:W-:-:S03]  /*1d40*/  CS2R R116, SRZ ;  /* 0x0000000000747805 */ /* 0x000fc6000001ff00 */
[----:B------:R-:W-:Y:S02]  /*1d50*/  VIADD R6, R3, 0x1 ;  /* 0x0000000103067836 */ /* 0x000fe40000000000 */
[----:B------:R-:W-:Y:S02]  /*1d60*/  IMAD.IADD R4, R16, 0x1, R3 ;  /* 0x0000000110047824 */ /* 0x000fe400078e0203 */
[C---:B------:R-:W-:Y:S02]  /*1d70*/  IMAD R6, R23.reuse, -0x2, R6 ;  /* 0xfffffffe17067824 */ /* 0x040fe400078e0206 */
[----:B------:R-:W-:-:S03]  /*1d80*/  IMAD R3, R23, -0x2, R4 ;  /* 0xfffffffe17037824 */ /* 0x000fc600078e0204 */
[----:B------:R-:W-:-:S04]  /*1d90*/  IADD3 R6, -R17, R6, R16 ;  /* 0x0000000611067210 */ /* 0x000fc80007ffe110 */
[----:B0-----:R-:W-:-:S04]  /*1da0*/  VIADDMNMX R5, R5, R6, R3, PT ;  /* 0x0000000605057246 */ /* 0x001fc80003800103 */
[C---:B------:R-:W-:Y:S02]  /*1db0*/  ISETP.GT.AND P3, PT, R5.reuse, RZ, PT ;  /* 0x000000ff0500720c */ /* 0x040fe40003f64270 */
[C---:B------:R-:W-:Y:S02]  /*1dc0*/  ISETP.GT.AND P4, PT, R5.reuse, 0x1, PT ;  /* 0x000000010500780c */ /* 0x040fe40003f84270 */
[----:B------:R-:W-:Y:S01]  /*1dd0*/  ISETP.GT.AND P5, PT, R5, 0x8, PT ;  /* 0x000000080500780c */ /* 0x000fe20003fa4270 */
        /* <DEDUP_REMOVED lines=70> */
[----:B------:R-:W-:Y:S01]  /*2240*/  FMNMX.FTZ R4, R47, R4, !PT ;  /* 0x000000042f047209 */ /* 0x000fe20007810000 */
[----:B------:R-:W1:Y:S01]  /*2250*/  @P2 LDC R50, c[0x0][0x450] ;  /* 0x00011400ff322b82 */ /* 0x000e620000000800 */
        /* <DEDUP_REMOVED lines=54> */
[----:B------:R-:W-:Y:S02]  /*25c0*/  FSEL R87, R87, -INF , P3 ;  /* 0xff80000057577808 */ /* 0x000fe40001800000 */
[----:B------:R-:W-:-:S04]  /*25d0*/  FMNMX.FTZ R4, R115, R4, !PT ;  /* 0x0000000473047209 */ /* 0x000fc80007810000 */
[----:B------:R-:W-:-:S05]  /*25e0*/  FMNMX.FTZ R8, R87, R4, !PT ;  /* 0x0000000457087209 */ /* 0x000fca0007810000 */
[----:B------:R-:W2:Y:S02]  /*25f0*/  SHFL.BFLY PT, R5, R8, 0x2, 0x1f ;  /* 0x0c401f0008057f89 */ /* 0x000ea400000e0000 */
[----:B--2---:R-:W-:Y:S02]  /*2600*/  FMNMX.FTZ R10, R8, R5, !PT ;  /* 0x00000005080a7209 */ /* 0x004fe40007810000 */
[----:B------:R2:W3:Y:S04]  /*2610*/  SHFL.IDX PT, R5, R0, RZ, 0x1c1f ;  /* 0x001c1fff00057589 */ /* 0x0004e800000e0000 */
[----:B------:R-:W4:Y:S01]  /*2620*/  SHFL.BFLY PT, R11, R10, 0x1, 0x1f ;  /* 0x0c201f000a0b7f89 */ /* 0x000f2200000e0000 */
[----:B--2---:R-:W-:Y:S01]  /*2630*/  IMAD.U32 R0, RZ, RZ, UR6 ;  /* 0x00000006ff007e24 */ /* 0x004fe2000f8e00ff */
[----:B---3--:R-:W-:-:S02]  /*2640*/  VIADDMNMX R5, R5, R6, R3, PT ;  /* 0x0000000605057246 */ /* 0x008fc40003800103 */
[----:B----4-:R-:W-:Y:S02]  /*2650*/  FMNMX.FTZ R4, R10, R11, !PT ;  /* 0x0000000b0a047209 */ /* 0x010fe40007810000 */
[C---:B------:R-:W-:Y:S02]  /*2660*/  ISETP.GT.AND P4, PT, R5.reuse, 0x1, PT ;  /* 0x000000010500780c */ /* 0x040fe40003f84270 */
[C---:B------:R-:W-:Y:S01]  /*2670*/  FSETP.NEU.FTZ.AND P3, PT, R4.reuse, -INF , PT ;  /* 0xff8000000400780b */ /* 0x040fe20003f7d000 */
[----:B------:R-:W-:Y:S01]  /*2680*/  FMUL.FTZ R11, R4, R0 ;  /* 0x00000000040b7220 */ /* 0x000fe20000410000 */
[----:B------:R-:W-:Y:S02]  /*2690*/  ISETP.GT.AND P5, PT, R5, 0x8, PT ;  /* 0x000000080500780c */ /* 0x000fe40003fa4270 */
[----:B------:R-:W-:Y:S02]  /*26a0*/  FSEL R25, R25, -INF , P4 ;  /* 0xff80000019197808 */ /* 0x000fe40002000000 */
[----:B------:R-:W-:-:S02]  /*26b0*/  FSEL R42, R11, RZ, P3 ;  /* 0x000000ff0b2a7208 */ /* 0x000fc40001800000 */
[C---:B------:R-:W-:Y:S02]  /*26c0*/  ISETP.GT.AND P3, PT, R5.reuse, RZ, PT ;  /* 0x000000ff0500720c */ /* 0x040fe40003f64270 */
[----:B------:R-:W-:Y:S01]  /*26d0*/  ISETP.GT.AND P4, PT, R5, 0x10, PT ;  /* 0x000000100500780c */ /* 0x000fe20003f84270 */
        /* <DEDUP_REMOVED lines=8> */
[--C-:B------:R-:W-:Y:S01]  /*2760*/  FFMA.FTZ R8, R31, R0, -R42.reuse ;  /* 0x000000001f087223 */ /* 0x100fe2000001082a */
[----:B------:R-:W-:Y:S01]  /*2770*/  FSEL R29, R29, -INF , P3 ;  /* 0xff8000001d1d7808 */ /* 0x000fe20001800000 */
[----:B------:R-:W-:Y:S01]  /*2780*/  MUFU.EX2 R6, R27 ;  /* 0x0000001b00067308 */ /* 0x000fe20000000800 */
[----:B------:R-:W-:Y:S01]  /*2790*/  FMNMX.FTZ R10, R9, R10, !PT ;  /* 0x0000000a090a7209 */ /* 0x000fe20007810000 */
[-CC-:B------:R-:W-:Y:S01]  /*27a0*/  FFMA.FTZ R35, R35, R0.reuse, -R42.reuse ;  /* 0x0000000023237223 */ /* 0x180fe2000001082a */
[----:B------:R-:W-:Y:S01]  /*27b0*/  ISETP.GT.AND P3, PT, R5, 0x11, PT ;  /* 0x000000110500780c */ /* 0x000fe20003f64270 */
[-CC-:B------:R-:W-:Y:S01]  /*27c0*/  FFMA.FTZ R39, R39, R0.reuse, -R42.reuse ;  /* 0x0000000027277223 */ /* 0x180fe2000001082a */
[----:B------:R-:W-:Y:S01]  /*27d0*/  FSEL R11, R32, -INF , P4 ;  /* 0xff800000200b7808 */ /* 0x000fe20002000000 */
[--C-:B------:R-:W-:Y:S01]  /*27e0*/  FFMA.FTZ R43, R43, R0, -R42.reuse ;  /* 0x000000002b2b7223 */ /* 0x100fe2000001082a */
        /* <DEDUP_REMOVED lines=31> */
[----:B------:R-:W3:Y:S01]  /*29e0*/  MUFU.EX2 R8, R8 ;  /* 0x0000000800087308 */ /* 0x000ee20000000800 */
[----:B------:R-:W-:Y:S01]  /*29f0*/  ISETP.GT.AND P3, PT, R5, 0x29, PT ;  /* 0x000000290500780c */ /* 0x000fe20003f64270 */
[-CC-:B------:R-:W-:Y:S01]  /*2a00*/  FFMA.FTZ R32, R67, R0.reuse, -R42.reuse ;  /* 0x0000000043207223 */ /* 0x180fe2000001082a */
[----:B------:R-:W-:Y:S01]  /*2a10*/  FSEL R21, R44, -INF , P4 ;  /* 0xff8000002c157808 */ /* 0x000fe20002000000 */
[--C-:B------:R-:W-:Y:S01]  /*2a20*/  FFMA.FTZ R163, R107, R0, -R42.reuse ;  /* 0x000000006ba37223 */ /* 0x100fe2000001082a */
[----:B------:R-:W-:Y:S01]  /*2a30*/  FMNMX.FTZ R14, R41, R12, !PT ;  /* 0x0000000c290e7209 */ /* 0x000fe20007810000 */
[----:B------:R-:W-:Y:S01]  /*2a40*/  FFMA.FTZ R34, R71, R0, -R42 ;  /* 0x0000000047227223 */ /* 0x000fe2000001082a */
[----:B------:R-:W-:Y:S01]  /*2a50*/  ISETP.GT.AND P4, PT, R5, 0x30, PT ;  /* 0x000000300500780c */ /* 0x000fe20003f84270 */
[----:B------:R4:W-:Y:S01]  /*2a60*/  MUFU.EX2 R12, R39 ;  /* 0x00000027000c7308 */ /* 0x0009e20000000800 */
[----:B------:R-:W-:Y:S01]  /*2a70*/  FSEL R45, R45, -INF , P3 ;  /* 0xff8000002d2d7808 */ /* 0x000fe20001800000 */
[----:B--2---:R-:W-:Y:S01]  /*2a80*/  FADD.FTZ R46, R181, R6 ;  /* 0x00000006b52e7221 */ /* 0x004fe20000010000 */
        /* <DEDUP_REMOVED lines=13> */
[----:B------:R-:W5:Y:S01]  /*2b60*/  MUFU.EX2 R179, R179 ;  /* 0x000000b300b37308 */ /* 0x000f620000000800 */
[----:B------:R-:W-:Y:S01]  /*2b70*/  ISETP.GT.AND P3, PT, R5, 0x39, PT ;  /* 0x000000390500780c */ /* 0x000fe20003f64270 */
[----:B------:R-:W-:Y:S01]  /*2b80*/  FFMA.FTZ R155, R115, R0, -R42 ;  /* 0x00000000739b7223 */ /* 0x000fe2000001082a */
[----:B------:R-:W-:-:S02]  /*2b90*/  FSEL R31, R52, -INF , P4 ;  /* 0xff800000341f7808 */ /* 0x000fc40002000000 */
[----:B------:R-:W-:Y:S02]  /*2ba0*/  CS2R R114, SRZ ;  /* 0x0000000000727805 */ /* 0x000fe4000001ff00 */
[----:B------:R-:W-:Y:S02]  /*2bb0*/  FMNMX.FTZ R20, R49, R14, !PT ;  /* 0x0000000e31147209 */ /* 0x000fe40007810000 */
[----:B------:R-:W-:Y:S02]  /*2bc0*/  CS2R R112, SRZ ;  /* 0x0000000000707805 */ /* 0x000fe4000001ff00 */
[----:B------:R-:W-:Y:S01]  /*2bd0*/  ISETP.GT.AND P4, PT, R5, 0x40, PT ;  /* 0x000000400500780c */ /* 0x000fe20003f84270 */
[----:B------:R0:W-:Y:S01]  /*2be0*/  MUFU.EX2 R14, R43 ;  /* 0x0000002b000e7308 */ /* 0x0001e20000000800 */
[----:B------:R-:W-:Y:S02]  /*2bf0*/  FSEL R53, R53, -INF , P3 ;  /* 0xff80000035357808 */ /* 0x000fe40001800000 */
[----:B------:R-:W-:-:S02]  /*2c00*/  CS2R R110, SRZ ;  /* 0x00000000006e7805 */ /* 0x000fc4000001ff00 */
[----:B------:R-:W-:Y:S02]  /*2c10*/  FMNMX.FTZ R20, R31, R20, !PT ;  /* 0x000000141f147209 */ /* 0x000fe40007810000 */
[----:B------:R-:W-:Y:S02]  /*2c20*/  CS2R R108, SRZ ;  /* 0x00000000006c7805 */ /* 0x000fe4000001ff00 */
[----:B------:R-:W-:Y:S02]  /*2c30*/  ISETP.GT.AND P3, PT, R5, 0x41, PT ;  /* 0x000000410500780c */ /* 0x000fe40003f64270 */
[----:B------:R-:W-:Y:S02]  /*2c40*/  CS2R R106, SRZ ;  /* 0x00000000006a7805 */ /* 0x000fe4000001ff00 */
[----:B------:R-:W-:Y:S01]  /*2c50*/  FSEL R35, R56, -INF , P4 ;  /* 0xff80000038237808 */ /* 0x000fe20002000000 */
[----:B------:R-:W-:Y:S01]  /*2c60*/  MUFU.EX2 R173, R173 ;  /* 0x000000ad00ad7308 */ /* 0x000fe20000000800 */
[----:B------:R-:W-:-:S02]  /*2c70*/  FMNMX.FTZ R20, R53, R20, !PT ;  /* 0x0000001435147209 */ /* 0x000fc40007810000 */
[----:B------:R-:W-:Y:S02]  /*2c80*/  CS2R R104, SRZ ;  /* 0x0000000000687805 */ /* 0x000fe4000001ff00 */
        /* <DEDUP_REMOVED lines=8> */
[----:B----4-:R-:W-:Y:S02]  /*2d10*/  FSEL R39, R60, -INF , P4 ;  /* 0xff8000003c277808 */ /* 0x010fe40002000000 */
[----:B------:R-:W-:Y:S02]  /*2d20*/  CS2R R92, SRZ ;  /* 0x00000000005c7805 */ /* 0x000fe4000001ff00 */
[----:B------:R-:W-:Y:S02]  /*2d30*/  FMNMX.FTZ R24, R57, R20, !PT ;  /* 0x0000001439187209 */ /* 0x000fe40007810000 */
[----:B------:R-:W-:Y:S02]  /*2d40*/  CS2R R90, SRZ ;  /* 0x00000000005a7805 */ /* 0x000fe4000001ff00 */
[----:B------:R-:W-:Y:S01]  /*2d50*/  ISETP.GT.AND P4, PT, R5, 0x50, PT ;  /* 0x000000500500780c */ /* 0x000fe20003f84270 */
[----:B------:R4:W-:Y:S01]  /*2d60*/  MUFU.EX2 R20, R47 ;  /* 0x0000002f00147308 */ /* 0x0009e20000000800 */
[----:B------:R-:W-:-:S02]  /*2d70*/  FSEL R61, R61, -INF , P3 ;  /* 0xff8000003d3d7808 */ /* 0x000fc40001800000 */
[----:B------:R-:W-:Y:S02]  /*2d80*/  FMNMX.FTZ R24, R39, R24, !PT ;  /* 0x0000001827187209 */ /* 0x000fe40007810000 */
[----:B------:R-:W-:Y:S02]  /*2d90*/  ISETP.GT.AND P3, PT, R5, 0x51, PT ;  /* 0x000000510500780c */ /* 0x000fe40003f64270 */
[----:B0-----:R-:W-:Y:S01]  /*2da0*/  FSEL R43, R64, -INF , P4 ;  /* 0xff800000402b7808 */ /* 0x001fe20002000000 */
[----:B------:R-:W-:Y:S01]  /*2db0*/  MUFU.EX2 R169, R169 ;  /* 0x000000a900a97308 */ /* 0x000fe20000000800 */
[----:B------:R-:W-:Y:S02]  /*2dc0*/  FMNMX.FTZ R24, R61, R24, !PT ;  /* 0x000000183d187209 */ /* 0x000fe40007810000 */
[----:B------:R-:W-:Y:S02]  /*2dd0*/  ISETP.GT.AND P4, PT, R5, 0x58, PT ;  /* 0x000000580500780c */ /* 0x000fe40003f84270 */
[----:B------:R-:W-:-:S02]  /*2de0*/  FSEL R65, R65, -INF , P3 ;  /* 0xff80000041417808 */ /* 0x000fc40001800000 */
[----:B------:R-:W-:Y:S01]  /*2df0*/  FMNMX.FTZ R24, R43, R24, !PT ;  /* 0x000000182b187209 */ /* 0x000fe20007810000 */
[----:B------:R-:W-:Y:S01]  /*2e00*/  MUFU.EX2 R171, R171 ;  /* 0x000000ab00ab7308 */ /* 0x000fe20000000800 */
[----:B------:R-:W-:Y:S02]  /*2e10*/  ISETP.GT.AND P3, PT, R5, 0x59, PT ;  /* 0x000000590500780c */ /* 0x000fe40003f64270 */
[----:B----4-:R-:W-:Y:S02]  /*2e20*/  FSEL R47, R68, -INF , P4 ;  /* 0xff800000442f7808 */ /* 0x010fe40002000000 */
[----:B------:R-:W-:Y:S02]  /*2e30*/  FMNMX.FTZ R26, R65, R24, !PT ;  /* 0x00000018411a7209 */ /* 0x000fe40007810000 */
[----:B------:R-:W-:Y:S01]  /*2e40*/  ISETP.GT.AND P4, PT, R5, 0x60, PT ;  /* 0x000000600500780c */ /* 0x000fe20003f84270 */
[----:B------:R-:W-:Y:S01]  /*2e50*/  MUFU.EX2 R24, R7 ;  /* 0x0000000700187308 */ /* 0x000fe20000000800 */
[----:B------:R-:W-:-:S02]  /*2e60*/  FSEL R69, R69, -INF , P3 ;  /* 0xff80000045457808 */ /* 0x000fc40001800000 */
[----:B------:R-:W-:Y:S02]  /*2e70*/  FMNMX.FTZ R26, R47, R26, !PT ;  /* 0x0000001a2f1a7209 */ /* 0x000fe40007810000 */
[----:B------:R-:W-:Y:S02]  /*2e80*/  ISETP.GT.AND P3, PT, R5, 0x61, PT ;  /* 0x000000610500780c */ /* 0x000fe40003f64270 */
[----:B------:R-:W-:Y:S01]  /*2e90*/  FSEL R51, R72, -INF , P4 ;  /* 0xff80000048337808 */ /* 0x000fe20002000000 */
[----:B------:R-:W-:Y:S01]  /*2ea0*/  MUFU.EX2 R165, R165 ;  /* 0x000000a500a57308 */ /* 0x000fe20000000800 */
[----:B------:R-:W-:Y:S02]  /*2eb0*/  FMNMX.FTZ R26, R69, R26, !PT ;  /* 0x0000001a451a7209 */ /* 0x000fe40007810000 */
[----:B------:R-:W-:Y:S02]  /*2ec0*/  ISETP.GT.AND P4, PT, R5, 0x68, PT ;  /* 0x000000680500780c */ /* 0x000fe40003f84270 */
[----:B------:R-:W-:-:S02]  /*2ed0*/  FSEL R73, R73, -INF , P3 ;  /* 0xff80000049497808 */ /* 0x000fc40001800000 */
        /* <DEDUP_REMOVED lines=13> */
[----:B0-----:R-:W-:Y:S02]  /*2fb0*/  CS2R R96, SRZ ;  /* 0x0000000000607805 */ /* 0x001fe4000001ff00 */
        /* <DEDUP_REMOVED lines=12> */
[--C-:B------:R-:W-:Y:S02]  /*3080*/  FFMA.FTZ R30, R63, R0, -R42.reuse ;  /* 0x000000003f1e7223 */ /* 0x100fe4000001082a */
[----:B------:R-:W-:Y:S01]  /*3090*/  MUFU.EX2 R163, R163 ;  /* 0x000000a300a37308 */ /* 0x000fe20000000800 */
[----:B0-----:R-:W-:Y:S01]  /*30a0*/  CS2R R100, SRZ ;  /* 0x0000000000647805 */ /* 0x001fe2000001ff00 */
        /* <DEDUP_REMOVED lines=14> */
[----:B------:R-:W-:-:S06]  /*3190*/  FMUL.FTZ R40, R7, R0 ;  /* 0x0000000007287220 */ /* 0x000fcc0000410000 */
[----:B------:R-:W-:Y:S01]  /*31a0*/  MUFU.EX2 R44, R83 ;  /* 0x00000053002c7308 */ /* 0x000fe20000000800 */
[----:B------:R-:W-:-:S05]  /*31b0*/  FSEL R40, R40, RZ, P3 ;  /* 0x000000ff28287208 */ /* 0x000fca0001800000 */
        /* <DEDUP_REMOVED lines=13> */
[----:B------:R-:W4:Y:S01]  /*3290*/  MUFU.EX2 R3, R3 ;  /* 0x0000000300037308 */ /* 0x000f220000000800 */
        /* <DEDUP_REMOVED lines=8> */
[----:B--2---:R-:W-:Y:S01]  /*3320*/  FADD.FTZ R25, R177, R46 ;  /* 0x0000002eb1197221 */ /* 0x004fe20000010000 */
[-CC-:B------:R-:W-:Y:S01]  /*3330*/  FFMA.FTZ R57, R57, R0.reuse, -R40.reuse ;  /* 0x0000000039397223 */ /* 0x180fe20000010828 */
[-CC-:B------:R-:W-:Y:S01]  /*3340*/  FFMA.FTZ R39, R39, R0.reuse, -R40.reuse ;  /* 0x0000000027277223 */ /* 0x180fe20000010828 */
[-CC-:B------:R-:W-:Y:S01]  /*3350*/  FFMA.FTZ R61, R61, R0.reuse, -R40.reuse ;  /* 0x000000003d3d7223 */ /* 0x180fe20000010828 */
[----:B------:R-:W-:Y:S01]  /*3360*/  FADD.FTZ R46, R10, R25 ;  /* 0x000000190a2e7221 */ /* 0x000fe20000010000 */
[-CC-:B------:R-:W-:Y:S01]  /*3370*/  FFMA.FTZ R43, R43, R0.reuse, -R40.reuse ;  /* 0x000000002b2b7223 */ /* 0x180fe20000010828 */
[-C--:B------:R-:W-:Y:S01]  /*3380*/  FFMA.FTZ R65, R65, R0.reuse, -R40 ;  /* 0x0000000041417223 */ /* 0x080fe20000010828 */
[----:B------:R2:W3:Y:S01]  /*3390*/  MUFU.EX2 R182, R29 ;  /* 0x0000001d00b67308 */ /* 0x0004e20000000800 */
[----:B-----5:R-:W-:Y:S01]  /*33a0*/  FADD.FTZ R25, R179, R46 ;  /* 0x0000002eb3197221 */ /* 0x020fe20000010000 */
[----:B----4-:R-:W-:Y:S01]  /*33b0*/  FADD.FTZ R46, R3, R180 ;  /* 0x000000b4032e7221 */ /* 0x010fe20000010000 */
[-CC-:B------:R-:W-:Y:S01]  /*33c0*/  FFMA.FTZ R47, R47, R0.reuse, -R40.reuse ;  /* 0x000000002f2f7223 */ /* 0x180fe20000010828 */
[----:B------:R-:W-:Y:S01]  /*33d0*/  F2FP.F16.F32.PACK_AB R183, R8, R183 ;  /* 0x000000b708b7723e */ /* 0x000fe200000000ff */
[----:B------:R-:W-:Y:S01]  /*33e0*/  FADD.FTZ R48, R12, R25 ;  /* 0x000000190c307221 */ /* 0x000fe20000010000 */
[-CC-:B------:R-:W-:Y:S01]  /*33f0*/  FFMA.FTZ R69, R69, R0.reuse, -R40.reuse ;  /* 0x0000000045457223 */ /* 0x180fe20000010828 */
[-C--:B------:R-:W-:Y:S01]  /*3400*/  FFMA.FTZ R51, R51, R0.reuse, -R40 ;  /* 0x0000000033337223 */ /* 0x080fe20000010828 */
[----:B------:R-:W4:Y:S01]  /*3410*/  MUFU.EX2 R11, R11 ;  /* 0x0000000b000b7308 */ /* 0x000f220000000800 */
[----:B0-----:R-:W-:Y:S01]  /*3420*/  FADD.FTZ R25, R9, R46 ;  /* 0x0000002e09197221 */ /* 0x001fe20000010000 */
[----:B--2---:R-:W-:Y:S01]  /*3430*/  FADD.FTZ R29, R173, R48 ;  /* 0x00000030ad1d7221 */ /* 0x004fe20000010000 */
[-CC-:B------:R-:W-:Y:S01]  /*3440*/  FFMA.FTZ R73, R73, R0.reuse, -R40.reuse ;  /* 0x0000000049497223 */ /* 0x180fe20000010828 */
[-CC-:B------:R-:W-:Y:S01]  /*3450*/  FFMA.FTZ R55, R55, R0.reuse, -R40.reuse ;  /* 0x0000000037377223 */ /* 0x180fe20000010828 */
[-CC-:B------:R-:W-:Y:S01]  /*3460*/  FFMA.FTZ R77, R77, R0.reuse, -R40.reuse ;  /* 0x000000004d4d7223 */ /* 0x180fe20000010828 */
[----:B------:R-:W-:Y:S01]  /*3470*/  FADD.FTZ R46, R14, R29 ;  /* 0x0000001d0e2e7221 */ /* 0x000fe20000010000 */
[-C--:B------:R-:W-:Y:S01]  /*3480*/  FFMA.FTZ R59, R59, R0.reuse, -R40 ;  /* 0x000000003b3b7223 */ /* 0x080fe20000010828 */
[----:B------:R0:W2:Y:S01]  /*3490*/  MUFU.EX2 R176, R33 ;  /* 0x0000002100b07308 */ /* 0x0000a20000000800 */
[----:B---3--:R-:W-:Y:S01]  /*34a0*/  FADD.FTZ R2, R182, R25 ;  /* 0x00000019b6027221 */ /* 0x008fe20000010000 */
[----:B------:R-:W-:Y:S01]  /*34b0*/  FADD.FTZ R29, R175, R46 ;  /* 0x0000002eaf1d7221 */ /* 0x000fe20000010000 */
[----:B------:R-:W-:Y:S01]  /*34c0*/  FFMA.FTZ R81, R81, R0, -R40 ;  /* 0x0000000051517223 */ /* 0x000fe20000010828 */
[----:B------:R-:W-:-:S02]  /*34d0*/  F2FP.F16.F32.PACK_AB R177, R10, R177 ;  /* 0x000000b10ab1723e */ /* 0x000fc400000000ff */
[----:B------:R-:W-:Y:S01]  /*34e0*/  FADD.FTZ R46, R20, R29 ;  /* 0x0000001d142e7221 */ /* 0x000fe20000010000 */
[----:B------:R-:W-:Y:S01]  /*34f0*/  F2FP.F16.F32.PACK_AB R180, R180, R3 ;  /* 0x00000003b4b4723e */ /* 0x000fe200000000ff */
[----:B------:R-:W3:Y:S01]  /*3500*/  MUFU.EX2 R13, R13 ;  /* 0x0000000d000d7308 */ /* 0x000ee20000000800 */
[----:B----4-:R-:W-:Y:S01]  /*3510*/  FADD.FTZ R25, R11, R2 ;  /* 0x000000020b197221 */ /* 0x010fe20000010000 */
[----:B------:R-:W-:Y:S01]  /*3520*/  FADD.FTZ R29, R169, R46 ;  /* 0x0000002ea91d7221 */ /* 0x000fe20000010000 */
[----:B0-----:R-:W-:Y:S01]  /*3530*/  IMAD.MOV.U32 R33, RZ, RZ, R18 ;  /* 0x000000ffff217224 */ /* 0x001fe200078e0012 */
[----:B------:R-:W-:Y:S02]  /*3540*/  F2FP.F16.F32.PACK_AB R182, R182, R9 ;  /* 0x00000009b6b6723e */ /* 0x000fe400000000ff */
[----:B------:R-:W-:Y:S01]  /*3550*/  FADD.FTZ R46, R24, R29 ;  /* 0x0000001d182e7221 */ /* 0x000fe20000010000 */
[----:B------:R-:W-:Y:S01]  /*3560*/  F2FP.F16.F32.PACK_AB R179, R12, R179 ;  /* 0x000000b30cb3723e */ /* 0x000fe200000000ff */
[----:B------:R0:W4:Y:S01]  /*3570*/  MUFU.EX2 R178, R37 ;  /* 0x0000002500b27308 */ /* 0x0001220000000800 */
[C---:B--2---:R-:W-:Y:S01]  /*3580*/  FADD.FTZ R2, R176.reuse, R25 ;  /* 0x00000019b0027221 */ /* 0x044fe20000010000 */
[----:B------:R-:W-:Y:S01]  /*3590*/  FADD.FTZ R29, R171, R46 ;  /* 0x0000002eab1d7221 */ /* 0x000fe20000010000 */
[----:B------:R-:W-:Y:S01]  /*35a0*/  F2FP.F16.F32.PACK_AB R176, R176, R11 ;  /* 0x0000000bb0b0723e */ /* 0x000fe200000000ff */
[----:B------:R-:W-:Y:S01]  /*35b0*/  VIADD R11, R88, 0xfffffffe ;  /* 0xfffffffe580b7836 */ /* 0x000fe20000000000 */
[----:B------:R-:W-:Y:S01]  /*35c0*/  F2FP.F16.F32.PACK_AB R173, R14, R173 ;  /* 0x000000ad0ead723e */ /* 0x000fe200000000ff */
[----:B------:R-:W-:Y:S01]  /*35d0*/  FADD.FTZ R46, R26, R29 ;  /* 0x0000001d1a2e7221 */ /* 0x000fe20000010000 */
[----:B------:R-:W-:Y:S01]  /*35e0*/  F2FP.F16.F32.PACK_AB R175, R20, R175 ;  /* 0x000000af14af723e */ /* 0x000fe200000000ff */
[----:B------:R-:W2:Y:S01]  /*35f0*/  MUFU.EX2 R15, R15 ;  /* 0x0000000f000f7308 */ /* 0x000ea20000000800 */
[----:B---3--:R-:W-:Y:S01]  /*3600*/  FADD.FTZ R25, R13, R2 ;  /* 0x000000020d197221 */ /* 0x008fe20000010000 */
[----:B------:R-:W-:Y:S01]  /*3610*/  FADD.FTZ R29, R165, R46 ;  /* 0x0000002ea51d7221 */ /* 0x000fe20000010000 */
[----:B0-----:R-:W0:Y:S01]  /*3620*/  @P2 LDC R37, c[0x0][0x44c] ;  /* 0x00011300ff252b82 */ /* 0x001e220000000800 */
[----:B------:R-:W-:-:S02]  /*3630*/  F2FP.F16.F32.PACK_AB R169, R24, R169 ;  /* 0x000000a918a9723e */ /* 0x000fc400000000ff */
[----:B------:R-:W-:Y:S01]  /*3640*/  CS2R R88, SRZ ;  /* 0x0000000000587805 */ /* 0x000fe2000001ff00 */
[----:B------:R-:W-:Y:S01]  /*3650*/  FADD.FTZ R46, R28, R29 ;  /* 0x0000001d1c2e7221 */ /* 0x000fe20000010000 */
[----:B------:R-:W-:Y:S01]  /*3660*/  F2FP.F16.F32.PACK_AB R171, R26, R171 ;  /* 0x000000ab1aab723e */ /* 0x000fe200000000ff */
[----:B------:R-:W3:Y:S01]  /*3670*/  MUFU.EX2 R172, R41 ;  /* 0x0000002900ac7308 */ /* 0x000ee20000000800 */
[----:B----4-:R-:W-:Y:S01]  /*3680*/  FADD.FTZ R2, R178, R25 ;  /* 0x00000019b2027221 */ /* 0x010fe20000010000 */
[----:B------:R-:W-:Y:S01]  /*3690*/  FADD.FTZ R29, R167, R46 ;  /* 0x0000002ea71d7221 */ /* 0x000fe20000010000 */
[----:B------:R-:W-:Y:S02]  /*36a0*/  F2FP.F16.F32.PACK_AB R165, R28, R165 ;  /* 0x000000a51ca5723e */ /* 0x000fe400000000ff */
[C---:B------:R-:W-:Y:S01]  /*36b0*/  F2FP.F16.F32.PACK_AB R167, R30.reuse, R167 ;  /* 0x000000a71ea7723e */ /* 0x040fe200000000ff */
[----:B------:R-:W-:Y:S01]  /*36c0*/  FADD.FTZ R48, R30, R29 ;  /* 0x0000001d1e307221 */ /* 0x000fe20000010000 */
[----:B------:R-:W-:Y:S01]  /*36d0*/  F2FP.F16.F32.PACK_AB R178, R178, R13 ;  /* 0x0000000db2b2723e */ /* 0x000fe200000000ff */
[----:B------:R-:W4:Y:S01]  /*36e0*/  MUFU.EX2 R21, R21 ;  /* 0x0000001500157308 */ /* 0x000f220000000800 */
[----:B--2---:R-:W-:-:S07]  /*36f0*/  FADD.FTZ R25, R15, R2 ;  /* 0x000000020f197221 */ /* 0x004fce0000010000 */
[----:B------:R-:W2:Y:S01]  /*3700*/  MUFU.EX2 R174, R45 ;  /* 0x0000002d00ae7308 */ /* 0x000ea20000000800 */
[C---:B---3--:R-:W-:Y:S01]  /*3710*/  FADD.FTZ R2, R172.reuse, R25 ;  /* 0x00000019ac027221 */ /* 0x048fe20000010000 */
[----:B------:R-:W-:Y:S01]  /*3720*/  F2FP.F16.F32.PACK_AB R172, R172, R15 ;  /* 0x0000000facac723e */ /* 0x000fe200000000ff */
[----:B0-----:R-:W-:-:S05]  /*3730*/  @P2 IMAD.HI.U32 R37, R18, R37, RZ ;  /* 0x0000002512252227 */ /* 0x001fca00078e00ff */
[----:B------:R-:W0:Y:S01]  /*3740*/  MUFU.EX2 R27, R27 ;  /* 0x0000001b001b7308 */ /* 0x000e220000000800 */
[----:B----4-:R-:W-:Y:S01]  /*3750*/  FADD.FTZ R25, R21, R2 ;  /* 0x0000000215197221 */ /* 0x010fe20000010000 */
[----:B-1----:R-:W-:-:S04]  /*3760*/  @P2 SHF.R.U32.HI R33, RZ, R50, R37 ;  /* 0x00000032ff212219 */ /* 0x002fc80000011625 */
[----:B------:R-:W-:Y:S02]  /*3770*/  IADD3 R33, R33, R16, -R17 ;  /* 0x0000001021217210 */ /* 0x000fe40007ffe811 */
[----:B------:R-:W1:Y:S01]  /*3780*/  MUFU.EX2 R168, R49 ;  /* 0x0000003100a87308 */ /* 0x000e620000000800 */
[C---:B--2---:R-:W-:Y:S01]  /*3790*/  FADD.FTZ R2, R174.reuse, R25 ;  /* 0x00000019ae027221 */ /* 0x044fe20000010000 */
[----:B------:R-:W-:Y:S02]  /*37a0*/  SHF.R.S32.HI R50, RZ, 0x1f, R33 ;  /* 0x0000001fff327819 */ /* 0x000fe40000011421 */
[----:B------:R-:W-:Y:S02]  /*37b0*/  F2FP.F16.F32.PACK_AB R174, R174, R21 ;  /* 0x00000015aeae723e */ /* 0x000fe400000000ff */
[----:B------:R-:W-:Y:S02]  /*37c0*/  LEA.HI R50, R50, R33, RZ, 0x7 ;  /* 0x0000002132327211 */ /* 0x000fe400078f38ff */
[----:B------:R-:W2:Y:S01]  /*37d0*/  MUFU.EX2 R31, R31 ;  /* 0x0000001f001f7308 */ /* 0x000ea20000000800 */
[----:B0-----:R-:W-:Y:S01]  /*37e0*/  FADD.FTZ R25, R27, R2 ;  /* 0x000000021b197221 */ /* 0x001fe20000010000 */
[-C--:B------:R-:W-:Y:S01]  /*37f0*/  FFMA.FTZ R2, R5, R0.reuse, -R40 ;  /* 0x0000000005027223 */ /* 0x080fe20000010828 */
[----:B------:R-:W-:Y:S01]  /*3800*/  SHF.R.S32.HI R10, RZ, 0x7, R50 ;  /* 0x00000007ff0a7819 */ /* 0x000fe20000011432 */
[----:B------:R-:W-:-:S03]  /*3810*/  FFMA.FTZ R40, R85, R0, -R40 ;  /* 0x0000000055287223 */ /* 0x000fc60000010828 */
[----:B------:R-:W-:Y:S01]  /*3820*/  VIMNMX R10, RZ, R10, !PT ;  /* 0x0000000aff0a7248 */ /* 0x000fe20007fe0100 */
[----:B------:R-:W0:Y:S01]  /*3830*/  MUFU.EX2 R170, R53 ;  /* 0x0000003500aa7308 */ /* 0x000e220000000800 */
[----:B-1----:R-:W-:Y:S01]  /*3840*/  FADD.FTZ R46, R168, R25 ;  /* 0x00000019a82e7221 */ /* 0x002fe20000010000 */
[----:B------:R-:W-:Y:S01]  /*3850*/  FADD.FTZ R25, R161, R48 ;  /* 0x00000030a1197221 */ /* 0x000fe20000010000 */
[----:B------:R-:W-:Y:S02]  /*3860*/  ISETP.GE.AND P3, PT, R11, R10, PT ;  /* 0x0000000a0b00720c */ /* 0x000fe40003f66270 */
[C---:B------:R-:W-:Y:S01]  /*3870*/  F2FP.F16.F32.PACK_AB R161, R32.reuse, R161 ;  /* 0x000000a120a1723e */ /* 0x040fe200000000ff */
[----:B------:R-:W-:Y:S01]  /*3880*/  FADD.FTZ R48, R32, R25 ;  /* 0x0000001920307221 */ /* 0x000fe20000010000 */
[----:B------:R-:W-:Y:S01]  /*3890*/  F2FP.F16.F32.PACK_AB R168, R168, R27 ;  /* 0x0000001ba8a8723e */ /* 0x000fe200000000ff */
[----:B------:R-:W1:Y:S01]  /*38a0*/  MUFU.EX2 R35, R35 ;  /* 0x0000002300237308 */ /* 0x000e620000000800 */
[----:B--2---:R-:W-:Y:S01]  /*38b0*/  FADD.FTZ R5, R31, R46 ;  /* 0x0000002e1f057221 */ /* 0x004fe20000010000 */
[----:B------:R-:W-:Y:S01]  /*38c0*/  FADD.FTZ R25, R163, R48 ;  /* 0x00000030a3197221 */ /* 0x000fe20000010000 */
[----:B------:R-:W-:-:S03]  /*38d0*/  F2FP.F16.F32.PACK_AB R163, R34, R163 ;  /* 0x000000a322a3723e */ /* 0x000fc600000000ff */
[----:B------:R-:W-:Y:S02]  /*38e0*/  FADD.FTZ R8, R34, R25 ;  /* 0x0000001922087221 */ /* 0x000fe40000010000 */
        /* <DEDUP_REMOVED lines=51> */
[----:B------:R-:W-:-:S03]  /*3c20*/  F2FP.F16.F32.PACK_AB R152, R152, R59 ;  /* 0x0000003b9898723e */ /* 0x000fc600000000ff */
[----:B--2---:R-:W-:-:S04]  /*3c30*/  FADD.FTZ R6, R2, R9 ;  /* 0x0000000902067221 */ /* 0x004fc80000010000 */
        /* <DEDUP_REMOVED lines=9> */
[----:B------:R-:W-:Y:S02]  /*3cd0*/  IMAD.MOV.U32 R2, RZ, RZ, 0x3f800000 ;  /* 0x3f800000ff027424 */ /* 0x000fe400078e00ff */
[----:B------:R-:W-:-:S07]  /*3ce0*/  IMAD.MOV.U32 R151, RZ, RZ, RZ ;  /* 0x000000ffff977224 */ /* 0x000fce00078e00ff */
.L_x_2462:
[----:B------:R-:W-:-:S04]  /*3cf0*/  UIADD3 UR6, UR59, 0x1, URZ ;  /* 0x000000013b067890 */ /* 0x000fc8000fffe03f */
[----:B------:R-:W-:-:S04]  /*3d00*/  UISETP.NE.AND UP0, UPT, UR6, 0x2, UPT ;  /* 0x000000020600788c */ /* 0x000fc8000bf05270 */
[----:B------:R-:W-:Y:S02]  /*3d10*/  USEL UR38, URZ, 0x1, UP0 ;  /* 0x000000013f267887 */ /* 0x000fe40008000000 */
[----:B------:R-:W-:Y:S02]  /*3d20*/  USEL UR36, UR6, URZ, UP0 ;  /* 0x0000003f06247287 */ /* 0x000fe40008000000 */
[----:B------:R-:W-:Y:S01]  /*3d30*/  ULOP3.LUT UR38, UR60, UR38, URZ, 0x3c, !UPT ;  /* 0x000000263c267292 */ /* 0x000fe2000f8e3c3f */
[----:B------:R-:W-:Y:S11]  /*3d40*/  @!P0 BRA `(.L_x_2454) ;  /* 0x0000000000048947 */ /* 0x000ff60003800000 */
[----:B------:R-:W-:Y:S01]  /*3d50*/  BPT.TRAP 0x1 ;  /* 0x000000040000795c */ /* 0x000fe20000300000 */
.L_x_2454:
[----:B------:R-:W-:Y:S01]  /*3d60*/  ULEA UR58, UR36, UR37, 0x3 ;  /* 0x00000025243a7291 */ /* 0x000fe2000f8e183f */
[----:B------:R-:W-:-:S05]  /*3d70*/  IMAD.U32 R0, RZ, RZ, UR38 ;  /* 0x00000026ff007e24 */ /* 0x000fca000f8e00ff */
[----:B------:R-:W-:-:S04]  /*3d80*/  SHF.L.U32 R0, R0, 0x1f, RZ ;  /* 0x0000001f00007819 */ /* 0x000fc800000006ff */
[----:B------:R0:W1:Y:S01]  /*3d90*/  SYNCS.PHASECHK.TRANS64.TRYWAIT P3, [UR58+0x34830], R0 ;  /* 0x03483000ff0075a7 */ /* 0x000062000806017a */
[----:B------:R-:W-:Y:S05]  /*3da0*/  @!P0 BRA `(.L_x_2455) ;  /* 0x0000000000048947 */ /* 0x000fea0003800000 */
[----:B------:R-:W-:Y:S01]  /*3db0*/  BPT.TRAP 0x1 ;  /* 0x000000040000795c */ /* 0x000fe20000300000 */
.L_x_2455:
[----:B-1----:R-:W-:Y:S05]  /*3dc0*/  @P3 BRA `(.L_x_2456) ;  /* 0x0000000000083947 */ /* 0x002fea0003800000 */
[----:B------:R-:W1:Y:S02]  /*3dd0*/  SYNCS.PHASECHK.TRANS64.TRYWAIT P3, [UR58+0x34830], R0 ;  /* 0x03483000ff0075a7 */ /* 0x000e64000806017a */
[----:B-1----:R-:W-:Y:S05]  /*3de0*/  @!P3 BRA `(.L_x_2457) ;  /* 0x000000dc0040b947 */ /* 0x002fea0003800000 */
.L_x_2456:
[----:B------:R-:W-:Y:S01]  /*3df0*/  UIMAD UR54, UR36, 0xc00, UR39 ;  /* 0x00000c00243678a4 */ /* 0x000fe2000f8e0227 */
[----:B------:R-:W-:Y:S01]  /*3e00*/  WARPGROUP.ARRIVE ;  /* 0x00000000000079c5 */ /* 0x000fe20000000000 */
[----:B------:R-:W-:Y:S01]  /*3e10*/  UMOV UR55, 0x40000040 ;  /* 0x4000004000377882 */ /* 0x000fe20000000000 */
[----:B------:R-:W-:Y:S01]  /*3e20*/  UMOV UR7, 0x40000040 ;  /* 0x4000004000077882 */ /* 0x000fe20000000000 */
[----:B------:R-:W-:Y:S01]  /*3e30*/  UIADD3 UR6, UR54, 0x2, URZ ;  /* 0x0000000236067890 */ /* 0x000fe2000fffe03f */
[-C--:B------:R-:W-:Y:S01]  /*3e40*/  FMUL.FTZ R88, R88, R3.reuse ;  /* 0x0000000358587220 */ /* 0x080fe20000410000 */
[----:B------:R-:W-:Y:S01]  /*3e50*/  UIADD3 UR10, UR54, 0x4, URZ ;  /* 0x00000004360a7890 */ /* 0x000fe2000fffe03f */
[-C--:B------:R-:W-:Y:S01]  /*3e60*/  FMUL.FTZ R89, R89, R3.reuse ;  /* 0x0000000359597220 */ /* 0x080fe20000410000 */
[----:B------:R-:W-:Y:S01]  /*3e70*/  UMOV UR11, 0x40000040 ;  /* 0x40000040000b7882 */ /* 0x000fe20000000000 */
[----:B------:R-:W-:Y:S01]  /*3e80*/  HGMMA.64x128x16.F32 R24, gdesc[UR52], RZ, !UPT, gsb0 ;  /* 0x01e00000341879f0 */ /* 0x000fe2000c0008ff */
        /* <DEDUP_REMOVED lines=116> */
.L_x_2458:
[----:B------:R-:W-:Y:S01]  /*45d0*/  ULEA UR7, UR59, UR37, 0x3 ;  /* 0x000000253b077291 */ /* 0x000fe2000f8e183f */
[----:B01----:R-:W-:-:S05]  /*45e0*/  IMAD.U32 R0, RZ, RZ, UR60 ;  /* 0x0000003cff007e24 */ /* 0x003fca000f8e00ff */
[----:B------:R-:W-:-:S04]  /*45f0*/  SHF.L.U32 R0, R0, 0x1f, RZ ;  /* 0x0000001f00007819 */ /* 0x000fc800000006ff */
[----:B------:R0:W1:Y:S01]  /*4600*/  SYNCS.PHASECHK.TRANS64.TRYWAIT P3, [UR7+0x34850], R0 ;  /* 0x03485000ff0075a7 */ /* 0x0000620008060147 */
[----:B------:R-:W-:Y:S05]  /*4610*/  @!P0 BRA `(.L_x_2459) ;  /* 0x0000000000048947 */ /* 0x000fea0003800000 */
[----:B------:R-:W-:Y:S01]  /*4620*/  BPT.TRAP 0x1 ;  /* 0x000000040000795c */ /* 0x000fe20000300000 */
.L_x_2459:
[----:B-1----:R-:W-:Y:S05]  /*4630*/  @P3 BRA `(.L_x_2460) ;  /* 0x0000000000083947 */ /* 0x002fea0003800000 */
[----:B------:R-:W1:Y:S02]  /*4640*/  SYNCS.PHASECHK.TRANS64.TRYWAIT P3, [UR7+0x34850], R0 ;  /* 0x03485000ff0075a7 */ /* 0x000e640008060147 */
[----:B-1----:R-:W-:Y:S05]  /*4650*/  @!P3 BRA `(.L_x_2461) ;  /* 0x000000d4003cb947 */ /* 0x002fea0003800000 */
.L_x_2460:
[----:B------:R-:W-:Y:S01]  /*4660*/  UIADD3 UR6, UR37, 0x400, URZ ;  /* 0x0000040025067890 */ /* 0x000fe2000fffe03f */
[----:B------:R-:W-:Y:S01]  /*4670*/  WARPGROUP.ARRIVE ;  /* 0x00000000000079c5 */ /* 0x000fe20000000000 */
[----:B------:R-:W-:Y:S01]  /*4680*/  UMOV UR11, 0x40000040 ;  /* 0x40000040000b7882 */ /* 0x000fe20000000000 */
[----:B-1----:R-:W1:Y:S01]  /*4690*/  @P2 LDC R3, c[0x0][0x44c] ;  /* 0x00011300ff032b82 */ /* 0x002e620000000800 */
[----:B------:R-:W-:Y:S01]  /*46a0*/  USHF.R.U32.HI UR6, URZ, 0x4, UR6 ;  /* 0x000000043f067899 */ /* 0x000fe20008011606 */
[----:B------:R-:W-:Y:S01]  /*46b0*/  IMAD.IADD R2, R184, 0x1, R18 ;  /* 0x00000001b8027824 */ /* 0x000fe200078e0212 */
[----:B------:R-:W-:Y:S02]  /*46c0*/  UMOV UR60, UR38 ;  /* 0x00000026003c7c82 */ /* 0x000fe40008000000 */
[----:B------:R-:W-:-:S03]  /*46d0*/  ULOP3.LUT UR6, UR6, 0x3fff, URZ, 0xc0, !UPT ;  /* 0x00003fff06067892 */ /* 0x000fc6000f8ec03f */
[----:B0-----:R-:W0:Y:S01]  /*46e0*/  @P2 LDC R0, c[0x0][0x450] ;  /* 0x00011400ff002b82 */ /* 0x001e220000000800 */
[----:B------:R-:W-:-:S04]  /*46f0*/  ULOP3.LUT UR6, UR6, 0x4000000, URZ, 0xfc, !UPT ;  /* 0x0400000006067892 */ /* 0x000fc8000f8efc3f */
[----:B------:R-:W-:-:S03]  /*4700*/  ULEA UR6, UR59, UR6, 0xb ;  /* 0x000000063b067291 */ /* 0x000fc6000f8e583f */
[----:B------:R-:W-:-:S04]  /*4710*/  UMOV UR59, UR36 ;  /* 0x00000024003b7c82 */ /* 0x000fc80008000000 */
[----:B------:R-:W-:Y:S02]  /*4720*/  UMOV UR10, UR6 ;  /* 0x00000006000a7c82 */ /* 0x000fe40008000000 */
[----:B------:R-:W-:Y:S01]  /*4730*/  HGMMA.64x128x16.F32 R88, R180, gdesc[UR8].tnspB, R88, gsb0 ;  /* 0x41e00008b4587df0 */ /* 0x000fe20008000858 */
[----:B------:R-:W-:Y:S01]  /*4740*/  UIADD3 UR10, UR6, 0x80, URZ ;  /* 0x00000080060a7890 */ /* 0x000fe2000fffe03f */
[----:B-1----:R-:W-:Y:S01]  /*4750*/  @P2 IMAD.HI.U32 R3, R2, R3, RZ ;  /* 0x0000000302032227 */ /* 0x002fe200078e00ff */
[----:B------:R-:W-:-:S04]  /*4760*/  UMOV UR11, 0x40000040 ;  /* 0x40000040000b7882 */ /* 0x000fc80000000000 */
[----:B0-----:R-:W-:Y:S01]  /*4770*/  @P2 SHF.R.U32.HI R2, RZ, R0, R3 ;  /* 0x00000000ff022219 */ /* 0x001fe20000011603 */
[----:B------:R-:W-:-:S04]  /*4780*/  IMAD.MOV.U32 R0, RZ, RZ, -0x80 ;  /* 0xffffff80ff007424 */ /* 0x000fc800078e00ff */
[----:B------:R-:W0:Y:S01]  /*4790*/  SHFL.IDX PT, R3, R2, 0x1, 0x1c1f ;  /* 0x003c1f0002037f89 */ /* 0x000e2200000e0000 */
[----:B------:R-:W-:-:S04]  /*47a0*/  IMAD R0, R11, R0, 0x1 ;  /* 0x000000010b007424 */ /* 0x000fc800078e0200 */
[----:B------:R-:W-:-:S05]  /*47b0*/  IMAD R0, R23, -0x2, R0 ;  /* 0xfffffffe17007824 */ /* 0x000fca00078e0200 */
[----:B------:R-:W-:-:S05]  /*47c0*/  IADD3 R12, -R17, R0, R16 ;  /* 0x00000000110c7210 */ /* 0x000fca0007ffe110 */
[----:B0-----:R-:W-:-:S05]  /*47d0*/  IMAD.IADD R0, R12, 0x1, R3 ;  /* 0x000000010c007824 */ /* 0x001fca00078e0203 */
        /* <DEDUP_REMOVED lines=65> */
[----:B------:R-:W-:Y:S01]  /*4bf0*/  FMNMX.FTZ R4, R51, R4, !PT ;  /* 0x0000000433047209 */ /* 0x000fe20007810000 */
[----:B------:R-:W-:Y:S01]  /*4c00*/  UMOV UR7, 0x40000040 ;  /* 0x4000004000077882 */ /* 0x000fe20000000000 */
        /* <DEDUP_REMOVED lines=57> */
[----:B------:R-:W-:Y:S01]  /*4fa0*/  UMOV UR11, 0x40000040 ;  /* 0x40000040000b7882 */ /* 0x000fe20000000000 */
[----:B------:R-:W-:Y:S01]  /*4fb0*/  UIADD3 UR6, UR6, 0x380, URZ ;  /* 0x0000038006067890 */ /* 0x000fe2000fffe03f */
[----:B-1----:R-:W-:-:S02]  /*4fc0*/  FMNMX.FTZ R20, R14, R165, !PT ;  /* 0x000000a50e147209 */ /* 0x002fc40007810000 */
[----:B------:R-:W1:Y:S04]  /*4fd0*/  SHFL.IDX PT, R165, R2, RZ, 0x1c1f ;  /* 0x001c1fff02a57589 */ /* 0x000e6800000e0000 */
[----:B------:R-:W2:Y:S01]  /*4fe0*/  SHFL.BFLY PT, R167, R20, 0x1, 0x1f ;  /* 0x0c201f0014a77f89 */ /* 0x000ea200000e0000 */
[----:B-1----:R-:W-:Y:S01]  /*4ff0*/  IMAD.IADD R30, R12, 0x1, R165 ;  /* 0x000000010c1e7824 */ /* 0x002fe200078e02a5 */
[----:B--2---:R-:W-:-:S04]  /*5000*/  FMNMX.FTZ R4, R20, R167, !PT ;  /* 0x000000a714047209 */ /* 0x004fc80007810000 */
[C---:B------:R-:W-:Y:S02]  /*5010*/  ISETP.GT.AND P4, PT, R30.reuse, RZ, PT ;  /* 0x000000ff1e00720c */ /* 0x040fe40003f84270 */
[----:B------:R-:W-:Y:S01]  /*5020*/  ISETP.GT.AND P5, PT, R30, 0x1, PT ;  /* 0x000000011e00780c */ /* 0x000fe20003fa4270 */
[----:B0-----:R-:W-:Y:S01]  /*5030*/  FMUL.FTZ R26, R4, R0 ;  /* 0x00000000041a7220 */ /* 0x001fe20000410000 */
        /* <DEDUP_REMOVED lines=8> */
[----:B------:R-:W-:Y:S02]  /*50c0*/  FSETP.NEU.FTZ.AND P3, PT, R4, -INF , PT ;  /* 0xff8000000400780b */ /* 0x000fe40003f7d000 */
[----:B------:R-:W-:-:S02]  /*50d0*/  FSEL R33, R33, -INF , P5 ;  /* 0xff80000021217808 */ /* 0x000fc40002800000 */
[----:B------:R-:W-:Y:S02]  /*50e0*/  ISETP.GT.AND P5, PT, R30, 0x19, PT ;  /* 0x000000191e00780c */ /* 0x000fe40003fa4270 */
[----:B------:R-:W-:Y:S02]  /*50f0*/  FSEL R12, R26, RZ, P3 ;  /* 0x000000ff1a0c7208 */ /* 0x000fe40001800000 */
[----:B------:R-:W-:Y:S02]  /*5100*/  FSEL R37, R37, -INF , P5 ;  /* 0xff80000025257808 */ /* 0x000fe40002800000 */
[C---:B------:R-:W-:Y:S01]  /*5110*/  ISETP.GT.AND P5, PT, R30.reuse, 0x21, PT ;  /* 0x000000211e00780c */ /* 0x040fe20003fa4270 */
[-CC-:B------:R-:W-:Y:S01]  /*5120*/  FFMA.FTZ R201, R201, R0.reuse, -R12.reuse ;  /* 0x00000000c9c97223 */ /* 0x180fe2000001080c */
[-CC-:B------:R-:W-:Y:S01]  /*5130*/  FFMA.FTZ R14, R203, R0.reuse, -R12.reuse ;  /* 0x00000000cb0e7223 */ /* 0x180fe2000001080c */
[-CC-:B------:R-:W-:Y:S01]  /*5140*/  FFMA.FTZ R34, R171, R0.reuse, -R12.reuse ;  /* 0x00000000ab227223 */ /* 0x180fe2000001080c */
[----:B------:R-:W-:Y:S01]  /*5150*/  FSEL R41, R41, -INF , P5 ;  /* 0xff80000029297808 */ /* 0x000fe20002800000 */
[-CC-:B------:R-:W-:Y:S01]  /*5160*/  FFMA.FTZ R175, R175, R0.reuse, -R12.reuse ;  /* 0x00000000afaf7223 */ /* 0x180fe2000001080c */
[----:B------:R-:W-:Y:S01]  /*5170*/  ISETP.GT.AND P5, PT, R30, 0x29, PT ;  /* 0x000000291e00780c */ /* 0x000fe20003fa4270 */
[-CC-:B------:R-:W-:Y:S01]  /*5180*/  FFMA.FTZ R38, R3, R0.reuse, -R12.reuse ;  /* 0x0000000003267223 */ /* 0x180fe2000001080c */
[----:B------:R-:W-:Y:S01]  /*5190*/  FSEL R3, R4, RZ, P3 ;  /* 0x000000ff04037208 */ /* 0x000fe20001800000 */
[-CC-:B------:R-:W-:Y:S01]  /*51a0*/  FFMA.FTZ R181, R181, R0.reuse, -R12.reuse ;  /* 0x00000000b5b57223 */ /* 0x180fe2000001080c */
[----:B------:R-:W-:Y:S01]  /*51b0*/  FSEL R45, R45, -INF , P5 ;  /* 0xff8000002d2d7808 */ /* 0x000fe20002800000 */
[-C--:B------:R-:W-:Y:S01]  /*51c0*/  FFMA.FTZ R183, R183, R0.reuse, -R12 ;  /* 0x00000000b7b77223 */ /* 0x080fe2000001080c */
[C---:B------:R-:W-:Y:S01]  /*51d0*/  ISETP.GT.AND P5, PT, R30.reuse, 0x31, PT ;  /* 0x000000311e00780c */ /* 0x040fe20003fa4270 */
[----:B------:R-:W-:Y:S01]  /*51e0*/  FADD.FTZ R3, -R3, R8 ;  /* 0x0000000803037221 */ /* 0x000fe20000010100 */
[----:B------:R-:W-:Y:S01]  /*51f0*/  IMAD.U32 R8, RZ, RZ, UR58 ;  /* 0x0000003aff087e24 */ /* 0x000fe2000f8e00ff */
[----:B------:R-:W-:Y:S01]  /*5200*/  MUFU.EX2 R181, R181 ;  /* 0x000000b500b57308 */ /* 0x000fe20000000800 */
[----:B------:R-:W-:Y:S01]  /*5210*/  FSEL R49, R49, -INF , P5 ;  /* 0xff80000031317808 */ /* 0x000fe20002800000 */
[----:B------:R-:W-:Y:S01]  /*5220*/  FFMA.FTZ R177, R177, R0, -R12 ;  /* 0x00000000b1b17223 */ /* 0x000fe2000001080c */
[----:B------:R-:W-:Y:S01]  /*5230*/  ISETP.GT.AND P5, PT, R30, 0x39, PT ;  /* 0x000000391e00780c */ /* 0x000fe20003fa4270 */
[----:B------:R-:W-:-:S02]  /*5240*/  @!P1 VIADD R8, R8, 0x34840 ;  /* 0x0003484008089836 */ /* 0x000fc40000000000 */
[-CC-:B------:R-:W-:Y:S01]  /*5250*/  FFMA.FTZ R179, R179, R0.reuse, -R12.reuse ;  /* 0x00000000b3b37223 */ /* 0x180fe2000001080c */
[-CC-:B------:R-:W-:Y:S01]  /*5260*/  FFMA.FTZ R173, R173, R0.reuse, -R12.reuse ;  /* 0x00000000adad7223 */ /* 0x180fe2000001080c */
[----:B------:R-:W-:Y:S01]  /*5270*/  FSEL R53, R53, -INF , P5 ;  /* 0xff80000035357808 */ /* 0x000fe20002800000 */
[----:B------:R-:W-:Y:S01]  /*5280*/  MUFU.EX2 R14, R14 ;  /* 0x0000000e000e7308 */ /* 0x000fe20000000800 */
[C---:B------:R-:W-:Y:S01]  /*5290*/  ISETP.GT.AND P5, PT, R30.reuse, 0x41, PT ;  /* 0x000000411e00780c */ /* 0x040fe20003fa4270 */
[-C--:B------:R-:W-:Y:S01]  /*52a0*/  FFMA.FTZ R51, R51, R0.reuse, -R12 ;  /* 0x0000000033337223 */ /* 0x080fe2000001080c */
[----:B------:R-:W-:Y:S01]  /*52b0*/  @!P1 PRMT R8, RZ, 0x654, R8 ;  /* 0x00000654ff089816 */ /* 0x000fe20000000008 */
        /* <DEDUP_REMOVED lines=9> */
[C---:B------:R-:W-:Y:S01]  /*5350*/  ISETP.GT.AND P5, PT, R30.reuse, 0x51, PT ;  /* 0x000000511e00780c */ /* 0x040fe20003fa4270 */
[-CC-:B------:R-:W-:Y:S01]  /*5360*/  FFMA.FTZ R31, R31, R0.reuse, -R12.reuse ;  /* 0x000000001f1f7223 */ /* 0x180fe2000001080c */
[-CC-:B------:R-:W-:Y:S01]  /*5370*/  FFMA.FTZ R46, R79, R0.reuse, -R12.reuse ;  /* 0x000000004f2e7223 */ /* 0x180fe2000001080c */
[----:B------:R-:W-:Y:S01]  /*5380*/  MUFU.EX2 R177, R177 ;  /* 0x000000b100b17308 */ /* 0x000fe20000000800 */
[----:B------:R-:W-:Y:S01]  /*5390*/  FSEL R65, R65, -INF , P5 ;  /* 0xff80000041417808 */ /* 0x000fe20002800000 */
[-CC-:B------:R-:W-:Y:S01]  /*53a0*/  FFMA.FTZ R35, R35, R0.reuse, -R12.reuse ;  /* 0x0000000023237223 */ /* 0x180fe2000001080c */
[C---:B------:R-:W-:Y:S01]  /*53b0*/  ISETP.GT.AND P5, PT, R30.reuse, 0x59, PT ;  /* 0x000000591e00780c */ /* 0x040fe20003fa4270 */
[----:B------:R-:W-:Y:S01]  /*53c0*/  FFMA.FTZ R39, R39, R0, -R12 ;  /* 0x0000000027277223 */ /* 0x000fe2000001080c */
[C---:B------:R-:W-:Y:S01]  /*53d0*/  ISETP.GT.AND P3, PT, R11.reuse, R10, PT ;  /* 0x0000000a0b00720c */ /* 0x040fe20003f64270 */
[----:B------:R-:W-:Y:S01]  /*53e0*/  VIADD R11, R11, 0xffffffff ;  /* 0xffffffff0b0b7836 */ /* 0x000fe20000000000 */
[----:B------:R-:W-:Y:S01]  /*53f0*/  FSEL R69, R69, -INF , P5 ;  /* 0xff80000045457808 */ /* 0x000fe20002800000 */
[----:B------:R-:W-:Y:S01]  /*5400*/  MUFU.EX2 R179, R179 ;  /* 0x000000b300b37308 */ /* 0x000fe20000000800 */
[----:B------:R-:W-:-:S04]  /*5410*/  ISETP.GT.AND P5, PT, R30, 0x61, PT ;  /* 0x000000611e00780c */ /* 0x000fc80003fa4270 */
[----:B------:R-:W-:Y:S02]  /*5420*/  FSEL R73, R73, -INF , P5 ;  /* 0xff80000049497808 */ /* 0x000fe40002800000 */
[C---:B------:R-:W-:Y:S01]  /*5430*/  ISETP.GT.AND P5, PT, R30.reuse, 0x69, PT ;  /* 0x000000691e00780c */ /* 0x040fe20003fa4270 */
[----:B------:R-:W-:Y:S03]  /*5440*/  MUFU.EX2 R173, R173 ;  /* 0x000000ad00ad7308 */ /* 0x000fe60000000800 */
[----:B------:R-:W-:Y:S02]  /*5450*/  FSEL R77, R77, -INF , P5 ;  /* 0xff8000004d4d7808 */ /* 0x000fe40002800000 */
[----:B------:R-:W-:Y:S01]  /*5460*/  ISETP.GT.AND P5, PT, R30, 0x71, PT ;  /* 0x000000711e00780c */ /* 0x000fe20003fa4270 */
[----:B------:R-:W-:Y:S02]  /*5470*/  WARPGROUP.DEPBAR.LE gsb0, 0x0 ;  /* 0x00008000000079c5 */ /* 0x000fe40000010000 */
[----:B------:R-:W-:Y:S01]  /*5480*/  FSEL R161, R28, -INF , P4 ;  /* 0xff8000001ca17808 */ /* 0x000fe20002000000 */
[----:B------:R-:W-:Y:S01]  /*5490*/  WARPGROUP.ARRIVE ;  /* 0x00000000000079c5 */ /* 0x000fe20000000000 */
[----:B------:R-:W-:Y:S01]  /*54a0*/  ISETP.GT.AND P4, PT, R30, 0x10, PT ;  /* 0x000000101e00780c */ /* 0x000fe20003f84270 */
[----:B------:R-:W-:Y:S01]  /*54b0*/  FFMA.FTZ R28, R199, R0, -R12 ;  /* 0x00000000c71c7223 */ /* 0x000fe2000001080c */
[----:B------:R-:W-:Y:S01]  /*54c0*/  FMNMX.FTZ R20, R161, R20, !PT ;  /* 0x00000014a1147209 */ /* 0x000fe20007810000 */
[----:B------:R-:W-:Y:S01]  /*54d0*/  MUFU.EX2 R21, R21 ;  /* 0x0000001500157308 */ /* 0x000fe20000000800 */
[----:B------:R-:W-:Y:S01]  /*54e0*/  FSEL R163, R32, -INF , P4 ;  /* 0xff80000020a37808 */ /* 0x000fe20002000000 */
[----:B------:R-:W-:Y:S01]  /*54f0*/  HGMMA.64x128x16.F32 R88, R156, gdesc[UR8].tnspB, R88, gsb0 ;  /* 0x41e000089c587df0 */ /* 0x000fe20008000858 */
[----:B------:R-:W-:-:S02]  /*5500*/  FMNMX.FTZ R20, R29, R20, !PT ;  /* 0x000000141d147209 */ /* 0x000fc40007810000 */
[----:B------:R-:W-:Y:S02]  /*5510*/  ISETP.GT.AND P4, PT, R30, 0x18, PT ;  /* 0x000000181e00780c */ /* 0x000fe40003f84270 */
[----:B------:R-:W-:Y:S01]  /*5520*/  FMNMX.FTZ R24, R163, R20, !PT ;  /* 0x00000014a3187209 */ /* 0x000fe20007810000 */
[----:B------:R-:W-:Y:S01]  /*5530*/  MUFU.EX2 R15, R15 ;  /* 0x0000000f000f7308 */ /* 0x000fe20000000800 */
[----:B------:R-:W-:Y:S01]  /*5540*/  FSEL R165, R36, -INF , P4 ;  /* 0xff80000024a57808 */ /* 0x000fe20002000000 */
[--C-:B------:R-:W-:Y:S01]  /*5550*/  FFMA.FTZ R36, R47, R0, -R12.reuse ;  /* 0x000000002f247223 */ /* 0x100fe2000001080c */
[----:B------:R-:W-:Y:S02]  /*5560*/  FMNMX.FTZ R24, R33, R24, !PT ;  /* 0x0000001821187209 */ /* 0x000fe40007810000 */
[----:B------:R-:W-:Y:S02]  /*5570*/  ISETP.GT.AND P4, PT, R30, 0x20, PT ;  /* 0x000000201e00780c */ /* 0x000fe40003f84270 */
[----:B------:R-:W-:Y:S01]  /*5580*/  FMNMX.FTZ R24, R165, R24, !PT ;  /* 0x00000018a5187209 */ /* 0x000fe20007810000 */
[----:B------:R0:W-:Y:S01]  /*5590*/  MUFU.EX2 R20, R201 ;  /* 0x000000c900147308 */ /* 0x0001e20000000800 */
[----:B------:R-:W-:Y:S01]  /*55a0*/  FSEL R167, R40, -INF , P4 ;  /* 0xff80000028a77808 */ /* 0x000fe20002000000 */
[----:B------:R-:W-:Y:S01]  /*55b0*/  FFMA.FTZ R40, R59, R0, -R12 ;  /* 0x000000003b287223 */ /* 0x000fe2000001080c */
[----:B------:R-:W-:-:S02]  /*55c0*/  FMNMX.FTZ R24, R37, R24, !PT ;  /* 0x0000001825187209 */ /* 0x000fc40007810000 */
[----:B------:R-:W-:Y:S02]  /*55d0*/  ISETP.GT.AND P4, PT, R30, 0x28, PT ;  /* 0x000000281e00780c */ /* 0x000fe40003f84270 */
[----:B------:R-:W-:Y:S01]  /*55e0*/  FMNMX.FTZ R26, R167, R24, !PT ;  /* 0x00000018a71a7209 */ /* 0x000fe20007810000 */
[----:B------:R-:W-:Y:S01]  /*55f0*/  MUFU.EX2 R40, R40 ;  /* 0x0000002800287308 */ /* 0x000fe20000000800 */
[----:B------:R-:W-:Y:S01]  /*5600*/  FSEL R199, R44, -INF , P4 ;  /* 0xff8000002cc77808 */ /* 0x000fe20002000000 */
[----:B------:R-:W-:Y:S01]  /*5610*/  FFMA.FTZ R44, R75, R0, -R12 ;  /* 0x000000004b2c7223 */ /* 0x000fe2000001080c */
[----:B------:R-:W-:Y:S02]  /*5620*/  FMNMX.FTZ R26, R41, R26, !PT ;  /* 0x0000001a291a7209 */ /* 0x000fe40007810000 */
[----:B------:R-:W-:Y:S02]  /*5630*/  ISETP.GT.AND P4, PT, R30, 0x30, PT ;  /* 0x000000301e00780c */ /* 0x000fe40003f84270 */
[----:B------:R-:W-:Y:S01]  /*5640*/  FMNMX.FTZ R26, R199, R26, !PT ;  /* 0x0000001ac71a7209 */ /* 0x000fe20007810000 */
[----:B------:R1:W-:Y:S01]  /*5650*/  MUFU.EX2 R24, R28 ;  /* 0x0000001c00187308 */ /* 0x0003e20000000800 */
[----:B0-----:R-:W-:-:S02]  /*5660*/  FSEL R201, R48, -INF , P4 ;  /* 0xff80000030c97808 */ /* 0x001fc40002000000 */
[----:B------:R-:W-:Y:S02]  /*5670*/  FMNMX.FTZ R26, R45, R26, !PT ;  /* 0x0000001a2d1a7209 */ /* 0x000fe40007810000 */
[----:B------:R-:W-:Y:S02]  /*5680*/  ISETP.GT.AND P4, PT, R30, 0x38, PT ;  /* 0x000000381e00780c */ /* 0x000fe40003f84270 */
[----:B------:R-:W-:Y:S01]  /*5690*/  FSEL R81, R81, -INF , P5 ;  /* 0xff80000051517808 */ /* 0x000fe20002800000 */
[----:B------:R-:W-:Y:S01]  /*56a0*/  MUFU.EX2 R38, R38 ;  /* 0x0000002600267308 */ /* 0x000fe20000000800 */
[----:B-1----:R-:W-:Y:S02]  /*56b0*/  FMNMX.FTZ R28, R201, R26, !PT ;  /* 0x0000001ac91c7209 */ /* 0x002fe40007810000 */
[----:B------:R-:W-:Y:S01]  /*56c0*/  FSEL R203, R52, -INF , P4 ;  /* 0xff80000034cb7808 */ /* 0x000fe20002000000 */
[----:B------:R-:W-:Y:S01]  /*56d0*/  FMUL.FTZ R52, R3, R0 ;  /* 0x0000000003347220 */ /* 0x000fe20000410000 */
        /* <DEDUP_REMOVED lines=8> */
[----:B------:R-:W-:Y:S01]  /*5760*/  FMNMX.FTZ R32, R205, R28, !PT ;  /* 0x0000001ccd207209 */ /* 0x000fe20007810000 */
[-CC-:B0-----:R-:W-:Y:S01]  /*5770*/  FFMA.FTZ R175, R169, R0.reuse, -R12.reuse ;  /* 0x00000000a9af7223 */ /* 0x181fe2000001080c */
[----:B------:R-:W-:Y:S01]  /*5780*/  FSEL R171, R60, -INF , P4 ;  /* 0xff8000003cab7808 */ /* 0x000fe20002000000 */
[----:B------:R-:W-:Y:S01]  /*5790*/  FFMA.FTZ R169, R43, R0, -R12 ;  /* 0x000000002ba97223 */ /* 0x000fe2000001080c */
        /* <DEDUP_REMOVED lines=17> */
[----:B------:R-:W-:Y:S01]  /*58b0*/  MUFU.EX2 R169, R169 ;  /* 0x000000a900a97308 */ /* 0x000fe20000000800 */
[----:B0-----:R-:W-:Y:S02]  /*58c0*/  FMNMX.FTZ R36, R43, R34, !PT ;  /* 0x000000222b247209 */ /* 0x001fe40007810000 */
[----:B------:R-:W-:Y:S02]  /*58d0*/  FSEL R209, R76, -INF , P4 ;  /* 0xff8000004cd17808 */ /* 0x000fe40002000000 */
[----:B------:R-:W-:Y:S02]  /*58e0*/  FMNMX.FTZ R36, R73, R36, !PT ;  /* 0x0000002449247209 */ /* 0x000fe40007810000 */
[----:B------:R-:W-:Y:S01]  /*58f0*/  ISETP.GT.AND P4, PT, R30, 0x70, PT ;  /* 0x000000701e00780c */ /* 0x000fe20003f84270 */
[----:B------:R0:W-:Y:S01]  /*5900*/  MUFU.EX2 R34, R51 ;  /* 0x0000003300227308 */ /* 0x0001e20000000800 */
[----:B------:R-:W-:-:S02]  /*5910*/  FMNMX.FTZ R36, R209, R36, !PT ;  /* 0x00000024d1247209 */ /* 0x000fc40007810000 */
[----:B------:R-:W-:Y:S02]  /*5920*/  FSEL R211, R80, -INF , P4 ;  /* 0xff80000050d37808 */ /* 0x000fe40002000000 */
[----:B------:R-:W-:Y:S02]  /*5930*/  FMNMX.FTZ R36, R77, R36, !PT ;  /* 0x000000244d247209 */ /* 0x000fe40007810000 */
[C---:B------:R-:W-:Y:S01]  /*5940*/  ISETP.GT.AND P4, PT, R30.reuse, 0x78, PT ;  /* 0x000000781e00780c */ /* 0x040fe20003f84270 */
[----:B------:R-:W-:Y:S01]  /*5950*/  MUFU.EX2 R27, R27 ;  /* 0x0000001b001b7308 */ /* 0x000fe20000000800 */
[----:B------:R-:W-:Y:S01]  /*5960*/  FMNMX.FTZ R36, R211, R36, !PT ;  /* 0x00000024d3247209 */ /* 0x000fe20007810000 */
[----:B0-----:R-:W-:Y:S01]  /*5970*/  FFMA.FTZ R51, R63, R0, -R12 ;  /* 0x000000003f337223 */ /* 0x001fe2000001080c */
[----:B------:R-:W-:Y:S02]  /*5980*/  ISETP.GT.AND P5, PT, R30, 0x79, PT ;  /* 0x000000791e00780c */ /* 0x000fe40003fa4270 */
[----:B------:R-:W-:-:S02]  /*5990*/  FSEL R213, R84, -INF , P4 ;  /* 0xff80000054d57808 */ /* 0x000fc40002000000 */
[----:B------:R-:W-:Y:S01]  /*59a0*/  FMNMX.FTZ R36, R81, R36, !PT ;  /* 0x0000002451247209 */ /* 0x000fe20007810000 */
[----:B------:R0:W-:Y:S01]  /*59b0*/  MUFU.EX2 R30, R55 ;  /* 0x00000037001e7308 */ /* 0x0001e20000000800 */
[----:B------:R-:W-:Y:S02]  /*59c0*/  FSEL R85, R85, -INF , P5 ;  /* 0xff80000055557808 */ /* 0x000fe40002800000 */
[----:B------:R-:W-:-:S04]  /*59d0*/  FMNMX.FTZ R36, R213, R36, !PT ;  /* 0x00000024d5247209 */ /* 0x000fc80007810000 */
[----:B------:R-:W-:Y:S01]  /*59e0*/  FMNMX.FTZ R42, R85, R36, !PT ;  /* 0x00000024552a7209 */ /* 0x000fe20007810000 */
[-CC-:B------:R-:W-:Y:S01]  /*59f0*/  FFMA.FTZ R36, R7, R0.reuse, -R12.reuse ;  /* 0x0000000007247223 */ /* 0x180fe2000001080c */
[----:B------:R-:W-:Y:S01]  /*5a00*/  MUFU.EX2 R51, R51 ;  /* 0x0000003300337308 */ /* 0x000fe20000000800 */
[----:B0-----:R-:W-:Y:S02]  /*5a10*/  FFMA.FTZ R55, R67, R0, -R12 ;  /* 0x0000000043377223 */ /* 0x001fe4000001080c */
[----:B------:R-:W0:Y:S05]  /*5a20*/  SHFL.BFLY PT, R59, R42, 0x2, 0x1f ;  /* 0x0c401f002a3b7f89 */ /* 0x000e2a00000e0000 */
[----:B------:R-:W-:Y:S08]  /*5a30*/  MUFU.EX2 R36, R36 ;  /* 0x0000002400247308 */ /* 0x000ff00000000800 */
[----:B------:R-:W-:Y:S01]  /*5a40*/  MUFU.EX2 R55, R55 ;  /* 0x0000003700377308 */ /* 0x000fe20000000800 */
[----:B------:R-:W-:-:S02]  /*5a50*/  WARPGROUP.DEPBAR.LE gsb0, 0x0 ;  /* 0x00008000000079c5 */ /* 0x000fc40000010000 */
[----:B------:R-:W-:-:S05]  /*5a60*/  WARPGROUP.ARRIVE ;  /* 0x00000000000079c5 */ /* 0x000fca0000000000 */
[----:B------:R-:W1:Y:S01]  /*5a70*/  MUFU.EX2 R44, R44 ;  /* 0x0000002c002c7308 */ /* 0x000e620000000800 */
[----:B0-----:R-:W-:Y:S01]  /*5a80*/  FMNMX.FTZ R59, R42, R59, !PT ;  /* 0x0000003b2a3b7209 */ /* 0x001fe20007810000 */
[----:B------:R-:W-:Y:S01]  /*5a90*/  FFMA.FTZ R42, R71, R0, -R12 ;  /* 0x00000000472a7223 */ /* 0x000fe2000001080c */
[----:B------:R-:W-:Y:S03]  /*5aa0*/  HGMMA.64x128x16.F32 R88, R152, gdesc[UR4].tnspB, R88, gsb0 ;  /* 0x41e0000498587df0 */ /* 0x000fe60008000858 */
[----:B------:R-:W0:Y:S02]  /*5ab0*/  SHFL.BFLY PT, R48, R59, 0x1, 0x1f ;  /* 0x0c201f003b307f89 */ /* 0x000e2400000e0000 */
[----:B------:R-:W-:Y:S08]  /*5ac0*/  MUFU.EX2 R42, R42 ;  /* 0x0000002a002a7308 */ /* 0x000ff00000000800 */
[----:B------:R-:W-:Y:S01]  /*5ad0*/  MUFU.EX2 R31, R31 ;  /* 0x0000001f001f7308 */ /* 0x000fe20000000800 */
[----:B-1----:R-:W-:-:S07]  /*5ae0*/  F2FP.F16.F32.PACK_AB R157, R44, R27 ;  /* 0x0000001b2c9d723e */ /* 0x002fce00000000ff */
[----:B------:R-:W1:Y:S01]  /*5af0*/  MUFU.EX2 R46, R46 ;  /* 0x0000002e002e7308 */ /* 0x000e620000000800 */
[----:B0-----:R-:W-:Y:S01]  /*5b00*/  FMNMX.FTZ R7, R59, R48, !PT ;  /* 0x000000303b077209 */ /* 0x001fe20007810000 */
[----:B------:R-:W-:-:S06]  /*5b10*/  FFMA.FTZ R48, R83, R0, -R12 ;  /* 0x0000000053307223 */ /* 0x000fcc000001080c */
[----:B------:R-:W-:Y:S01]  /*5b20*/  MUFU.EX2 R35, R35 ;  /* 0x0000002300237308 */ /* 0x000fe20000000800 */
[-C--:B------:R-:W-:Y:S01]  /*5b30*/  FFMA.FTZ R12, R87, R0.reuse, -R12 ;  /* 0x00000000570c7223 */ /* 0x080fe2000001080c */
[C---:B------:R-:W-:Y:S01]  /*5b40*/  FSETP.NEU.FTZ.AND P4, PT, R7.reuse, -INF , PT ;  /* 0xff8000000700780b */ /* 0x040fe20003f9d000 */
[----:B------:R-:W-:-:S05]  /*5b50*/  FMUL.FTZ R50, R7, R0 ;  /* 0x0000000007327220 */ /* 0x000fca0000410000 */
[----:B------:R-:W-:Y:S01]  /*5b60*/  FSEL R50, R50, RZ, P4 ;  /* 0x000000ff32327208 */ /* 0x000fe20002000000 */
[----:B------:R-:W-:Y:S01]  /*5b70*/  MUFU.EX2 R48, R48 ;  /* 0x0000003000307308 */ /* 0x000fe20000000800 */
[----:B-1----:R-:W-:-:S03]  /*5b80*/  F2FP.F16.F32.PACK_AB R159, R46, R31 ;  /* 0x0000001f2e9f723e */ /* 0x002fc600000000ff */
        /* <DEDUP_REMOVED lines=41> */
[----:B------:R-:W-:Y:S01]  /*5e20*/  FFMA.FTZ R50, R85, R0, -R50 ;  /* 0x0000000055327223 */ /* 0x000fe20000010832 */
[----:B------:R-:W-:-:S02]  /*5e30*/  F2FP.F16.F32.PACK_AB R181, R14, R181 ;  /* 0x000000b50eb5723e */ /* 0x000fc400000000ff */
[----:B------:R-:W-:Y:S02]  /*5e40*/  F2FP.F16.F32.PACK_AB R171, R30, R21 ;  /* 0x000000151eab723e */ /* 0x000fe400000000ff */
[----:B------:R-:W-:Y:S01]  /*5e50*/  F2FP.F16.F32.PACK_AB R165, R40, R15 ;  /* 0x0000000f28a5723e */ /* 0x000fe200000000ff */
[----:B------:R-:W1:Y:S01]  /*5e60*/  MUFU.EX2 R29, R29 ;  /* 0x0000001d001d7308 */ /* 0x000e620000000800 */
[C---:B--2---:R-:W-:Y:S01]  /*5e70*/  FADD.FTZ R59, R25.reuse, R6 ;  /* 0x00000006193b7221 */ /* 0x044fe20000010000 */
[----:B------:R-:W-:Y:S01]  /*5e80*/  FADD.FTZ R6, R14, R57 ;  /* 0x000000390e067221 */ /* 0x000fe20000010000 */
[----:B------:R-:W-:Y:S02]  /*5e90*/  F2FP.F16.F32.PACK_AB R180, R25, R180 ;  /* 0x000000b419b4723e */ /* 0x000fe400000000ff */
[----:B------:R-:W-:Y:S01]  /*5ea0*/  F2FP.F16.F32.PACK_AB R167, R51, R36 ;  /* 0x0000002433a7723e */ /* 0x000fe200000000ff */
[----:B------:R-:W-:Y:S01]  /*5eb0*/  FADD.FTZ R57, R183, R6 ;  /* 0x00000006b7397221 */ /* 0x000fe20000010000 */
[C---:B------:R-:W-:Y:S01]  /*5ec0*/  F2FP.F16.F32.PACK_AB R183, R20.reuse, R183 ;  /* 0x000000b714b7723e */ /* 0x040fe200000000ff */
[----:B------:R-:W2:Y:S01]  /*5ed0*/  MUFU.EX2 R176, R176 ;  /* 0x000000b000b07308 */ /* 0x000ea20000000800 */
[----:B------:R-:W-:Y:S01]  /*5ee0*/  F2FP.F16.F32.PACK_AB R161, R55, R38 ;  /* 0x0000002637a1723e */ /* 0x000fe200000000ff */
[----:B------:R-:W-:Y:S01]  /*5ef0*/  FADD.FTZ R6, R20, R57 ;  /* 0x0000003914067221 */ /* 0x000fe20000010000 */
[----:B------:R-:W-:-:S03]  /*5f00*/  F2FP.F16.F32.PACK_AB R163, R42, R13 ;  /* 0x0000000d2aa3723e */ /* 0x000fc600000000ff */
[----:B------:R-:W-:Y:S01]  /*5f10*/  FADD.FTZ R57, R177, R6 ;  /* 0x00000006b1397221 */ /* 0x000fe20000010000 */
[C---:B------:R-:W-:Y:S01]  /*5f20*/  F2FP.F16.F32.PACK_AB R177, R24.reuse, R177 ;  /* 0x000000b118b1723e */ /* 0x040fe200000000ff */
[----:B------:R-:W3:Y:S02]  /*5f30*/  MUFU.EX2 R33, R33 ;  /* 0x0000002100217308 */ /* 0x000ee40000000800 */
[----:B------:R-:W-:-:S04]  /*5f40*/  FADD.FTZ R6, R24, R57 ;  /* 0x0000003918067221 */ /* 0x000fc80000010000 */
        /* <DEDUP_REMOVED lines=9> */
[----:B------:R-:W5:Y:S01]  /*5fe0*/  MUFU.EX2 R41, R41 ;  /* 0x0000002900297308 */ /* 0x000f620000000800 */
[----:B------:R-:W-:Y:S02]  /*5ff0*/  WARPGROUP.DEPBAR.LE gsb0, 0x0 ;  /* 0x00008000000079c5 */ /* 0x000fe40000010000 */
[----:B------:R0:W-:Y:S05]  /*6000*/  @!P1 SYNCS.ARRIVE.TRANS64.RED.A1T0 RZ, [R8+URZ], RZ ;  /* 0x000000ff08ff99a7 */ /* 0x0001ea000810043f */
[----:B------:R-:W5:Y:S01]  /*6010*/  MUFU.EX2 R174, R174 ;  /* 0x000000ae00ae7308 */ /* 0x000f620000000800 */
[----:B------:R-:W-:Y:S01]  /*6020*/  F2FP.F16.F32.PACK_AB R153, R48, R35 ;  /* 0x000000233099723e */ /* 0x000fe200000000ff */
[----:B0-----:R-:W-:-:S06]  /*6030*/  @!P1 VIADD R8, R54, 0x34860 ;  /* 0x0003486036089836 */ /* 0x001fcc0000000000 */
[----:B------:R-:W0:Y:S01]  /*6040*/  MUFU.EX2 R45, R45 ;  /* 0x0000002d002d7308 */ /* 0x000e220000000800 */
[----:B------:R-:W-:-:S04]  /*6050*/  @!P1 PRMT R8, RZ, 0x654, R8 ;  /* 0x00000654ff089816 */ /* 0x000fc80000000008 */
[----:B------:R1:W-:Y:S03]  /*6060*/  @!P1 SYNCS.ARRIVE.TRANS64.RED.A1T0 RZ, [R8+URZ], RZ ;  /* 0x000000ff08ff99a7 */ /* 0x0003e6000810043f */
[----:B------:R-:W0:Y:S01]  /*6070*/  MUFU.EX2 R168, R168 ;  /* 0x000000a800a87308 */ /* 0x000e220000000800 */
[----:B-1----:R-:W-:-:S07]  /*6080*/  FADD.FTZ R8, R182, R59 ;  /* 0x0000003bb6087221 */ /* 0x002fce0000010000 */
[----:B------:R-:W1:Y:S01]  /*6090*/  MUFU.EX2 R49, R49 ;  /* 0x0000003100317308 */ /* 0x000e620000000800 */
[C---:B------:R-:W-:Y:S01]  /*60a0*/  F2FP.F16.F32.PACK_AB R182, R29.reuse, R182 ;  /* 0x000000b61db6723e */ /* 0x040fe200000000ff */
[----:B------:R-:W-:-:S04]  /*60b0*/  FADD.FTZ R59, R29, R8 ;  /* 0x000000081d3b7221 */ /* 0x000fc80000010000 */
[----:B--2---:R-:W-:Y:S02]  /*60c0*/  FADD.FTZ R8, R176, R59 ;  /* 0x0000003bb0087221 */ /* 0x004fe40000010000 */
[----:B------:R-:W2:Y:S01]  /*60d0*/  MUFU.EX2 R170, R170 ;  /* 0x000000aa00aa7308 */ /* 0x000ea20000000800 */
[C---:B---3--:R-:W-:Y:S01]  /*60e0*/  F2FP.F16.F32.PACK_AB R176, R33.reuse, R176 ;  /* 0x000000b021b0723e */ /* 0x048fe200000000ff */
[----:B------:R-:W-:-:S04]  /*60f0*/  FADD.FTZ R59, R33, R8 ;  /* 0x00000008213b7221 */ /* 0x000fc80000010000 */
[----:B----4-:R-:W-:Y:S02]  /*6100*/  FADD.FTZ R8, R178, R59 ;  /* 0x0000003bb2087221 */ /* 0x010fe40000010000 */
[----:B------:R3:W-:Y:S01]  /*6110*/  MUFU.EX2 R162, R47 ;  /* 0x0000002f00a27308 */ /* 0x0007e20000000800 */
[C---:B-----5:R-:W-:Y:S01]  /*6120*/  F2FP.F16.F32.PACK_AB R178, R37.reuse, R178 ;  /* 0x000000b225b2723e */ /* 0x060fe200000000ff */
[----:B------:R-:W-:-:S04]  /*6130*/  FADD.FTZ R59, R37, R8 ;  /* 0x00000008253b7221 */ /* 0x000fc80000010000 */
[----:B------:R-:W-:Y:S02]  /*6140*/  FADD.FTZ R8, R172, R59 ;  /* 0x0000003bac087221 */ /* 0x000fe40000010000 */
[----:B------:R-:W4:Y:S01]  /*6150*/  MUFU.EX2 R53, R53 ;  /* 0x0000003500357308 */ /* 0x000f220000000800 */
[----:B---3--:R-:W-:Y:S01]  /*6160*/  FADD.FTZ R47, R175, R6 ;  /* 0x00000006af2f7221 */ /* 0x008fe20000010000 */
[C---:B------:R-:W-:Y:S01]  /*6170*/  F2FP.F16.F32.PACK_AB R172, R41.reuse, R172 ;  /* 0x000000ac29ac723e */ /* 0x040fe200000000ff */
[----:B------:R-:W-:Y:S01]  /*6180*/  FADD.FTZ R59, R41, R8 ;  /* 0x00000008293b7221 */ /* 0x000fe20000010000 */
[C---:B------:R-:W-:Y:S01]  /*6190*/  F2FP.F16.F32.PACK_AB R175, R32.reuse, R175 ;  /* 0x000000af20af723e */ /* 0x040fe200000000ff */
[----:B------:R-:W-:Y:S02]  /*61a0*/  FADD.FTZ R6, R32, R47 ;  /* 0x0000002f20067221 */ /* 0x000fe40000010000 */
[----:B------:R-:W-:Y:S01]  /*61b0*/  FADD.FTZ R8, R174, R59 ;  /* 0x0000003bae087221 */ /* 0x000fe20000010000 */
[----:B------:R-:W3:Y:S01]  /*61c0*/  MUFU.EX2 R164, R164 ;  /* 0x000000a400a47308 */ /* 0x000ee20000000800 */
[----:B------:R-:W-:Y:S01]  /*61d0*/  FADD.FTZ R47, R169, R6 ;  /* 0x00000006a92f7221 */ /* 0x000fe20000010000 */
[C---:B0-----:R-:W-:Y:S01]  /*61e0*/  F2FP.F16.F32.PACK_AB R174, R45.reuse, R174 ;  /* 0x000000ae2dae723e */ /* 0x041fe200000000ff */
[----:B------:R-:W-:Y:S01]  /*61f0*/  FADD.FTZ R57, R45, R8 ;  /* 0x000000082d397221 */ /* 0x000fe20000010000 */
[C---:B------:R-:W-:Y:S01]  /*6200*/  F2FP.F16.F32.PACK_AB R169, R34.reuse, R169 ;  /* 0x000000a922a9723e */ /* 0x040fe200000000ff */
[----:B------:R-:W-:-:S02]  /*6210*/  FADD.FTZ R6, R34, R47 ;  /* 0x0000002f22067221 */ /* 0x000fc40000010000 */
[----:B------:R-:W-:Y:S01]  /*6220*/  FADD.FTZ R8, R168, R57 ;  /* 0x00000039a8087221 */ /* 0x000fe20000010000 */
[----:B------:R-:W0:Y:S01]  /*6230*/  MUFU.EX2 R9, R9 ;  /* 0x0000000900097308 */ /* 0x000e220000000800 */
[C---:B-1----:R-:W-:Y:S02]  /*6240*/  F2FP.F16.F32.PACK_AB R168, R49.reuse, R168 ;  /* 0x000000a831a8723e */ /* 0x042fe400000000ff */
[----:B------:R-:W-:-:S04]  /*6250*/  FADD.FTZ R25, R49, R8 ;  /* 0x0000000831197221 */ /* 0x000fc80000010000 */
[----:B--2---:R-:W-:Y:S01]  /*6260*/  FADD.FTZ R8, R170, R25 ;  /* 0x00000019aa087221 */ /* 0x004fe20000010000 */
[----:B------:R-:W1:Y:S01]  /*6270*/  MUFU.EX2 R166, R166 ;  /* 0x000000a600a67308 */ /* 0x000e620000000800 */
[----:B------:R-:W-:Y:S01]  /*6280*/  FADD.FTZ R25, R21, R6 ;  /* 0x0000000615197221 */ /* 0x000fe20000010000 */
[C---:B----4-:R-:W-:Y:S01]  /*6290*/  F2FP.F16.F32.PACK_AB R170, R53.reuse, R170 ;  /* 0x000000aa35aa723e */ /* 0x050fe200000000ff */
[----:B------:R-:W-:Y:S02]  /*62a0*/  FADD.FTZ R29, R53, R8 ;  /* 0x00000008351d7221 */ /* 0x000fe40000010000 */
[----:B------:R-:W-:Y:S02]  /*62b0*/  FADD.FTZ R6, R30, R25 ;  /* 0x000000191e067221 */ /* 0x000fe40000010000 */
[----:B---3--:R-:W-:Y:S01]  /*62c0*/  FADD.FTZ R8, R164, R29 ;  /* 0x0000001da4087221 */ /* 0x008fe20000010000 */
[----:B------:R-:W2:Y:S01]  /*62d0*/  MUFU.EX2 R5, R61 ;  /* 0x0000003d00057308 */ /* 0x000ea20000000800 */
[----:B------:R-:W-:Y:S01]  /*62e0*/  FADD.FTZ R25, R15, R6 ;  /* 0x000000060f197221 */ /* 0x000fe20000010000 */
[C---:B0-----:R-:W-:Y:S01]  /*62f0*/  F2FP.F16.F32.PACK_AB R164, R9.reuse, R164 ;  /* 0x000000a409a4723e */ /* 0x041fe200000000ff */
[----:B------:R-:W-:-:S02]  /*6300*/  FADD.FTZ R29, R9, R8 ;  /* 0x00000008091d7221 */ /* 0x000fc40000010000 */
[----:B------:R-:W-:-:S03]  /*6310*/  FADD.FTZ R25, R40, R25 ;  /* 0x0000001928197221 */ /* 0x000fc60000010000 */
[----:B------:R-:W0:Y:S01]  /*6320*/  MUFU.EX2 R160, R160 ;  /* 0x000000a000a07308 */ /* 0x000e220000000800 */
[----:B-1----:R-:W-:Y:S01]  /*6330*/  FADD.FTZ R6, R166, R29 ;  /* 0x0000001da6067221 */ /* 0x002fe20000010000 */
[----:B------:R-:W-:-:S04]  /*6340*/  FADD.FTZ R8, R36, R25 ;  /* 0x0000001924087221 */ /* 0x000fc80000010000 */
[----:B------:R-:W-:Y:S01]  /*6350*/  FADD.FTZ R29, R51, R8 ;  /* 0x00000008331d7221 */ /* 0x000fe20000010000 */
[----:B------:R-:W-:Y:S01]  /*6360*/  IMAD.MOV.U32 R8, RZ, RZ, R4 ;  /* 0x000000ffff087224 */ /* 0x000fe200078e0004 */
[----:B------:R-:W1:Y:S01]  /*6370*/  MUFU.EX2 R65, R65 ;  /* 0x0000004100417308 */ /* 0x000e620000000800 */
[C---:B--2---:R-:W-:Y:S01]  /*6380*/  FADD.FTZ R25, R5.reuse, R6 ;  /* 0x0000000605197221 */ /* 0x044fe20000010000 */
[----:B------:R-:W-:Y:S01]  /*6390*/  FADD.FTZ R6, R38, R29 ;  /* 0x0000001d26067221 */ /* 0x000fe20000010000 */
[----:B------:R-:W-:-:S03]  /*63a0*/  F2FP.F16.F32.PACK_AB R166, R5, R166 ;  /* 0x000000a605a6723e */ /* 0x000fc600000000ff */
[----:B------:R-:W-:Y:S02]  /*63b0*/  FADD.FTZ R6, R55, R6 ;  /* 0x0000000637067221 */ /* 0x000fe40000010000 */
[----:B------:R-:W2:Y:S01]  /*63c0*/  MUFU.EX2 R69, R69 ;  /* 0x0000004500457308 */ /* 0x000ea20000000800 */
[----:B0-----:R-:W-:Y:S01]  /*63d0*/  FADD.FTZ R25, R160, R25 ;  /* 0x00000019a0197221 */ /* 0x001fe20000010000 */
[----:B------:R-:W-:-:S04]  /*63e0*/  FADD.FTZ R9, R13, R6 ;  /* 0x000000060d097221 */ /* 0x000fc80000010000 */
[----:B------:R-:W-:Y:S01]  /*63f0*/  FADD.FTZ R6, R42, R9 ;  /* 0x000000092a067221 */ /* 0x000fe20000010000 */
[----:B------:R-:W-:Y:S01]  /*6400*/  IMAD.MOV.U32 R9, RZ, RZ, R7 ;  /* 0x000000ffff097224 */ /* 0x000fe200078e0007 */
[----:B------:R-:W0:Y:S01]  /*6410*/  MUFU.EX2 R156, R43 ;  /* 0x0000002b009c7308 */ /* 0x000e220000000800 */
[----:B-1----:R-:W-:Y:S01]  /*6420*/  FADD.FTZ R25, R65, R25 ;  /* 0x0000001941197221 */ /* 0x002fe20000010000 */
[----:B------:R-:W-:Y:S01]  /*6430*/  FADD.FTZ R5, R27, R6 ;  /* 0x000000061b057221 */ /* 0x000fe20000010000 */
[----:B------:R-:W-:Y:S02]  /*6440*/  F2FP.F16.F32.PACK_AB R160, R65, R160 ;  /* 0x000000a041a0723e */ /* 0x000fe400000000ff */
[----:B------:R-:W-:Y:S01]  /*6450*/  FADD.FTZ R25, R162, R25 ;  /* 0x00000019a2197221 */ /* 0x000fe20000010000 */
[----:B------:R-:W-:Y:S02]  /*6460*/  FADD.FTZ R6, R44, R5 ;  /* 0x000000052c067221 */ /* 0x000fe40000010000 */
[----:B------:R-:W1:Y:S01]  /*6470*/  MUFU.EX2 R73, R73 ;  /* 0x0000004900497308 */ /* 0x000e620000000800 */
[----:B--2---:R-:W-:Y:S01]  /*6480*/  FADD.FTZ R25, R69, R25 ;  /* 0x0000001945197221 */ /* 0x004fe20000010000 */
[----:B------:R-:W-:Y:S01]  /*6490*/  FADD.FTZ R5, R31, R6 ;  /* 0x000000061f057221 */ /* 0x000fe20000010000 */
[----:B------:R-:W-:-:S03]  /*64a0*/  F2FP.F16.F32.PACK_AB R162, R69, R162 ;  /* 0x000000a245a2723e */ /* 0x000fc600000000ff */
[----:B------:R-:W-:Y:S02]  /*64b0*/  FADD.FTZ R6, R46, R5 ;  /* 0x000000052e067221 */ /* 0x000fe40000010000 */
[----:B------:R-:W2:Y:S01]  /*64c0*/  MUFU.EX2 R158, R209 ;  /* 0x000000d1009e7308 */ /* 0x000ea20000000800 */
[----:B0-----:R-:W-:Y:S01]  /*64d0*/  FADD.FTZ R25, R156, R25 ;  /* 0x000000199c197221 */ /* 0x001fe20000010000 */
[----:B------:R-:W-:-:S04]  /*64e0*/  FADD.FTZ R5, R35, R6 ;  /* 0x0000000623057221 */ /* 0x000fc80000010000 */
[----:B------:R-:W-:Y:S02]  /*64f0*/  FADD.FTZ R6, R48, R5 ;  /* 0x0000000530067221 */ /* 0x000fe40000010000 */
        /* <DEDUP_REMOVED lines=16> */
[----:B-1----:R-:W-:-:S04]  /*6600*/  FADD.FTZ R25, R154, R25 ;  /* 0x000000199a197221 */ /* 0x002fc80000010000 */
[C---:B--2---:R-:W-:Y:S01]  /*6610*/  FADD.FTZ R6, R50.reuse, R25 ;  /* 0x0000001932067221 */ /* 0x044fe20000010000 */
[----:B------:R-:W-:Y:S01]  /*6620*/  F2FP.F16.F32.PACK_AB R154, R50, R154 ;  /* 0x0000009a329a723e */ /* 0x000fe200000000ff */
[C---:B0-----:R-:W-:Y:S01]  /*6630*/  FADD.FTZ R5, R12.reuse, R5 ;  /* 0x000000050c057221 */ /* 0x041fe20000010000 */
[----:B------:R-:W-:Y:S01]  /*6640*/  F2FP.F16.F32.PACK_AB R155, R12, R39 ;  /* 0x000000270c9b723e */ /* 0x000fe200000000ff */
[----:B------:R-:W-:Y:S06]  /*6650*/  @P3 BRA `(.L_x_2462) ;  /* 0xffffffd400a43947 */ /* 0x000fec000383ffff */
.L_x_2453:
[----:B------:R-:W-:-:S13]  /*6660*/  ISETP.GE.AND P2, PT, R11, RZ, PT ;  /* 0x000000ff0b00720c */ /* 0x000fda0003f46270 */
[----:B------:R-:W-:Y:S05]  /*6670*/  @!P2 BRA `(.L_x_2463) ;  /* 0x000000200024a947 */ /* 0x000fea0003800000 */
[----:B------:R-:W-:Y:S01]  /*6680*/  IMAD.MOV.U32 R9, RZ, RZ, R4 ;  /* 0x000000ffff097224 */ /* 0x000fe200078e0004 */
[----:B------:R-:W-:Y:S01]  /*6690*/  UMOV UR59, UR38 ;  /* 0x00000026003b7c82 */ /* 0x000fe20008000000 */
[----:B------:R-:W-:Y:S01]  /*66a0*/  IMAD.MOV.U32 R8, RZ, RZ, R7 ;  /* 0x000000ffff087224 */ /* 0x000fe200078e0007 */
[----:B------:R-:W-:-:S06]  /*66b0*/  UMOV UR58, UR36 ;  /* 0x00000024003a7c82 */ /* 0x000fcc0008000000 */
.L_x_2472:
[----:B------:R-:W-:-:S04]  /*66c0*/  UIADD3 UR36, UR58, 0x1, URZ ;  /* 0x000000013a247890 */ /* 0x000fc8000fffe03f */
[----:B------:R-:W-:-:S04]  /*66d0*/  UISETP.NE.AND UP0, UPT, UR36, 0x2, UPT ;  /* 0x000000022400788c */ /* 0x000fc8000bf05270 */
[----:B------:R-:W-:Y:S02]  /*66e0*/  USEL UR38, URZ, 0x1, UP0 ;  /* 0x000000013f267887 */ /* 0x000fe40008000000 */
[----:B------:R-:W-:Y:S02]  /*66f0*/  USEL UR36, UR36, URZ, UP0 ;  /* 0x0000003f24247287 */ /* 0x000fe40008000000 */
[----:B------:R-:W-:Y:S01]  /*6700*/  ULOP3.LUT UR38, UR59, UR38, URZ, 0x3c, !UPT ;  /* 0x000000263b267292 */ /* 0x000fe2000f8e3c3f */
[----:B------:R-:W-:Y:S11]  /*6710*/  @!P0 BRA `(.L_x_2464) ;  /* 0x0000000000048947 */ /* 0x000ff60003800000 */
[----:B------:R-:W-:Y:S01]  /*6720*/  BPT.TRAP 0x1 ;  /* 0x000000040000795c */ /* 0x000fe20000300000 */
.L_x_2464:
[----:B------:R-:W-:Y:S01]  /*6730*/  ULEA UR6, UR36, UR37, 0x3 ;  /* 0x0000002524067291 */ /* 0x000fe2000f8e183f */
[----:B------:R-:W-:-:S05]  /*6740*/  IMAD.U32 R0, RZ, RZ, UR38 ;  /* 0x00000026ff007e24 */ /* 0x000fca000f8e00ff */
[----:B------:R-:W-:-:S04]  /*6750*/  SHF.L.U32 R0, R0, 0x1f, RZ ;  /* 0x0000001f00007819 */ /* 0x000fc800000006ff */
[----:B------:R0:W1:Y:S01]  /*6760*/  SYNCS.PHASECHK.TRANS64.TRYWAIT P2, [UR6+0x34830], R0 ;  /* 0x03483000ff0075a7 */ /* 0x0000620008040146 */
[----:B------:R-:W-:Y:S05]  /*6770*/  @!P0 BRA `(.L_x_2465) ;  /* 0x0000000000048947 */ /* 0x000fea0003800000 */
[----:B------:R-:W-:Y:S01]  /*6780*/  BPT.TRAP 0x1 ;  /* 0x000000040000795c */ /* 0x000fe20000300000 */
.L_x_2465:
[----:B-1----:R-:W-:Y:S05]  /*6790*/  @P2 BRA `(.L_x_2466) ;  /* 0x0000000000082947 */ /* 0x002fea0003800000 */
[----:B------:R-:W1:Y:S02]  /*67a0*/  SYNCS.PHASECHK.TRANS64.TRYWAIT P2, [UR6+0x34830], R0 ;  /* 0x03483000ff0075a7 */ /* 0x000e640008040146 */
[----:B-1----:R-:W-:Y:S05]  /*67b0*/  @!P2 BRA `(.L_x_2467) ;  /* 0x000000b000fca947 */ /* 0x002fea0003800000 */
.L_x_2466:
        /* <DEDUP_REMOVED lines=126> */
.L_x_2468:
[----:B------:R-:W-:Y:S01]  /*6fa0*/  ULEA UR7, UR58, UR37, 0x3 ;  /* 0x000000253a077291 */ /* 0x000fe2000f8e183f */
[----:B01----:R-:W-:-:S05]  /*6fb0*/  IMAD.U32 R0, RZ, RZ, UR59 ;  /* 0x0000003bff007e24 */ /* 0x003fca000f8e00ff */
[----:B------:R-:W-:-:S04]  /*6fc0*/  SHF.L.U32 R0, R0, 0x1f, RZ ;  /* 0x0000001f00007819 */ /* 0x000fc800000006ff */
[----:B------:R0:W1:Y:S01]  /*6fd0*/  SYNCS.PHASECHK.TRANS64.TRYWAIT P2, [UR7+0x34850], R0 ;  /* 0x03485000ff0075a7 */ /* 0x0000620008040147 */
[----:B------:R-:W-:Y:S05]  /*6fe0*/  @!P0 BRA `(.L_x_2469) ;  /* 0x0000000000048947 */ /* 0x000fea0003800000 */
[----:B------:R-:W-:Y:S01]  /*6ff0*/  BPT.TRAP 0x1 ;  /* 0x000000040000795c */ /* 0x000fe20000300000 */
.L_x_2469:
[----:B-1----:R-:W-:Y:S05]  /*7000*/  @P2 BRA `(.L_x_2470) ;  /* 0x0000000000082947 */ /* 0x002fea0003800000 */
[----:B------:R-:W1:Y:S02]  /*7010*/  SYNCS.PHASECHK.TRANS64.TRYWAIT P2, [UR7+0x34850], R0 ;  /* 0x03485000ff0075a7 */ /* 0x000e640008040147 */
[----:B-1----:R-:W-:Y:S05]  /*7020*/  @!P2 BRA `(.L_x_2471) ;  /* 0x000000a800f8a947 */ /* 0x002fea0003800000 */
.L_x_2470:
[----:B------:R-:W-:Y:S01]  /*7030*/  UIADD3 UR6, UR37, 0x400, URZ ;  /* 0x0000040025067890 */ /* 0x000fe2000fffe03f */
[----:B------:R-:W-:Y:S01]  /*7040*/  WARPGROUP.ARRIVE ;  /* 0x00000000000079c5 */ /* 0x000fe20000000000 */
[----:B------:R-:W-:Y:S01]  /*7050*/  UMOV UR11, 0x40000040 ;  /* 0x40000040000b7882 */ /* 0x000fe20000000000 */
[----:B01----:R-:W-:Y:S01]  /*7060*/  FMNMX.FTZ R0, R24, R8, !PT ;  /* 0x0000000818007209 */ /* 0x003fe20007810000 */
[----:B------:R-:W-:Y:S01]  /*7070*/  USHF.R.U32.HI UR6, URZ, 0x4, UR6 ;  /* 0x000000043f067899 */ /* 0x000fe20008011606 */
[----:B------:R-:W-:Y:S01]  /*7080*/  ISETP.GT.AND P2, PT, R11, RZ, PT ;  /* 0x000000ff0b00720c */ /* 0x000fe20003f44270 */
[----:B------:R-:W-:Y:S01]  /*7090*/  UMOV UR59, UR38 ;  /* 0x00000026003b7c82 */ /* 0x000fe20008000000 */
[----:B------:R-:W-:Y:S01]  /*70a0*/  FMNMX.FTZ R3, R25, R0, !PT ;  /* 0x0000000019037209 */ /* 0x000fe20007810000 */
[----:B------:R-:W-:Y:S01]  /*70b0*/  ULOP3.LUT UR6, UR6, 0x3fff, URZ, 0xc0, !UPT ;  /* 0x00003fff06067892 */ /* 0x000fe2000f8ec03f */
[----:B------:R-:W-:Y:S02]  /*70c0*/  VIADD R11, R11, 0xffffffff ;  /* 0xffffffff0b0b7836 */ /* 0x000fe40000000000 */
[----:B------:R-:W-:Y:S01]  /*70d0*/  FMNMX.FTZ R0, R28, R3, !PT ;  /* 0x000000031c007209 */ /* 0x000fe20007810000 */
[----:B------:R-:W-:-:S03]  /*70e0*/  ULOP3.LUT UR6, UR6, 0x4000000, URZ, 0xfc, !UPT ;  /* 0x0400000006067892 */ /* 0x000fc6000f8efc3f */
[----:B------:R-:W-:Y:S01]  /*70f0*/  FMNMX.FTZ R3, R29, R0, !PT ;  /* 0x000000001d037209 */ /* 0x000fe20007810000 */
[----:B------:R-:W-:-:S03]  /*7100*/  ULEA UR6, UR58, UR6, 0xb ;  /* 0x000000063a067291 */ /* 0x000fc6000f8e583f */
[----:B------:R-:W-:Y:S01]  /*7110*/  FMNMX.FTZ R0, R32, R3, !PT ;  /* 0x0000000320007209 */ /* 0x000fe20007810000 */
[----:B------:R-:W-:-:S03]  /*7120*/  UMOV UR58, UR36 ;  /* 0x00000024003a7c82 */ /* 0x000fc60008000000 */
        /* <DEDUP_REMOVED lines=39> */
[----:B------:R-:W-:-:S04]  /*73a0*/  FMNMX.FTZ R2, R30, R17, !PT ;  /* 0x000000111e027209 */ /* 0x000fc80007810000 */
[----:B------:R-:W-:Y:S01]  /*73b0*/  FMNMX.FTZ R21, R31, R2, !PT ;  /* 0x000000021f157209 */ /* 0x000fe20007810000 */
[----:B------:R-:W-:Y:S01]  /*73c0*/  HGMMA.64x128x16.F32 R88, R176, gdesc[UR8].tnspB, R88, gsb0 ;  /* 0x41e00008b0587df0 */ /* 0x000fe20008000858 */
[----:B------:R-:W-:Y:S01]  /*73d0*/  UIADD3 UR10, UR6, 0x100, URZ ;  /* 0x00000100060a7890 */ /* 0x000fe2000fffe03f */
[----:B------:R-:W-:Y:S01]  /*73e0*/  UMOV UR11, 0x40000040 ;  /* 0x40000040000b7882 */ /* 0x000fe20000000000 */
[----:B------:R-:W-:-:S04]  /*73f0*/  FMNMX.FTZ R2, R34, R21, !PT ;  /* 0x0000001522027209 */ /* 0x000fc80007810000 */
[----:B------:R-:W-:Y:S02]  /*7400*/  FMNMX.FTZ R21, R35, R2, !PT ;  /* 0x0000000223157209 */ /* 0x000fe40007810000 */
[----:B-1----:R-:W-:Y:S02]  /*7410*/  FMNMX.FTZ R7, R4, R7, !PT ;  /* 0x0000000704077209 */ /* 0x002fe40007810000 */
[----:B------:R-:W-:-:S03]  /*7420*/  FMNMX.FTZ R2, R38, R21, !PT ;  /* 0x0000001526027209 */ /* 0x000fc60007810000 */
        /* <DEDUP_REMOVED lines=54> */
[-CC-:B------:R-:W-:Y:S01]  /*7790*/  FFMA.FTZ R14, R84, R0.reuse, -R169.reuse ;  /* 0x00000000540e7223 */ /* 0x180fe200000108a9 */
[----:B------:R-:W-:Y:S01]  /*77a0*/  FMNMX.FTZ R2, R58, R33, !PT ;  /* 0x000000213a027209 */ /* 0x000fe20007810000 */
[----:B------:R-:W-:-:S02]  /*77b0*/  FFMA.FTZ R85, R85, R0, -R169 ;  /* 0x0000000055557223 */ /* 0x000fc400000108a9 */
[----:B------:R-:W0:Y:S01]  /*77c0*/  MUFU.EX2 R180, R180 ;  /* 0x000000b400b47308 */ /* 0x000e220000000800 */
[----:B------:R-:W-:-:S04]  /*77d0*/  FMNMX.FTZ R33, R59, R2, !PT ;  /* 0x000000023b217209 */ /* 0x000fc80007810000 */
[----:B------:R-:W-:-:S03]  /*77e0*/  FMNMX.FTZ R2, R62, R33, !PT ;  /* 0x000000213e027209 */ /* 0x000fc60007810000 */
[----:B------:R-:W2:Y:S01]  /*77f0*/  MUFU.EX2 R13, R13 ;  /* 0x0000000d000d7308 */ /* 0x000ea20000000800 */
[----:B-1----:R-:W-:-:S04]  /*7800*/  FMNMX.FTZ R37, R63, R2, !PT ;  /* 0x000000023f257209 */ /* 0x002fc80007810000 */
[----:B------:R-:W-:-:S03]  /*7810*/  FMNMX.FTZ R2, R66, R37, !PT ;  /* 0x0000002542027209 */ /* 0x000fc60007810000 */
[----:B------:R-:W-:Y:S01]  /*7820*/  MUFU.EX2 R182, R182 ;  /* 0x000000b600b67308 */ /* 0x000fe20000000800 */
[----:B------:R-:W-:Y:S01]  /*7830*/  FMNMX.FTZ R37, R67, R2, !PT ;  /* 0x0000000243257209 */ /* 0x000fe20007810000 */
[----:B0-----:R-:W-:-:S03]  /*7840*/  FFMA.FTZ R6, R3, R6, R180 ;  /* 0x0000000603067223 */ /* 0x001fc600000100b4 */
[----:B------:R-:W-:-:S03]  /*7850*/  FMNMX.FTZ R2, R70, R37, !PT ;  /* 0x0000002546027209 */ /* 0x000fc60007810000 */
[----:B------:R0:W-:Y:S01]  /*7860*/  MUFU.EX2 R37, R53 ;  /* 0x0000003500257308 */ /* 0x0001e20000000800 */
[----:B------:R-:W-:Y:S02]  /*7870*/  FMNMX.FTZ R41, R71, R2, !PT ;  /* 0x0000000247297209 */ /* 0x000fe40007810000 */
[----:B--2---:R-:W-:Y:S02]  /*7880*/  F2FP.F16.F32.PACK_AB R180, R13, R180 ;  /* 0x000000b40db4723e */ /* 0x004fe400000000ff */
[----:B------:R-:W-:-:S03]  /*7890*/  FMNMX.FTZ R2, R74, R41, !PT ;  /* 0x000000294a027209 */ /* 0x000fc60007810000 */
[----:B------:R-:W-:Y:S01]  /*78a0*/  MUFU.EX2 R15, R15 ;  /* 0x0000000f000f7308 */ /* 0x000fe20000000800 */
[----:B------:R-:W-:Y:S01]  /*78b0*/  FMNMX.FTZ R41, R75, R2, !PT ;  /* 0x000000024b297209 */ /* 0x000fe20007810000 */
[----:B0-----:R-:W-:-:S03]  /*78c0*/  FFMA.FTZ R53, R69, R0, -R169 ;  /* 0x0000000045357223 */ /* 0x001fc600000108a9 */
        /* <DEDUP_REMOVED lines=8> */
[----:B------:R-:W-:-:S05]  /*7950*/  FMNMX.FTZ R2, R87, R2, !PT ;  /* 0x0000000257027209 */ /* 0x000fca0007810000 */
[----:B0-----:R-:W0:Y:S02]  /*7960*/  SHFL.BFLY PT, R57, R2, 0x2, 0x1f ;  /* 0x0c401f0002397f89 */ /* 0x001e2400000e0000 */
[----:B------:R-:W-:Y:S08]  /*7970*/  MUFU.EX2 R172, R172 ;  /* 0x000000ac00ac7308 */ /* 0x000ff00000000800 */
[----:B------:R-:W-:Y:S08]  /*7980*/  MUFU.EX2 R174, R174 ;  /* 0x000000ae00ae7308 */ /* 0x000ff00000000800 */
[----:B------:R1:W-:Y:S01]  /*7990*/  MUFU.EX2 R33, R49 ;  /* 0x0000003100217308 */ /* 0x0003e20000000800 */
[----:B0-----:R-:W-:-:S07]  /*79a0*/  FMNMX.FTZ R16, R2, R57, !PT ;  /* 0x0000003902107209 */ /* 0x001fce0007810000 */
[----:B------:R0:W-:Y:S01]  /*79b0*/  MUFU.EX2 R45, R61 ;  /* 0x0000003d002d7308 */ /* 0x0001e20000000800 */
[-CC-:B-1----:R-:W-:Y:S01]  /*79c0*/  FFMA.FTZ R49, R65, R0.reuse, -R169.reuse ;  /* 0x0000000041317223 */ /* 0x182fe200000108a9 */
[-CC-:B------:R-:W-:Y:S01]  /*79d0*/  FFMA.FTZ R65, R81, R0.reuse, -R169.reuse ;  /* 0x0000000051417223 */ /* 0x180fe200000108a9 */
[----:B------:R-:W1:Y:S05]  /*79e0*/  SHFL.BFLY PT, R69, R16, 0x1, 0x1f ;  /* 0x0c201f0010457f89 */ /* 0x000e6a00000e0000 */
[----:B------:R-:W-:Y:S01]  /*79f0*/  MUFU.EX2 R168, R168 ;  /* 0x000000a800a87308 */ /* 0x000fe20000000800 */
[----:B0-----:R-:W-:Y:S01]  /*7a00*/  FFMA.FTZ R61, R77, R0, -R169 ;  /* 0x000000004d3d7223 */ /* 0x001fe200000108a9 */
[----:B------:R-:W-:-:S02]  /*7a10*/  WARPGROUP.DEPBAR.LE gsb0, 0x0 ;  /* 0x00008000000079c5 */ /* 0x000fc40000010000 */
[----:B------:R-:W-:Y:S01]  /*7a20*/  WARPGROUP.ARRIVE ;  /* 0x00000000000079c5 */ /* 0x000fe20000000000 */
[-CC-:B------:R-:W-:Y:S01]  /*7a30*/  FFMA.FTZ R164, R56, R0.reuse, -R169.reuse ;  /* 0x0000000038a47223 */ /* 0x180fe200000108a9 */
[----:B------:R-:W-:Y:S02]  /*7a40*/  FFMA.FTZ R166, R60, R0, -R169 ;  /* 0x000000003ca67223 */ /* 0x000fe400000108a9 */
[----:B------:R-:W-:Y:S02]  /*7a50*/  MUFU.EX2 R170, R170 ;  /* 0x000000aa00aa7308 */ /* 0x000fe40000000800 */
[----:B------:R-:W-:Y:S01]  /*7a60*/  HGMMA.64x128x16.F32 R88, R160, gdesc[UR8].tnspB, R88, gsb0 ;  /* 0x41e00008a0587df0 */ /* 0x000fe20008000858 */
[----:B------:R-:W-:Y:S01]  /*7a70*/  UIADD3 UR10, UR6, 0x300, URZ ;  /* 0x00000300060a7890 */ /* 0x000fe2000fffe03f */
[----:B------:R-:W-:Y:S01]  /*7a80*/  UMOV UR11, 0x40000040 ;  /* 0x40000040000b7882 */ /* 0x000fe20000000000 */
[----:B------:R-:W-:-:S03]  /*7a90*/  UIADD3 UR6, UR6, 0x380, URZ ;  /* 0x0000038006067890 */ /* 0x000fc6000fffe03f */
[----:B------:R-:W-:Y:S01]  /*7aa0*/  MUFU.EX2 R164, R164 ;  /* 0x000000a400a47308 */ /* 0x000fe20000000800 */
[----:B-1----:R-:W-:-:S05]  /*7ab0*/  FMNMX.FTZ R4, R16, R69, !PT ;  /* 0x0000004510047209 */ /* 0x002fca0007810000 */
[C---:B------:R-:W-:Y:S02]  /*7ac0*/  FADD.FTZ R69, -R4.reuse, R9 ;  /* 0x0000000904457221 */ /* 0x040fe40000010100 */
[----:B------:R-:W-:Y:S02]  /*7ad0*/  MUFU.EX2 R166, R166 ;  /* 0x000000a600a67308 */ /* 0x000fe40000000800 */
[-C--:B------:R-:W-:Y:S01]  /*7ae0*/  FMUL.FTZ R2, R69, R0.reuse ;  /* 0x0000000045027220 */ /* 0x080fe20000410000 */
[----:B------:R-:W-:-:S04]  /*7af0*/  FMUL.FTZ R69, R4, R0 ;  /* 0x0000000004457220 */ /* 0x000fc80000410000 */
[-CC-:B------:R-:W-:Y:S01]  /*7b00*/  FFMA.FTZ R20, R31, R0.reuse, -R69.reuse ;  /* 0x000000001f147223 */ /* 0x180fe20000010845 */
[----:B------:R-:W-:Y:S01]  /*7b10*/  IMAD.U32 R31, RZ, RZ, UR7 ;  /* 0x00000007ff1f7e24 */ /* 0x000fe2000f8e00ff */
[----:B------:R-:W-:Y:S01]  /*7b20*/  UMOV UR7, 0x40000040 ;  /* 0x4000004000077882 */ /* 0x000fe20000000000 */
[-CC-:B------:R-:W-:Y:S01]  /*7b30*/  FFMA.FTZ R16, R27, R0.reuse, -R69.reuse ;  /* 0x000000001b107223 */ /* 0x180fe20000010845 */
[-CC-:B------:R-:W-:Y:S01]  /*7b40*/  FFMA.FTZ R181, R26, R0.reuse, -R69.reuse ;  /* 0x000000001ab57223 */ /* 0x180fe20000010845 */
[----:B------:R-:W-:Y:S01]  /*7b50*/  IMAD.U32 R27, RZ, RZ, UR36 ;  /* 0x00000024ff1b7e24 */ /* 0x000fe2000f8e00ff */
[----:B------:R-:W-:Y:S01]  /*7b60*/  MUFU.EX2 R2, R2 ;  /* 0x0000000200027308 */ /* 0x000fe20000000800 */
[-CC-:B------:R-:W-:Y:S01]  /*7b70*/  FFMA.FTZ R183, R30, R0.reuse, -R69.reuse ;  /* 0x000000001eb77223 */ /* 0x180fe20000010845 */
[-CC-:B------:R-:W-:Y:S01]  /*7b80*/  FFMA.FTZ R177, R34, R0.reuse, -R69.reuse ;  /* 0x0000000022b17223 */ /* 0x180fe20000010845 */
[-CC-:B------:R-:W-:Y:S01]  /*7b90*/  FFMA.FTZ R24, R35, R0.reuse, -R69.reuse ;  /* 0x0000000023187223 */ /* 0x180fe20000010845 */
[----:B------:R-:W-:Y:S01]  /*7ba0*/  @!P1 LEA R27, R27, UR37, 0x3 ;  /* 0x000000251b1b9c11 */ /* 0x000fe2000f8e18ff */
[-CC-:B------:R-:W-:Y:S01]  /*7bb0*/  FFMA.FTZ R179, R38, R0.reuse, -R69.reuse ;  /* 0x0000000026b37223 */ /* 0x180fe20000010845 */
[-CC-:B------:R-:W-:Y:S01]  /*7bc0*/  FFMA.FTZ R26, R39, R0.reuse, -R69.reuse ;  /* 0x00000000271a7223 */ /* 0x180fe20000010845 */
[----:B------:R-:W-:Y:S01]  /*7bd0*/  FFMA.FTZ R173, R42, R0, -R69 ;  /* 0x000000002aad7223 */ /* 0x000fe20000010845 */
[----:B------:R-:W0:Y:S01]  /*7be0*/  MUFU.EX2 R181, R181 ;  /* 0x000000b500b57308 */ /* 0x000e220000000800 */
[----:B------:R-:W-:-:S02]  /*7bf0*/  @!P1 VIADD R27, R27, 0x34840 ;  /* 0x000348401b1b9836 */ /* 0x000fc40000000000 */
[-CC-:B------:R-:W-:Y:S01]  /*7c00*/  FFMA.FTZ R28, R43, R0.reuse, -R69.reuse ;  /* 0x000000002b1c7223 */ /* 0x180fe20000010845 */
[-CC-:B------:R-:W-:Y:S01]  /*7c10*/  FFMA.FTZ R175, R46, R0.reuse, -R69.reuse ;  /* 0x000000002eaf7223 */ /* 0x180fe20000010845 */
[-CC-:B------:R-:W-:Y:S01]  /*7c20*/  FFMA.FTZ R30, R47, R0.reuse, -R69.reuse ;  /* 0x000000002f1e7223 */ /* 0x180fe20000010845 */
[-C--:B------:R-:W-:Y:S01]  /*7c30*/  FFMA.FTZ R32, R51, R0.reuse, -R69 ;  /* 0x0000000033207223 */ /* 0x080fe20000010845 */
[----:B------:R-:W-:Y:S01]  /*7c40*/  @!P1 PRMT R27, RZ, 0x654, R27 ;  /* 0x00000654ff1b9816 */ /* 0x000fe2000000001b */
        /* <DEDUP_REMOVED lines=42> */
[----:B------:R-:W-:Y:S01]  /*7ef0*/  MUFU.EX2 R32, R32 ;  /* 0x0000002000207308 */ /* 0x000fe20000000800 */
[----:B-1----:R-:W-:-:S07]  /*7f00*/  FADD.FTZ R5, R175, R38 ;  /* 0x00000026af057221 */ /* 0x002fce0000010000 */
[----:B------:R-:W-:Y:S01]  /*7f10*/  MUFU.EX2 R171, R171 ;  /* 0x000000ab00ab7308 */ /* 0x000fe20000000800 */
[C---:B--2---:R-:W-:Y:S01]  /*7f20*/  FADD.FTZ R38, R30.reuse, R5 ;  /* 0x000000051e267221 */ /* 0x044fe20000010000 */
[----:B------:R-:W-:Y:S01]  /*7f30*/  F2FP.F16.F32.PACK_AB R175, R30, R175 ;  /* 0x000000af1eaf723e */ /* 0x000fe200000000ff */
[----:B------:R-:W-:Y:S02]  /*7f40*/  WARPGROUP.DEPBAR.LE gsb0, 0x0 ;  /* 0x00008000000079c5 */ /* 0x000fe40000010000 */
[----:B------:R-:W-:Y:S01]  /*7f50*/  WARPGROUP.ARRIVE ;  /* 0x00000000000079c5 */ /* 0x000fe20000000000 */
[-CC-:B------:R-:W-:Y:S01]  /*7f60*/  FFMA.FTZ R160, R64, R0.reuse, -R169.reuse ;  /* 0x0000000040a07223 */ /* 0x180fe200000108a9 */
[-C--:B------:R-:W-:Y:S01]  /*7f70*/  FFMA.FTZ R162, R68, R0.reuse, -R169 ;  /* 0x0000000044a27223 */ /* 0x080fe200000108a9 */
[----:B------:R-:W-:Y:S01]  /*7f80*/  FFMA.FTZ R169, R50, R0, -R69 ;  /* 0x0000000032a97223 */ /* 0x000fe20000010845 */
[----:B------:R-:W-:Y:S02]  /*7f90*/  MUFU.EX2 R34, R34 ;  /* 0x0000002200227308 */ /* 0x000fe40000000800 */
[----:B------:R-:W-:Y:S06]  /*7fa0*/  HGMMA.64x128x16.F32 R88, R156, gdesc[UR8].tnspB, R88, gsb0 ;  /* 0x41e000089c587df0 */ /* 0x000fec0008000858 */
[----:B------:R-:W0:Y:S08]  /*7fb0*/  MUFU.EX2 R169, R169 ;  /* 0x000000a900a97308 */ /* 0x000e300000000800 */
[----:B------:R-:W1:Y:S08]  /*7fc0*/  MUFU.EX2 R165, R165 ;  /* 0x000000a500a57308 */ /* 0x000e700000000800 */
[----:B------:R-:W2:Y:S01]  /*7fd0*/  MUFU.EX2 R36, R36 ;  /* 0x0000002400247308 */ /* 0x000ea20000000800 */
[----:B0-----:R-:W-:Y:S01]  /*7fe0*/  FADD.FTZ R5, R169, R38 ;  /* 0x00000026a9057221 */ /* 0x001fe20000010000 */
[----:B------:R-:W-:-:S03]  /*7ff0*/  F2FP.F16.F32.PACK_AB R169, R32, R169 ;  /* 0x000000a920a9723e */ /* 0x000fc600000000ff */
[----:B------:R-:W-:-:S03]  /*8000*/  FADD.FTZ R16, R32, R5 ;  /* 0x0000000520107221 */ /* 0x000fc60000010000 */
[----:B------:R-:W0:Y:S01]  /*8010*/  MUFU.EX2 R167, R167 ;  /* 0x000000a700a77308 */ /* 0x000e220000000800 */
[----:B------:R-:W-:Y:S01]  /*8020*/  FADD.FTZ R5, R171, R16 ;  /* 0x00000010ab057221 */ /* 0x000fe20000010000 */
[----:B------:R-:W-:-:S03]  /*8030*/  F2FP.F16.F32.PACK_AB R171, R34, R171 ;  /* 0x000000ab22ab723e */ /* 0x000fc600000000ff */
[----:B------:R-:W-:-:S03]  /*8040*/  FADD.FTZ R16, R34, R5 ;  /* 0x0000000522107221 */ /* 0x000fc60000010000 */
[----:B------:R-:W-:Y:S01]  /*8050*/  MUFU.EX2 R160, R160 ;  /* 0x000000a000a07308 */ /* 0x000fe20000000800 */
[----:B-1----:R-:W-:Y:S01]  /*8060*/  FADD.FTZ R5, R165, R16 ;  /* 0x00000010a5057221 */ /* 0x002fe20000010000 */
[----:B--2---:R-:W-:-:S03]  /*8070*/  F2FP.F16.F32.PACK_AB R165, R36, R165 ;  /* 0x000000a524a5723e */ /* 0x004fc600000000ff */
[----:B------:R-:W-:-:S03]  /*8080*/  FADD.FTZ R16, R36, R5 ;  /* 0x0000000524107221 */ /* 0x000fc60000010000 */
[----:B------:R-:W-:Y:S01]  /*8090*/  MUFU.EX2 R66, R66 ;  /* 0x0000004200427308 */ /* 0x000fe20000000800 */
[----:B0-----:R-:W-:-:S07]  /*80a0*/  FADD.FTZ R5, R167, R16 ;  /* 0x00000010a7057221 */ /* 0x001fce0000010000 */
[----:B------:R-:W-:Y:S08]  /*80b0*/  MUFU.EX2 R49, R49 ;  /* 0x0000003100317308 */ /* 0x000ff00000000800 */
[----:B------:R-:W0:Y:S08]  /*80c0*/  MUFU.EX2 R67, R67 ;  /* 0x0000004300437308 */ /* 0x000e300000000800 */
[----:B------:R-:W-:Y:S08]  /*80d0*/  MUFU.EX2 R162, R162 ;  /* 0x000000a200a27308 */ /* 0x000ff00000000800 */
[----:B------:R-:W-:Y:S01]  /*80e0*/  MUFU.EX2 R70, R70 ;  /* 0x0000004600467308 */ /* 0x000fe20000000800 */
[----:B0-----:R-:W-:-:S07]  /*80f0*/  F2FP.F16.F32.PACK_AB R161, R67, R66 ;  /* 0x0000004243a1723e */ /* 0x001fce00000000ff */
[----:B------:R-:W-:Y:S08]  /*8100*/  MUFU.EX2 R53, R53 ;  /* 0x0000003500357308 */ /* 0x000ff00000000800 */
[----:B------:R-:W0:Y:S08]  /*8110*/  MUFU.EX2 R71, R71 ;  /* 0x0000004700477308 */ /* 0x000e300000000800 */
[----:B------:R-:W-:Y:S08]  /*8120*/  MUFU.EX2 R8, R8 ;  /* 0x0000000800087308 */ /* 0x000ff00000000800 */
[----:B------:R-:W-:Y:S01]  /*8130*/  MUFU.EX2 R74, R74 ;  /* 0x0000004a004a7308 */ /* 0x000fe20000000800 */
[----:B0-----:R-:W-:-:S07]  /*8140*/  F2FP.F16.F32.PACK_AB R163, R71, R70 ;  /* 0x0000004647a3723e */ /* 0x001fce00000000ff */
[----:B------:R-:W0:Y:S08]  /*8150*/  MUFU.EX2 R57, R73 ;  /* 0x0000004900397308 */ /* 0x000e300000000800 */
[----:B------:R-:W1:Y:S08]  /*8160*/  MUFU.EX2 R75, R75 ;  /* 0x0000004b004b7308 */ /* 0x000e700000000800 */
[----:B------:R-:W-:Y:S01]  /*8170*/  MUFU.EX2 R10, R10 ;  /* 0x0000000a000a7308 */ /* 0x000fe20000000800 */
[----:B------:R-:W-:-:S02]  /*8180*/  WARPGROUP.DEPBAR.LE gsb0, 0x0 ;  /* 0x00008000000079c5 */ /* 0x000fc40000010000 */
[----:B------:R-:W-:-:S05]  /*8190*/  WARPGROUP.ARRIVE ;  /* 0x00000000000079c5 */ /* 0x000fca0000000000 */
[----:B------:R-:W-:Y:S01]  /*81a0*/  MUFU.EX2 R78, R78 ;  /* 0x0000004e004e7308 */ /* 0x000fe20000000800 */
[----:B0-----:R-:W-:Y:S02]  /*81b0*/  F2FP.F16.F32.PACK_AB R156, R57, R8 ;  /* 0x00000008399c723e */ /* 0x001fe400000000ff */
[----:B-1----:R-:W-:Y:S01]  /*81c0*/  F2FP.F16.F32.PACK_AB R157, R75, R74 ;  /* 0x0000004a4b9d723e */ /* 0x002fe200000000ff */
[----:B------:R-:W-:Y:S04]  /*81d0*/  HGMMA.64x128x16.F32 R88, R152, gdesc[UR4].tnspB, R88, gsb0 ;  /* 0x41e0000498587df0 */ /* 0x000fe80008000858 */
[----:B------:R-:W0:Y:S08]  /*81e0*/  MUFU.EX2 R61, R61 ;  /* 0x0000003d003d7308 */ /* 0x000e300000000800 */
[----:B------:R-:W1:Y:S08]  /*81f0*/  MUFU.EX2 R79, R79 ;  /* 0x0000004f004f7308 */ /* 0x000e700000000800 */
[----:B------:R-:W-:Y:S01]  /*8200*/  MUFU.EX2 R12, R12 ;  /* 0x0000000c000c7308 */ /* 0x000fe20000000800 */
[----:B0-----:R-:W-:-:S07]  /*8210*/  F2FP.F16.F32.PACK_AB R158, R61, R10 ;  /* 0x0000000a3d9e723e */ /* 0x001fce00000000ff */
[----:B------:R-:W-:Y:S01]  /*8220*/  MUFU.EX2 R82, R82 ;  /* 0x0000005200527308 */ /* 0x000fe20000000800 */
[----:B-1----:R-:W-:-:S07]  /*8230*/  F2FP.F16.F32.PACK_AB R159, R79, R78 ;  /* 0x0000004e4f9f723e */ /* 0x002fce00000000ff */
        /* <DEDUP_REMOVED lines=77> */
.L_x_2463:
        /* <DEDUP_REMOVED lines=67> */
.L_x_2473:
[----:B------:R-:W-:Y:S01]  /*8b40*/  ULEA UR5, UR36, UR37, 0x3 ;  /* 0x0000002524057291 */ /* 0x000fe2000f8e183f */
[----:B------:R-:W-:-:S05]  /*8b50*/  IMAD.U32 R2, RZ, RZ, UR38 ;  /* 0x00000026ff027e24 */ /* 0x000fca000f8e00ff */
[----:B------:R-:W-:-:S04]  /*8b60*/  SHF.L.U32 R2, R2, 0x1f, RZ ;  /* 0x0000001f02027819 */ /* 0x000fc800000006ff */
[----:B------:R0:W1:Y:S01]  /*8b70*/  SYNCS.PHASECHK.TRANS64.TRYWAIT P2, [UR5+0x34850], R2 ;  /* 0x03485002ff0075a7 */ /* 0x0000620008040145 */
[----:B------:R-:W-:Y:S05]  /*8b80*/  @!P0 BRA `(.L_x_2474) ;  /* 0x0000000000048947 */ /* 0x000fea0003800000 */
[----:B------:R-:W-:Y:S01]  /*8b90*/  BPT.TRAP 0x1 ;  /* 0x000000040000795c */ /* 0x000fe20000300000 */
.L_x_2474:
[----:B-1----:R-:W-:Y:S05]  /*8ba0*/  @P2 BRA `(.L_x_2475) ;  /* 0x0000000000082947 */ /* 0x002fea0003800000 */
[----:B------:R-:W1:Y:S02]  /*8bb0*/  SYNCS.PHASECHK.TRANS64.TRYWAIT P0, [UR5+0x34850], R2 ;  /* 0x03485002ff0075a7 */ /* 0x000e640008000145 */
[----:B-1----:R-:W-:Y:S05]  /*8bc0*/  @!P0 BRA `(.L_x_2476) ;  /* 0x0000009000288947 */ /* 0x002fea0003800000 */
.L_x_2475:
[----:B------:R-:W-:Y:S01]  /*8bd0*/  UIADD3 UR37, UR37, 0x400, URZ ;  /* 0x0000040025257890 */ /* 0x000fe2000fffe03f */
[----:B------:R-:W-:Y:S01]  /*8be0*/  WARPGROUP.ARRIVE ;  /* 0x00000000000079c5 */ /* 0x000fe20000000000 */
[----:B------:R-:W-:Y:S01]  /*8bf0*/  UMOV UR7, 0x40000040 ;  /* 0x4000004000077882 */ /* 0x000fe20000000000 */
[----:B-1----:R-:W1:Y:S01]  /*8c00*/  SHFL.BFLY PT, R3, R6, 0x2, 0x1f ;  /* 0x0c401f0006037f89 */ /* 0x002e6200000e0000 */
[----:B------:R-:W-:Y:S01]  /*8c10*/  USHF.R.U32.HI UR37, URZ, 0x4, UR37 ;  /* 0x000000043f257899 */ /* 0x000fe20008011625 */
[----:B------:R-:W-:Y:S02]  /*8c20*/  IMAD.U32 R15, RZ, RZ, UR5 ;  /* 0x00000005ff0f7e24 */ /* 0x000fe4000f8e00ff */
[----:B0-----:R-:W0:Y:S01]  /*8c30*/  SHFL.BFLY PT, R2, R5, 0x2, 0x1f ;  /* 0x0c401f0005027f89 */ /* 0x001e2200000e0000 */
[----:B------:R-:W-:Y:S01]  /*8c40*/  ULOP3.LUT UR37, UR37, 0x3fff, URZ, 0xc0, !UPT ;  /* 0x00003fff25257892 */ /* 0x000fe2000f8ec03f */
[----:B------:R-:W-:Y:S02]  /*8c50*/  IMAD.MOV.U32 R11, RZ, RZ, RZ ;  /* 0x000000ffff0b7224 */ /* 0x000fe400078e00ff */
[----:B------:R-:W-:Y:S01]  /*8c60*/  VIADD R191, R191, 0x1 ;  /* 0x00000001bfbf7836 */ /* 0x000fe20000000000 */
[----:B------:R-:W-:-:S04]  /*8c70*/  ULOP3.LUT UR4, UR37, 0x4000000, URZ, 0xfc, !UPT ;  /* 0x0400000025047892 */ /* 0x000fc8000f8efc3f */
[----:B------:R-:W-:Y:S02]  /*8c80*/  ULEA UR4, UR36, UR4, 0xb ;  /* 0x0000000424047291 */ /* 0x000fe4000f8e583f */
        /* <DEDUP_REMOVED lines=8> */
[----:B0-----:R-:W-:Y:S01]  /*8d10*/  FADD.FTZ R8, R2, R5 ;  /* 0x0000000502087221 */ /* 0x001fe20000010000 */
[----:B------:R-:W-:Y:S01]  /*8d20*/  IMAD.MOV.U32 R5, RZ, RZ, RZ ;  /* 0x000000ffff057224 */ /* 0x000fe200078e00ff */
[----:B------:R-:W0:Y:S04]  /*8d30*/  SHFL.BFLY PT, R2, R3, 0x1, 0x1f ;  /* 0x0c201f0003027f89 */ /* 0x000e2800000e0000 */
[----:B------:R-:W1:Y:S01]  /*8d40*/  SHFL.BFLY PT, R9, R8, 0x1, 0x1f ;  /* 0x0c201f0008097f89 */ /* 0x000e6200000e0000 */
[----:B0-----:R-:W-:Y:S01]  /*8d50*/  FADD.FTZ R12, R3, R2 ;  /* 0x00000002030c7221 */ /* 0x001fe20000010000 */
[----:B------:R-:W-:-:S02]  /*8d60*/  IMAD.MOV.U32 R3, RZ, RZ, -0x800000 ;  /* 0xff800000ff037424 */ /* 0x000fc400078e00ff */
[----:B------:R-:W-:Y:S02]  /*8d70*/  IMAD.MOV.U32 R2, RZ, RZ, -0x800000 ;  /* 0xff800000ff027424 */ /* 0x000fe400078e00ff */
[----:B-1----:R-:W-:Y:S01]  /*8d80*/  FADD.FTZ R14, R8, R9 ;  /* 0x00000009080e7221 */ /* 0x002fe20000010000 */
[----:B------:R-:W-:-:S04]  /*8d90*/  FSETP.NE.FTZ.AND P0, PT, R12, RZ, PT ;  /* 0x000000ff0c00720b */ /* 0x000fc80003f15000 */
        /* <DEDUP_REMOVED lines=116> */
.L_x_2446:
        /* <DEDUP_REMOVED lines=24> */
[----:B------:R-:W-:Y:S02]  /*9660*/  MOV R16, R0 ;  /* 0x0000000000107202 */ /* 0x000fe40000000f00 */
[----:B--2---:R-:W-:-:S03]  /*9670*/  MOV R17, R5 ;  /* 0x0000000500117202 */ /* 0x004fc60000000f00 */
[----:B------:R-:W-:-:S03]  /*9680*/  IMAD.WIDE R4, R195, 0x2, R16 ;  /* 0x00000002c3047825 */ /* 0x000fc600078e0210 */
[C---:B------:R-:W-:Y:S02]  /*9690*/  LOP3.LUT R9, R4.reuse, 0x380, RZ, 0xc0, !PT ;  /* 0x0000038004097812 */ /* 0x040fe400078ec0ff */
[C---:B------:R-:W-:Y:S02]  /*96a0*/  IADD3 R97, P5, R4.reuse, 0x40, RZ ;  /* 0x0000004004617810 */ /* 0x040fe40007fbe0ff */
[C---:B------:R-:W-:Y:S02]  /*96b0*/  IADD3 R99, P4, R4.reuse, 0x60, RZ ;  /* 0x0000006004637810 */ /* 0x040fe40007f9e0ff */
[----:B------:R-:W-:Y:S01]  /*96c0*/  SHF.R.U64 R9, R9, 0x3, RZ ;  /* 0x0000000309097819 */ /* 0x000fe200000012ff */
[--C-:B------:R-:W-:Y:S01]  /*96d0*/  IMAD.X R25, RZ, RZ, R5.reuse, P5 ;  /* 0x000000ffff197224 */ /* 0x100fe200028e0605 */
[----:B------:R-:W-:Y:S01]  /*96e0*/  LOP3.LUT R14, R97, 0x380, RZ, 0xc0, !PT ;  /* 0x00000380610e7812 */ /* 0x000fe200078ec0ff */
[----:B------:R-:W-:Y:S01]  /*96f0*/  IMAD.X R15, RZ, RZ, R5, P4 ;  /* 0x000000ffff0f7224 */ /* 0x000fe200020e0605 */
[----:B------:R-:W-:Y:S01]  /*9700*/  LOP3.LUT R20, R99, 0x380, RZ, 0xc0, !PT ;  /* 0x0000038063147812 */ /* 0x000fe200078ec0ff */
[----:B------:R-:W-:Y:S01]  /*9710*/  BAR.SYNC.DEFER_BLOCKING 0x1, 0x100 ;  /* 0x0044000000007b1d */ /* 0x000fe20000010000 */
[----:B------:R-:W-:-:S02]  /*9720*/  IADD3 R31, P6, R4, 0x20, RZ ;  /* 0x00000020041f7810 */ /* 0x000fc40007fde0ff */
        /* <DEDUP_REMOVED lines=12> */
[----:B------:R-:W-:Y:S02]  /*97f0*/  MOV R94, R4 ;  /* 0x00000004005e7202 */ /* 0x000fe40000000f00 */
[----:B------:R-:W-:Y:S02]  /*9800*/  LOP3.LUT R24, R14, R97, RZ, 0x3c, !PT ;  /* 0x000000610e187212 */ /* 0x000fe400078e3cff */
[----:B------:R-:W-:Y:S02]  /*9810*/  F2FP.F16.F32.PACK_AB R5, R8, R93 ;  /* 0x0000005d0805723e */ /* 0x000fe400000000ff */
[----:B------:R-:W-:Y:S02]  /*9820*/  LOP3.LUT R14, R20, R99, RZ, 0x3c, !PT ;  /* 0x00000063140e7212 */ /* 0x000fe400078e3cff */
[----:B------:R-:W-:Y:S02]  /*9830*/  LOP3.LUT R8, R103, 0x380, RZ, 0xc0, !PT ;  /* 0x0000038067087812 */ /* 0x000fe400078ec0ff */
[----:B------:R-:W-:-:S02]  /*9840*/  LOP3.LUT R12, R31, 0x380, RZ, 0xc0, !PT ;  /* 0x000003801f0c7812 */ /* 0x000fc400078ec0ff */
[----:B------:R-:W-:Y:S02]  /*9850*/  LOP3.LUT R20, R105, 0x380, RZ, 0xc0, !PT ;  /* 0x0000038069147812 */ /* 0x000fe400078ec0ff */
[----:B------:R-:W-:Y:S02]  /*9860*/  SHF.R.U64 R8, R8, 0x3, RZ ;  /* 0x0000000308087819 */ /* 0x000fe400000012ff */
[----:B------:R-:W-:Y:S02]  /*9870*/  SHF.R.U64 R12, R12, 0x3, RZ ;  /* 0x000000030c0c7819 */ /* 0x000fe400000012ff */
[----:B------:R-:W-:Y:S02]  /*9880*/  SHF.R.U64 R20, R20, 0x3, RZ ;  /* 0x0000000314147819 */ /* 0x000fe400000012ff */
[----:B------:R-:W-:Y:S02]  /*9890*/  F2FP.F16.F32.PACK_AB R4, R10, R95 ;  /* 0x0000005f0a04723e */ /* 0x000fe400000000ff */
[----:B------:R-:W-:-:S02]  /*98a0*/  LOP3.LUT R10, R8, R103, RZ, 0x3c, !PT ;  /* 0x00000067080a7212 */ /* 0x000fc400078e3cff */
[----:B-1----:R-:W-:Y:S01]  /*98b0*/  LOP3.LUT R44, R101, 0x380, RZ, 0xc0, !PT ;  /* 0x00000380652c7812 */ /* 0x002fe200078ec0ff */
[----:B------:R1:W-:Y:S01]  /*98c0*/  STSM.16.M88.4 [R94], R4 ;  /* 0x000000045e007844 */ /* 0x0003e20000000200 */
[----:B------:R-:W-:Y:S02]  /*98d0*/  LOP3.LUT R26, R12, R31, RZ, 0x3c, !PT ;  /* 0x0000001f0c1a7212 */ /* 0x000fe400078e3cff */
[----:B------:R-:W-:Y:S02]  /*98e0*/  LOP3.LUT R8, R20, R105, RZ, 0x3c, !PT ;  /* 0x0000006914087212 */ /* 0x000fe400078e3cff */
[----:B------:R-:W-:Y:S02]  /*98f0*/  LOP3.LUT R31, R88, 0x380, RZ, 0xc0, !PT ;  /* 0x00000380581f7812 */ /* 0x000fe400078ec0ff */
[----:B------:R-:W-:Y:S02]  /*9900*/  SHF.R.U64 R44, R44, 0x3, RZ ;  /* 0x000000032c2c7819 */ /* 0x000fe400000012ff */
[----:B------:R-:W-:-:S02]  /*9910*/  MOV R30, R8 ;  /* 0x00000008001e7202 */ /* 0x000fc40000000f00 */
[----:B------:R-:W-:Y:S02]  /*9920*/  SHF.R.U64 R31, R31, 0x3, RZ ;  /* 0x000000031f1f7819 */ /* 0x000fe400000012ff */
[----:B------:R-:W-:Y:S02]  /*9930*/  F2FP.F16.F32.PACK_AB R9, R35, R34 ;  /* 0x000000222309723e */ /* 0x000fe400000000ff */
[----:B------:R-:W2:Y:S01]  /*9940*/  LDC.64 R34, c[0x0][0xc00] ;  /* 0x00030000ff227b82 */ /* 0x000ea20000000a00 */
[----:B------:R-:W-:Y:S02]  /*9950*/  LOP3.LUT R12, R44, R101, RZ, 0x3c, !PT ;  /* 0x000000652c0c7212 */ /* 0x000fe400078e3cff */
[----:B------:R-:W-:Y:S02]  /*9960*/  LOP3.LUT R20, R31, R88, RZ, 0x3c, !PT ;  /* 0x000000581f147212 */ /* 0x000fe400078e3cff */
[----:B------:R-:W-:Y:S02]  /*9970*/  MOV R31, R10 ;  /* 0x0000000a001f7202 */ /* 0x000fe40000000f00 */
[----:B------:R-:W-:-:S02]  /*9980*/  MOV R92, R26 ;  /* 0x0000001a005c7202 */ /* 0x000fc40000000f00 */
[----:B------:R-:W-:Y:S02]  /*9990*/  F2FP.F16.F32.PACK_AB R8, R89, R90 ;  /* 0x0000005a5908723e */ /* 0x000fe400000000ff */
[----:B------:R-:W-:Y:S02]  /*99a0*/  F2FP.F16.F32.PACK_AB R10, R37, R36 ;  /* 0x00000024250a723e */ /* 0x000fe400000000ff */
[----:B------:R-:W-:Y:S02]  /*99b0*/  F2FP.F16.F32.PACK_AB R11, R39, R38 ;  /* 0x00000026270b723e */ /* 0x000fe400000000ff */
[----:B------:R-:W-:Y:S02]  /*99c0*/  MOV R91, R24 ;  /* 0x00000018005b7202 */ /* 0x000fe40000000f00 */
[----:B------:R-:W-:Y:S01]  /*99d0*/  MOV R88, R14 ;  /* 0x0000000e00587202 */ /* 0x000fe20000000f00 */
[----:B------:R-:W-:Y:S01]  /*99e0*/  STSM.16.M88.4 [R92], R8 ;  /* 0x000000085c007844 */ /* 0x000fe20000000200 */
[----:B------:R-:W-:-:S02]  /*99f0*/  MOV R44, R12 ;  /* 0x0000000c002c7202 */ /* 0x000fc40000000f00 */
[----:B-1----:R-:W-:Y:S02]  /*9a00*/  F2FP.F16.F32.PACK_AB R4, R41, R40 ;  /* 0x000000282904723e */ /* 0x002fe400000000ff */
[----:B------:R-:W-:Y:S02]  /*9a10*/  F2FP.F16.F32.PACK_AB R5, R43, R42 ;  /* 0x0000002a2b05723e */ /* 0x000fe400000000ff */
[----:B------:R-:W-:Y:S02]  /*9a20*/  F2FP.F16.F32.PACK_AB R6, R32, R33 ;  /* 0x000000212006723e */ /* 0x000fe400000000ff */
[----:B------:R-:W-:Y:S02]  /*9a30*/  F2FP.F16.F32.PACK_AB R7, R28, R29 ;  /* 0x0000001d1c07723e */ /* 0x000fe400000000ff */
[----:B------:R-:W-:Y:S02]  /*9a40*/  F2FP.F16.F32.PACK_AB R12, R49, R48 ;  /* 0x00000030310c723e */ /* 0x000fe400000000ff */
[----:B------:R-:W-:Y:S01]  /*9a50*/  F2FP.F16.F32.PACK_AB R13, R51, R50 ;  /* 0x00000032330d723e */ /* 0x000fe200000000ff */
[----:B------:R1:W-:Y:S01]  /*9a60*/  STSM.16.M88.4 [R91], R4 ;  /* 0x000000045b007844 */ /* 0x0003e20000000200 */
[----:B------:R-:W-:-:S02]  /*9a70*/  F2FP.F16.F32.PACK_AB R14, R53, R52 ;  /* 0x00000034350e723e */ /* 0x000fc400000000ff */
[----:B------:R-:W-:Y:S02]  /*9a80*/  F2FP.F16.F32.PACK_AB R15, R55, R54 ;  /* 0x00000036370f723e */ /* 0x000fe400000000ff */
[----:B------:R-:W-:Y:S02]  /*9a90*/  F2FP.F16.F32.PACK_AB R24, R57, R56 ;  /* 0x000000383918723e */ /* 0x000fe400000000ff */
[----:B------:R-:W-:Y:S01]  /*9aa0*/  F2FP.F16.F32.PACK_AB R25, R59, R58 ;  /* 0x0000003a3b19723e */ /* 0x000fe200000000ff */
[----:B------:R-:W-:Y:S01]  /*9ab0*/  STSM.16.M88.4 [R88], R12 ;  /* 0x0000000c58007844 */ /* 0x000fe20000000200 */
[----:B------:R-:W-:Y:S02]  /*9ac0*/  F2FP.F16.F32.PACK_AB R26, R61, R60 ;  /* 0x0000003c3d1a723e */ /* 0x000fe400000000ff */
[----:B------:R-:W-:Y:S02]  /*9ad0*/  F2FP.F16.F32.PACK_AB R27, R63, R62 ;  /* 0x0000003e3f1b723e */ /* 0x000fe400000000ff */
[----:B------:R-:W-:Y:S01]  /*9ae0*/  MOV R21, R20 ;  /* 0x0000001400157202 */ /* 0x000fe20000000f00 */
[----:B------:R-:W-:Y:S01]  /*9af0*/  IMAD.MOV.U32 R20, RZ, RZ, RZ ;  /* 0x000000ffff147224 */ /* 0x000fe200078e00ff */
[----:B------:R-:W-:Y:S01]  /*9b00*/  ISETP.NE.U32.AND P2, PT, RZ, UR4, PT ;  /* 0x00000004ff007c0c */ /* 0x000fe2000bf45070 */
[----:B------:R3:W-:Y:S01]  /*9b10*/  STSM.16.M88.4 [R44], R24 ;  /* 0x000000182c007844 */ /* 0x0007e20000000200 */
[----:B--2---:R-:W-:Y:S01]  /*9b20*/  ISETP.NE.U32.AND P0, PT, R34, RZ, PT ;  /* 0x000000ff2200720c */ /* 0x004fe20003f05070 */
[C---:B-1----:R-:W-:Y:S01]  /*9b30*/  IMAD.SHL.U32 R5, R185.reuse, 0x4, RZ ;  /* 0x00000004b9057824 */ /* 0x042fe200078e00ff */
[----:B------:R-:W-:Y:S01]  /*9b40*/  SHF.L.U64.HI R10, R185, 0x2, R189 ;  /* 0x00000002b90a7819 */ /* 0x000fe200000102bd */
[----:B------:R1:W-:Y:S01]  /*9b50*/  STSM.16.M88.4 [R31], R64 ;  /* 0x000000401f007844 */ /* 0x0003e20000000200 */
[----:B------:R-:W-:-:S02]  /*9b60*/  ISETP.NE.AND.EX P2, PT, RZ, UR5, PT, P2 ;  /* 0x00000005ff007c0c */ /* 0x000fc4000bf45320 */
[----:B------:R-:W-:Y:S01]  /*9b70*/  ISETP.NE.AND.EX P0, PT, R35, RZ, PT, P0 ;  /* 0x000000ff2300720c */ /* 0x000fe20003f05300 */
[----:B------:R1:W-:Y:S01]  /*9b80*/  STSM.16.M88.4 [R30], R72 ;  /* 0x000000481e007844 */ /* 0x0003e20000000200 */
[----:B------:R-:W-:-:S03]  /*9b90*/  IADD3 R6, P1, R5, R34, RZ ;  /* 0x0000002205067210 */ /* 0x000fc60007f3e0ff */
[----:B------:R1:W-:Y:S02]  /*9ba0*/  STSM.16.M88.4 [R21], R80 ;  /* 0x0000005015007844 */ /* 0x0003e40000000200 */
[----:B------:R-:W-:Y:S01]  /*9bb0*/  IMAD.X R7, R10, 0x1, R35, P1 ;  /* 0x000000010a077824 */ /* 0x000fe200008e0623 */
[----:B------:R-:W-:Y:S03]  /*9bc0*/  BAR.SYNC.DEFER_BLOCKING 0x1, 0x100 ;  /* 0x0044000000007b1d */ /* 0x000fe60000010000 */
[----:B------:R-:W-:-:S03]  /*9bd0*/  @P2 IADD3 R4, P3, R5, UR4, RZ ;  /* 0x0000000405042c10 */ /* 0x000fc6000ff7e0ff */
[----:B------:R-:W-:Y:S01]  /*9be0*/  ULDC UR4, c[0x0][0xa88] ;  /* 0x0002a20000047ab9 */ /* 0x000fe20000000800 */
[----:B------:R-:W-:Y:S01]  /*9bf0*/  @P2 IADD3.X R5, R10, UR5, RZ, P3, !PT ;  /* 0x000000050a052c10 */ /* 0x000fe20009ffe4ff */
[----:B------:R-:W-:Y:S01]  /*9c00*/  IMAD.U32 R9, RZ, RZ, UR4 ;  /* 0x00000004ff097e24 */ /* 0x000fe2000f8e00ff */
[----:B---3--:R-:W2:Y:S01]  /*9c10*/  LDC R44, c[0x0][0xbe8] ;  /* 0x0002fa00ff2c7b82 */ /* 0x008ea20000000800 */
[----:B------:R1:W5:Y:S04]  /*9c20*/  @P0 LDG.E R20, desc[UR56][R6.64] ;  /* 0x0000003806140981 */ /* 0x000368000c1e1900 */
[----:B------:R1:W5:Y:S01]  /*9c30*/  @P2 LDG.E R9, desc[UR56][R4.64] ;  /* 0x0000003804092981 */ /* 0x000362000c1e1900 */
[----:B--2---:R-:W-:-:S13]  /*9c40*/  ISETP.NE.AND P1, PT, R44, 0x1, PT ;  /* 0x000000012c00780c */ /* 0x004fda0003f25270 */
[----:B------:R-:W2:Y:S08]  /*9c50*/  @P1 LDC R8, c[0x0][0xbec] ;  /* 0x0002fb00ff081b82 */ /* 0x000eb00000000800 */
[----:B------:R-:W3:Y:S01]  /*9c60*/  @P1 LDC R11, c[0x0][0xbf0] ;  /* 0x0002fc00ff0b1b82 */ /* 0x000ee20000000800 */
[----:B-1----:R-:W-:Y:S05]  /*9c70*/  @P2 BRA `(.L_x_2479) ;  /* 0x0000000000102947 */ /* 0x002fea0003800000 */
[----:B------:R-:W-:Y:S05]  /*9c80*/  @!P0 BRA `(.L_x_2479) ;  /* 0x00000000000c8947 */ /* 0x000fea0003800000 */
[----:B------:R-:W4:Y:S04]  /*9c90*/  LDG.E R4, desc[UR56][R6.64] ;  /* 0x0000003806047981 */ /* 0x000f28000c1e1900 */
[----:B-----5:R-:W4:Y:S02]  /*9ca0*/  LDG.E R9, desc[UR56][R6.64+0x4] ;  /* 0x0000043806097981 */ /* 0x020f24000c1e1900 */
[----:B----4-:R-:W-:-:S07]  /*9cb0*/  IMAD.IADD R9, R9, 0x1, -R4 ;  /* 0x0000000109097824 */ /* 0x010fce00078e0a04 */
.L_x_2479:
[----:B------:R-:W-:Y:S01]  /*9cc0*/  SHF.R.S32.HI R52, RZ, 0x1f, R188 ;  /* 0x0000001fff347819 */ /* 0x000fe200000114bc */
[----:B------:R-:W-:Y:S01]  /*9cd0*/  IMAD.IADD R15, R184, 0x1, R18 ;  /* 0x00000001b80f7824 */ /* 0x000fe200078e0212 */
[----:B------:R-:W-:Y:S01]  /*9ce0*/  ULDC.64 UR4, c[0x0][0xb90] ;  /* 0x0002e40000047ab9 */ /* 0x000fe20000000a00 */
[----:B-----5:R-:W-:Y:S01]  /*9cf0*/  SHF.R.S32.HI R21, RZ, 0x1f, R20 ;  /* 0x0000001fff157819 */ /* 0x020fe20000011414 */
[----:B------:R-:W-:Y:S01]  /*9d00*/  IMAD.IADD R24, R194, 0x1, R18 ;  /* 0x00000001c2187824 */ /* 0x000fe200078e0212 */
[----:B------:R-:W-:Y:S01]  /*9d10*/  SEL R189, R189, RZ, !P0 ;  /* 0x000000ffbdbd7207 */ /* 0x000fe20004000000 */
[----:B------:R-:W-:Y:S01]  /*9d20*/  IMAD R5, R52, UR4, RZ ;  /* 0x0000000434057c24 */ /* 0x000fe2000f8e02ff */
[----:B------:R-:W-:Y:S01]  /*9d30*/  SEL R185, R185, RZ, !P0 ;  /* 0x000000ffb9b97207 */ /* 0x000fe20004000000 */
[----:B--2---:R-:W-:-:S04]  /*9d40*/  @P1 IMAD.HI.U32 R6, R15, R8, RZ ;  /* 0x000000080f061227 */ /* 0x004fc800078e00ff */
[----:B------:R-:W-:Y:S01]  /*9d50*/  IMAD.MOV.U32 R7, RZ, RZ, R15 ;  /* 0x000000ffff077224 */ /* 0x000fe200078e000f */
[----:B---3--:R-:W-:Y:S01]  /*9d60*/  @P1 SHF.R.U32.HI R7, RZ, R11, R6 ;  /* 0x0000000bff071219 */ /* 0x008fe20000011606 */
[C---:B------:R-:W-:Y:S02]  /*9d70*/  IMAD R13, R188.reuse, UR5, R5 ;  /* 0x00000005bc0d7c24 */ /* 0x040fe4000f8e0205 */
[----:B------:R-:W-:Y:S01]  /*9d80*/  IMAD.WIDE.U32 R4, R188, UR4, R20 ;  /* 0x00000004bc047c25 */ /* 0x000fe2000f8e0014 */
[----:B------:R-:W-:-:S03]  /*9d90*/  ULDC.64 UR4, c[0x0][0xb98] ;  /* 0x0002e60000047ab9 */ /* 0x000fc60000000a00 */
[----:B------:R-:W-:Y:S02]  /*9da0*/  IMAD R11, R190, 0x40, R22 ;  /* 0x00000040be0b7824 */ /* 0x000fe400078e0216 */
[----:B------:R-:W-:Y:S02]  /*9db0*/  IMAD.IADD R5, R5, 0x1, R13 ;  /* 0x0000000105057824 */ /* 0x000fe400078e020d */
        /* <DEDUP_REMOVED lines=13> */
[----:B------:R-:W-:Y:S01]  /*9e90*/  IMAD R53, R9, R44, RZ ;  /* 0x0000002c09357224 */ /* 0x000fe200078e02ff */
[----:B------:R-:W-:-:S02]  /*9ea0*/  IADD3.X R5, R13, R5, R8, P2, !PT ;  /* 0x000000050d057210 */ /* 0x000fc400017fe408 */
[----:B------:R-:W-:Y:S01]  /*9eb0*/  IADD3 R7, P3, R16, 0x2000, RZ ;  /* 0x0000200010077810 */ /* 0x000fe20007f7e0ff */
[----:B------:R-:W-:Y:S01]  /*9ec0*/  IMAD R6, R6, UR4, RZ ;  /* 0x0000000406067c24 */ /* 0x000fe2000f8e02ff */
[----:B------:R-:W-:Y:S01]  /*9ed0*/  IADD3 R15, P0, R16, 0x1000, RZ ;  /* 0x00001000100f7810 */ /* 0x000fe20007f1e0ff */
[----:B------:R-:W-:Y:S01]  /*9ee0*/  IMAD.WIDE.U32 R4, R11, UR4, R4 ;  /* 0x000000040b047c25 */ /* 0x000fe2000f8e0004 */
[----:B------:R-:W-:Y:S02]  /*9ef0*/  LOP3.LUT R8, R7, 0x380, RZ, 0xc0, !PT ;  /* 0x0000038007087812 */ /* 0x000fe400078ec0ff */
[----:B------:R-:W-:Y:S01]  /*9f00*/  LOP3.LUT R36, R37, 0x380, RZ, 0xc0, !PT ;  /* 0x0000038025247812 */ /* 0x000fe200078ec0ff */
[----:B------:R-:W-:Y:S01]  /*9f10*/  IMAD R13, R11, UR5, R6 ;  /* 0x000000050b0d7c24 */ /* 0x000fe2000f8e0206 */
[----:B------:R-:W-:Y:S01]  /*9f20*/  ULDC.64 UR4, c[0x0][0xb50] ;  /* 0x0002d40000047ab9 */ /* 0x000fe20000000a00 */
[----:B------:R-:W-:Y:S01]  /*9f30*/  SHF.R.U64 R8, R8, 0x3, RZ ;  /* 0x0000000308087819 */ /* 0x000fe200000012ff */
[----:B------:R-:W-:Y:S01]  /*9f40*/  VIADD R6, R24, 0x8 ;  /* 0x0000000818067836 */ /* 0x000fe20000000000 */
[----:B------:R-:W-:Y:S01]  /*9f50*/  LEA R10, P4, R4, UR4, 0x2 ;  /* 0x00000004040a7c11 */ /* 0x000fe2000f8810ff */
[----:B------:R-:W-:Y:S01]  /*9f60*/  IMAD.IADD R11, R5, 0x1, R13 ;  /* 0x00000001050b7824 */ /* 0x000fe200078e020d */
[----:B------:R-:W-:Y:S01]  /*9f70*/  LOP3.LUT R8, R8, R7, RZ, 0x3c, !PT ;  /* 0x0000000708087212 */ /* 0x000fe200078e3cff */
[----:B------:R-:W-:Y:S01]  /*9f80*/  IMAD.X R13, RZ, RZ, R17, P0 ;  /* 0x000000ffff0d7224 */ /* 0x000fe200000e0611 */
[----:B------:R-:W-:Y:S01]  /*9f90*/  IADD3 R7, P2, R16, 0x3000, RZ ;  /* 0x0000300010077810 */ /* 0x000fe20007f5e0ff */
[----:B------:R-:W-:Y:S01]  /*9fa0*/  SHFL.IDX PT, R48, R10, RZ, 0x1c1f ;  /* 0x001c1fff0a307589 */ /* 0x000fe200000e0000 */
[----:B------:R-:W-:Y:S01]  /*9fb0*/  LEA.HI.X R14, R4, UR5, R11, 0x2, P4 ;  /* 0x00000005040e7c11 */ /* 0x000fe2000a0f140b */
[--C-:B------:R-:W-:Y:S01]  /*9fc0*/  IMAD.X R9, RZ, RZ, R17.reuse, P3 ;  /* 0x000000ffff097224 */ /* 0x100fe200018e0611 */
[----:B------:R-:W-:Y:S01]  /*9fd0*/  LOP3.LUT R5, R7, 0x380, RZ, 0xc0, !PT ;  /* 0x0000038007057812 */ /* 0x000fe200078ec0ff */
[----:B------:R-:W-:Y:S01]  /*9fe0*/  SHFL.IDX PT, R50, R10, 0x1, 0x1c1f ;  /* 0x003c1f000a327f89 */ /* 0x000fe200000e0000 */
[----:B------:R-:W-:Y:S01]  /*9ff0*/  LOP3.LUT P0, RZ, R192, 0x3, RZ, 0xc0, !PT ;  /* 0x00000003c0ff7812 */ /* 0x000fe2000780c0ff */
[----:B------:R-:W-:Y:S01]  /*a000*/  ULDC.64 UR4, c[0x0][0xaa0] ;  /* 0x0002a80000047ab9 */ /* 0x000fe20000000a00 */
[----:B------:R-:W-:Y:S01]  /*a010*/  SHF.R.U64 R4, R5, 0x3, RZ ;  /* 0x0000000305047819 */ /* 0x000fe200000012ff */
[----:B------:R-:W1:Y:S01]  /*a020*/  SHFL.IDX PT, R49, R14, RZ, 0x1c1f ;  /* 0x001c1fff0e317589 */ /* 0x000e6200000e0000 */
[----:B------:R-:W-:Y:S01]  /*a030*/  IMAD.X R5, RZ, RZ, R17, P2 ;  /* 0x000000ffff057224 */ /* 0x000fe200010e0611 */
[----:B------:R-:W-:-:S02]  /*a040*/  ISETP.GE.OR P2, PT, R24, R53, P0 ;  /* 0x000000351800720c */ /* 0x000fc40000746670 */
[----:B------:R-:W2:Y:S01]  /*a050*/  SHFL.IDX PT, R51, R14, 0x1, 0x1c1f ;  /* 0x003c1f000e337f89 */ /* 0x000ea200000e0000 */
[----:B------:R-:W-:Y:S02]  /*a060*/  ISETP.GE.OR P0, PT, R6, R53, P0 ;  /* 0x000000350600720c */ /* 0x000fe40000706670 */
[C---:B------:R-:W-:Y:S02]  /*a070*/  IADD3 R33, P4, R16.reuse, 0x6000, RZ ;  /* 0x0000600010217810 */ /* 0x040fe40007f9e0ff */
[----:B------:R-:W-:Y:S02]  /*a080*/  LOP3.LUT R11, R16, 0x380, RZ, 0xc0, !PT ;  /* 0x00000380100b7812 */ /* 0x000fe400078ec0ff */
[----:B------:R-:W-:Y:S02]  /*a090*/  LOP3.LUT R32, R33, 0x380, RZ, 0xc0, !PT ;  /* 0x0000038021207812 */ /* 0x000fe400078ec0ff */
[----:B------:R-:W-:Y:S02]  /*a0a0*/  SHF.R.U64 R11, R11, 0x3, RZ ;  /* 0x000000030b0b7819 */ /* 0x000fe400000012ff */
[----:B------:R-:W-:-:S02]  /*a0b0*/  LOP3.LUT R4, R4, R7, RZ, 0x3c, !PT ;  /* 0x0000000704047212 */ /* 0x000fc400078e3cff */
[----:B------:R-:W-:Y:S02]  /*a0c0*/  IADD3 R7, P3, R16, 0x7000, RZ ;  /* 0x0000700010077810 */ /* 0x000fe40007f7e0ff */
[----:B------:R-:W-:Y:S02]  /*a0d0*/  SHF.R.U64 R40, R40, 0x3, RZ ;  /* 0x0000000328287819 */ /* 0x000fe400000012ff */
[----:B------:R-:W-:Y:S01]  /*a0e0*/  SHF.R.U64 R36, R36, 0x3, RZ ;  /* 0x0000000324247819 */ /* 0x000fe200000012ff */
[--C-:B------:R-:W-:Y:S01]  /*a0f0*/  IMAD.X R29, RZ, RZ, R17.reuse, P3 ;  /* 0x000000ffff1d7224 */ /* 0x100fe200018e0611 */
[----:B------:R-:W-:Y:S01]  /*a100*/  SHF.R.U64 R32, R32, 0x3, RZ ;  /* 0x0000000320207819 */ /* 0x000fe200000012ff */
[----:B-1----:R1:W-:Y:S01]  /*a110*/  @!P2 ST.E desc[UR56][R48.64], R3 ;  /* 0x000000033000a985 */ /* 0x0023e2000c101938 */
[----:B------:R-:W-:Y:S02]  /*a120*/  LOP3.LUT R16, R11, R16, RZ, 0x3c, !PT ;  /* 0x000000100b107212 */ /* 0x000fe400078e3cff */
[----:B------:R-:W-:Y:S01]  /*a130*/  LOP3.LUT R40, R40, R41, RZ, 0x3c, !PT ;  /* 0x0000002928287212 */ /* 0x000fe200078e3cff */
[----:B--2---:R2:W-:Y:S01]  /*a140*/  @!P0 ST.E desc[UR56][R50.64], R2 ;  /* 0x0000000232008985 */ /* 0x0045e2000c101938 */
[----:B------:R-:W-:Y:S01]  /*a150*/  LOP3.LUT R36, R36, R37, RZ, 0x3c, !PT ;  /* 0x0000002524247212 */ /* 0x000fe200078e3cff */
[--C-:B------:R-:W-:Y:S01]  /*a160*/  IMAD.X R41, RZ, RZ, R17.reuse, P6 ;  /* 0x000000ffff297224 */ /* 0x100fe200030e0611 */
[----:B------:R-:W-:Y:S01]  /*a170*/  LOP3.LUT R32, R32, R33, RZ, 0x3c, !PT ;  /* 0x0000002120207212 */ /* 0x000fe200078e3cff */
[--C-:B------:R-:W-:Y:S01]  /*a180*/  IMAD.X R37, RZ, RZ, R17.reuse, P5 ;  /* 0x000000ffff257224 */ /* 0x100fe200028e0611 */
[----:B------:R3:W5:Y:S01]  /*a190*/  LD.E.128 R24, desc[UR56][R16.64] ;  /* 0x0000003810187980 */ /* 0x000762000c101d00 */
[----:B------:R-:W-:Y:S01]  /*a1a0*/  IMAD.X R33, RZ, RZ, R17, P4 ;  /* 0x000000ffff217224 */ /* 0x000fe200020e0611 */
[----:B------:R-:W-:Y:S01]  /*a1b0*/  LOP3.LUT R12, R15, 0x380, RZ, 0xc0, !PT ;  /* 0x000003800f0c7812 */ /* 0x000fe200078ec0ff */
[----:B-1----:R-:W1:Y:S01]  /*a1c0*/  @P1 LDC R49, c[0x0][0xbec] ;  /* 0x0002fb00ff311b82 */ /* 0x002e620000000800 */
[----:B------:R-:W-:Y:S01]  /*a1d0*/  IMAD R3, R21, UR4, RZ ;  /* 0x0000000415037c24 */ /* 0x000fe2000f8e02ff */
[----:B------:R-:W-:Y:S01]  /*a1e0*/  LOP3.LUT R6, R7, 0x380, RZ, 0xc0, !PT ;  /* 0x0000038007067812 */ /* 0x000fe200078ec0ff */
[----:B------:R-:W5:Y:S01]  /*a1f0*/  LD.E.128 R8, desc[UR56][R8.64] ;  /* 0x0000003808087980 */ /* 0x000f62000c101d00 */
[----:B------:R-:W-:-:S02]  /*a200*/  SHF.R.U64 R12, R12, 0x3, RZ ;  /* 0x000000030c0c7819 */ /* 0x000fc400000012ff */
[----:B------:R-:W-:Y:S02]  /*a210*/  SHF.R.U64 R6, R6, 0x3, RZ ;  /* 0x0000000306067819 */ /* 0x000fe400000012ff */
[----:B--2---:R-:W2:Y:S01]  /*a220*/  @P1 LDC R51, c[0x0][0xbf0] ;  /* 0x0002fc00ff331b82 */ /* 0x004ea20000000800 */
[----:B---3--:R-:W-:Y:S01]  /*a230*/  IMAD R17, R20, UR5, R3 ;  /* 0x0000000514117c24 */ /* 0x008fe2000f8e0203 */
[----:B------:R-:W-:Y:S01]  /*a240*/  LOP3.LUT R12, R12, R15, RZ, 0x3c, !PT ;  /* 0x0000000f0c0c7212 */ /* 0x000fe200078e3cff */
[----:B------:R-:W-:Y:S01]  /*a250*/  IMAD.WIDE.U32 R2, R20, UR4, RZ ;  /* 0x0000000414027c25 */ /* 0x000fe2000f8e00ff */
[----:B------:R-:W-:Y:S01]  /*a260*/  ULDC.64 UR4, c[0x0][0xae8] ;  /* 0x0002ba0000047ab9 */ /* 0x000fe20000000a00 */
[----:B------:R-:W-:Y:S01]  /*a270*/  LOP3.LUT R28, R6, R7, RZ, 0x3c, !PT ;  /* 0x00000007061c7212 */ /* 0x000fe200078e3cff */
[----:B------:R-:W5:Y:S01]  /*a280*/  LD.E.128 R40, desc[UR56][R40.64] ;  /* 0x0000003828287980 */ /* 0x000f62000c101d00 */
[----:B------:R-:W-:Y:S02]  /*a290*/  IMAD.IADD R3, R3, 0x1, R17 ;  /* 0x0000000103037824 */ /* 0x000fe400078e0211 */
[----:B------:R-:W-:Y:S01]  /*a2a0*/  IMAD R17, R187, 0x20, R190 ;  /* 0x00000020bb117824 */ /* 0x000fe200078e02be */
[----:B------:R-:W5:Y:S01]  /*a2b0*/  LD.E.128 R12, desc[UR56][R12.64] ;  /* 0x000000380c0c7980 */ /* 0x000f62000c101d00 */
[----:B------:R-:W-:-:S02]  /*a2c0*/  IMAD R21, R52, UR4, RZ ;  /* 0x0000000434157c24 */ /* 0x000fc4000f8e02ff */
[----:B------:R-:W-:Y:S01]  /*a2d0*/  IMAD.IADD R48, R18, 0x1, R17 ;  /* 0x0000000112307824 */ /* 0x000fe200078e0211 */
[----:B------:R-:W5:Y:S01]  /*a2e0*/  LD.E.128 R4, desc[UR56][R4.64] ;  /* 0x0000003804047980 */ /* 0x000f62000c101d00 */
[----:B------:R-:W-:Y:S02]  /*a2f0*/  IMAD R21, R188, UR5, R21 ;  /* 0x00000005bc157c24 */ /* 0x000fe4000f8e0215 */
[----:B-1----:R-:W-:Y:S01]  /*a300*/  @P1 IMAD.HI.U32 R16, R48, R49, RZ ;  /* 0x0000003130101227 */ /* 0x002fe200078e00ff */
[----:B------:R-:W5:Y:S03]  /*a310*/  LD.E.128 R36, desc[UR56][R36.64] ;  /* 0x0000003824247980 */ /* 0x000f66000c101d00 */
[----:B------:R-:W-:Y:S01]  /*a320*/  IMAD.WIDE.U32 R2, R188, UR4, R2 ;  /* 0x00000004bc027c25 */ /* 0x000fe2000f8e0002 */
[----:B------:R-:W-:Y:S01]  /*a330*/  ULDC.64 UR4, c[0x0][0xaf0] ;  /* 0x0002bc0000047ab9 */ /* 0x000fe20000000a00 */
[----:B------:R-:W5:Y:S02]  /*a340*/  LD.E.128 R32, desc[UR56][R32.64] ;  /* 0x0000003820207980 */ /* 0x000f64000c101d00 */
[----:B------:R-:W-:Y:S01]  /*a350*/  IMAD.MOV.U32 R17, RZ, RZ, R48 ;  /* 0x000000ffff117224 */ /* 0x000fe200078e0030 */
[----:B--2---:R-:W-:Y:S01]  /*a360*/  @P1 SHF.R.U32.HI R17, RZ, R51, R16 ;  /* 0x00000033ff111219 */ /* 0x004fe20000011610 */
[----:B------:R-:W-:Y:S01]  /*a370*/  IMAD.IADD R3, R3, 0x1, R21 ;  /* 0x0000000103037824 */ /* 0x000fe200078e0215 */
[----:B------:R-:W5:Y:S01]  /*a380*/  LD.E.128 R28, desc[UR56][R28.64] ;  /* 0x000000381c1c7980 */ /* 0x000f62000c101d00 */
[----:B------:R-:W-:Y:S01]  /*a390*/  IMAD R20, R189, UR4, RZ ;  /* 0x00000004bd147c24 */ /* 0x000fe2000f8e02ff */
[----:B------:R-:W-:Y:S01]  /*a3a0*/  SHF.R.S32.HI R16, RZ, 0x1f, R17 ;  /* 0x0000001fff107819 */ /* 0x000fe20000011411 */
[C---:B------:R-:W-:Y:S01]  /*a3b0*/  IMAD.WIDE.U32 R2, R185.reuse, UR4, R2 ;  /* 0x00000004b9027c25 */ /* 0x040fe2000f8e0002 */
[----:B------:R-:W-:Y:S01]  /*a3c0*/  @!PT LDS RZ, [RZ] ;  /* 0x00000000fffff984 */ /* 0x000fe20000000800 */
[----:B------:R-:W-:Y:S01]  /*a3d0*/  @!PT LDS RZ, [RZ] ;  /* 0x00000000fffff984 */ /* 0x000fe20000000800 */
[----:B------:R-:W-:Y:S01]  /*a3e0*/  @!PT LDS RZ, [RZ] ;  /* 0x00000000fffff984 */ /* 0x000fe20000000800 */
[----:B------:R-:W-:Y:S01]  /*a3f0*/  @!PT LDS RZ, [RZ] ;  /* 0x00000000fffff984 */ /* 0x000fe20000000800 */
[----:B------:R1:W-:Y:S06]  /*a400*/  MEMBAR.ALL.CTA ;  /* 0x0000000000007992 */ /* 0x0003ec0000008000 */
[----:B-1----:R-:W1:Y:S01]  /*a410*/  FENCE.VIEW.ASYNC.S ;  /* 0x00000000000073c6 */ /* 0x002e620000000000 */
[----:B------:R-:W-:Y:S01]  /*a420*/  IMAD R21, R185, UR5, R20 ;  /* 0x00000005b9157c24 */ /* 0x000fe2000f8e0214 */
[----:B------:R-:W-:Y:S01]  /*a430*/  ULDC.64 UR4, c[0x0][0xae0] ;  /* 0x0002b80000047ab9 */ /* 0x000fe20000000a00 */
[----:B------:R-:W-:-:S02]  /*a440*/  IMAD.MOV R49, RZ, RZ, -R17 ;  /* 0x000000ffff317224 */ /* 0x000fc400078e0a11 */
        /* <DEDUP_REMOVED lines=10> */
[----:B------:R-:W-:Y:S01]  /*a4f0*/  IMAD.WIDE.U32 R2, R21, UR4, R2 ;  /* 0x0000000415027c25 */ /* 0x000fe2000f8e0002 */
[----:B------:R-:W-:-:S03]  /*a500*/  ISETP.GE.AND P2, PT, R44, R53, PT ;  /* 0x000000352c00720c */ /* 0x000fc60003f46270 */
[----:B------:R-:W-:Y:S01]  /*a510*/  IMAD R17, R21, UR5, R18 ;  /* 0x0000000515117c24 */ /* 0x000fe2000f8e0212 */
[----:B------:R-:W-:Y:S01]  /*a520*/  ULDC.64 UR4, c[0x0][0xa80] ;  /* 0x0002a00000047ab9 */ /* 0x000fe20000000a00 */
[----:B0-----:R-:W-:Y:S01]  /*a530*/  VIADD R0, R0, 0x34820 ;  /* 0x0003482000007836 */ /* 0x001fe20000000000 */
[----:B------:R-:W-:Y:S01]  /*a540*/  LEA R18, P3, R2, UR4, 0x1 ;  /* 0x0000000402127c11 */ /* 0x000fe2000f8608ff */
[----:B------:R-:W-:Y:S02]  /*a550*/  IMAD.IADD R3, R3, 0x1, R17 ;  /* 0x0000000103037824 */ /* 0x000fe400078e0211 */
[----:B------:R-:W-:Y:S01]  /*a560*/  VIADD R16, R44, 0x20 ;  /* 0x000000202c107836 */ /* 0x000fe20000000000 */
[----:B------:R-:W-:Y:S02]  /*a570*/  PRMT R0, RZ, 0x654, R0 ;  /* 0x00000654ff007816 */ /* 0x000fe40000000000 */
[----:B------:R-:W-:Y:S02]  /*a580*/  LEA.HI.X R20, R2, UR5, R3, 0x1, P3 ;  /* 0x0000000502147c11 */ /* 0x000fe400098f0c03 */
[-C--:B------:R-:W-:Y:S01]  /*a590*/  ISETP.GE.AND P0, PT, R16, R53.reuse, PT ;  /* 0x000000351000720c */ /* 0x080fe20003f06270 */
[----:B------:R-:W-:Y:S01]  /*a5a0*/  VIADD R16, R44, 0x40 ;  /* 0x000000402c107836 */ /* 0x000fe20000000000 */
[----:B-1----:R0:W-:Y:S01]  /*a5b0*/  SYNCS.ARRIVE.TRANS64.RED.A1T0 RZ, [R0+URZ], RZ ;  /* 0x000000ff00ff79a7 */ /* 0x0021e2000810043f */
[----:B------:R0:W1:Y:S01]  /*a5c0*/  SHFL.IDX PT, R3, R18, RZ, 0x181f ;  /* 0x00181fff12037589 */ /* 0x00006200000e0000 */
[----:B------:R-:W-:Y:S03]  /*a5d0*/  BSSY B1, `(.L_x_2480) ;  /* 0x000000d000017945 */ /* 0x000fe60003800000 */
[----:B------:R0:W2:Y:S01]  /*a5e0*/  SHFL.IDX PT, R17, R20, RZ, 0x181f ;  /* 0x00181fff14117589 */ /* 0x0000a200000e0000 */
[----:B------:R-:W-:Y:S01]  /*a5f0*/  ISETP.GE.AND P1, PT, R16, R53, PT ;  /* 0x000000351000720c */ /* 0x000fe20003f26270 */
[----:B------:R-:W-:-:S12]  /*a600*/  @P2 BRA `(.L_x_2481) ;  /* 0x0000000000242947 */ /* 0x000fd80003800000 */
[----:B------:R-:W-:Y:S02]  /*a610*/  ULDC UR4, c[0x0][0xac8] ;  /* 0x0002b20000047ab9 */ /* 0x000fe40000000800 */
[----:B------:R-:W-:Y:S02]  /*a620*/  ISETP.GE.AND P2, PT, R22, UR4, PT ;  /* 0x0000000416007c0c */ /* 0x000fe4000bf46270 */
[----:B------:R-:W-:-:S11]  /*a630*/  ISETP.GE.AND P3, PT, R186, UR4, PT ;  /* 0x00000004ba007c0c */ /* 0x000fd6000bf66270 */
[-C--:B-1----:R-:W-:Y:S02]  /*a640*/  @!P2 LEA R2, P4, R22, R3.reuse, 0x1 ;  /* 0x000000031602a211 */ /* 0x082fe400078808ff */
[----:B------:R-:W-:Y:S02]  /*a650*/  @!P3 LEA R16, P5, R186, R3, 0x1 ;  /* 0x00000003ba10b211 */ /* 0x000fe400078a08ff */
[-C--:B--2---:R-:W-:Y:S02]  /*a660*/  @!P2 LEA.HI.X R3, R22, R17.reuse, R197, 0x1, P4 ;  /* 0x000000111603a211 */ /* 0x084fe400020f0cc5 */
[----:B------:R-:W-:-:S03]  /*a670*/  @!P3 LEA.HI.X R17, R186, R17, R196, 0x1, P5 ;  /* 0x00000011ba11b211 */ /* 0x000fc600028f0cc4 */
[----:B-----5:R3:W-:Y:S04]  /*a680*/  @!P2 ST.E.128 desc[UR56][R2.64], R24 ;  /* 0x000000180200a985 */ /* 0x0207e8000c101d38 */
[----:B------:R3:W-:Y:S02]  /*a690*/  @!P3 ST.E.128 desc[UR56][R16.64], R40 ;  /* 0x000000281000b985 */ /* 0x0007e4000c101d38 */
.L_x_2481:
[----:B------:R-:W-:Y:S05]  /*a6a0*/  BSYNC B1 ;  /* 0x0000000000017941 */ /* 0x000fea0003800000 */
.L_x_2480:
[----:B--23--:R2:W3:Y:S01]  /*a6b0*/  SHFL.IDX PT, R17, R20, 0x1, 0x181f ;  /* 0x00381f0014117f89 */ /* 0x00c4e200000e0000 */
[----:B------:R-:W-:Y:S03]  /*a6c0*/  BSSY B1, `(.L_x_2482) ;  /* 0x000000c000017945 */ /* 0x000fe60003800000 */
[----:B-1----:R2:W1:Y:S01]  /*a6d0*/  SHFL.IDX PT, R3, R18, 0x1, 0x181f ;  /* 0x00381f0012037f89 */ /* 0x00246200000e0000 */
[----:B------:R-:W-:Y:S05]  /*a6e0*/  @P0 BRA `(.L_x_2483) ;  /* 0x0000000000240947 */ /* 0x000fea0003800000 */
[----:B------:R-:W-:Y:S02]  /*a6f0*/  ULDC UR4, c[0x0][0xac8] ;  /* 0x0002b20000047ab9 */ /* 0x000fe40000000800 */
[----:B------:R-:W-:Y:S02]  /*a700*/  ISETP.GE.AND P3, PT, R22, UR4, PT ;  /* 0x0000000416007c0c */ /* 0x000fe4000bf66270 */
[----:B------:R-:W-:-:S11]  /*a710*/  ISETP.GE.AND P4, PT, R186, UR4, PT ;  /* 0x00000004ba007c0c */ /* 0x000fd6000bf86270 */
[-C--:B-1----:R-:W-:Y:S02]  /*a720*/  @!P3 LEA R2, P0, R22, R3.reuse, 0x1 ;  /* 0x000000031602b211 */ /* 0x082fe400078008ff */
[----:B------:R-:W-:Y:S02]  /*a730*/  @!P4 LEA R16, P2, R186, R3, 0x1 ;  /* 0x00000003ba10c211 */ /* 0x000fe400078408ff */
[-C--:B---3--:R-:W-:Y:S02]  /*a740*/  @!P3 LEA.HI.X R3, R22, R17.reuse, R197, 0x1, P0 ;  /* 0x000000111603b211 */ /* 0x088fe400000f0cc5 */
[----:B------:R-:W-:-:S03]  /*a750*/  @!P4 LEA.HI.X R17, R186, R17, R196, 0x1, P2 ;  /* 0x00000011ba11c211 */ /* 0x000fc600010f0cc4 */
[----:B-----5:R4:W-:Y:S04]  /*a760*/  @!P3 ST.E.128 desc[UR56][R2.64], R12 ;  /* 0x0000000c0200b985 */ /* 0x0209e8000c101d38 */
[----:B------:R4:W-:Y:S02]  /*a770*/  @!P4 ST.E.128 desc[UR56][R16.64], R36 ;  /* 0x000000241000c985 */ /* 0x0009e4000c101d38 */
.L_x_2483:
[----:B------:R-:W-:Y:S05]  /*a780*/  BSYNC B1 ;  /* 0x0000000000017941 */ /* 0x000fea0003800000 */
.L_x_2482:
[----:B----45:R4:W0:Y:S01]  /*a790*/  SHFL.IDX PT, R13, R20, 0x2, 0x181f ;  /* 0x00581f00140d7f89 */ /* 0x03082200000e0000 */
        /* <DEDUP_REMOVED lines=8> */
[-C--:B0-----:R-:W-:Y:S02]  /*a820*/  @!P2 LEA.HI.X R3, R22, R13.reuse, R197, 0x1, P0 ;  /* 0x0000000d1603a211 */ /* 0x081fe400000f0cc5 */
[----:B------:R-:W-:-:S03]  /*a830*/  @!P3 LEA.HI.X R13, R186, R13, R196, 0x1, P1 ;  /* 0x0000000dba0db211 */ /* 0x000fc600008f0cc4 */
[----:B------:R0:W-:Y:S04]  /*a840*/  @!P2 ST.E.128 desc[UR56][R2.64], R8 ;  /* 0x000000080200a985 */ /* 0x0001e8000c101d38 */
[----:B------:R0:W-:Y:S02]  /*a850*/  @!P3 ST.E.128 desc[UR56][R12.64], R32 ;  /* 0x000000200c00b985 */ /* 0x0001e4000c101d38 */
.L_x_2485:
[----:B------:R-:W-:Y:S05]  /*a860*/  BSYNC B1 ;  /* 0x0000000000017941 */ /* 0x000fea0003800000 */
.L_x_2484:
[----:B0-----:R-:W-:Y:S01]  /*a870*/  VIADD R0, R44, 0x60 ;  /* 0x000000602c007836 */ /* 0x001fe20000000000 */
[----:B------:R0:W0:Y:S04]  /*a880*/  SHFL.IDX PT, R9, R20, 0x3, 0x181f ;  /* 0x00781f0014097f89 */ /* 0x00002800000e0000 */
[----:B------:R-:W-:Y:S01]  /*a890*/  ISETP.GE.AND P0, PT, R0, R53, PT ;  /* 0x000000350000720c */ /* 0x000fe20003f06270 */
[----:B------:R0:W0:-:S12]  /*a8a0*/  SHFL.IDX PT, R11, R18, 0x3, 0x181f ;  /* 0x00781f00120b7f89 */ /* 0x00001800000e0000 */
[----:B------:R-:W-:Y:S05]  /*a8b0*/  @P0 BRA `(.L_x_2486) ;  /* 0x0000000800d80947 */ /* 0x000fea0003800000 */
[----:B------:R-:W-:Y:S02]  /*a8c0*/  ULDC UR4, c[0x0][0xac8] ;  /* 0x0002b20000047ab9 */ /* 0x000fe40000000800 */
[----:B------:R-:W-:-:S13]  /*a8d0*/  ISETP.GE.AND P1, PT, R22, UR4, PT ;  /* 0x0000000416007c0c */ /* 0x000fda000bf26270 */
[----:B0-----:R-:W-:-:S04]  /*a8e0*/  @!P1 LEA R2, P0, R22, R11, 0x1 ;  /* 0x0000000b16029211 */ /* 0x001fc800078008ff */
[----:B-1----:R-:W-:Y:S02]  /*a8f0*/  @!P1 LEA.HI.X R3, R22, R9, R197, 0x1, P0 ;  /* 0x0000000916039211 */ /* 0x002fe400000f0cc5 */
[----:B------:R-:W-:-:S03]  /*a900*/  ISETP.GE.AND P0, PT, R186, UR4, PT ;  /* 0x00000004ba007c0c */ /* 0x000fc6000bf06270 */
[----:B------:R0:W-:Y:S10]  /*a910*/  @!P1 ST.E.128 desc[UR56][R2.64], R4 ;  /* 0x0000000402009985 */ /* 0x0001f4000c101d38 */
[----:B------:R-:W-:Y:S05]  /*a920*/  @P0 BRA `(.L_x_2486) ;  /* 0x0000000800bc0947 */ /* 0x000fea0003800000 */
[----:B0-----:R-:W-:-:S04]  /*a930*/  LEA R2, P0, R186, R11, 0x1 ;  /* 0x0000000bba027211 */ /* 0x001fc800078008ff */
[----:B------:R-:W-:-:S05]  /*a940*/  LEA.HI.X R3, R186, R9, R196, 0x1, P0 ;  /* 0x00000009ba037211 */ /* 0x000fca00000f0cc4 */
[----:B------:R0:W-:Y:S01]  /*a950*/  ST.E.128 desc[UR56][R2.64], R28 ;  /* 0x0000001c02007985 */ /* 0x0001e2000c101d38 */
[----:B------:R-:W-:Y:S05]  /*a960*/  BRA `(.L_x_2486) ;  /* 0x0000000800ac7947 */ /* 0x000fea0003800000 */
.L_x_2478:
[----:B------:R-:W2:Y:S01]  /*a970*/  LDC.64 R4, c[0x0][0xc00] ;  /* 0x00030000ff047b82 */ /* 0x000ea20000000a00 */
[----:B------:R-:W-:Y:S01]  /*a980*/  ULDC.64 UR4, c[0x0][0xc08] ;  /* 0x0003020000047ab9 */ /* 0x000fe20000000a00 */
[----:B------:R-:W-:-:S06]  /*a990*/  IMAD.MOV.U32 R6, RZ, RZ, RZ ;  /* 0x000000ffff067224 */ /* 0x000fcc00078e00ff */
[----:B------:R-:W3:Y:S01]  /*a9a0*/  LDC.64 R2, c[0x0][0xc00] ;  /* 0x00030000ff027b82 */ /* 0x000ee20000000a00 */
[----:B------:R-:W-:-:S04]  /*a9b0*/  ISETP.NE.U32.AND P1, PT, RZ, UR4, PT ;  /* 0x00000004ff007c0c */ /* 0x000fc8000bf25070 */
[----:B------:R-:W-:-:S03]  /*a9c0*/  ISETP.NE.AND.EX P1, PT, RZ, UR5, PT, P1 ;  /* 0x00000005ff007c0c */ /* 0x000fc6000bf25310 */
[----:B------:R-:W4:Y:S01]  /*a9d0*/  LDC R17, c[0x0][0xbe8] ;  /* 0x0002fa00ff117b82 */ /* 0x000f220000000800 */
[----:B--2---:R-:W-:-:S04]  /*a9e0*/  ISETP.NE.U32.AND P0, PT, R4, RZ, PT ;  /* 0x000000ff0400720c */ /* 0x004fc80003f05070 */
[----:B------:R-:W-:Y:S01]  /*a9f0*/  ISETP.NE.AND.EX P0, PT, R5, RZ, PT, P0 ;  /* 0x000000ff0500720c */ /* 0x000fe20003f05300 */
[----:B---3--:R-:W-:-:S04]  /*aa00*/  IMAD.WIDE R4, R185, 0x4, R2 ;  /* 0x00000004b9047825 */ /* 0x008fc800078e0202 */
[----:B------:R-:W2:Y:S01]  /*aa10*/  @P1 LDC.64 R2, c[0x0][0xc08] ;  /* 0x00030200ff021b82 */ /* 0x000ea20000000a00 */
[----:B------:R-:W-:Y:S02]  /*aa20*/  ULDC UR4, c[0x0][0xa88] ;  /* 0x0002a20000047ab9 */ /* 0x000fe40000000800 */
[----:B0-----:R-:W-:-:S05]  /*aa30*/  IMAD.U32 R0, RZ, RZ, UR4 ;  /* 0x00000004ff007e24 */ /* 0x001fca000f8e00ff */
[----:B------:R0:W5:Y:S01]  /*aa40*/  @P0 LDG.E R6, desc[UR56][R4.64] ;  /* 0x0000003804060981 */ /* 0x000162000c1e1900 */
[----:B--2---:R-:W-:-:S05]  /*aa50*/  @P1 IMAD.WIDE R2, R185, 0x4, R2 ;  /* 0x00000004b9021825 */ /* 0x004fca00078e0202 */
[----:B------:R0:W5:Y:S01]  /*aa60*/  @P1 LDG.E R0, desc[UR56][R2.64] ;  /* 0x0000003802001981 */ /* 0x000162000c1e1900 */
[----:B----4-:R-:W-:Y:S02]  /*aa70*/  ISETP.NE.AND P2, PT, R17, 0x1, PT ;  /* 0x000000011100780c */ /* 0x010fe40003f45270 */
[----:B------:R-:W-:-:S11]  /*aa80*/  ISETP.GE.AND P3, PT, R198, 0x80, PT ;  /* 0x00000080c600780c */ /* 0x000fd60003f66270 */
[----:B------:R-:W2:Y:S08]  /*aa90*/  @P2 LDC R12, c[0x0][0xbec] ;  /* 0x0002fb00ff0c2b82 */ /* 0x000eb00000000800 */
[----:B------:R-:W3:Y:S01]  /*aaa0*/  @P2 LDC R21, c[0x0][0xbf0] ;  /* 0x0002fc00ff152b82 */ /* 0x000ee20000000800 */
[----:B0-----:R-:W-:Y:S05]  /*aab0*/  @P1 BRA `(.L_x_2487) ;  /* 0x0000000000101947 */ /* 0x001fea0003800000 */
[----:B------:R-:W-:Y:S05]  /*aac0*/  @!P0 BRA `(.L_x_2487) ;  /* 0x00000000000c8947 */ /* 0x000fea0003800000 */
[----:B------:R-:W4:Y:S04]  /*aad0*/  LDG.E R3, desc[UR56][R4.64] ;  /* 0x0000003804037981 */ /* 0x000f28000c1e1900 */
[----:B-----5:R-:W4:Y:S02]  /*aae0*/  LDG.E R0, desc[UR56][R4.64+0x4] ;  /* 0x0000043804007981 */ /* 0x020f24000c1e1900 */
[----:B----4-:R-:W-:-:S07]  /*aaf0*/  IMAD.IADD R0, R0, 0x1, -R3 ;  /* 0x0000000100007824 */ /* 0x010fce00078e0a03 */
.L_x_2487:
        /* <DEDUP_REMOVED lines=45> */
.L_x_2489:
[----:B------:R-:W-:Y:S05]  /*add0*/  BSYNC B1 ;  /* 0x0000000000017941 */ /* 0x000fea0003800000 */
.L_x_2488:
        /* <DEDUP_REMOVED lines=38> */
[----:B------:R-:W-:Y:S01]  /*b040*/  IMAD.IADD R3, R3, 0x1, R5 ;  /* 0x0000000103037824 */ /* 0x000fe200078e0205 */
[----:B------:R-:W-:Y:S01]  /*b050*/  LEA R4, P3, R2, UR4, 0x1 ;  /* 0x0000000402047c11 */ /* 0x000fe2000f8608ff */
[----:B------:R-:W-:-:S03]  /*b060*/  VIADD R0, R18, 0x20 ;  /* 0x0000002012007836 */ /* 0x000fc60000000000 */
[----:B------:R-:W-:Y:S01]  /*b070*/  LEA.HI.X R5, R2, UR5, R3, 0x1, P3 ;  /* 0x0000000502057c11 */ /* 0x000fe200098f0c03 */
[----:B------:R0:W2:Y:S01]  /*b080*/  SHFL.IDX PT, R7, R4, RZ, 0x181f ;  /* 0x00181fff04077589 */ /* 0x0000a200000e0000 */
[-C--:B------:R-:W-:Y:S01]  /*b090*/  ISETP.GE.AND P1, PT, R0, R17.reuse, PT ;  /* 0x000000110000720c */ /* 0x080fe20003f26270 */
[----:B------:R-:W-:Y:S02]  /*b0a0*/  VIADD R0, R18, 0x40 ;  /* 0x0000004012007836 */ /* 0x000fe40000000000 */
[----:B------:R0:W3:Y:S03]  /*b0b0*/  SHFL.IDX PT, R3, R5, RZ, 0x181f ;  /* 0x00181fff05037589 */ /* 0x0000e600000e0000 */
[----:B------:R-:W-:Y:S01]  /*b0c0*/  ISETP.GE.AND P0, PT, R0, R17, PT ;  /* 0x000000110000720c */ /* 0x000fe20003f06270 */
[----:B------:R-:W-:-:S12]  /*b0d0*/  @P2 BRA `(.L_x_2491) ;  /* 0x0000000000242947 */ /* 0x000fd80003800000 */
[----:B------:R-:W-:Y:S02]  /*b0e0*/  ULDC UR4, c[0x0][0xac8] ;  /* 0x0002b20000047ab9 */ /* 0x000fe40000000800 */
[----:B------:R-:W-:Y:S02]  /*b0f0*/  ISETP.GE.AND P4, PT, R22, UR4, PT ;  /* 0x0000000416007c0c */ /* 0x000fe4000bf86270 */
[----:B------:R-:W-:-:S11]  /*b100*/  ISETP.GE.AND P5, PT, R186, UR4, PT ;  /* 0x00000004ba007c0c */ /* 0x000fd6000bfa6270 */
[-C--:B--2---:R-:W-:Y:S02]  /*b110*/  @!P4 LEA R6, P2, R22, R7.reuse, 0x1 ;  /* 0x000000071606c211 */ /* 0x084fe400078408ff */
[----:B------:R-:W-:Y:S02]  /*b120*/  @!P5 LEA R2, P3, R186, R7, 0x1 ;  /* 0x00000007ba02d211 */ /* 0x000fe400078608ff */
[-C--:B---3--:R-:W-:Y:S02]  /*b130*/  @!P4 LEA.HI.X R7, R22, R3.reuse, R197, 0x1, P2 ;  /* 0x000000031607c211 */ /* 0x088fe400010f0cc5 */
[----:B------:R-:W-:-:S03]  /*b140*/  @!P5 LEA.HI.X R3, R186, R3, R196, 0x1, P3 ;  /* 0x00000003ba03d211 */ /* 0x000fc600018f0cc4 */
[----:B------:R4:W-:Y:S04]  /*b150*/  @!P4 ST.E.128 desc[UR56][R6.64], RZ ;  /* 0x000000ff0600c985 */ /* 0x0009e8000c101d38 */
[----:B------:R4:W-:Y:S02]  /*b160*/  @!P5 ST.E.128 desc[UR56][R2.64], RZ ;  /* 0x000000ff0200d985 */ /* 0x0009e4000c101d38 */
.L_x_2491:
[----:B------:R-:W-:Y:S05]  /*b170*/  BSYNC B1 ;  /* 0x0000000000017941 */ /* 0x000fea0003800000 */
.L_x_2490:
[----:B---34-:R3:W4:Y:S01]  /*b180*/  SHFL.IDX PT, R3, R5, 0x1, 0x181f ;  /* 0x00381f0005037f89 */ /* 0x01872200000e0000 */
[----:B------:R-:W-:Y:S03]  /*b190*/  BSSY B1, `(.L_x_2492) ;  /* 0x000000c000017945 */ /* 0x000fe60003800000 */
[----:B--2---:R3:W2:Y:S01]  /*b1a0*/  SHFL.IDX PT, R7, R4, 0x1, 0x181f ;  /* 0x00381f0004077f89 */ /* 0x0046a200000e0000 */
[----:B------:R-:W-:Y:S05]  /*b1b0*/  @P1 BRA `(.L_x_2493) ;  /* 0x0000000000241947 */ /* 0x000fea0003800000 */
[----:B------:R-:W-:Y:S02]  /*b1c0*/  ULDC UR4, c[0x0][0xac8] ;  /* 0x0002b20000047ab9 */ /* 0x000fe40000000800 */
[----:B------:R-:W-:Y:S02]  /*b1d0*/  ISETP.GE.AND P3, PT, R22, UR4, PT ;  /* 0x0000000416007c0c */ /* 0x000fe4000bf66270 */
[----:B------:R-:W-:-:S11]  /*b1e0*/  ISETP.GE.AND P4, PT, R186, UR4, PT ;  /* 0x00000004ba007c0c */ /* 0x000fd6000bf86270 */
[-C--:B--2---:R-:W-:Y:S02]  /*b1f0*/  @!P3 LEA R6, P1, R22, R7.reuse, 0x1 ;  /* 0x000000071606b211 */ /* 0x084fe400078208ff */
[----:B------:R-:W-:Y:S02]  /*b200*/  @!P4 LEA R2, P2, R186, R7, 0x1 ;  /* 0x00000007ba02c211 */ /* 0x000fe400078408ff */
[-C--:B----4-:R-:W-:Y:S02]  /*b210*/  @!P3 LEA.HI.X R7, R22, R3.reuse, R197, 0x1, P1 ;  /* 0x000000031607b211 */ /* 0x090fe400008f0cc5 */
[----:B------:R-:W-:-:S03]  /*b220*/  @!P4 LEA.HI.X R3, R186, R3, R196, 0x1, P2 ;  /* 0x00000003ba03c211 */ /* 0x000fc600010f0cc4 */
[----:B------:R2:W-:Y:S04]  /*b230*/  @!P3 ST.E.128 desc[UR56][R6.64], RZ ;  /* 0x000000ff0600b985 */ /* 0x0005e8000c101d38 */
[----:B------:R2:W-:Y:S02]  /*b240*/  @!P4 ST.E.128 desc[UR56][R2.64], RZ ;  /* 0x000000ff0200c985 */ /* 0x0005e4000c101d38 */
.L_x_2493:
[----:B------:R-:W-:Y:S05]  /*b250*/  BSYNC B1 ;  /* 0x0000000000017941 */ /* 0x000fea0003800000 */
.L_x_2492:
[----:B--2-4-:R2:W4:Y:S01]  /*b260*/  SHFL.IDX PT, R3, R5, 0x2, 0x181f ;  /* 0x00581f0005037f89 */ /* 0x01452200000e0000 */
[----:B------:R-:W-:Y:S03]  /*b270*/  BSSY B1, `(.L_x_2494) ;  /* 0x000000c000017945 */ /* 0x000fe60003800000 */
[----:B------:R2:W0:Y:S01]  /*b280*/  SHFL.IDX PT, R7, R4, 0x2, 0x181f ;  /* 0x00581f0004077f89 */ /* 0x00042200000e0000 */
[----:B------:R-:W-:Y:S05]  /*b290*/  @P0 BRA `(.L_x_2495) ;  /* 0x0000000000240947 */ /* 0x000fea0003800000 */
[----:B------:R-:W-:Y:S02]  /*b2a0*/  ULDC UR4, c[0x0][0xac8] ;  /* 0x0002b20000047ab9 */ /* 0x000fe40000000800 */
[----:B------:R-:W-:Y:S02]  /*b2b0*/  ISETP.GE.AND P2, PT, R22, UR4, PT ;  /* 0x0000000416007c0c */ /* 0x000fe4000bf46270 */
[----:B------:R-:W-:-:S11]  /*b2c0*/  ISETP.GE.AND P3, PT, R186, UR4, PT ;  /* 0x00000004ba007c0c */ /* 0x000fd6000bf66270 */
[-C--:B0-----:R-:W-:Y:S02]  /*b2d0*/  @!P2 LEA R6, P0, R22, R7.reuse, 0x1 ;  /* 0x000000071606a211 */ /* 0x081fe400078008ff */
[----:B------:R-:W-:Y:S02]  /*b2e0*/  @!P3 LEA R2, P1, R186, R7, 0x1 ;  /* 0x00000007ba02b211 */ /* 0x000fe400078208ff */
[-C--:B----4-:R-:W-:Y:S02]  /*b2f0*/  @!P2 LEA.HI.X R7, R22, R3.reuse, R197, 0x1, P0 ;  /* 0x000000031607a211 */ /* 0x090fe400000f0cc5 */
[----:B------:R-:W-:-:S03]  /*b300*/  @!P3 LEA.HI.X R3, R186, R3, R196, 0x1, P1 ;  /* 0x00000003ba03b211 */ /* 0x000fc600008f0cc4 */
[----:B------:R0:W-:Y:S04]  /*b310*/  @!P2 ST.E.128 desc[UR56][R6.64], RZ ;  /* 0x000000ff0600a985 */ /* 0x0001e8000c101d38 */
[----:B------:R0:W-:Y:S02]  /*b320*/  @!P3 ST.E.128 desc[UR56][R2.64], RZ ;  /* 0x000000ff0200b985 */ /* 0x0001e4000c101d38 */
.L_x_2495:
[----:B------:R-:W-:Y:S05]  /*b330*/  BSYNC B1 ;  /* 0x0000000000017941 */ /* 0x000fea0003800000 */
.L_x_2494:
[----:B------:R-:W-:Y:S01]  /*b340*/  VIADD R0, R18, 0x60 ;  /* 0x0000006012007836 */ /* 0x000fe20000000000 */
[----:B0-23--:R-:W0:Y:S04]  /*b350*/  SHFL.IDX PT, R5, R5, 0x3, 0x181f ;  /* 0x00781f0005057f89 */ /* 0x00de2800000e0000 */
[----:B------:R-:W-:Y:S01]  /*b360*/  ISETP.GE.AND P0, PT, R0, R17, PT ;  /* 0x000000110000720c */ /* 0x000fe20003f06270 */
[----:B----4-:R2:W3:-:S12]  /*b370*/  SHFL.IDX PT, R3, R4, 0x3, 0x181f ;  /* 0x00781f0004037f89 */ /* 0x0104d800000e0000 */
[----:B--2---:R-:W-:Y:S05]  /*b380*/  @P0 BRA `(.L_x_2486) ;  /* 0x0000000000240947 */ /* 0x004fea0003800000 */
[----:B------:R-:W-:Y:S02]  /*b390*/  ULDC UR4, c[0x0][0xac8] ;  /* 0x0002b20000047ab9 */ /* 0x000fe40000000800 */
[----:B------:R-:W-:Y:S02]  /*b3a0*/  ISETP.GE.AND P2, PT, R22, UR4, PT ;  /* 0x0000000416007c0c */ /* 0x000fe4000bf46270 */
[----:B------:R-:W-:-:S11]  /*b3b0*/  ISETP.GE.AND P3, PT, R186, UR4, PT ;  /* 0x00000004ba007c0c */ /* 0x000fd6000bf66270 */
[-C--:B---3--:R-:W-:Y:S02]  /*b3c0*/  @!P2 LEA R6, P0, R22, R3.reuse, 0x1 ;  /* 0x000000031606a211 */ /* 0x088fe400078008ff */
[----:B------:R-:W-:Y:S02]  /*b3d0*/  @!P3 LEA R2, P1, R186, R3, 0x1 ;  /* 0x00000003ba02b211 */ /* 0x000fe400078208ff */
[-C--:B0-----:R-:W-:Y:S02]  /*b3e0*/  @!P2 LEA.HI.X R7, R22, R5.reuse, R197, 0x1, P0 ;  /* 0x000000051607a211 */ /* 0x081fe400000f0cc5 */
[----:B------:R-:W-:-:S03]  /*b3f0*/  @!P3 LEA.HI.X R3, R186, R5, R196, 0x1, P1 ;  /* 0x00000005ba03b211 */ /* 0x000fc600008f0cc4 */
[----:B------:R0:W-:Y:S04]  /*b400*/  @!P2 ST.E.128 desc[UR56][R6.64], RZ ;  /* 0x000000ff0600a985 */ /* 0x0001e8000c101d38 */
[----:B------:R0:W-:Y:S02]  /*b410*/  @!P3 ST.E.128 desc[UR56][R2.64], RZ ;  /* 0x000000ff0200b985 */ /* 0x0001e4000c101d38 */
.L_x_2486:
[----:B------:R-:W-:Y:S05]  /*b420*/  BSYNC B0 ;  /* 0x0000000000007941 */ /* 0x000fea0003800000 */
.L_x_2477:
[----:B------:R-:W-:Y:S02]  /*b430*/  ULDC UR4, c[0x0][0xc3c] ;  /* 0x00030f0000047ab9 */ /* 0x000fe40000000800 */
[----:B-1----:R-:W-:-:S13]  /*b440*/  ISETP.GE.AND P0, PT, R47, UR4, PT ;  /* 0x000000042f007c0c */ /* 0x002fda000bf06270 */
[----:B------:R-:W-:Y:S05]  /*b450*/  @!P0 BRA `(.L_x_2496) ;  /* 0xffffff5800548947 */ /* 0x000fea000383ffff */
[----:B------:R-:W-:Y:S05]  /*b460*/  EXIT ;  /* 0x000000000000794d */ /* 0x000fea0003800000 */
.L_x_2441:
[----:B------:R-:W-:-:S08]  /*b470*/  NOP ;  /* 0x0000000000007918 */ /* 0x000fd00000000000 */
[----:B0-----:R-:W0:-:S00]  /*b480*/  USETMAXREG.DEALLOC.CTAPOOL 0x18 ;  /* 0x00000018000079c8 */ /* 0x001e0000080e0500 */
[----:B0-----:R-:W-:Y:S01]  /*b490*/  LOP3.LUT R0, R0, 0x3, RZ, 0xc0, !PT ;  /* 0x0000000300007812 */ /* 0x001fe200078ec0ff */
[----:B------:R-:W-:-:S05]  /*b4a0*/  IMAD.MOV.U32 R5, RZ, RZ, RZ ;  /* 0x000000ffff057224 */ /* 0x000fca00078e00ff */
[----:B------:R-:W0:Y:S02]  /*b4b0*/  SHFL.IDX PT, R0, R0, RZ, 0x1f ;  /* 0x00001fff00007589 */ /* 0x000e2400000e0000 */
[----:B0-----:R-:W-:-:S04]  /*b4c0*/  ISETP.NE.AND P0, PT, R0, RZ, PT ;  /* 0x000000ff0000720c */ /* 0x001fc80003f05270 */
[----:B------:R-:W-:-:S05]  /*b4d0*/  P2R R0, PR, RZ, 0x1 ;  /* 0x00000001ff007803 */ /* 0x000fca0000000000 */
[----:B------:R0:W-:Y:S04]  /*b4e0*/  STL [R1+0x50], R0 ;  /* 0x0000500001007387 */ /* 0x0001e80000100800 */
        /* <DEDUP_REMOVED lines=8> */
.L_x_2497:
[----:B0-----:R-:W0:Y:S01]  /*b570*/  S2R R0, SR_TID.X ;  /* 0x0000000000007919 */ /* 0x001e220000002100 */
[----:B------:R-:W-:Y:S01]  /*b580*/  ULDC UR4, c[0x0][0xc3c] ;  /* 0x00030f0000047ab9 */ /* 0x000fe20000000800 */
[----:B------:R-:W1:Y:S01]  /*b590*/  S2UR UR6, SR_CTAID.X ;  /* 0x00000000000679c3 */ /* 0x000e620000002500 */
        /* <DEDUP_REMOVED lines=8> */
[----:B------:R-:W-:Y:S01]  /*b620*/  UMOV UR4, URZ ;  /* 0x0000003f00047c82 */ /* 0x000fe20008000000 */
[C---:B------:R-:W-:Y:S01]  /*b630*/  ISETP.GE.U32.AND P2, PT, R0.reuse, 0x2, PT ;  /* 0x000000020000780c */ /* 0x040fe20003f46070 */
[----:B------:R-:W-:Y:S01]  /*b640*/  IMAD.MOV.U32 R16, RZ, RZ, RZ ;  /* 0x000000ffff107224 */ /* 0x000fe200078e00ff */
[C---:B------:R-:W-:Y:S02]  /*b650*/  ISETP.GE.U32.AND P3, PT, R0.reuse, 0x4, PT ;  /* 0x000000040000780c */ /* 0x040fe40003f66070 */
[C---:B------:R-:W-:Y:S02]  /*b660*/  ISETP.GE.U32.AND P4, PT, R0.reuse, 0x8, PT ;  /* 0x000000080000780c */ /* 0x040fe40003f86070 */
[----:B------:R-:W-:Y:S01]  /*b670*/  ISETP.GE.U32.AND P5, PT, R0, 0x10, PT ;  /* 0x000000100000780c */ /* 0x000fe20003fa6070 */
[----:B--2---:R-:W0:Y:S02]  /*b680*/  SHFL.UP PT, R4, R5, 0x1, RZ ;  /* 0x0420000005047989 */ /* 0x004e2400000e00ff */
        /* <DEDUP_REMOVED lines=24> */
.L_x_2503:
        /* <DEDUP_REMOVED lines=12> */
.L_x_2502:
[----:B------:R-:W-:Y:S05]  /*b8d0*/  BSYNC B0 ;  /* 0x0000000000007941 */ /* 0x000fea0003800000 */
.L_x_2501:
        /* <DEDUP_REMOVED lines=21> */
.L_x_2499:
        /* <DEDUP_REMOVED lines=20> */
.L_x_2504:
        /* <DEDUP_REMOVED lines=57> */
.L_x_2500:
[----:B------:R-:W-:Y:S02]  /*bf00*/  IMAD.MOV.U32 R17, RZ, RZ, RZ ;  /* 0x000000ffff117224 */ /* 0x000fe400078e00ff */
[----:B------:R-:W-:Y:S02]  /*bf10*/  IMAD.U32 R16, RZ, RZ, UR6 ;  /* 0x00000006ff107e24 */ /* 0x000fe4000f8e00ff */
[----:B------:R-:W-:-:S07]  /*bf20*/  IMAD.MOV.U32 R18, RZ, RZ, RZ ;  /* 0x000000ffff127224 */ /* 0x000fce00078e00ff */
.L_x_2505:
[----:B------:R-:W-:-:S13]  /*bf30*/  ISETP.NE.AND P0, PT, R0, RZ, PT ;  /* 0x000000ff0000720c */ /* 0x000fda0003f05270 */
[----:B------:R-:W1:Y:S01]  /*bf40*/  @!P0 S2R R3, SR_CgaCtaId ;  /* 0x0000000000038919 */ /* 0x000e620000008800 */
[----:B------:R-:W-:-:S04]  /*bf50*/  @!P0 MOV R0, 0x400 ;  /* 0x0000040000008802 */ /* 0x000fc80000000f00 */
[----:B-1----:R-:W-:-:S05]  /*bf60*/  @!P0 LEA R0, R3, R0, 0x18 ;  /* 0x0000000003008211 */ /* 0x002fca00078ec0ff */
[----:B------:R1:W-:Y:S01]  /*bf70*/  @!P0 STS.128 [R0+0x348d0], R16 ;  /* 0x0348d01000008388 */ /* 0x0003e20000000c00 */
[----:B------:R-:W-:Y:S06]  /*bf80*/  BAR.ARV 0x5, 0x180 ;  /* 0x0146000000007b1d */ /* 0x000fec0000002000 */
.L_x_2498:
[----:B01----:R-:W-:Y:S01]  /*bf90*/  IMAD.MOV.U32 R0, RZ, RZ, 0x1 ;  /* 0x00000001ff007424 */ /* 0x003fe200078e00ff */
[----:B------:R0:W-:Y:S01]  /*bfa0*/  STL [R1+0x48], RZ ;  /* 0x000048ff01007387 */ /* 0x0001e20000100800 */
[----:B------:R-:W-:Y:S02]  /*bfb0*/  ULDC UR4, c[0x0][0xc3c] ;  /* 0x00030f0000047ab9 */ /* 0x000fe40000000800 */
[----:B--2---:R-:W-:Y:S01]  /*bfc0*/  ISETP.GE.AND P0, PT, R19, UR4, PT ;  /* 0x0000000413007c0c */ /* 0x004fe2000bf06270 */
        /* <DEDUP_REMOVED lines=30> */
.L_x_2608:
[----:B0-----:R-:W0:Y:S02]  /*c1b0*/  LDC.64 R2, c[0x0][0xc88] ;  /* 0x00032200ff027b82 */ /* 0x001e240000000a00 */
[----:B0-----:R-:W-:-:S05]  /*c1c0*/  IMAD.WIDE R2, R19, 0x4, R2 ;  /* 0x0000000413027825 */ /* 0x001fca00078e0202 */
[----:B--2---:R-:W2:Y:S01]  /*c1d0*/  LDG.E R12, desc[UR56][R2.64] ;  /* 0x00000038020c7981 */ /* 0x004ea2000c1e1900 */
[----:B------:R-:W-:Y:S05]  /*c1e0*/  YIELD ;  /* 0x0000000000007946 */ /* 0x000fea0003800000 */
[----:B------:R-:W-:Y:S01]  /*c1f0*/  ULDC.64 UR4, c[0x0][0xa28] ;  /* 0x00028a0000047ab9 */ /* 0x000fe20000000a00 */
[----:B------:R-:W-:Y:S01]  /*c200*/  IMAD.MOV.U32 R0, RZ, RZ, RZ ;  /* 0x000000ffff007224 */ /* 0x000fe200078e00ff */
[----:B------:R-:W-:Y:S01]  /*c210*/  ISETP.NE.U32.AND P0, PT, RZ, UR4, PT ;  /* 0x00000004ff007c0c */ /* 0x000fe2000bf05070 */
[----:B------:R-:W-:Y:S01]  /*c220*/  IMAD.MOV.U32 R6, RZ, RZ, RZ ;  /* 0x000000ffff067224 */ /* 0x000fe200078e00ff */
        /* <DEDUP_REMOVED lines=48> */
.L_x_2507:
[----:B------:R-:W-:Y:S01]  /*c530*/  IMAD.MOV.U32 R2, RZ, RZ, R12 ;  /* 0x000000ffff027224 */ /* 0x000fe200078e000c */
[----:B------:R-:W-:Y:S01]  /*c540*/  ULDC.64 UR4, c[0x0][0xa20] ;  /* 0x0002880000047ab9 */ /* 0x000fe20000000a00 */
[----:B-----5:R-:W-:Y:S01]  /*c550*/  IMAD.IADD R3, R8, 0x1, R0 ;  /* 0x0000000108037824 */ /* 0x020fe200078e0200 */
[----:B------:R-:W-:Y:S02]  /*c560*/  ISETP.NE.U32.AND P1, PT, RZ, UR4, PT ;  /* 0x00000004ff007c0c */ /* 0x000fe4000bf25070 */
[----:B------:R2:W-:Y:S02]  /*c570*/  STL [R1+0x10], R2 ;  /* 0x0000100201007387 */ /* 0x0005e40000100800 */
[----:B------:R-:W-:Y:S02]  /*c580*/  ISETP.NE.AND.EX P1, PT, RZ, UR5, PT, P1 ;  /* 0x00000005ff007c0c */ /* 0x000fe4000bf25310 */
[----:B------:R2:W-:Y:S11]  /*c590*/  STL [R1+0x18], R3 ;  /* 0x0000180301007387 */ /* 0x0005f60000100800 */
[----:B--2---:R-:W-:Y:S05]  /*c5a0*/  @!P1 BRA `(.L_x_2508) ;  /* 0x0000000000109947 */ /* 0x004fea0003800000 */
[----:B------:R-:W-:-:S04]  /*c5b0*/  IADD3 R6, P0, R11, UR4, RZ ;  /* 0x000000040b067c10 */ /* 0x000fc8000ff1e0ff */
[----:B------:R-:W-:-:S05]  /*c5c0*/  IADD3.X R7, R10, UR5, RZ, P0, !PT ;  /* 0x000000050a077c10 */ /* 0x000fca00087fe4ff */
[----:B------:R2:W5:Y:S01]  /*c5d0*/  LDG.E R6, desc[UR56][R6.64] ;  /* 0x0000003806067981 */ /* 0x000562000c1e1900 */
[----:B------:R-:W-:Y:S05]  /*c5e0*/  BRA `(.L_x_2509) ;  /* 0x0000000000107947 */ /* 0x000fea0003800000 */
.L_x_2508:
[----:B------:R-:W-:Y:S05]  /*c5f0*/  @!P0 BRA `(.L_x_2509) ;  /* 0x00000000000c8947 */ /* 0x000fea0003800000 */
[----:B------:R-:W2:Y:S04]  /*c600*/  LDG.E R6, desc[UR56][R4.64] ;  /* 0x0000003804067981 */ /* 0x000ea8000c1e1900 */
[----:B------:R-:W2:Y:S02]  /*c610*/  LDG.E R4, desc[UR56][R4.64+0x4] ;  /* 0x0000043804047981 */ /* 0x000ea4000c1e1900 */
[----:B--2---:R-:W-:-:S07]  /*c620*/  IMAD.IADD R6, R4, 0x1, -R6 ;  /* 0x0000000104067824 */ /* 0x004fce00078e0a06 */
.L_x_2509:
[----:B-----5:R-:W-:Y:S01]  /*c630*/  IMAD.IADD R6, R6, 0x1, -R0 ;  /* 0x0000000106067824 */ /* 0x020fe200078e0a00 */
[----:B------:R-:W-:Y:S01]  /*c640*/  BSSY B7, `(.L_x_2510) ;  /* 0x000043b000077945 */ /* 0x000fe20003800000 */
[----:B------:R-:W3:Y:S02]  /*c650*/  LDC R0, c[0x0][0x448] ;  /* 0x00011200ff007b82 */ /* 0x000ee40000000800 */
[----:B---3--:R-:W-:Y:S01]  /*c660*/  ISETP.NE.AND P0, PT, R0, 0x1, PT ;  /* 0x000000010000780c */ /* 0x008fe20003f05270 */
[----:B------:R-:W-:-:S04]  /*c670*/  IMAD.SHL.U32 R0, R17, 0x80, RZ ;  /* 0x0000008011007824 */ /* 0x000fc800078e00ff */
[----:B------:R-:W-:-:S08]  /*c680*/  VIADD R0, R0, 0x7f ;  /* 0x0000007f00007836 */ /* 0x000fd00000000000 */
[----:B------:R-:W3:Y:S08]  /*c690*/  @P0 LDC R2, c[0x0][0x44c] ;  /* 0x00011300ff020b82 */ /* 0x000ef00000000800 */
[----:B------:R-:W4:Y:S01]  /*c6a0*/  @P0 LDC R3, c[0x0][0x450] ;  /* 0x00011400ff030b82 */ /* 0x000f220000000800 */
[----:B---3--:R-:W-:-:S05]  /*c6b0*/  @P0 IMAD.HI.U32 R2, R0, R2, RZ ;  /* 0x0000000200020227 */ /* 0x008fca00078e00ff */
[----:B----4-:R-:W-:Y:S02]  /*c6c0*/  @P0 SHF.R.U32.HI R0, RZ, R3, R2 ;  /* 0x00000003ff000219 */ /* 0x010fe40000011602 */
[C---:B------:R-:W-:Y:S01]  /*c6d0*/  IADD3 R2, R6.reuse, 0x80, -R9 ;  /* 0x0000008006027810 */ /* 0x040fe20007ffe809 */
[----:B------:R-:W-:-:S04]  /*c6e0*/  VIADD R6, R6, 0x7f ;  /* 0x0000007f06067836 */ /* 0x000fc80000000000 */
[----:B------:R-:W-:Y:S01]  /*c6f0*/  IMAD.IADD R0, R2, 0x1, R0 ;  /* 0x0000000102007824 */ /* 0x000fe200078e0200 */
[----:B------:R-:W-:-:S04]  /*c700*/  SHF.R.S32.HI R2, RZ, 0x1f, R6 ;  /* 0x0000001fff027819 */ /* 0x000fc80000011406 */
[----:B------:R-:W-:Y:S02]  /*c710*/  SHF.R.S32.HI R3, RZ, 0x1f, R0 ;  /* 0x0000001fff037819 */ /* 0x000fe40000011400 */
[----:B------:R-:W-:Y:S02]  /*c720*/  LEA.HI R2, R2, R6, RZ, 0x7 ;  /* 0x0000000602027211 */ /* 0x000fe400078f38ff */
[----:B------:R-:W-:Y:S02]  /*c730*/  LEA.HI R3, R3, R0, RZ, 0x7 ;  /* 0x0000000003037211 */ /* 0x000fe400078f38ff */
[----:B------:R-:W-:Y:S02]  /*c740*/  SHF.R.S32.HI R2, RZ, 0x7, R2 ;  /* 0x00000007ff027819 */ /* 0x000fe40000011402 */
[----:B------:R-:W-:-:S04]  /*c750*/  SHF.R.S32.HI R3, RZ, 0x7, R3 ;  /* 0x00000007ff037819 */ /* 0x000fc80000011403 */
[----:B------:R-:W-:-:S04]  /*c760*/  VIMNMX R4, R2, R3, PT ;  /* 0x0000000302047248 */ /* 0x000fc80003fe0100 */
[----:B------:R-:W-:Y:S01]  /*c770*/  ISETP.GT.AND P0, PT, R4, RZ, PT ;  /* 0x000000ff0400720c */ /* 0x000fe20003f04270 */
[----:B------:R3:W-:-:S12]  /*c780*/  STL [R1+0x2c], R4 ;  /* 0x00002c0401007387 */ /* 0x0007d80000100800 */
[----:B---3--:R-:W-:Y:S05]  /*c790*/  @P0 BRA `(.L_x_2511) ;  /* 0x0000000000440947 */ /* 0x008fea0003800000 */
[----:B------:R-:W3:Y:S02]  /*c7a0*/  S2R R4, SR_TID.X ;  /* 0x0000000000047919 */ /* 0x000ee40000002100 */
[----:B---3--:R-:W-:-:S04]  /*c7b0*/  LOP3.LUT R4, R4, 0x7f, RZ, 0xc0, !PT ;  /* 0x0000007f04047812 */ /* 0x008fc800078ec0ff */
[----:B------:R-:W-:-:S13]  /*c7c0*/  ISETP.NE.AND P0, PT, R4, RZ, PT ;  /* 0x000000ff0400720c */ /* 0x000fda0003f05270 */
[----:B------:R-:W-:Y:S05]  /*c7d0*/  @P0 BRA `(.L_x_2512) ;  /* 0x0000004000840947 */ /* 0x000fea0003800000 */
[----:B------:R-:W3:Y:S01]  /*c7e0*/  S2R R3, SR_LANEID ;  /* 0x0000000000037919 */ /* 0x000ee20000000000 */
[----:B------:R-:W-:Y:S02]  /*c7f0*/  VOTEU.ANY UR4, UPT, PT ;  /* 0x0000000000047886 */ /* 0x000fe400038e0100 */
[----:B------:R-:W3:Y:S08]  /*c800*/  FLO.U32 R0, UR4 ;  /* 0x0000000400007d00 */ /* 0x000ef000080e0000 */
[----:B------:R-:W4:Y:S01]  /*c810*/  POPC R5, UR4 ;  /* 0x0000000400057d09 */ /* 0x000f220008000000 */
[----:B---3--:R-:W-:-:S02]  /*c820*/  ISETP.EQ.U32.AND P0, PT, R0, R3, PT ;  /* 0x000000030000720c */ /* 0x008fc40003f02070 */
[----:B------:R-:W4:Y:S11]  /*c830*/  LDC.64 R2, c[0x0][0xc60] ;  /* 0x00031800ff027b82 */ /* 0x000f360000000a00 */
[----:B----4-:R-:W3:Y:S01]  /*c840*/  @P0 ATOMG.E.ADD.STRONG.GPU PT, R3, desc[UR56][R2.64], R5 ;  /* 0x00000005020309a8 */ /* 0x010ee200081ee1f8 */
[----:B------:R-:W4:Y:S02]  /*c850*/  S2R R4, SR_LTMASK ;  /* 0x0000000000047919 */ /* 0x000f240000003900 */
[----:B----4-:R-:W-:-:S04]  /*c860*/  LOP3.LUT R4, R4, UR4, RZ, 0xc0, !PT ;  /* 0x0000000404047c12 */ /* 0x010fc8000f8ec0ff */
[----:B--2---:R-:W2:Y:S01]  /*c870*/  POPC R7, R4 ;  /* 0x0000000400077309 */ /* 0x004ea20000000000 */
[----:B---3--:R-:W2:Y:S02]  /*c880*/  SHFL.IDX PT, R0, R3, R0, 0x1f ;  /* 0x00001f0003007589 */ /* 0x008ea400000e0000 */
[----:B--2---:R-:W-:Y:S01]  /*c890*/  IADD3 R16, R0, UR36, R7 ;  /* 0x0000002400107c10 */ /* 0x004fe2000fffe007 */
[----:B------:R-:W-:Y:S06]  /*c8a0*/  BRA `(.L_x_2512) ;  /* 0x0000004000507947 */ /* 0x000fec0003800000 */
.L_x_2511:
[----:B------:R-:W3:Y:S01]  /*c8b0*/  LDL R0, [R1+0x4] ;  /* 0x0000040001007983 */ /* 0x000ee20000100800 */
        /* <DEDUP_REMOVED lines=20> */
.L_x_2514:
[----:B------:R-:W-:Y:S05]  /*ca00*/  BSYNC B6 ;  /* 0x0000000000067941 */ /* 0x000fea0003800000 */
.L_x_2513:
        /* <DEDUP_REMOVED lines=21> */
.L_x_2517:
        /* <DEDUP_REMOVED lines=16> */
.L_x_2516:
[----:B------:R-:W-:Y:S05]  /*cc60*/  BSYNC B6 ;  /* 0x0000000000067941 */ /* 0x000fea0003800000 */
.L_x_2515:
[----:B------:R-:W3:Y:S01]  /*cc70*/  LDL.LU R2, [R1] ;  /* 0x0000000001027983 */ /* 0x000ee20000300800 */
[----:B------:R-:W-:-:S03]  /*cc80*/  ULDC.64 UR4, c[0x0][0x9f8] ;  /* 0x00027e0000047ab9 */ /* 0x000fc60000000a00 */
[----:B------:R-:W4:Y:S04]  /*cc90*/  LDL.LU R4, [R1+0xc] ;  /* 0x00000c0001047983 */ /* 0x000f280000300800 */
[----:B--2---:R-:W2:Y:S01]  /*cca0*/  LDL R7, [R1+0x10] ;  /* 0x0000100001077983 */ /* 0x004ea20000100800 */
[----:B------:R-:W-:-:S03]  /*ccb0*/  ISETP.NE.U32.AND P0, PT, RZ, UR4, PT ;  /* 0x00000004ff007c0c */ /* 0x000fc6000bf05070 */
[----:B------:R-:W5:Y:S01]  /*ccc0*/  LDL R0, [R1+0x2c] ;  /* 0x00002c0001007983 */ /* 0x000f620000100800 */
[----:B------:R-:W-:-:S13]  /*ccd0*/  ISETP.NE.AND.EX P0, PT, RZ, UR5, PT, P0 ;  /* 0x00000005ff007c0c */ /* 0x000fda000bf05300 */
[----:B---3--:R-:W-:-:S04]  /*cce0*/  @P0 IADD3 R2, P1, R2, UR4, RZ ;  /* 0x0000000402020c10 */ /* 0x008fc8000ff3e0ff */
[----:B----4-:R-:W-:Y:S01]  /*ccf0*/  @P0 IADD3.X R3, R4, UR5, RZ, P1, !PT ;  /* 0x0000000504030c10 */ /* 0x010fe20008ffe4ff */
[----:B------:R-:W-:-:S04]  /*cd00*/  ULDC.64 UR4, c[0x0][0xa08] ;  /* 0x0002820000047ab9 */ /* 0x000fc80000000a00 */
[----:B--2---:R2:W3:Y:S02]  /*cd10*/  @P0 LDG.E R7, desc[UR56][R2.64] ;  /* 0x0000003802070981 */ /* 0x0044e4000c1e1900 */
[----:B--2---:R-:W2:Y:S01]  /*cd20*/  LDC.64 R2, c[0x0][0x418] ;  /* 0x00010600ff027b82 */ /* 0x004ea20000000a00 */
[----:B-----5:R-:W-:Y:S01]  /*cd30*/  VIADD R4, R0, 0xffffffff ;  /* 0xffffffff00047836 */ /* 0x020fe20000000000 */
[----:B---3--:R-:W-:Y:S01]  /*cd40*/  SHF.R.S32.HI R8, RZ, 0x1f, R7 ;  /* 0x0000001fff087819 */ /* 0x008fe20000011407 */
[----:B------:R3:W-:Y:S04]  /*cd50*/  @P0 STL [R1+0x10], R7 ;  /* 0x0000100701000387 */ /* 0x0007e80000100800 */
[----:B------:R3:W-:Y:S01]  /*cd60*/  STL [R1+0x1c], R8 ;  /* 0x00001c0801007387 */ /* 0x0007e20000100800 */
[----:B--2---:R-:W-:Y:S01]  /*cd70*/  LOP3.LUT P0, RZ, R2, UR4, RZ, 0xfc, !PT ;  /* 0x0000000402ff7c12 */ /* 0x004fe2000f80fcff */
[----:B------:R-:W-:-:S03]  /*cd80*/  UMOV UR4, 0xffffffff ;  /* 0xffffffff00047882 */ /* 0x000fc60000000000 */
[----:B------:R-:W-:-:S04]  /*cd90*/  LOP3.LUT P0, RZ, R3, UR5, RZ, 0xfc, P0 ;  /* 0x0000000503ff7c12 */ /* 0x000fc8000800fcff */
[----:B------:R-:W-:Y:S01]  /*cda0*/  SEL R0, R7, RZ, !P0 ;  /* 0x000000ff07007207 */ /* 0x000fe20004000000 */
[----:B---3--:R-:W-:Y:S08]  /*cdb0*/  BRA.DIV UR4, `(.L_x_2518) ;  /* 0x0000004e04c47947 */ /* 0x008ff0000b800000 */
[----:B------:R-:W2:Y:S02]  /*cdc0*/  S2R R5, SR_TID.X ;  /* 0x0000000000057919 */ /* 0x000ea40000002100 */
[----:B--2---:R-:W-:-:S04]  /*cdd0*/  SHF.R.U32.HI R5, RZ, 0x5, R5 ;  /* 0x00000005ff057819 */ /* 0x004fc80000011605 */
[----:B------:R-:W-:-:S05]  /*cde0*/  LOP3.LUT R5, R5, 0x3, RZ, 0xc0, !PT ;  /* 0x0000000305057812 */ /* 0x000fca00078ec0ff */
[----:B------:R2:W3:Y:S02]  /*cdf0*/  SHFL.IDX PT, R14, R5, RZ, 0x1f ;  /* 0x00001fff050e7589 */ /* 0x0004e400000e0000 */
.L_x_2624:
[----:B------:R-:W-:Y:S01]  /*ce00*/  PLOP3.LUT P1, PT, PT, PT, PT, 0x8, 0x0 ;  /* 0x000000000000781c */ /* 0x000fe20003f2e170 */
[----:B------:R4:W-:Y:S01]  /*ce10*/  STL [R1], R0 ;  /* 0x0000000001007387 */ /* 0x0009e20000100800 */
[----:B---3--:R-:W-:-:S03]  /*ce20*/  ISETP.NE.AND P0, PT, R14, RZ, PT ;  /* 0x000000ff0e00720c */ /* 0x008fc60003f05270 */
[----:B------:R3:W-:Y:S01]  /*ce30*/  STL [R1+0xc], R4 ;  /* 0x00000c0401007387 */ /* 0x0007e20000100800 */
[----:B----4-:R-:W-:-:S05]  /*ce40*/  P2R R0, PR, RZ, 0x2 ;  /* 0x00000002ff007803 */ /* 0x010fca0000000000 */
[----:B------:R3:W-:Y:S04]  /*ce50*/  STL [R1+0x20], R0 ;  /* 0x0000200001007387 */ /* 0x0007e80000100800 */
[----:B------:R-:W-:Y:S05]  /*ce60*/  @P0 BRA `(.L_x_2519) ;  /* 0x0000000400480947 */ /* 0x000fea0003800000 */
[----:B------:R-:W-:-:S03]  /*ce70*/  UMOV UR4, 0xffffffff ;  /* 0xffffffff00047882 */ /* 0x000fc60000000000 */
[----:B------:R-:W-:Y:S05]  /*ce80*/  BRA.DIV UR4, `(.L_x_2520) ;  /* 0x0000004e04c47947 */ /* 0x000fea000b800000 */
[----:B------:R-:W-:-:S13]  /*ce90*/  ELECT P6, URZ, PT ;  /* 0x00000000003f782f */ /* 0x000fda00038c0000 */
.L_x_2627:
[----:B------:R-:W-:Y:S05]  /*cea0*/  @!P6 BRA `(.L_x_2519) ;  /* 0x000000040038e947 */ /* 0x000fea0003800000 */
[----:B------:R-:W-:-:S04]  /*ceb0*/  ISETP.NE.U32.AND P0, PT, R2, RZ, PT ;  /* 0x000000ff0200720c */ /* 0x000fc80003f05070 */
[----:B------:R-:W-:-:S13]  /*cec0*/  ISETP.NE.AND.EX P0, PT, R3, RZ, PT, P0 ;  /* 0x000000ff0300720c */ /* 0x000fda0003f05300 */
[----:B------:R-:W-:Y:S05]  /*ced0*/  @!P0 BRA `(.L_x_2521) ;  /* 0x0000000000548947 */ /* 0x000fea0003800000 */
[----:B------:R-:W4:Y:S01]  /*cee0*/  LDC R6, c[0x0][0x43c] ;  /* 0x00010f00ff067b82 */ /* 0x000f220000000800 */
[----:B01----:R-:W-:Y:S01]  /*cef0*/  IMAD.MOV.U32 R9, RZ, RZ, R4 ;  /* 0x000000ffff097224 */ /* 0x003fe200078e0004 */
[----:B------:R-:W-:-:S03]  /*cf00*/  ULDC.64 UR4, c[0x0][0x428] ;  /* 0x00010a0000047ab9 */ /* 0x000fc60000000a00 */
[----:B---3--:R-:W-:Y:S01]  /*cf10*/  IMAD.MOV.U32 R0, RZ, RZ, R9 ;  /* 0x000000ffff007224 */ /* 0x008fe200078e0009 */
[----:B----4-:R-:W-:-:S13]  /*cf20*/  ISETP.NE.AND P0, PT, R6, 0x1, PT ;  /* 0x000000010600780c */ /* 0x010fda0003f05270 */
[----:B--2---:R-:W0:Y:S02]  /*cf30*/  @P0 LDC.64 R4, c[0x0][0x440] ;  /* 0x00011000ff040b82 */ /* 0x004e240000000a00 */
        /* <DEDUP_REMOVED lines=13> */
[----:B------:R-:W2:Y:S04]  /*d010*/  LDG.E R0, desc[UR56][R2.64] ;  /* 0x0000003802007981 */ /* 0x000ea8000c1e1900 */
[----:B--2---:R4:W-:Y:S02]  /*d020*/  STL [R1], R0 ;  /* 0x0000000001007387 */ /* 0x0049e40000100800 */
.L_x_2521:
[----:B------:R-:W5:Y:S04]  /*d030*/  LDL R7, [R1+0x4] ;  /* 0x0000040001077983 */ /* 0x000f680000100800 */
[----:B---34-:R-:W5:Y:S04]  /*d040*/  LDL R0, [R1+0x8] ;  /* 0x0000080001007983 */ /* 0x018f680000100800 */
[----:B------:R-:W3:Y:S01]  /*d050*/  LDL R2, [R1+0x14] ;  /* 0x0000140001027983 */ /* 0x000ee20000100800 */
[----:B-----5:R-:W-:Y:S01]  /*d060*/  IMAD R0, R0, 0x8, R7 ;  /* 0x0000000800007824 */ /* 0x020fe200078e0207 */
[----:B---3--:R-:W-:-:S04]  /*d070*/  SHF.L.U32 R2, R2, 0x1f, RZ ;  /* 0x0000001f02027819 */ /* 0x008fc800000006ff */
[----:B------:R-:W3:Y:S02]  /*d080*/  SYNCS.PHASECHK.TRANS64.TRYWAIT P0, [R0+URZ+0x34840], R2 ;  /* 0x03484002000075a7 */ /* 0x000ee4000800017f */
[----:B---3--:R-:W-:Y:S05]  /*d090*/  @!P0 BRA `(.L_x_2522) ;  /* 0x0000004c00608947 */ /* 0x008fea0003800000 */
.L_x_2628:
[----:B------:R-:W4:Y:S02]  /*d0a0*/  S2R R3, SR_TID.X ;  /* 0x0000000000037919 */ /* 0x000f240000002100 */
[----:B----4-:R-:W-:-:S04]  /*d0b0*/  LOP3.LUT R3, R3, 0x7f, RZ, 0xc0, !PT ;  /* 0x0000007f03037812 */ /* 0x010fc800078ec0ff */
[----:B------:R-:W-:-:S13]  /*d0c0*/  ISETP.NE.AND P0, PT, R3, RZ, PT ;  /* 0x000000ff0300720c */ /* 0x000fda0003f05270 */
[----:B------:R-:W-:Y:S05]  /*d0d0*/  @P0 BRA `(.L_x_2523) ;  /* 0x00000000001c0947 */ /* 0x000fea0003800000 */
[----:B------:R-:W4:Y:S01]  /*d0e0*/  S2R R3, SR_TID.X ;  /* 0x0000000000037919 */ /* 0x000f220000002100 */
[----:B---3--:R-:W-:-:S04]  /*d0f0*/  IMAD.MOV.U32 R2, RZ, RZ, 0xc000 ;  /* 0x0000c000ff027424 */ /* 0x008fc800078e00ff */
[----:B------:R3:W-:Y:S01]  /*d100*/  SYNCS.ARRIVE.TRANS64 RZ, [R0+URZ+0x34830], R2 ;  /* 0x0348300200ff79a7 */ /* 0x0007e2000800003f */
[----:B----4-:R-:W-:-:S04]  /*d110*/  LOP3.LUT R3, R3, 0x1f, RZ, 0xc0, !PT ;  /* 0x0000001f03037812 */ /* 0x010fc800078ec0ff */
[----:B------:R-:W-:-:S13]  /*d120*/  ISETP.NE.AND P0, PT, R3, RZ, PT ;  /* 0x000000ff0300720c */ /* 0x000fda0003f05270 */
[----:B---3--:R-:W-:Y:S05]  /*d130*/  @!P0 BRA `(.L_x_2523) ;  /* 0x0000000000048947 */ /* 0x008fea0003800000 */
[----:B------:R-:W-:Y:S01]  /*d140*/  BPT.TRAP 0x1 ;  /* 0x000000040000795c */ /* 0x000fe20000300000 */
.L_x_2523:
[----:B------:R-:W4:Y:S04]  /*d150*/  LDL R6, [R1+0x4] ;  /* 0x0000040001067983 */ /* 0x000f280000100800 */
[----:B--2---:R-:W4:Y:S04]  /*d160*/  LDL R5, [R1+0x8] ;  /* 0x0000080001057983 */ /* 0x004f280000100800 */
[----:B------:R-:W2:Y:S04]  /*d170*/  LDL R4, [R1+0xc] ;  /* 0x00000c0001047983 */ /* 0x000ea80000100800 */
[----:B------:R-:W5:Y:S04]  /*d180*/  LDL R3, [R1+0x18] ;  /* 0x0000180001037983 */ /* 0x000f680000100800 */
[----:B---3--:R-:W3:Y:S01]  /*d190*/  LDL R2, [R1] ;  /* 0x0000000001027983 */ /* 0x008ee20000100800 */
        /* <DEDUP_REMOVED lines=9> */
[----:B----4-:R-:W-:Y:S01]  /*d230*/  IMAD R0, R5, 0xc000, R6 ;  /* 0x0000c00005007824 */ /* 0x010fe200078e0206 */
[----:B--2---:R-:W-:-:S04]  /*d240*/  R2UR UR11, R4 ;  /* 0x00000000040b72ca */ /* 0x004fc800000e0000 */
[----:B------:R-:W-:Y:S02]  /*d250*/  R2UR UR8, R0 ;  /* 0x00000000000872ca */ /* 0x000fe400000e0000 */
[----:B-----5:R-:W-:Y:S02]  /*d260*/  R2UR UR5, R3 ;  /* 0x00000000030572ca */ /* 0x020fe400000e0000 */
[----:B------:R-:W-:Y:S02]  /*d270*/  P2R R0, PR, RZ, 0x1 ;  /* 0x00000001ff007803 */ /* 0x000fe40000000000 */
[----:B---3--:R-:W-:-:S03]  /*d280*/  R2UR UR13, R2 ;  /* 0x00000000020d72ca */ /* 0x008fc600000e0000 */
[----:B------:R4:W-:Y:S04]  /*d290*/  STL [R1+0x20], R0 ;  /* 0x0000200001007387 */ /* 0x0009e80000100800 */
[----:B------:R-:W-:Y:S02]  /*d2a0*/  UIADD3 UR14, UR8, 0x1c400, URZ ;  /* 0x0001c400080e7890 */ /* 0x000fe4000fffe03f */
[----:B------:R-:W-:Y:S02]  /*d2b0*/  ULEA UR11, UR11, UR5, 0x7 ;  /* 0x000000050b0b7291 */ /* 0x000fe4000f8e383f */
[----:B------:R-:W-:Y:S02]  /*d2c0*/  UIADD3.X UR5, URZ, UR39, URZ, UP0, !UPT ;  /* 0x000000273f057290 */ /* 0x000fe400087fe43f */
[----:B------:R-:W-:-:S02]  /*d2d0*/  UIADD3 UR15, UR8, 0x20400, URZ ;  /* 0x00020400080f7890 */ /* 0x000fc4000fffe03f */
        /* <DEDUP_REMOVED lines=10> */
[----:B----4-:R-:W-:Y:S01]  /*d380*/  NOP ;  /* 0x0000000000007918 */ /* 0x010fe20000000000 */
.L_x_2519:
[----:B------:R-:W4:Y:S04]  /*d390*/  LDL R2, [R1+0x4] ;  /* 0x0000040001027983 */ /* 0x000f280000100800 */
[----:B------:R-:W5:Y:S04]  /*d3a0*/  LDL.LU R3, [R1+0x30] ;  /* 0x0000300001037983 */ /* 0x000f680000300800 */
[----:B--2---:R-:W2:Y:S04]  /*d3b0*/  LDL.LU R5, [R1+0x28] ;  /* 0x0000280001057983 */ /* 0x004ea80000300800 */
[----:B---3--:R-:W3:Y:S01]  /*d3c0*/  LDL.LU R4, [R1+0x38] ;  /* 0x0000380001047983 */ /* 0x008ee20000300800 */
[----:B------:R-:W-:Y:S05]  /*d3d0*/  WARPSYNC.ALL ;  /* 0x0000000000007948 */ /* 0x000fea0003800000 */
[----:B------:R-:W-:Y:S01]  /*d3e0*/  ULDC.64 UR4, c[0x0][0x298] ;  /* 0x0000a60000047ab9 */ /* 0x000fe20000000a00 */
[----:B------:R-:W-:Y:S01]  /*d3f0*/  ULDC.64 UR6, c[0x0][0xa00] ;  /* 0x0002800000067ab9 */ /* 0x000fe20000000a00 */
[----:B------:R-:W-:Y:S01]  /*d400*/  BSSY B6, `(.L_x_2524) ;  /* 0x0000024000067945 */ /* 0x000fe20003800000 */
[----:B------:R-:W-:Y:S01]  /*d410*/  BAR.SYNC.DEFER_BLOCKING 0x8, 0x180 ;  /* 0x0206000000007b1d */ /* 0x000fe20000010000 */
[----:B------:R-:W-:-:S04]  /*d420*/  ISETP.NE.U32.AND P0, PT, RZ, UR6, PT ;  /* 0x00000006ff007c0c */ /* 0x000fc8000bf05070 */
[----:B------:R-:W-:Y:S01]  /*d430*/  ISETP.NE.AND.EX P0, PT, RZ, UR7, PT, P0 ;  /* 0x00000007ff007c0c */ /* 0x000fe2000bf05300 */
[----:B----4-:R-:W-:Y:S01]  /*d440*/  VIADD R2, R2, 0x10400 ;  /* 0x0001040002027836 */ /* 0x010fe20000000000 */
[----:B-----5:R-:W-:-:S04]  /*d450*/  SHF.R.S32.HI R0, RZ, 0x1f, R3 ;  /* 0x0000001fff007819 */ /* 0x020fc80000011403 */
[----:B------:R-:W-:Y:S02]  /*d460*/  LOP3.LUT P1, RZ, R2, 0x3ff, RZ, 0xc0, !PT ;  /* 0x000003ff02ff7812 */ /* 0x000fe4000782c0ff */
[----:B--2---:R-:W-:Y:S01]  /*d470*/  SEL R5, R5, RZ, !P0 ;  /* 0x000000ff05057207 */ /* 0x004fe20004000000 */
[----:B------:R-:W-:Y:S01]  /*d480*/  IMAD R0, R0, UR4, RZ ;  /* 0x0000000400007c24 */ /* 0x000fe2000f8e02ff */
[----:B---3--:R-:W-:-:S03]  /*d490*/  SEL R4, R4, RZ, !P0 ;  /* 0x000000ff04047207 */ /* 0x008fc60004000000 */
[C---:B------:R-:W-:Y:S02]  /*d4a0*/  IMAD R0, R3.reuse, UR5, R0 ;  /* 0x0000000503007c24 */ /* 0x040fe4000f8e0200 */
[----:B------:R-:W-:-:S05]  /*d4b0*/  IMAD.WIDE.U32 R2, R3, UR4, RZ ;  /* 0x0000000403027c25 */ /* 0x000fca000f8e00ff */
[----:B------:R2:W-:Y:S04]  /*d4c0*/  STL.64 [R1+0x40], R2 ;  /* 0x0000400201007387 */ /* 0x0005e80000100a00 */
[----:B------:R3:W-:Y:S04]  /*d4d0*/  STL [R1+0x28], R5 ;  /* 0x0000280501007387 */ /* 0x0007e80000100800 */
[----:B------:R3:W-:Y:S01]  /*d4e0*/  STL [R1+0x4c], R4 ;  /* 0x00004c0401007387 */ /* 0x0007e20000100800 */
[----:B--2---:R-:W-:Y:S01]  /*d4f0*/  IMAD.IADD R2, R3, 0x1, R0 ;  /* 0x0000000103027824 */ /* 0x004fe200078e0200 */
[----:B------:R-:W-:-:S05]  /*d500*/  SHF.R.S32.HI R0, RZ, 0x1f, R18 ;  /* 0x0000001fff007819 */ /* 0x000fca0000011412 */
[----:B------:R3:W-:Y:S04]  /*d510*/  STL [R1+0x38], R0 ;  /* 0x0000380001007387 */ /* 0x0007e80000100800 */
[----:B------:R3:W-:Y:S01]  /*d520*/  STL [R1+0x30], R2 ;  /* 0x0000300201007387 */ /* 0x0007e20000100800 */
[----:B------:R-:W-:Y:S05]  /*d530*/  @!P1 BRA `(.L_x_2525) ;  /* 0x0000000000409947 */ /* 0x000fea0003800000 */
[----:B---3--:R-:W-:Y:S01]  /*d540*/  MOV R2, 0x0 ;  /* 0x0000000000027802 */ /* 0x008fe20000000f00 */
[----:B------:R-:W-:Y:S01]  /*d550*/  ULDC.64 UR6, c[0x4][0xb8] ;  /* 0x01002e0000067ab9 */ /* 0x000fe20000000a00 */
[----:B------:R-:W-:Y:S01]  /*d560*/  ULDC.64 UR8, c[0x4][0xc0] ;  /* 0x0100300000087ab9 */ /* 0x000fe20000000a00 */
[----:B------:R-:W-:Y:S01]  /*d570*/  ULDC.64 UR4, c[0x4][0x20] ;  /* 0x0100080000047ab9 */ /* 0x000fe20000000a00 */
[----:B------:R-:W-:Y:S02]  /*d580*/  IMAD.U32 R4, RZ, RZ, UR6 ;  /* 0x00000006ff047e24 */ /* 0x000fe4000f8e00ff */
[----:B------:R-:W2:Y:S01]  /*d590*/  LDC.64 R2, c[0x4][R2] ;  /* 0x0100000002027b82 */ /* 0x000ea20000000a00 */
        /* <DEDUP_REMOVED lines=10> */
.L_x_2525:
[----:B------:R-:W-:Y:S05]  /*d640*/  BSYNC B6 ;  /* 0x0000000000067941 */ /* 0x000fea0003800000 */
.L_x_2524:
[----:B---3--:R-:W2:Y:S01]  /*d650*/  LDL.LU R5, [R1+0x30] ;  /* 0x0000300001057983 */ /* 0x008ea20000300800 */
[----:B------:R-:W-:Y:S01]  /*d660*/  ULDC.64 UR4, c[0x0][0x2d8] ;  /* 0x0000b60000047ab9 */ /* 0x000fe20000000a00 */
[----:B------:R-:W3:Y:S01]  /*d670*/  LDC R7, c[0x0][0x448] ;  /* 0x00011200ff077b82 */ /* 0x000ee20000000800 */
[----:B------:R-:W-:Y:S01]  /*d680*/  ULDC.64 UR6, c[0x0][0x280] ;  /* 0x0000a00000067ab9 */ /* 0x000fe20000000a00 */
[----:B------:R-:W2:Y:S04]  /*d690*/  LDL.LU.64 R2, [R1+0x40] ;  /* 0x0000400001027983 */ /* 0x000ea80000300a00 */
[----:B------:R-:W4:Y:S04]  /*d6a0*/  LDL.LU R0, [R1+0x38] ;  /* 0x0000380001007983 */ /* 0x000f280000300800 */
[----:B------:R-:W4:Y:S04]  /*d6b0*/  LDL.LU R6, [R1+0x4c] ;  /* 0x00004c0001067983 */ /* 0x000f280000300800 */
[----:B------:R-:W4:Y:S01]  /*d6c0*/  LDL.LU R4, [R1+0x28] ;  /* 0x0000280001047983 */ /* 0x000f220000300800 */
[----:B01----:R-:W0:Y:S01]  /*d6d0*/  S2R R9, SR_TID.X ;  /* 0x0000000000097919 */ /* 0x003e220000002100 */
[----:B------:R-:W1:Y:S01]  /*d6e0*/  S2R R8, SR_TID.X ;  /* 0x0000000000087919 */ /* 0x000e620000002100 */
[----:B---3--:R-:W-:Y:S01]  /*d6f0*/  ISETP.NE.AND P0, PT, R7, 0x1, PT ;  /* 0x000000010700780c */ /* 0x008fe20003f05270 */
[----:B0-----:R-:W-:-:S02]  /*d700*/  IMAD.SHL.U32 R9, R9, 0x8, RZ ;  /* 0x0000000809097824 */ /* 0x001fc400078e00ff */
[----:B-1----:R-:W-:-:S03]  /*d710*/  IMAD.SHL.U32 R10, R8, 0x8, RZ ;  /* 0x00000008080a7824 */ /* 0x002fc600078e00ff */
[----:B------:R-:W-:-:S04]  /*d720*/  LOP3.LUT R9, R9, 0x38, RZ, 0xc0, !PT ;  /* 0x0000003809097812 */ /* 0x000fc800078ec0ff */
[C---:B------:R-:W-:Y:S02]  /*d730*/  LOP3.LUT R11, R9.reuse, 0x40, RZ, 0xfc, !PT ;  /* 0x00000040090b7812 */ /* 0x040fe400078efcff */
[----:B------:R-:W-:Y:S02]  /*d740*/  LOP3.LUT R9, R9, 0x80, RZ, 0xfc, !PT ;  /* 0x0000008009097812 */ /* 0x000fe400078efcff */
[----:B------:R-:W-:Y:S01]  /*d750*/  LOP3.LUT R10, R10, 0x38, RZ, 0xc0, !PT ;  /* 0x000000380a0a7812 */ /* 0x000fe200078ec0ff */
[----:B--2---:R-:W-:Y:S02]  /*d760*/  IMAD.MOV.U32 R3, RZ, RZ, R5 ;  /* 0x000000ffff037224 */ /* 0x004fe400078e0005 */
[----:B------:R-:W0:Y:S01]  /*d770*/  S2R R5, SR_TID.X ;  /* 0x0000000000057919 */ /* 0x000e220000002100 */
[----:B----4-:R-:W-:Y:S02]  /*d780*/  IMAD R0, R0, UR4, RZ ;  /* 0x0000000400007c24 */ /* 0x010fe4000f8e02ff */
[----:B------:R-:W-:-:S04]  /*d790*/  IMAD.WIDE.U32 R2, R18, UR4, R2 ;  /* 0x0000000412027c25 */ /* 0x000fc8000f8e0002 */
[----:B------:R-:W-:Y:S01]  /*d7a0*/  IMAD R0, R18, UR5, R0 ;  /* 0x0000000512007c24 */ /* 0x000fe2000f8e0200 */
[----:B------:R-:W-:-:S03]  /*d7b0*/  ULDC.64 UR4, c[0x0][0x2e0] ;  /* 0x0000b80000047ab9 */ /* 0x000fc60000000a00 */
[----:B------:R-:W-:Y:S02]  /*d7c0*/  IMAD.IADD R3, R3, 0x1, R0 ;  /* 0x0000000103037824 */ /* 0x000fe400078e0200 */
[----:B------:R-:W-:Y:S02]  /*d7d0*/  IMAD R0, R6, UR4, RZ ;  /* 0x0000000406007c24 */ /* 0x000fe4000f8e02ff */
[C---:B------:R-:W-:Y:S01]  /*d7e0*/  IMAD.WIDE.U32 R2, R4.reuse, UR4, R2 ;  /* 0x0000000404027c25 */ /* 0x040fe2000f8e0002 */
[----:B------:R-:W1:Y:S03]  /*d7f0*/  @P0 LDC R6, c[0x0][0x450] ;  /* 0x00011400ff060b82 */ /* 0x000e660000000800 */
[----:B------:R-:W-:Y:S01]  /*d800*/  IMAD R0, R4, UR5, R0 ;  /* 0x0000000504007c24 */ /* 0x000fe2000f8e0200 */
[----:B------:R-:W-:Y:S01]  /*d810*/  ULDC.64 UR4, c[0x0][0x2d0] ;  /* 0x0000b40000047ab9 */ /* 0x000fe20000000a00 */
[----:B------:R-:W2:Y:S02]  /*d820*/  S2R R4, SR_TID.X ;  /* 0x0000000000047919 */ /* 0x000ea40000002100 */
[----:B------:R-:W-:Y:S01]  /*d830*/  IMAD.IADD R3, R3, 0x1, R0 ;  /* 0x0000000103037824 */ /* 0x000fe200078e0200 */
[----:B0-----:R-:W-:-:S04]  /*d840*/  LOP3.LUT R5, R5, 0x7f, RZ, 0xc0, !PT ;  /* 0x0000007f05057812 */ /* 0x001fc800078ec0ff */
[----:B------:R-:W-:Y:S01]  /*d850*/  SHF.R.U32.HI R5, RZ, 0x3, R5 ;  /* 0x00000003ff057819 */ /* 0x000fe20000011605 */
[----:B--2---:R-:W-:-:S05]  /*d860*/  IMAD.SHL.U32 R4, R4, 0x10, RZ ;  /* 0x0000001004047824 */ /* 0x004fca00078e00ff */
[----:B------:R-:W-:Y:S02]  /*d870*/  LOP3.LUT R4, R5, 0x70, R4, 0xf8, !PT ;  /* 0x0000007005047812 */ /* 0x000fe400078ef804 */
[----:B------:R-:W0:Y:S03]  /*d880*/  @P0 LDC R5, c[0x0][0x44c] ;  /* 0x00011300ff050b82 */ /* 0x000e260000000800 */
[----:B------:R-:W-:-:S04]  /*d890*/  IMAD R0, R17, 0x80, R4 ;  /* 0x0000008011007824 */ /* 0x000fc800078e0204 */
        /* <DEDUP_REMOVED lines=11> */
[----:B------:R-:W-:-:S05]  /*d950*/  SHF.R.S32.HI R4, RZ, 0x1f, R0 ;  /* 0x0000001fff047819 */ /* 0x000fca0000011400 */
[----:B------:R-:W-:Y:S02]  /*d960*/  IMAD R6, R4, UR4, RZ ;  /* 0x0000000404067c24 */ /* 0x000fe4000f8e02ff */
[C---:B------:R-:W-:Y:S01]  /*d970*/  IMAD.WIDE.U32 R4, R0.reuse, UR4, R2 ;  /* 0x0000000400047c25 */ /* 0x040fe2000f8e0002 */
[----:B------:R-:W-:Y:S02]  /*d980*/  ULDC UR4, c[0x0][0x2b8] ;  /* 0x0000ae0000047ab9 */ /* 0x000fe40000000800 */
[----:B------:R-:W-:Y:S01]  /*d990*/  ISETP.GE.AND P0, PT, R9, UR4, PT ;  /* 0x0000000409007c0c */ /* 0x000fe2000bf06270 */
[----:B------:R-:W-:Y:S01]  /*d9a0*/  IMAD R0, R0, UR5, R6 ;  /* 0x0000000500007c24 */ /* 0x000fe2000f8e0206 */
[----:B------:R0:W5:Y:S01]  /*d9b0*/  LDL R9, [R1+0x24] ;  /* 0x0000240001097983 */ /* 0x0001620000100800 */
[----:B------:R-:W-:Y:S02]  /*d9c0*/  LEA R3, P3, R4, UR6, 0x1 ;  /* 0x0000000604037c11 */ /* 0x000fe4000f8608ff */
[----:B------:R-:W-:Y:S01]  /*d9d0*/  IMAD.IADD R0, R5, 0x1, R0 ;  /* 0x0000000105007824 */ /* 0x000fe200078e0200 */
[----:B------:R-:W-:-:S02]  /*d9e0*/  ISETP.GE.AND P2, PT, R10, UR4, PT ;  /* 0x000000040a007c0c */ /* 0x000fc4000bf46270 */
[----:B------:R-:W-:Y:S01]  /*d9f0*/  ISETP.GE.AND P1, PT, R11, UR4, PT ;  /* 0x000000040b007c0c */ /* 0x000fe2000bf26270 */
[----:B------:R-:W-:Y:S01]  /*da00*/  UMOV UR4, 0xffffffff ;  /* 0xffffffff00047882 */ /* 0x000fe20000000000 */
[----:B------:R-:W-:Y:S02]  /*da10*/  LEA.HI.X R0, R4, UR7, R0, 0x1, P3 ;  /* 0x0000000704007c11 */ /* 0x000fe400098f0c00 */
[----:B0-----:R-:W-:Y:S09]  /*da20*/  BRA.DIV UR4, `(.L_x_2526) ;  /* 0x0000004604107947 */ /* 0x001ff2000b800000 */
[----:B------:R-:W0:Y:S02]  /*da30*/  S2R R4, SR_TID.X ;  /* 0x0000000000047919 */ /* 0x000e240000002100 */
[----:B0-----:R-:W-:-:S04]  /*da40*/  LOP3.LUT R4, R4, 0x7f, RZ, 0xc0, !PT ;  /* 0x0000007f04047812 */ /* 0x001fc800078ec0ff */
[----:B------:R-:W-:Y:S02]  /*da50*/  SHF.R.U32.HI R5, RZ, 0x3, R4 ;  /* 0x00000003ff057819 */ /* 0x000fe40000011604 */
[----:B------:R-:W2:Y:S03]  /*da60*/  LDL.LU R4, [R1+0x34] ;  /* 0x0000340001047983 */ /* 0x000ea60000300800 */
[----:B------:R-:W-:Y:S01]  /*da70*/  IMAD R17, R17, 0x80, R5 ;  /* 0x0000008011117824 */ /* 0x000fe200078e0205 */
[----:B------:R-:W-:Y:S04]  /*da80*/  SHFL.IDX PT, R6, R3, 0x1, 0x181f ;  /* 0x00381f0003067f89 */ /* 0x000fe800000e0000 */
[----:B------:R-:W0:Y:S04]  /*da90*/  SHFL.IDX PT, R5, R3, RZ, 0x181f ;  /* 0x00181fff03057589 */ /* 0x000e2800000e0000 */
[----:B------:R-:W-:Y:S01]  /*daa0*/  SHFL.IDX PT, R8, R0, 0x1, 0x181f ;  /* 0x00381f0000087f89 */ /* 0x000fe200000e0000 */
[----:B--2---:R-:W-:-:S02]  /*dab0*/  IMAD R2, R4, R7, RZ ;  /* 0x0000000704027224 */ /* 0x004fc400078e02ff */
[----:B------:R-:W-:-:S03]  /*dac0*/  VIADD R4, R17, 0x10 ;  /* 0x0000001011047836 */ /* 0x000fc60000000000 */
[-C--:B------:R-:W-:Y:S02]  /*dad0*/  ISETP.GE.AND P4, PT, R17, R2.reuse, PT ;  /* 0x000000021100720c */ /* 0x080fe40003f86270 */
[----:B------:R-:W-:Y:S02]  /*dae0*/  ISETP.GE.AND P3, PT, R4, R2, PT ;  /* 0x000000020400720c */ /* 0x000fe40003f66270 */
[----:B------:R-:W1:Y:S09]  /*daf0*/  SHFL.IDX PT, R4, R0, RZ, 0x181f ;  /* 0x00181fff00047589 */ /* 0x000e7200000e0000 */
[----:B0-----:R-:W-:-:S05]  /*db00*/  @!P4 LEA R5, P5, R10, R5, 0x1 ;  /* 0x000000050a05c211 */ /* 0x001fca00078a08ff */
[----:B-1----:R-:W-:Y:S01]  /*db10*/  @!P4 IMAD.X R4, RZ, RZ, R4, P5 ;  /* 0x000000ffff04c224 */ /* 0x002fe200028e0604 */
[----:B------:R-:W-:-:S04]  /*db20*/  @!P3 LEA R7, P5, R10, R6, 0x1 ;  /* 0x000000060a07b211 */ /* 0x000fc800078a08ff */
        /* <DEDUP_REMOVED lines=9> */
[----:B------:R-:W0:Y:S04]  /*dbc0*/  SHFL.IDX PT, R7, R3, 0x2, 0x181f ;  /* 0x00581f0003077f89 */ /* 0x000e2800000e0000 */
[----:B------:R-:W-:Y:S04]  /*dbd0*/  @!P3 LDGSTS.E.BYPASS.LTC128B.128 [R9+0x10c00], desc[UR56][R4.64], !P2 ;  /* 0x10c000000409bfae */ /* 0x000fe8000d101d78 */
[----:B------:R-:W-:Y:S04]  /*dbe0*/  @!P3 LDGSTS.E.BYPASS.LTC128B.128 [R9+0x14c00], desc[UR56][R4.64+0x80], !P1 ;  /* 0x14c000800409bfae */ /* 0x000fe8000c901d78 */
[----:B------:R1:W-:Y:S04]  /*dbf0*/  @!P3 LDGSTS.E.BYPASS.LTC128B.128 [R9+0x18c00], desc[UR56][R4.64+0x100], !P0 ;  /* 0x18c001000409bfae */ /* 0x0003e8000c101d78 */
[----:B------:R-:W2:Y:S01]  /*dc00*/  SHFL.IDX PT, R6, R0, 0x2, 0x181f ;  /* 0x00581f0000067f89 */ /* 0x000ea200000e0000 */
[----:B-1----:R-:W-:-:S05]  /*dc10*/  VIADD R4, R17, 0x20 ;  /* 0x0000002011047836 */ /* 0x002fca0000000000 */
[----:B------:R-:W-:-:S13]  /*dc20*/  ISETP.GE.AND P3, PT, R4, R2, PT ;  /* 0x000000020400720c */ /* 0x000fda0003f66270 */
[----:B0-----:R-:W-:-:S05]  /*dc30*/  @!P3 LEA R7, P4, R10, R7, 0x1 ;  /* 0x000000070a07b211 */ /* 0x001fca00078808ff */
[----:B--2---:R-:W-:-:S04]  /*dc40*/  @!P3 IMAD.X R4, RZ, RZ, R6, P4 ;  /* 0x000000ffff04b224 */ /* 0x004fc800020e0606 */
[----:B------:R-:W-:Y:S02]  /*dc50*/  @!P3 IMAD.MOV.U32 R5, RZ, RZ, R4 ;  /* 0x000000ffff05b224 */ /* 0x000fe400078e0004 */
[----:B------:R-:W-:-:S05]  /*dc60*/  @!P3 IMAD.MOV.U32 R4, RZ, RZ, R7 ;  /* 0x000000ffff04b224 */ /* 0x000fca00078e0007 */
        /* <DEDUP_REMOVED lines=53> */
.L_x_2645:
        /* <DEDUP_REMOVED lines=12> */
.L_x_2528:
[----:B------:R-:W-:Y:S05]  /*e080*/  BSYNC B0 ;  /* 0x0000000000007941 */ /* 0x000fea0003800000 */
.L_x_2527:
[----:B012---:R-:W2:Y:S01]  /*e090*/  LDL R9, [R1+0x4] ;  /* 0x0000040001097983 */ /* 0x007ea20000100800 */
[----:B------:R-:W-:Y:S01]  /*e0a0*/  PLOP3.LUT P0, PT, PT, PT, PT, 0x80, 0x0 ;  /* 0x000000000000781c */ /* 0x000fe20003f0f070 */
[----:B------:R-:W-:Y:S01]  /*e0b0*/  NOP ;  /* 0x0000000000007918 */ /* 0x000fe20000000000 */
[----:B--2---:R-:W-:-:S11]  /*e0c0*/  VIADD R6, R9, 0x34800 ;  /* 0x0003480009067836 */ /* 0x004fd60000000000 */
.L_x_2529:
        /* <DEDUP_REMOVED lines=19> */
.L_x_2646:
[----:B------:R-:W-:Y:S05]  /*e200*/  BSYNC B0 ;  /* 0x0000000000007941 */ /* 0x000fea0003800000 */
.L_x_2530:
[----:B0-----:R-:W2:Y:S01]  /*e210*/  LDL R2, [R1+0x2c] ;  /* 0x00002c0001027983 */ /* 0x001ea20000100800 */
[----:B------:R-:W-:Y:S01]  /*e220*/  BSSY B0, `(.L_x_2532) ;  /* 0x000021f000007945 */ /* 0x000fe20003800000 */
[----:B--2---:R-:W-:-:S13]  /*e230*/  ISETP.GE.AND P0, PT, R2, 0x2, PT ;  /* 0x000000020200780c */ /* 0x004fda0003f06270 */
[----:B------:R-:W-:Y:S05]  /*e240*/  @!P0 BRA `(.L_x_2533) ;  /* 0x0000002000708947 */ /* 0x000fea0003800000 */
[C---:B------:R-:W-:Y:S01]  /*e250*/  LOP3.LUT R0, R2.reuse, 0x1, RZ, 0xc0, !PT ;  /* 0x0000000102007812 */ /* 0x040fe200078ec0ff */
[----:B------:R-:W-:Y:S01]  /*e260*/  VIADD R4, R2, 0xfffffffe ;  /* 0xfffffffe02047836 */ /* 0x000fe20000000000 */
[----:B------:R-:W-:Y:S02]  /*e270*/  BSSY B2, `(.L_x_2534) ;  /* 0x00000b9000027945 */ /* 0x000fe40003800000 */
[----:B------:R-:W-:Y:S01]  /*e280*/  ISETP.NE.U32.AND P0, PT, R0, 0x1, PT ;  /* 0x000000010000780c */ /* 0x000fe20003f05070 */
[----:B------:R-:W-:-:S12]  /*e290*/  IMAD.MOV.U32 R0, RZ, RZ, R4 ;  /* 0x000000ffff007224 */ /* 0x000fd800078e0004 */
[----:B------:R-:W-:Y:S05]  /*e2a0*/  @!P0 BRA `(.L_x_2535) ;  /* 0x0000000800d48947 */ /* 0x000fea0003800000 */
[----:B------:R-:W2:Y:S04]  /*e2b0*/  LDL R5, [R1+0x20] ;  /* 0x0000200001057983 */ /* 0x000ea80000100800 */
[----:B------:R-:W3:Y:S04]  /*e2c0*/  LDL R3, [R1+0x8] ;  /* 0x0000080001037983 */ /* 0x000ee80000100800 */
[----:B------:R-:W4:Y:S01]  /*e2d0*/  LDL R2, [R1+0x14] ;  /* 0x0000140001027983 */ /* 0x000f220000100800 */
[----:B------:R-:W-:Y:S01]  /*e2e0*/  BSSY B1, `(.L_x_2536) ;  /* 0x00000ad000017945 */ /* 0x000fe20003800000 */
[----:B--2---:R-:W-:Y:S01]  /*e2f0*/  ISETP.NE.AND P1, PT, R5, RZ, PT ;  /* 0x000000ff0500720c */ /* 0x004fe20003f25270 */
        /* <DEDUP_REMOVED lines=9> */
[----:B------:R-:W-:Y:S01]  /*e390*/  ISETP.NE.AND.EX P0, PT, RZ, UR5, PT, P0 ;  /* 0x00000005ff007c0c */ /* 0x000fe2000bf05300 */
[----:B------:R-:W-:-:S12]  /*e3a0*/  IMAD.MOV.U32 R8, RZ, RZ, R4 ;  /* 0x000000ffff087224 */ /* 0x000fd800078e0004 */
[----:B0-----:R-:W-:Y:S05]  /*e3b0*/  @!P0 BRA `(.L_x_2538) ;  /* 0x0000000000508947 */ /* 0x001fea0003800000 */
[----:B------:R-:W2:Y:S01]  /*e3c0*/  LDL R10, [R1+0x1c] ;  /* 0x00001c00010a7983 */ /* 0x000ea20000100800 */
[----:B------:R-:W0:Y:S03]  /*e3d0*/  LDC R5, c[0x0][0x43c] ;  /* 0x00010f00ff057b82 */ /* 0x000e260000000800 */
[----:B------:R-:W3:Y:S01]  /*e3e0*/  LDL R7, [R1+0x10] ;  /* 0x0000100001077983 */ /* 0x000ee20000100800 */
[----:B------:R-:W-:Y:S01]  /*e3f0*/  IMAD.MOV.U32 R0, RZ, RZ, R4 ;  /* 0x000000ffff007224 */ /* 0x000fe200078e0004 */
[----:B------:R-:W-:Y:S01]  /*e400*/  ULDC.64 UR6, c[0x0][0x428] ;  /* 0x00010a0000067ab9 */ /* 0x000fe20000000a00 */
[----:B0-----:R-:W-:-:S13]  /*e410*/  ISETP.NE.AND P0, PT, R5, 0x1, PT ;  /* 0x000000010500780c */ /* 0x001fda0003f05270 */
[----:B-----5:R-:W0:Y:S02]  /*e420*/  @P0 LDC.64 R2, c[0x0][0x440] ;  /* 0x00011000ff020b82 */ /* 0x020e240000000a00 */
[----:B0-----:R-:W-:-:S05]  /*e430*/  @P0 IMAD.HI.U32 R2, R4, R2, RZ ;  /* 0x0000000204020227 */ /* 0x001fca00078e00ff */
[----:B------:R-:W-:-:S04]  /*e440*/  @P0 SHF.R.U32.HI R0, RZ, R3, R2 ;  /* 0x00000003ff000219 */ /* 0x000fc80000011602 */
[--C-:B------:R-:W-:Y:S01]  /*e450*/  SHF.R.S32.HI R3, RZ, 0x1f, R0.reuse ;  /* 0x0000001fff037819 */ /* 0x100fe20000011400 */
[----:B------:R-:W-:-:S04]  /*e460*/  IMAD.MOV R8, RZ, RZ, -R0 ;  /* 0x000000ffff087224 */ /* 0x000fc800078e0a00 */
[----:B------:R-:W-:Y:S02]  /*e470*/  IMAD R8, R5, R8, R4 ;  /* 0x0000000805087224 */ /* 0x000fe400078e0204 */
[----:B--2---:R-:W-:-:S04]  /*e480*/  IMAD R2, R10, UR6, RZ ;  /* 0x000000060a027c24 */ /* 0x004fc8000f8e02ff */
[----:B---3--:R-:W-:Y:S02]  /*e490*/  IMAD R5, R7, UR7, R2 ;  /* 0x0000000707057c24 */ /* 0x008fe4000f8e0202 */
[----:B------:R-:W-:-:S04]  /*e4a0*/  IMAD.MOV.U32 R2, RZ, RZ, R0 ;  /* 0x000000ffff027224 */ /* 0x000fc800078e0000 */
[----:B------:R-:W-:-:S04]  /*e4b0*/  IMAD.WIDE.U32 R2, R7, UR6, R2 ;  /* 0x0000000607027c25 */ /* 0x000fc8000f8e0002 */
[----:B------:R-:W-:Y:S01]  /*e4c0*/  IMAD.IADD R0, R5, 0x1, R3 ;  /* 0x0000000105007824 */ /* 0x000fe200078e0203 */
[----:B------:R-:W-:-:S04]  /*e4d0*/  LEA R10, P0, R2, UR4, 0x2 ;  /* 0x00000004020a7c11 */ /* 0x000fc8000f8010ff */
[----:B------:R-:W-:-:S05]  /*e4e0*/  LEA.HI.X R11, R2, UR5, R0, 0x2, P0 ;  /* 0x00000005020b7c11 */ /* 0x000fca00080f1400 */
[----:B------:R0:W5:Y:S04]  /*e4f0*/  LDG.E R3, desc[UR56][R10.64] ;  /* 0x000000380a037981 */ /* 0x000168000c1e1900 */
.L_x_2538:
[----:B------:R-:W2:Y:S01]  /*e500*/  LDL R0, [R1+0x4] ;  /* 0x0000040001007983 */ /* 0x000ea20000100800 */
[----:B------:R-:W-:Y:S01]  /*e510*/  BSSY B3, `(.L_x_2539) ;  /* 0x0000005000037945 */ /* 0x000fe20003800000 */
[----:B--2---:R-:W-:Y:S01]  /*e520*/  IMAD R2, R9, 0x8, R0 ;  /* 0x0000000809027824 */ /* 0x004fe200078e0200 */
[----:B------:R-:W-:-:S04]  /*e530*/  SHF.L.U32 R0, R12, 0x1f, RZ ;  /* 0x0000001f0c007819 */ /* 0x000fc800000006ff */
[----:B------:R-:W1:Y:S02]  /*e540*/  SYNCS.PHASECHK.TRANS64.TRYWAIT P0, [R2+URZ+0x34840], R0 ;  /* 0x03484000020075a7 */ /* 0x000e64000800017f */
[----:B-1----:R-:W-:Y:S05]  /*e550*/  @!P0 BRA `(.L_x_2540) ;  /* 0x00000044003c8947 */ /* 0x002fea0003800000 */
.L_x_2647:
[----:B------:R-:W-:Y:S05]  /*e560*/  BSYNC B3 ;  /* 0x0000000000037941 */ /* 0x000fea0003800000 */
.L_x_2539:
        /* <DEDUP_REMOVED lines=12> */
.L_x_2542:
[----:B------:R-:W-:Y:S05]  /*e630*/  BSYNC B3 ;  /* 0x0000000000037941 */ /* 0x000fea0003800000 */
.L_x_2541:
        /* <DEDUP_REMOVED lines=13> */
.L_x_2543:
        /* <DEDUP_REMOVED lines=10> */
[----:B------:R-:W-:Y:S01]  /*e7b0*/  IMAD.MOV.U32 R14, RZ, RZ, 0x40 ;  /* 0x00000040ff0e7424 */ /* 0x000fe200078e00ff */
[----:B------:R-:W-:Y:S01]  /*e7c0*/  PLOP3.LUT P0, PT, PT, PT, PT, 0x80, 0x0 ;  /* 0x000000000000781c */ /* 0x000fe20003f0f070 */
[----:B------:R-:W-:Y:S01]  /*e7d0*/  VIADD R5, R7, 0x20400 ;  /* 0x0002040007057836 */ /* 0x000fe20000000000 */
[----:B------:R-:W-:Y:S01]  /*e7e0*/  UMOV UR6, 0x0 ;  /* 0x0000000000067882 */ /* 0x000fe20000000000 */
[----:B------:R-:W-:Y:S01]  /*e7f0*/  UMOV UR7, 0x14f00000 ;  /* 0x14f0000000077882 */ /* 0x000fe20000000000 */
[----:B------:R-:W-:-:S15]  /*e800*/  R2UR UR10, R14 ;  /* 0x000000000e0a72ca */ /* 0x000fde00000e0000 */
.L_x_2544:
        /* <DEDUP_REMOVED lines=15> */
.L_x_2545:
        /* <DEDUP_REMOVED lines=10> */
[----:B0-----:R-:W2:Y:S04]  /*e9a0*/  LDL.LU R10, [R1+0x14] ;  /* 0x00001400010a7983 */ /* 0x001ea80000300800 */
[----:B------:R-:W3:Y:S01]  /*e9b0*/  LDL R5, [R1+0x8] ;  /* 0x0000080001057983 */ /* 0x000ee20000100800 */
[----:B------:R-:W-:Y:S01]  /*e9c0*/  BSSY B3, `(.L_x_2546) ;  /* 0x0000005000037945 */ /* 0x000fe20003800000 */
[----:B--2---:R-:W-:Y:S01]  /*e9d0*/  SHF.L.U32 R0, R10, 0x1f, RZ ;  /* 0x0000001f0a007819 */ /* 0x004fe200000006ff */
[----:B---3--:R-:W-:-:S04]  /*e9e0*/  IMAD R2, R5, 0x8, R6 ;  /* 0x0000000805027824 */ /* 0x008fc800078e0206 */
[----:B------:R-:W0:Y:S02]  /*e9f0*/  SYNCS.PHASECHK.TRANS64.TRYWAIT P0, [R2+URZ+0x60], R0 ;  /* 0x00006000020075a7 */ /* 0x000e24000800017f */
[----:B0-----:R-:W-:Y:S05]  /*ea00*/  @!P0 BRA `(.L_x_2547) ;  /* 0x0000004000248947 */ /* 0x001fea0003800000 */
.L_x_2648:
[----:B------:R-:W-:Y:S05]  /*ea10*/  BSYNC B3 ;  /* 0x0000000000037941 */ /* 0x000fea0003800000 */
.L_x_2546:
        /* <DEDUP_REMOVED lines=14> */
.L_x_2549:
[----:B------:R-:W-:Y:S05]  /*eb00*/  BSYNC B3 ;  /* 0x0000000000037941 */ /* 0x000fea0003800000 */
.L_x_2548:
        /* <DEDUP_REMOVED lines=13> */
.L_x_2550:
        /* <DEDUP_REMOVED lines=16> */
.L_x_2551:
        /* <DEDUP_REMOVED lines=13> */
.L_x_2537:
[----:B------:R-:W-:Y:S05]  /*edb0*/  BSYNC B1 ;  /* 0x0000000000017941 */ /* 0x000fea0003800000 */
.L_x_2536:
[----:B------:R-:W2:Y:S04]  /*edc0*/  LDL.LU R0, [R1+0x2c] ;  /* 0x00002c0001007983 */ /* 0x000ea80000300800 */
[----:B------:R3:W-:Y:S04]  /*edd0*/  STL [R1+0x8], R9 ;  /* 0x0000080901007387 */ /* 0x0007e80000100800 */
[----:B------:R3:W-:Y:S02]  /*ede0*/  STL [R1+0x14], R12 ;  /* 0x0000140c01007387 */ /* 0x0007e40000100800 */
[----:B--23--:R-:W-:-:S07]  /*edf0*/  VIADD R0, R0, 0xfffffffd ;  /* 0xfffffffd00007836 */ /* 0x00cfce0000000000 */
.L_x_2535:
[----:B------:R-:W-:Y:S05]  /*ee00*/  BSYNC B2 ;  /* 0x0000000000027941 */ /* 0x000fea0003800000 */
.L_x_2534:
[----:B------:R-:W-:-:S13]  /*ee10*/  ISETP.NE.AND P0, PT, R4, RZ, PT ;  /* 0x000000ff0400720c */ /* 0x000fda0003f05270 */
[----:B------:R-:W-:Y:S05]  /*ee20*/  @!P0 BRA `(.L_x_2533) ;  /* 0x0000001400788947 */ /* 0x000fea0003800000 */
[----:B0-----:R0:W5:Y:S02]  /*ee30*/  LDL R8, [R1] ;  /* 0x0000000001087983 */ /* 0x0011640000100800 */
.L_x_2584:
[----:B--2---:R-:W2:Y:S04]  /*ee40*/  LDL R4, [R1+0x20] ;  /* 0x0000200001047983 */ /* 0x004ea80000100800 */
[----:B---3--:R-:W3:Y:S04]  /*ee50*/  LDL R3, [R1+0x8] ;  /* 0x0000080001037983 */ /* 0x008ee80000100800 */
[----:B----4-:R-:W4:Y:S01]  /*ee60*/  LDL R2, [R1+0x14] ;  /* 0x0000140001027983 */ /* 0x010f220000100800 */
[----:B------:R-:W-:Y:S05]  /*ee70*/  YIELD ;  /* 0x0000000000007946 */ /* 0x000fea0003800000 */
        /* <DEDUP_REMOVED lines=32> */
.L_x_2554:
[----:B------:R-:W3:Y:S01]  /*f080*/  LDL R2, [R1+0x4] ;  /* 0x0000040001027983 */ /* 0x000ee20000100800 */
[----:B------:R-:W-:Y:S01]  /*f090*/  BSSY B2, `(.L_x_2555) ;  /* 0x0000005000027945 */ /* 0x000fe20003800000 */
[----:B---3--:R-:W-:Y:S01]  /*f0a0*/  IMAD R3, R4, 0x8, R2 ;  /* 0x0000000804037824 */ /* 0x008fe200078e0202 */
[----:B------:R-:W-:-:S04]  /*f0b0*/  SHF.L.U32 R2, R5, 0x1f, RZ ;  /* 0x0000001f05027819 */ /* 0x000fc800000006ff */
[----:B------:R-:W3:Y:S02]  /*f0c0*/  SYNCS.PHASECHK.TRANS64.TRYWAIT P0, [R3+URZ+0x34840], R2 ;  /* 0x03484002030075a7 */ /* 0x000ee4000800017f */
[----:B---3--:R-:W-:Y:S05]  /*f0d0*/  @!P0 BRA `(.L_x_2556) ;  /* 0x0000003800848947 */ /* 0x008fea0003800000 */
.L_x_2649:
[----:B------:R-:W-:Y:S05]  /*f0e0*/  BSYNC B2 ;  /* 0x0000000000027941 */ /* 0x000fea0003800000 */
.L_x_2555:
        /* <DEDUP_REMOVED lines=12> */
.L_x_2558:
[----:B------:R-:W-:Y:S05]  /*f1b0*/  BSYNC B2 ;  /* 0x0000000000027941 */ /* 0x000fea0003800000 */
.L_x_2557:
        /* <DEDUP_REMOVED lines=13> */
.L_x_2559:
        /* <DEDUP_REMOVED lines=16> */
.L_x_2560:
        /* <DEDUP_REMOVED lines=15> */
.L_x_2561:
        /* <DEDUP_REMOVED lines=17> */
.L_x_2650:
[----:B------:R-:W-:Y:S05]  /*f590*/  BSYNC B2 ;  /* 0x0000000000027941 */ /* 0x000fea0003800000 */
.L_x_2562:
        /* <DEDUP_REMOVED lines=11> */
.L_x_2565:
[----:B------:R-:W-:Y:S05]  /*f650*/  BSYNC B2 ;  /* 0x0000000000027941 */ /* 0x000fea0003800000 */
.L_x_2564:
        /* <DEDUP_REMOVED lines=14> */
.L_x_2566:
        /* <DEDUP_REMOVED lines=16> */
.L_x_2567:
        /* <DEDUP_REMOVED lines=13> */
.L_x_2553:
[----:B------:R-:W-:Y:S05]  /*f910*/  BSYNC B1 ;  /* 0x0000000000017941 */ /* 0x000fea0003800000 */
.L_x_2552:
[----:B------:R-:W3:Y:S01]  /*f920*/  LDL R2, [R1+0x20] ;  /* 0x0000200001027983 */ /* 0x000ee20000100800 */
[----:B------:R-:W-:Y:S01]  /*f930*/  VIADD R3, R4, 0x1 ;  /* 0x0000000104037836 */ /* 0x000fe20000000000 */
[----:B------:R-:W-:Y:S04]  /*f940*/  BSSY B1, `(.L_x_2568) ;  /* 0x00000a9000017945 */ /* 0x000fe80003800000 */
[----:B------:R-:W-:-:S04]  /*f950*/  ISETP.NE.AND P0, PT, R3, 0x2, PT ;  /* 0x000000020300780c */ /* 0x000fc80003f05270 */
[----:B------:R-:W-:Y:S02]  /*f960*/  SEL R11, R3, RZ, P0 ;  /* 0x000000ff030b7207 */ /* 0x000fe40000000000 */
[----:B---3--:R-:W-:Y:S02]  /*f970*/  ISETP.NE.AND P1, PT, R2, RZ, PT ;  /* 0x000000ff0200720c */ /* 0x008fe40003f25270 */
        /* <DEDUP_REMOVED lines=29> */
.L_x_2570:
[----:B------:R-:W4:Y:S01]  /*fb50*/  LDL R2, [R1+0x4] ;  /* 0x0000040001027983 */ /* 0x000f220000100800 */
[----:B------:R-:W-:Y:S01]  /*fb60*/  SHF.L.U32 R3, R10, 0x1f, RZ ;  /* 0x0000001f0a037819 */ /* 0x000fe200000006ff */
[----:B------:R-:W-:Y:S01]  /*fb70*/  BSSY B2, `(.L_x_2571) ;  /* 0x0000004000027945 */ /* 0x000fe20003800000 */
[----:B----4-:R-:W-:-:S04]  /*fb80*/  IMAD R2, R11, 0x8, R2 ;  /* 0x000000080b027824 */ /* 0x010fc800078e0202 */
[----:B------:R-:W4:Y:S02]  /*fb90*/  SYNCS.PHASECHK.TRANS64.TRYWAIT P0, [R2+URZ+0x34840], R3 ;  /* 0x03484003020075a7 */ /* 0x000f24000800017f */
[----:B----4-:R-:W-:Y:S05]  /*fba0*/  @!P0 BRA `(.L_x_2572) ;  /* 0x0000002c00f88947 */ /* 0x010fea0003800000 */
.L_x_2651:
[----:B------:R-:W-:Y:S05]  /*fbb0*/  BSYNC B2 ;  /* 0x0000000000027941 */ /* 0x000fea0003800000 */
.L_x_2571:
        /* <DEDUP_REMOVED lines=12> */
.L_x_2574:
[----:B------:R-:W-:Y:S05]  /*fc80*/  BSYNC B2 ;  /* 0x0000000000027941 */ /* 0x000fea0003800000 */
.L_x_2573:
        /* <DEDUP_REMOVED lines=15> */
.L_x_2575:
        /* <DEDUP_REMOVED lines=16> */
.L_x_2576:
        /* <DEDUP_REMOVED lines=15> */
.L_x_2577:
        /* <DEDUP_REMOVED lines=15> */
.L_x_2652:
[----:B------:R-:W-:Y:S05]  /*10060*/  BSYNC B2 ;  /* 0x0000000000027941 */ /* 0x000fea0003800000 */
.L_x_2578:
        /* <DEDUP_REMOVED lines=11> */
.L_x_2581:
[----:B------:R-:W-:Y:S05]  /*10120*/  BSYNC B2 ;  /* 0x0000000000027941 */ /* 0x000fea0003800000 */
.L_x_2580:
        /* <DEDUP_REMOVED lines=13> */
.L_x_2582:
        /* <DEDUP_REMOVED lines=16> */
.L_x_2583:
        /* <DEDUP_REMOVED lines=13> */
.L_x_2569:
[----:B------:R-:W-:Y:S05]  /*103d0*/  BSYNC B1 ;  /* 0x0000000000017941 */ /* 0x000fea0003800000 */
.L_x_2568:
[C---:B------:R-:W-:Y:S01]  /*103e0*/  ISETP.GT.AND P0, PT, R0.reuse, 0x1, PT ;  /* 0x000000010000780c */ /* 0x040fe20003f04270 */
[----:B------:R-:W-:-:S12]  /*103f0*/  VIADD R0, R0, 0xfffffffe ;  /* 0xfffffffe00007836 */ /* 0x000fd80000000000 */
[----:B------:R-:W-:Y:S05]  /*10400*/  @P0 BRA `(.L_x_2584) ;  /* 0xffffffe8008c0947 */ /* 0x000fea000383ffff */
.L_x_2533:
[----:B------:R-:W-:Y:S05]  /*10410*/  BSYNC B0 ;  /* 0x0000000000007941 */ /* 0x000fea0003800000 */
.L_x_2532:
        /* <DEDUP_REMOVED lines=8> */
[----:B------:R-:W0:Y:S02]  /*104a0*/  FLO.U32 R0, UR4 ;  /* 0x0000000400007d00 */ /* 0x000e2400080e0000 */
        /* <DEDUP_REMOVED lines=8> */
.L_x_2586:
[----:B------:R-:W-:Y:S05]  /*10530*/  BSYNC B0 ;  /* 0x0000000000007941 */ /* 0x000fea0003800000 */
.L_x_2585:
[----:B------:R-:W2:Y:S01]  /*10540*/  LDL.LU R0, [R1+0x20] ;  /* 0x0000200001007983 */ /* 0x000ea20000300800 */
[----:B------:R-:W-:Y:S01]  /*10550*/  BSSY B0, `(.L_x_2587) ;  /* 0x0000040000007945 */ /* 0x000fe20003800000 */
[----:B--2---:R-:W-:-:S13]  /*10560*/  ISETP.NE.AND P0, PT, R0, RZ, PT ;  /* 0x000000ff0000720c */ /* 0x004fda0003f05270 */
        /* <DEDUP_REMOVED lines=10> */
.L_x_2653:
[----:B------:R-:W-:Y:S05]  /*10610*/  BSYNC B1 ;  /* 0x0000000000017941 */ /* 0x000fea0003800000 */
.L_x_2589:
        /* <DEDUP_REMOVED lines=9> */
.L_x_2592:
[----:B------:R-:W-:Y:S05]  /*106b0*/  BSYNC B1 ;  /* 0x0000000000017941 */ /* 0x000fea0003800000 */
.L_x_2591:
[----:B------:R-:W2:Y:S04]  /*106c0*/  LDL.LU R5, [R1+0x18] ;  /* 0x0000180001057983 */ /* 0x000ea80000300800 */
[----:B------:R-:W2:Y:S04]  /*106d0*/  LDL.LU R3, [R1+0xc] ;  /* 0x00000c0001037983 */ /* 0x000ea80000300800 */
[----:B------:R-:W3:Y:S04]  /*106e0*/  LDL R4, [R1+0x4] ;  /* 0x0000040001047983 */ /* 0x000ee80000100800 */
[----:B0-----:R-:W3:Y:S01]  /*106f0*/  LDL R2, [R1+0x8] ;  /* 0x0000080001027983 */ /* 0x001ee20000100800 */
[----:B------:R-:W-:Y:S01]  /*10700*/  UIADD3 UR4, UP0, UR38, 0x470, URZ ;  /* 0x0000047026047890 */ /* 0x000fe2000ff1e03f */
[----:B------:R-:W-:Y:S01]  /*10710*/  PLOP3.LUT P0, PT, PT, PT, PT, 0x80, 0x0 ;  /* 0x000000000000781c */ /* 0x000fe20003f0f070 */
[----:B------:R-:W-:Y:S01]  /*10720*/  VIADD R0, R0, 0x34850 ;  /* 0x0003485000007836 */ /* 0x000fe20000000000 */
[----:B------:R-:W-:Y:S01]  /*10730*/  UMOV UR6, 0x0 ;  /* 0x0000000000067882 */ /* 0x000fe20000000000 */
[----:B------:R-:W-:Y:S01]  /*10740*/  UIADD3.X UR5, URZ, UR39, URZ, UP0, !UPT ;  /* 0x000000273f057290 */ /* 0x000fe200087fe43f */
[----:B------:R-:W-:Y:S01]  /*10750*/  UMOV UR7, 0x14f00000 ;  /* 0x14f0000000077882 */ /* 0x000fe20000000000 */
[----:B------:R-:W-:Y:S01]  /*10760*/  UMOV UR10, URZ ;  /* 0x0000003f000a7c82 */ /* 0x000fe20008000000 */
[----:B--2---:R-:W-:-:S02]  /*10770*/  IMAD R3, R3, 0x80, R5 ;  /* 0x0000008003037824 */ /* 0x004fc400078e0205 */
[----:B---3--:R-:W-:-:S04]  /*10780*/  IMAD R2, R2, 0x8000, R4 ;  /* 0x0000800002027824 */ /* 0x008fc800078e0204 */
[----:B------:R-:W-:-:S07]  /*10790*/  VIADD R4, R2, 0x400 ;  /* 0x0000040002047836 */ /* 0x000fce0000000000 */
.L_x_2593:
        /* <DEDUP_REMOVED lines=16> */
.L_x_2594:
        /* <DEDUP_REMOVED lines=11> */
.L_x_2588:
[----:B------:R-:W-:Y:S05]  /*10950*/  BSYNC B0 ;  /* 0x0000000000007941 */ /* 0x000fea0003800000 */
.L_x_2587:
        /* <DEDUP_REMOVED lines=9> */
.L_x_2512:
[----:B------:R-:W-:Y:S05]  /*109f0*/  BSYNC B7 ;  /* 0x0000000000077941 */ /* 0x000fea0003800000 */
.L_x_2510:
[----:B0-----:R-:W3:Y:S02]  /*10a00*/  LDL R0, [R1+0x50] ;  /* 0x0000500001007983 */ /* 0x001ee40000100800 */
[----:B---3--:R-:W-:-:S13]  /*10a10*/  ISETP.NE.AND P0, PT, R0, RZ, PT ;  /* 0x000000ff0000720c */ /* 0x008fda0003f05270 */
[----:B------:R-:W-:Y:S05]  /*10a20*/  @!P0 BRA `(.L_x_2595) ;  /* 0x0000000000288947 */ /* 0x000fea0003800000 */
[----:B------:R-:W-:Y:S05]  /*10a30*/  WARPSYNC.ALL ;  /* 0x0000000000007948 */ /* 0x000fea0003800000 */
[----:B------:R-:W0:Y:S08]  /*10a40*/  S2UR UR5, SR_CgaCtaId ;  /* 0x00000000000579c3 */ /* 0x000e300000008800 */
[----:B------:R-:W-:Y:S06]  /*10a50*/  BAR.SYNC.DEFER_BLOCKING 0x5, 0x180 ;  /* 0x0146000000007b1d */ /* 0x000fec0000010000 */
[----:B------:R-:W-:-:S02]  /*10a60*/  UMOV UR4, 0x400 ;  /* 0x0000040000047882 */ /* 0x000fc40000000000 */
[----:B0-----:R-:W-:-:S06]  /*10a70*/  ULEA UR4, UR5, UR4, 0x18 ;  /* 0x0000000405047291 */ /* 0x001fcc000f8ec03f */
[----:B------:R-:W-:-:S05]  /*10a80*/  IMAD.U32 R0, RZ, RZ, UR4 ;  /* 0x00000004ff007e24 */ /* 0x000fca000f8e00ff */
[----:B------:R0:W3:Y:S04]  /*10a90*/  LDS.128 R16, [R0+0x348d0] ;  /* 0x0348d00000107984 */ /* 0x0000e80000000c00 */
[----:B------:R0:W-:Y:S01]  /*10aa0*/  STL [R1+0x4], R0 ;  /* 0x0000040001007387 */ /* 0x0001e20000100800 */
[----:B------:R-:W-:Y:S06]  /*10ab0*/  BAR.ARV 0x4, 0x180 ;  /* 0x0106000000007b1d */ /* 0x000fec0000002000 */
[----:B------:R-:W-:Y:S05]  /*10ac0*/  BRA `(.L_x_2596) ;  /* 0x0000000800d87947 */ /* 0x000fea0003800000 */
.L_x_2595:
[----:B------:R-:W0:Y:S01]  /*10ad0*/  S2R R0, SR_TID.X ;  /* 0x0000000000007919 */ /* 0x000e220000002100 */
[----:B------:R-:W-:Y:S01]  /*10ae0*/  UMOV UR4, 0xffffffff ;  /* 0xffffffff00047882 */ /* 0x000fe20000000000 */
[----:B0-----:R-:W-:-:S04]  /*10af0*/  LOP3.LUT R6, R0, 0x1f, RZ, 0xc0, !PT ;  /* 0x0000001f00067812 */ /* 0x001fc800078ec0ff */
[----:B------:R-:W-:Y:S01]  /*10b00*/  ISETP.NE.AND P0, PT, R6, 0x1f, PT ;  /* 0x0000001f0600780c */ /* 0x000fe20003f05270 */
[----:B------:R-:W-:-:S12]  /*10b10*/  BRA.DIV UR4, `(.L_x_2597) ;  /* 0x0000002204587947 */ /* 0x000fd8000b800000 */
[----:B------:R-:W-:Y:S01]  /*10b20*/  IMAD.IADD R5, R19, 0x1, R6 ;  /* 0x0000000113057824 */ /* 0x000fe200078e0206 */
[----:B------:R-:W-:-:S04]  /*10b30*/  ULDC UR4, c[0x0][0xc3c] ;  /* 0x00030f0000047ab9 */ /* 0x000fc80000000800 */
[----:B------:R-:W-:-:S13]  /*10b40*/  ISETP.GE.OR P1, PT, R5, UR4, !P0 ;  /* 0x0000000405007c0c */ /* 0x000fda000c726670 */
[----:B------:R-:W0:Y:S02]  /*10b50*/  @!P1 LDC.64 R2, c[0x0][0xc80] ;  /* 0x00032000ff029b82 */ /* 0x000e240000000a00 */
[----:B0-----:R-:W-:-:S06]  /*10b60*/  @!P1 IMAD.WIDE R2, R5, 0x4, R2 ;  /* 0x0000000405029825 */ /* 0x001fcc00078e0202 */
[----:B------:R0:W3:Y:S01]  /*10b70*/  @!P1 LDG.E R3, desc[UR56][R2.64] ;  /* 0x0000003802039981 */ /* 0x0000e2000c1e1900 */
[C---:B------:R-:W-:Y:S02]  /*10b80*/  ISETP.GE.U32.AND P2, PT, R6.reuse, 0x2, PT ;  /* 0x000000020600780c */ /* 0x040fe40003f46070 */
[C---:B------:R-:W-:Y:S01]  /*10b90*/  ISETP.GE.U32.AND P3, PT, R6.reuse, 0x4, PT ;  /* 0x000000040600780c */ /* 0x040fe20003f66070 */
[----:B------:R-:W-:Y:S01]  /*10ba0*/  SHFL.IDX PT, R0, R16, RZ, 0x1f ;  /* 0x00001fff10007589 */ /* 0x000fe200000e0000 */
[C---:B------:R-:W-:Y:S02]  /*10bb0*/  ISETP.GE.U32.AND P4, PT, R6.reuse, 0x8, PT ;  /* 0x000000080600780c */ /* 0x040fe40003f86070 */
[C---:B------:R-:W-:Y:S01]  /*10bc0*/  ISETP.GE.U32.AND P5, PT, R6.reuse, 0x10, PT ;  /* 0x000000100600780c */ /* 0x040fe20003fa6070 */
[----:B0-----:R-:W-:Y:S02]  /*10bd0*/  IMAD.MOV.U32 R2, RZ, RZ, RZ ;  /* 0x000000ffff027224 */ /* 0x001fe400078e00ff */
[----:B---3--:R-:W-:Y:S01]  /*10be0*/  @!P1 IMAD.MOV.U32 R2, RZ, RZ, R3 ;  /* 0x000000ffff029224 */ /* 0x008fe200078e0003 */
[----:B------:R-:W-:-:S04]  /*10bf0*/  ISETP.NE.AND P1, PT, R6, RZ, PT ;  /* 0x000000ff0600720c */ /* 0x000fc80003f25270 */
[----:B------:R-:W0:Y:S02]  /*10c00*/  SHFL.UP PT, R14, R2, 0x1, RZ ;  /* 0x04200000020e7989 */ /* 0x000e2400000e00ff */
[----:B0-----:R-:W-:-:S05]  /*10c10*/  SEL R5, R14, RZ, P1 ;  /* 0x000000ff0e057207 */ /* 0x001fca0000800000 */
[----:B------:R-:W-:Y:S02]  /*10c20*/  IMAD.IADD R3, R2, 0x1, R5 ;  /* 0x0000000102037824 */ /* 0x000fe400078e0205 */
[----:B------:R-:W-:Y:S04]  /*10c30*/  SHFL.IDX PT, R5, R16, 0x1, 0x1f ;  /* 0x00201f0010057f89 */ /* 0x000fe800000e0000 */
        /* <DEDUP_REMOVED lines=12> */
[----:B------:R0:W3:Y:S02]  /*10d00*/  SHFL.IDX PT, R16, R3, 0x1f, 0x1f ;  /* 0x03e01f0003107f89 */ /* 0x0000e400000e0000 */
.L_x_2663:
[----:B------:R-:W-:Y:S02]  /*10d10*/  ULDC UR4, c[0x0][0xc38] ;  /* 0x00030e0000047ab9 */ /* 0x000fe40000000800 */
[----:B------:R-:W-:-:S04]  /*10d20*/  IMAD.U32 R4, RZ, RZ, UR4 ;  /* 0x00000004ff047e24 */ /* 0x000fc8000f8e00ff */
[----:B---3--:R-:W-:-:S04]  /*10d30*/  IMAD R16, R16, R4, RZ ;  /* 0x0000000410107224 */ /* 0x008fc800078e02ff */
[----:B------:R-:W-:-:S05]  /*10d40*/  IMAD.IADD R5, R5, 0x1, R16 ;  /* 0x0000000105057824 */ /* 0x000fca00078e0210 */
[----:B------:R-:W-:-:S13]  /*10d50*/  ISETP.GT.AND P6, PT, R5, R0, PT ;  /* 0x000000000500720c */ /* 0x000fda0003fc4270 */
[----:B------:R-:W-:Y:S05]  /*10d60*/  @P6 BRA `(.L_x_2598) ;  /* 0x00000000009c6947 */ /* 0x000fea0003800000 */
.L_x_2603:
[----:B------:R-:W3:Y:S01]  /*10d70*/  LDC R2, c[0x0][0xc3c] ;  /* 0x00030f00ff027b82 */ /* 0x000ee20000000800 */
[----:B------:R-:W-:-:S05]  /*10d80*/  VIADD R19, R19, 0x1f ;  /* 0x0000001f13137836 */ /* 0x000fca0000000000 */
[----:B---3--:R-:W-:-:S13]  /*10d90*/  ISETP.GE.AND P6, PT, R19, R2, PT ;  /* 0x000000021300720c */ /* 0x008fda0003fc6270 */
[----:B------:R-:W-:Y:S05]  /*10da0*/  @P6 BRA `(.L_x_2599) ;  /* 0x0000000400d46947 */ /* 0x000fea0003800000 */
[----:B0-----:R-:W0:Y:S01]  /*10db0*/  S2R R3, SR_TID.X ;  /* 0x0000000000037919 */ /* 0x001e220000002100 */
        /* <DEDUP_REMOVED lines=9> */
.L_x_2601:
[----:B------:R-:W-:Y:S05]  /*10e50*/  BSYNC B0 ;  /* 0x0000000000007941 */ /* 0x000fea0003800000 */
.L_x_2600:
        /* <DEDUP_REMOVED lines=18> */
.L_x_2671:
[----:B------:R-:W-:Y:S02]  /*10f80*/  ULDC UR4, c[0x0][0xc38] ;  /* 0x00030e0000047ab9 */ /* 0x000fe40000000800 */
[----:B------:R-:W-:-:S04]  /*10f90*/  IMAD.U32 R4, RZ, RZ, UR4 ;  /* 0x00000004ff047e24 */ /* 0x000fc8000f8e00ff */
[----:B---3--:R-:W-:-:S04]  /*10fa0*/  IMAD R16, R16, R4, RZ ;  /* 0x0000000410107224 */ /* 0x008fc800078e02ff */
[----:B------:R-:W-:-:S05]  /*10fb0*/  IMAD.IADD R5, R16, 0x1, R5 ;  /* 0x0000000110057824 */ /* 0x000fca00078e0205 */
[----:B------:R-:W-:-:S13]  /*10fc0*/  ISETP.GT.AND P6, PT, R5, R0, PT ;  /* 0x000000000500720c */ /* 0x000fda0003fc4270 */
[----:B------:R-:W-:Y:S05]  /*10fd0*/  @!P6 BRA `(.L_x_2603) ;  /* 0xfffffffc0064e947 */ /* 0x000fea000383ffff */
.L_x_2598:
[----:B------:R-:W-:Y:S01]  /*10fe0*/  IMAD.IADD R16, R5, 0x1, -R16 ;  /* 0x0000000105107824 */ /* 0x000fe200078e0a10 */
[----:B------:R-:W-:-:S03]  /*10ff0*/  UMOV UR4, 0xffffffff ;  /* 0xffffffff00047882 */ /* 0x000fc60000000000 */
[----:B------:R-:W-:-:S05]  /*11000*/  IMAD R5, R3, R4, R16 ;  /* 0x0000000403057224 */ /* 0x000fca00078e0210 */
[----:B------:R-:W-:Y:S01]  /*11010*/  ISETP.GT.AND P6, PT, R5, R0, PT ;  /* 0x000000000500720c */ /* 0x000fe20003fc4270 */
[----:B------:R-:W-:-:S12]  /*11020*/  BRA.DIV UR4, `(.L_x_2604) ;  /* 0x0000002604107947 */ /* 0x000fd8000b800000 */
[----:B------:R-:W-:-:S04]  /*11030*/  VOTE.ANY R5, PT, !P6 ;  /* 0x0000000000057806 */ /* 0x000fc800070e0100 */
[----:B------:R-:W3:Y:S02]  /*11040*/  POPC R6, R5 ;  /* 0x0000000500067309 */ /* 0x000ee40000000000 */
[----:B---3--:R3:W0:Y:S02]  /*11050*/  SHFL.IDX PT, R17, R2, R6, 0x1f ;  /* 0x00001f0602117589 */ /* 0x00862400000e0000 */
.L_x_2675:
[----:B------:R-:W-:Y:S01]  /*11060*/  ISETP.NE.AND P0, PT, R5, RZ, PT ;  /* 0x000000ff0500720c */ /* 0x000fe20003f05270 */
[----:B------:R-:W-:-:S12]  /*11070*/  IMAD.MOV.U32 R5, RZ, RZ, RZ ;  /* 0x000000ffff057224 */ /* 0x000fd800078e00ff */
[----:B------:R-:W-:Y:S05]  /*11080*/  @!P0 BRA `(.L_x_2605) ;  /* 0x0000000000148947 */ /* 0x000fea0003800000 */
[----:B------:R-:W-:Y:S01]  /*11090*/  UMOV UR4, 0xffffffff ;  /* 0xffffffff00047882 */ /* 0x000fe20000000000 */
[----:B------:R-:W-:Y:S02]  /*110a0*/  VIADD R12, R6, 0xffffffff ;  /* 0xffffffff060c7836 */ /* 0x000fe40000000000 */
[----:B------:R-:W-:Y:S05]  /*110b0*/  BRA.DIV UR4, `(.L_x_2606) ;  /* 0x0000002604347947 */ /* 0x000fea000b800000 */
[----:B0-----:R0:W0:Y:S02]  /*110c0*/  SHFL.IDX PT, R3, R3, R12, 0x1f ;  /* 0x00001f0c03037589 */ /* 0x00102400000e0000 */
.L_x_2678:
[----:B0-----:R-:W-:-:S07]  /*110d0*/  IMAD.MOV.U32 R5, RZ, RZ, R3 ;  /* 0x000000ffff057224 */ /* 0x001fce00078e0003 */
.L_x_2605:
[----:B0--3--:R-:W0:Y:S01]  /*110e0*/  LDC.64 R2, c[0x0][0xc90] ;  /* 0x00032400ff027b82 */ /* 0x009e220000000a00 */
[----:B------:R-:W-:-:S04]  /*110f0*/  IMAD.IADD R19, R6, 0x1, R19 ;  /* 0x0000000106137824 */ /* 0x000fc800078e0213 */
[----:B0-----:R-:W-:-:S05]  /*11100*/  IMAD.WIDE R2, R19, 0x4, R2 ;  /* 0x0000000413027825 */ /* 0x001fca00078e0202 */
[----:B--2-4-:R-:W2:Y:S01]  /*11110*/  LDG.E R7, desc[UR56][R2.64] ;  /* 0x0000003802077981 */ /* 0x014ea2000c1e1900 */
[----:B------:R-:W-:-:S04]  /*11120*/  IMAD R16, R5, R4, R16 ;  /* 0x0000000405107224 */ /* 0x000fc800078e0210 */
[----:B------:R-:W-:Y:S02]  /*11130*/  IMAD.IADD R0, R0, 0x1, -R16 ;  /* 0x0000000100007824 */ /* 0x000fe400078e0a10 */
[----:B--2---:R-:W-:-:S05]  /*11140*/  IMAD R6, R17, R7, RZ ;  /* 0x0000000711067224 */ /* 0x004fca00078e02ff */
[----:B-----5:R-:W-:-:S04]  /*11150*/  IABS R8, R6 ;  /* 0x0000000600087213 */ /* 0x020fc80000000000 */
        /* <DEDUP_REMOVED lines=58> */
.L_x_2599:
[----:B------:R-:W-:Y:S01]  /*11500*/  UMOV UR4, URZ ;  /* 0x0000003f00047c82 */ /* 0x000fe20008000000 */
[----:B------:R-:W-:Y:S01]  /*11510*/  UMOV UR5, URZ ;  /* 0x0000003f00057c82 */ /* 0x000fe20008000000 */
[----:B------:R-:W-:Y:S01]  /*11520*/  ULDC UR6, c[0x0][0xc3c] ;  /* 0x00030f0000067ab9 */ /* 0x000fe20000000800 */
[----:B------:R-:W-:Y:S02]  /*11530*/  IMAD.MOV.U32 R16, RZ, RZ, R0 ;  /* 0x000000ffff107224 */ /* 0x000fe400078e0000 */
[----:B------:R-:W-:Y:S02]  /*11540*/  IMAD.U32 R17, RZ, RZ, UR4 ;  /* 0x00000004ff117e24 */ /* 0x000fe4000f8e00ff */
[----:B------:R-:W-:Y:S02]  /*11550*/  IMAD.U32 R18, RZ, RZ, UR5 ;  /* 0x00000005ff127e24 */ /* 0x000fe4000f8e00ff */
[----:B------:R-:W-:-:S07]  /*11560*/  IMAD.U32 R19, RZ, RZ, UR6 ;  /* 0x00000006ff137e24 */ /* 0x000fce000f8e00ff */
.L_x_2607:
        /* <DEDUP_REMOVED lines=12> */
.L_x_2596:
[----:B------:R-:W-:Y:S02]  /*11630*/  ULDC UR4, c[0x0][0xc3c] ;  /* 0x00030f0000047ab9 */ /* 0x000fe40000000800 */
[----:B---3--:R-:W-:-:S13]  /*11640*/  ISETP.GE.AND P0, PT, R19, UR4, PT ;  /* 0x0000000413007c0c */ /* 0x008fda000bf06270 */
[----:B------:R-:W-:Y:S05]  /*11650*/  @!P0 BRA `(.L_x_2608) ;  /* 0xffffffa800d48947 */ /* 0x000fea000383ffff */
[----:B------:R-:W-:Y:S05]  /*11660*/  BSYNC B8 ;  /* 0x0000000000087941 */ /* 0x000fea0003800000 */
.L_x_2506:
[----:B0-----:R-:W3:Y:S01]  /*11670*/  LDL.LU R0, [R1+0x48] ;  /* 0x0000480001007983 */ /* 0x001ee20000300800 */
[----:B------:R-:W-:Y:S01]  /*11680*/  BSSY B0, `(.L_x_2609) ;  /* 0x000000b000007945 */ /* 0x000fe20003800000 */
[----:B------:R-:W0:Y:S01]  /*11690*/  S2R R5, SR_CgaCtaId ;  /* 0x0000000000057919 */ /* 0x000e220000008800 */
[----:B---3--:R-:W-:-:S05]  /*116a0*/  VIADD R0, R0, 0x1 ;  /* 0x0000000100007836 */ /* 0x008fca0000000000 */
[----:B------:R-:W-:-:S04]  /*116b0*/  LEA.HI R2, R0, R0, RZ, 0x1 ;  /* 0x0000000000027211 */ /* 0x000fc800078f08ff */
[----:B------:R-:W-:-:S05]  /*116c0*/  LOP3.LUT R3, R2, 0xfffffffe, RZ, 0xc0, !PT ;  /* 0xfffffffe02037812 */ /* 0x000fca00078ec0ff */
[----:B------:R-:W-:Y:S01]  /*116d0*/  IMAD.IADD R3, R0, 0x1, -R3 ;  /* 0x0000000100037824 */ /* 0x000fe200078e0a03 */
[----:B------:R-:W-:-:S04]  /*116e0*/  MOV R0, 0x400 ;  /* 0x0000040000007802 */ /* 0x000fc80000000f00 */
[----:B0-----:R-:W-:Y:S02]  /*116f0*/  LEA R0, R5, R0, 0x18 ;  /* 0x0000000005007211 */ /* 0x001fe400078ec0ff */
[----:B------:R-:W-:-:S04]  /*11700*/  SHF.L.U32 R3, R3, 0x1f, RZ ;  /* 0x0000001f03037819 */ /* 0x000fc800000006ff */
[----:B------:R-:W0:Y:S02]  /*11710*/  SYNCS.PHASECHK.TRANS64.TRYWAIT P0, [R0+URZ+0x34820], R3 ;  /* 0x03482003000075a7 */ /* 0x000e24000800017f */
[----:B0-----:R-:W-:Y:S05]  /*11720*/  @!P0 BRA `(.L_x_2610) ;  /* 0x0000001c00c08947 */ /* 0x001fea0003800000 */
.L_x_2679:
[----:B------:R-:W-:Y:S05]  /*11730*/  BSYNC B0 ;  /* 0x0000000000007941 */ /* 0x000fea0003800000 */
.L_x_2609:
[----:B------:R-:W-:-:S03]  /*11740*/  UMOV UR4, 0xffffffff ;  /* 0xffffffff00047882 */ /* 0x000fc60000000000 */
[----:B------:R-:W-:Y:S05]  /*11750*/  BRA.DIV UR4, `(.L_x_2611) ;  /* 0x0000001e04c87947 */ /* 0x000fea000b800000 */
[----:B------:R-:W3:Y:S02]  /*11760*/  S2R R2, SR_TID.X ;  /* 0x0000000000027919 */ /* 0x000ee40000002100 */
[----:B---3--:R-:W-:-:S04]  /*11770*/  SHF.R.U32.HI R2, RZ, 0x5, R2 ;  /* 0x00000005ff027819 */ /* 0x008fc80000011602 */
[----:B------:R-:W-:-:S05]  /*11780*/  LOP3.LUT R2, R2, 0x3, RZ, 0xc0, !PT ;  /* 0x0000000302027812 */ /* 0x000fca00078ec0ff */
[----:B------:R3:W0:Y:S02]  /*11790*/  SHFL.IDX PT, R14, R2, RZ, 0x1f ;  /* 0x00001fff020e7589 */ /* 0x00062400000e0000 */
.L_x_2682:
[----:B0-----:R-:W-:Y:S01]  /*117a0*/  ISETP.NE.AND P0, PT, R14, RZ, PT ;  /* 0x000000ff0e00720c */ /* 0x001fe20003f05270 */
[----:B------:R-:W-:-:S12]  /*117b0*/  BSSY B0, `(.L_x_2612) ;  /* 0x0000027000007945 */ /* 0x000fd80003800000 */
[----:B------:R-:W-:Y:S05]  /*117c0*/  @P0 BRA `(.L_x_2613) ;  /* 0x0000000000940947 */ /* 0x000fea0003800000 */
[----:B------:R-:W-:-:S03]  /*117d0*/  UMOV UR4, 0xffffffff ;  /* 0xffffffff00047882 */ /* 0x000fc60000000000 */
[----:B------:R-:W-:Y:S05]  /*117e0*/  BRA.DIV UR4, `(.L_x_2614) ;  /* 0x0000001e04d87947 */ /* 0x000fea000b800000 */
[----:B------:R-:W-:-:S13]  /*117f0*/  ELECT P6, URZ, PT ;  /* 0x00000000003f782f */ /* 0x000fda00038c0000 */
.L_x_2685:
[----:B------:R-:W-:Y:S05]  /*11800*/  @!P6 BRA `(.L_x_2613) ;  /* 0x000000000084e947 */ /* 0x000fea0003800000 */
[----:B---3--:R-:W3:Y:S02]  /*11810*/  LDL.LU R2, [R1+0x54] ;  /* 0x0000540001027983 */ /* 0x008ee40000300800 */
[----:B---3--:R-:W-:-:S04]  /*11820*/  LOP3.LUT R2, R2, 0x2, RZ, 0xfc, !PT ;  /* 0x0000000202027812 */ /* 0x008fc800078efcff */
[----:B------:R-:W-:-:S13]  /*11830*/  ISETP.NE.AND P2, PT, R2, 0x3, PT ;  /* 0x000000030200780c */ /* 0x000fda0003f45270 */
[----:B------:R-:W-:Y:S05]  /*11840*/  @!P2 BRA `(.L_x_2615) ;  /* 0x000000000004a947 */ /* 0x000fea0003800000 */
[----:B------:R-:W-:Y:S01]  /*11850*/  BPT.TRAP 0x1 ;  /* 0x000000040000795c */ /* 0x000fe20000300000 */
.L_x_2615:
[----:B------:R-:W3:Y:S04]  /*11860*/  LDL R3, [R1+0x8] ;  /* 0x0000080001037983 */ /* 0x000ee80000100800 */
[----:B--2-4-:R-:W2:Y:S01]  /*11870*/  LDL.LU R7, [R1+0x14] ;  /* 0x0000140001077983 */ /* 0x014ea20000300800 */
[----:B------:R-:W-:-:S04]  /*11880*/  VIADD R2, R0, 0x34840 ;  /* 0x0003484000027836 */ /* 0x000fc80000000000 */
[C---:B---3--:R-:W-:Y:S02]  /*11890*/  IMAD R6, R3.reuse, 0x8, R2 ;  /* 0x0000000803067824 */ /* 0x048fe400078e0202 */
        /* <DEDUP_REMOVED lines=10> */
.L_x_2686:
[----:B------:R-:W2:Y:S02]  /*11940*/  SYNCS.PHASECHK.TRANS64.TRYWAIT P0, [R7+URZ], R2 ;  /* 0x00000002070075a7 */ /* 0x000ea4000800017f */
[----:B--2---:R-:W-:Y:S05]  /*11950*/  @!P0 BRA `(.L_x_2617) ;  /* 0x0000001c00b08947 */ /* 0x004fea0003800000 */
.L_x_2687:
[----:B------:R-:W-:Y:S05]  /*11960*/  @!P2 BRA `(.L_x_2618) ;  /* 0x000000000004a947 */ /* 0x000fea0003800000 */
[----:B------:R-:W-:Y:S01]  /*11970*/  BPT.TRAP 0x1 ;  /* 0x000000040000795c */ /* 0x000fe20000300000 */
.L_x_2618:
[----:B------:R-:W3:Y:S01]  /*11980*/  LDL.LU R4, [R1+0x8] ;  /* 0x0000080001047983 */ /* 0x000ee20000300800 */
[----:B------:R-:W-:-:S04]  /*11990*/  VIADD R0, R0, 0x34860 ;  /* 0x0003486000007836 */ /* 0x000fc80000000000 */
[----:B---3--:R-:W-:-:S04]  /*119a0*/  IMAD R4, R4, 0x8, R0 ;  /* 0x0000000804047824 */ /* 0x008fc800078e0200 */
[----:B------:R-:W3:Y:S02]  /*119b0*/  SYNCS.PHASECHK.TRANS64.TRYWAIT P0, [R4+URZ], R5 ;  /* 0x00000005040075a7 */ /* 0x000ee4000800017f */
[----:B---3--:R-:W-:Y:S05]  /*119c0*/  @!P0 BRA `(.L_x_2619) ;  /* 0x0000001c00a88947 */ /* 0x008fea0003800000 */
.L_x_2688:
[----:B------:R-:W-:-:S07]  /*119d0*/  IMAD R3, R3, 0x8, R0 ;  /* 0x0000000803037824 */ /* 0x000fce00078e0200 */
.L_x_2620:
[----:B----4-:R4:W0:Y:S02]  /*119e0*/  SYNCS.PHASECHK.TRANS64.TRYWAIT P0, [R3+URZ], R2 ;  /* 0x00000002030075a7 */ /* 0x010824000800017f */
[----:B0-----:R-:W-:Y:S05]  /*119f0*/  @!P0 NANOSLEEP.SYNCS 0x989680 ;  /* 0x009896800000895d */ /* 0x001fea0003900000 */
[----:B------:R-:W0:Y:S02]  /*11a00*/  @!P0 SYNCS.PHASECHK.TRANS64 P0, [R3+URZ], R2 ;  /* 0x00000002030085a7 */ /* 0x000e24000800007f */
[----:B0-----:R-:W-:Y:S05]  /*11a10*/  @!P0 BRA `(.L_x_2620) ;  /* 0xfffffffc00f08947 */ /* 0x001fea000383ffff */
.L_x_2613:
[----:B------:R-:W-:Y:S05]  /*11a20*/  BSYNC B0 ;  /* 0x0000000000007941 */ /* 0x000fea0003800000 */
.L_x_2612:
[----:B------:R-:W-:Y:S05]  /*11a30*/  EXIT ;  /* 0x000000000000794d */ /* 0x000fea0003800000 */
.L_x_2448:
[----:B0-----:R-:W-:-:S04]  /*11a40*/  IMAD.U32 R3, RZ, RZ, UR37 ;  /* 0x00000025ff037e24 */ /* 0x001fc8000f8e00ff */
[----:B------:R0:W1:Y:S03]  /*11a50*/  SYNCS.PHASECHK.TRANS64.TRYWAIT P1, [R3+URZ+0x34800], R0 ;  /* 0x03480000030075a7 */ /* 0x000066000802017f */
[----:B-1----:R-:W-:Y:S05]  /*11a60*/  @!P1 NANOSLEEP.SYNCS 0x989680 ;  /* 0x009896800000995d */ /* 0x002fea0003900000 */
[----:B------:R-:W1:Y:S02]  /*11a70*/  @!P1 SYNCS.PHASECHK.TRANS64 P1, [R3+URZ+0x34800], R0 ;  /* 0x03480000030095a7 */ /* 0x000e64000802007f */
[----:B-1----:R-:W-:Y:S05]  /*11a80*/  @!P1 BRA `(.L_x_2448) ;  /* 0xfffffffc00ec9947 */ /* 0x002fea000383ffff */
[----:B------:R-:W-:Y:S05]  /*11a90*/  BRA `(.L_x_2621) ;  /* 0xfffffefc00207947 */ /* 0x000fea000383ffff */
.L_x_2452:
[----:B-1----:R1:W2:Y:S02]  /*11aa0*/  SYNCS.PHASECHK.TRANS64.TRYWAIT P2, [R2+URZ+0x34830], R3 ;  /* 0x03483003020075a7 */ /* 0x0022a4000804017f */
[----:B--2---:R-:W-:Y:S05]  /*11ab0*/  @!P2 NANOSLEEP.SYNCS 0x989680 ;  /* 0x009896800000a95d */ /* 0x004fea0003900000 */
[----:B------:R-:W2:Y:S02]  /*11ac0*/  @!P2 SYNCS.PHASECHK.TRANS64 P2, [R2+URZ+0x34830], R3 ;  /* 0x034830030200a5a7 */ /* 0x000ea4000804007f */
[----:B--2---:R-:W-:Y:S05]  /*11ad0*/  @!P2 BRA `(.L_x_2452) ;  /* 0xfffffffc00f0a947 */ /* 0x004fea000383ffff */
[----:B------:R-:W-:Y:S05]  /*11ae0*/  BRA `(.L_x_2451) ;  /* 0xfffffefc00447947 */ /* 0x000fea000383ffff */
.L_x_2457:
[----:B-1----:R-:W-:-:S04]  /*11af0*/  IMAD.U32 R7, RZ, RZ, UR58 ;  /* 0x0000003aff077e24 */ /* 0x002fc8000f8e00ff */
[----:B------:R1:W2:Y:S03]  /*11b00*/  SYNCS.PHASECHK.TRANS64.TRYWAIT P3, [R7+URZ+0x34830], R0 ;  /* 0x03483000070075a7 */ /* 0x0002a6000806017f */
[----:B--2---:R-:W-:Y:S05]  /*11b10*/  @!P3 NANOSLEEP.SYNCS 0x989680 ;  /* 0x009896800000b95d */ /* 0x004fea0003900000 */
[----:B------:R-:W2:Y:S02]  /*11b20*/  @!P3 SYNCS.PHASECHK.TRANS64 P3, [R7+URZ+0x34830], R0 ;  /* 0x034830000700b5a7 */ /* 0x000ea4000806007f */
[----:B--2---:R-:W-:Y:S05]  /*11b30*/  @!P3 BRA `(.L_x_2457) ;  /* 0xfffffffc00ecb947 */ /* 0x004fea000383ffff */
[----:B------:R-:W-:Y:S05]  /*11b40*/  BRA `(.L_x_2456) ;  /* 0xffffff2000a87947 */ /* 0x000fea000383ffff */
.L_x_2461:
[----:B-1----:R-:W-:-:S04]  /*11b50*/  IMAD.U32 R3, RZ, RZ, UR7 ;  /* 0x00000007ff037e24 */ /* 0x002fc8000f8e00ff */
[----:B------:R1:W2:Y:S03]  /*11b60*/  SYNCS.PHASECHK.TRANS64.TRYWAIT P3, [R3+URZ+0x34850], R0 ;  /* 0x03485000030075a7 */ /* 0x0002a6000806017f */
[----:B--2---:R-:W-:Y:S05]  /*11b70*/  @!P3 NANOSLEEP.SYNCS 0x989680 ;  /* 0x009896800000b95d */ /* 0x004fea0003900000 */
[----:B------:R-:W2:Y:S02]  /*11b80*/  @!P3 SYNCS.PHASECHK.TRANS64 P3, [R3+URZ+0x34850], R0 ;  /* 0x034850000300b5a7 */ /* 0x000ea4000806007f */
[----:B--2---:R-:W-:Y:S05]  /*11b90*/  @!P3 BRA `(.L_x_2461) ;  /* 0xfffffffc00ecb947 */ /* 0x004fea000383ffff */
[----:B------:R-:W-:Y:S05]  /*11ba0*/  BRA `(.L_x_2460) ;  /* 0xffffff2800ac7947 */ /* 0x000fea000383ffff */
.L_x_2467:
[----:B-1----:R-:W-:-:S04]  /*11bb0*/  IMAD.U32 R7, RZ, RZ, UR6 ;  /* 0x00000006ff077e24 */ /* 0x002fc8000f8e00ff */
[----:B------:R1:W2:Y:S03]  /*11bc0*/  SYNCS.PHASECHK.TRANS64.TRYWAIT P2, [R7+URZ+0x34830], R0 ;  /* 0x03483000070075a7 */ /* 0x0002a6000804017f */
[----:B--2---:R-:W-:Y:S05]  /*11bd0*/  @!P2 NANOSLEEP.SYNCS 0x989680 ;  /* 0x009896800000a95d */ /* 0x004fea0003900000 */
[----:B------:R-:W2:Y:S02]  /*11be0*/  @!P2 SYNCS.PHASECHK.TRANS64 P2, [R7+URZ+0x34830], R0 ;  /* 0x034830000700a5a7 */ /* 0x000ea4000804007f */
[----:B--2---:R-:W-:Y:S05]  /*11bf0*/  @!P2 BRA `(.L_x_2467) ;  /* 0xfffffffc00eca947 */ /* 0x004fea000383ffff */
[----:B------:R-:W-:Y:S05]  /*11c00*/  BRA `(.L_x_2466) ;  /* 0xffffff4800ec7947 */ /* 0x000fea000383ffff */
.L_x_2471:
[----:B-1----:R-:W-:-:S04]  /*11c10*/  IMAD.U32 R3, RZ, RZ, UR7 ;  /* 0x00000007ff037e24 */ /* 0x002fc8000f8e00ff */
[----:B------:R1:W2:Y:S03]  /*11c20*/  SYNCS.PHASECHK.TRANS64.TRYWAIT P2, [R3+URZ+0x34850], R0 ;  /* 0x03485000030075a7 */ /* 0x0002a6000804017f */
[----:B--2---:R-:W-:Y:S05]  /*11c30*/  @!P2 NANOSLEEP.SYNCS 0x989680 ;  /* 0x009896800000a95d */ /* 0x004fea0003900000 */
[----:B------:R-:W2:Y:S02]  /*11c40*/  @!P2 SYNCS.PHASECHK.TRANS64 P2, [R3+URZ+0x34850], R0 ;  /* 0x034850000300a5a7 */ /* 0x000ea4000804007f */
[----:B--2---:R-:W-:Y:S05]  /*11c50*/  @!P2 BRA `(.L_x_2471) ;  /* 0xfffffffc00eca947 */ /* 0x004fea000383ffff */
[----:B------:R-:W-:Y:S05]  /*11c60*/  BRA `(.L_x_2470) ;  /* 0xffffff5000f07947 */ /* 0x000fea000383ffff */
.L_x_2476:
[----:B-1----:R-:W-:-:S04]  /*11c70*/  IMAD.U32 R3, RZ, RZ, UR5 ;  /* 0x00000005ff037e24 */ /* 0x002fc8000f8e00ff */
[----:B------:R1:W2:Y:S03]  /*11c80*/  SYNCS.PHASECHK.TRANS64.TRYWAIT P0, [R3+URZ+0x34850], R2 ;  /* 0x03485002030075a7 */ /* 0x0002a6000800017f */
[----:B--2---:R-:W-:Y:S05]  /*11c90*/  @!P0 NANOSLEEP.SYNCS 0x989680 ;  /* 0x009896800000895d */ /* 0x004fea0003900000 */
[----:B------:R-:W2:Y:S02]  /*11ca0*/  @!P0 SYNCS.PHASECHK.TRANS64 P0, [R3+URZ+0x34850], R2 ;  /* 0x03485002030085a7 */ /* 0x000ea4000800007f */
[----:B--2---:R-:W-:Y:S05]  /*11cb0*/  @!P0 BRA `(.L_x_2476) ;  /* 0xfffffffc00ec8947 */ /* 0x004fea000383ffff */
[----:B------:R-:W-:Y:S05]  /*11cc0*/  BRA `(.L_x_2475) ;  /* 0xffffff6c00c07947 */ /* 0x000fea000383ffff */
.L_x_2518:
        /* <DEDUP_REMOVED lines=11> */
.L_x_2623:
[----:B------:R-:W-:Y:S05]  /*11d80*/  BSYNC B0 ;  /* 0x0000000000007941 */ /* 0x000fea0003800000 */
.L_x_2622:
[----:B------:R-:W-:Y:S05]  /*11d90*/  BRA `(.L_x_2624) ;  /* 0xffffffb000187947 */ /* 0x000fea000383ffff */
.L_x_2520:
[----:B------:R-:W-:Y:S01]  /*11da0*/  BSSY B0, `(.L_x_2625) ;  /* 0x0000006000007945 */ /* 0x000fe20003800000 */
[----:B------:R-:W-:-:S07]  /*11db0*/  IMAD.MOV.U32 R15, RZ, RZ, -0x1 ;  /* 0xffffffffff0f7424 */ /* 0x000fce00078e00ff */
[----:B0123--:R-:W-:Y:S05]  /*11dc0*/  WARPSYNC.COLLECTIVE R15, `(.L_x_2626) ;  /* 0x000000000f0c7348 */ /* 0x00ffea0003c00000 */
[----:B------:R-:W-:Y:S02]  /*11dd0*/  ELECT P6, UR62, PT ;  /* 0x00000000003e782f */ /* 0x000fe400038c0000 */
[----:B------:R-:W-:Y:S01]  /*11de0*/  MOV R14, UR62 ;  /* 0x0000003e000e7c02 */ /* 0x000fe20008000f00 */
[----:B0123--:R-:W-:Y:S10]  /*11df0*/  ENDCOLLECTIVE ;  /* 0x000000000000791b */ /* 0x00fff40003800000 */
.L_x_2626:
[----:B------:R-:W-:Y:S05]  /*11e00*/  BSYNC B0 ;  /* 0x0000000000007941 */ /* 0x000fea0003800000 */
.L_x_2625:
[----:B------:R-:W-:Y:S05]  /*11e10*/  BRA `(.L_x_2627) ;  /* 0xffffffb000207947 */ /* 0x000fea000383ffff */
.L_x_2522:
[----:B---3--:R3:W4:Y:S02]  /*11e20*/  SYNCS.PHASECHK.TRANS64.TRYWAIT P0, [R0+URZ+0x34840], R2 ;  /* 0x03484002000075a7 */ /* 0x008724000800017f */
[----:B----4-:R-:W-:Y:S05]  /*11e30*/  @!P0 NANOSLEEP.SYNCS 0x989680 ;  /* 0x009896800000895d */ /* 0x010fea0003900000 */
[----:B------:R-:W4:Y:S02]  /*11e40*/  @!P0 SYNCS.PHASECHK.TRANS64 P0, [R0+URZ+0x34840], R2 ;  /* 0x03484002000085a7 */ /* 0x000f24000800007f */
[----:B----4-:R-:W-:Y:S05]  /*11e50*/  @!P0 BRA `(.L_x_2522) ;  /* 0xfffffffc00f08947 */ /* 0x010fea000383ffff */
[----:B------:R-:W-:Y:S05]  /*11e60*/  BRA `(.L_x_2628) ;  /* 0xffffffb0008c7947 */ /* 0x000fea000383ffff */
.L_x_2526:
[----:B------:R-:W2:Y:S01]  /*11e70*/  LDL.LU R11, [R1+0x34] ;  /* 0x00003400010b7983 */ /* 0x000ea20000300800 */
[----:B------:R-:W-:Y:S01]  /*11e80*/  IMAD.MOV.U32 R13, RZ, RZ, R0 ;  /* 0x000000ffff0d7224 */ /* 0x000fe200078e0000 */
[----:B------:R-:W-:Y:S01]  /*11e90*/  LOP3.LUT R8, R8, 0x7f, RZ, 0xc0, !PT ;  /* 0x0000007f08087812 */ /* 0x000fe200078ec0ff */
[----:B------:R-:W-:Y:S02]  /*11ea0*/  IMAD.MOV.U32 R12, RZ, RZ, RZ ;  /* 0x000000ffff0c7224 */ /* 0x000fe400078e00ff */
[----:B------:R-:W-:Y:S01]  /*11eb0*/  IMAD.MOV.U32 R15, RZ, RZ, -0x1 ;  /* 0xffffffffff0f7424 */ /* 0x000fe200078e00ff */
[----:B------:R-:W-:-:S05]  /*11ec0*/  SHF.R.U32.HI R6, RZ, 0x3, R8 ;  /* 0x00000003ff067819 */ /* 0x000fca0000011608 */
[----:B------:R-:W-:Y:S02]  /*11ed0*/  IMAD R17, R17, 0x80, R6 ;  /* 0x0000008011117824 */ /* 0x000fe400078e0206 */
[----:B--2---:R-:W-:Y:S02]  /*11ee0*/  IMAD R2, R11, R7, RZ ;  /* 0x000000070b027224 */ /* 0x004fe400078e02ff */
[----:B------:R-:W-:-:S03]  /*11ef0*/  IMAD.MOV.U32 R11, RZ, RZ, 0x181f ;  /* 0x0000181fff0b7424 */ /* 0x000fc600078e00ff */
[----:B------:R-:W-:-:S13]  /*11f00*/  ISETP.GE.AND P3, PT, R17, R2, PT ;  /* 0x000000021100720c */ /* 0x000fda0003f66270 */
[----:B-----5:R-:W-:Y:S05]  /*11f10*/  WARPSYNC.COLLECTIVE R15, `(.L_x_2629) ;  /* 0x000000000f087348 */ /* 0x020fea0003c00000 */
[----:B------:R0:W1:Y:S02]  /*11f20*/  SHFL.IDX P6, R14, R13, R12, R11 ;  /* 0x0000000c0d0e7389 */ /* 0x00006400000c000b */
[----:B01---5:R-:W-:Y:S01]  /*11f30*/  ENDCOLLECTIVE ;  /* 0x000000000000791b */ /* 0x023fe20003800000 */
.L_x_2629:
[----:B------:R-:W-:Y:S02]  /*11f40*/  IMAD.MOV.U32 R13, RZ, RZ, R3 ;  /* 0x000000ffff0d7224 */ /* 0x000fe400078e0003 */
[----:B------:R-:W-:-:S07]  /*11f50*/  IMAD.MOV.U32 R4, RZ, RZ, R14 ;  /* 0x000000ffff047224 */ /* 0x000fce00078e000e */
[----:B------:R-:W-:Y:S05]  /*11f60*/  WARPSYNC.COLLECTIVE R15, `(.L_x_2630) ;  /* 0x000000000f087348 */ /* 0x000fea0003c00000 */
[----:B------:R0:W1:Y:S02]  /*11f70*/  SHFL.IDX P6, R14, R13, R12, R11 ;  /* 0x0000000c0d0e7389 */ /* 0x00006400000c000b */
[----:B01----:R-:W-:Y:S01]  /*11f80*/  ENDCOLLECTIVE ;  /* 0x000000000000791b */ /* 0x003fe20003800000 */
.L_x_2630:
[----:B------:R-:W-:Y:S02]  /*11f90*/  IMAD.MOV.U32 R13, RZ, RZ, R0 ;  /* 0x000000ffff0d7224 */ /* 0x000fe400078e0000 */
[----:B------:R-:W-:Y:S02]  /*11fa0*/  IMAD.MOV.U32 R12, RZ, RZ, 0x1 ;  /* 0x00000001ff0c7424 */ /* 0x000fe400078e00ff */
[----:B------:R-:W-:-:S07]  /*11fb0*/  IMAD.MOV.U32 R5, RZ, RZ, R14 ;  /* 0x000000ffff057224 */ /* 0x000fce00078e000e */
[----:B------:R-:W-:Y:S05]  /*11fc0*/  WARPSYNC.COLLECTIVE R15, `(.L_x_2631) ;  /* 0x000000000f087348 */ /* 0x000fea0003c00000 */
[----:B------:R0:W1:Y:S02]  /*11fd0*/  SHFL.IDX P6, R14, R13, R12, R11 ;  /* 0x0000000c0d0e7389 */ /* 0x00006400000c000b */
[----:B01----:R-:W-:Y:S01]  /*11fe0*/  ENDCOLLECTIVE ;  /* 0x000000000000791b */ /* 0x003fe20003800000 */
.L_x_2631:
        /* <DEDUP_REMOVED lines=10> */
.L_x_2632:
[----:B------:R-:W-:Y:S01]  /*12090*/  @!PT LDS RZ, [RZ] ;  /* 0x00000000fffff984 */ /* 0x000fe20000000800 */
[----:B------:R-:W-:Y:S01]  /*120a0*/  @!PT LDS RZ, [RZ] ;  /* 0x00000000fffff984 */ /* 0x000fe20000000800 */
[----:B------:R-:W-:Y:S01]  /*120b0*/  @!PT LDS RZ, [RZ] ;  /* 0x00000000fffff984 */ /* 0x000fe20000000800 */
[----:B------:R-:W-:Y:S04]  /*120c0*/  @!P3 LDGSTS.E.BYPASS.LTC128B.128 [R9+0x10400], desc[UR56][R4.64], !P2 ;  /* 0x104000000409bfae */ /* 0x000fe8000d101d78 */
[----:B------:R-:W-:Y:S04]  /*120d0*/  @!P3 LDGSTS.E.BYPASS.LTC128B.128 [R9+0x14400], desc[UR56][R4.64+0x80], !P1 ;  /* 0x144000800409bfae */ /* 0x000fe8000c901d78 */
[----:B------:R0:W-:Y:S01]  /*120e0*/  @!P3 LDGSTS.E.BYPASS.LTC128B.128 [R9+0x18400], desc[UR56][R4.64+0x100], !P0 ;  /* 0x184001000409bfae */ /* 0x0001e2000c101d78 */
[----:B------:R-:W-:Y:S02]  /*120f0*/  IMAD.MOV.U32 R13, RZ, RZ, R0 ;  /* 0x000000ffff0d7224 */ /* 0x000fe400078e0000 */
[----:B------:R-:W-:-:S02]  /*12100*/  IMAD.MOV.U32 R12, RZ, RZ, 0x2 ;  /* 0x00000002ff0c7424 */ /* 0x000fc400078e00ff */
[----:B0-----:R-:W-:Y:S02]  /*12110*/  VIADD R4, R17, 0x10 ;  /* 0x0000001011047836 */ /* 0x001fe40000000000 */
[----:B------:R-:W-:-:S07]  /*12120*/  IMAD.MOV.U32 R6, RZ, RZ, R14 ;  /* 0x000000ffff067224 */ /* 0x000fce00078e000e */
[----:B------:R-:W-:Y:S05]  /*12130*/  WARPSYNC.COLLECTIVE R15, `(.L_x_2633) ;  /* 0x000000000f087348 */ /* 0x000fea0003c00000 */
[----:B------:R0:W1:Y:S02]  /*12140*/  SHFL.IDX P6, R14, R13, R12, R11 ;  /* 0x0000000c0d0e7389 */ /* 0x00006400000c000b */
[----:B01----:R-:W-:Y:S01]  /*12150*/  ENDCOLLECTIVE ;  /* 0x000000000000791b */ /* 0x003fe20003800000 */
.L_x_2633:
[----:B------:R-:W-:-:S13]  /*12160*/  ISETP.GE.AND P3, PT, R4, R2, PT ;  /* 0x000000020400720c */ /* 0x000fda0003f66270 */
[----:B------:R-:W-:Y:S01]  /*12170*/  @!P3 LEA R7, P5, R10, R6, 0x1 ;  /* 0x000000060a07b211 */ /* 0x000fe200078a08ff */
[----:B------:R-:W-:-:S04]  /*12180*/  IMAD.MOV.U32 R13, RZ, RZ, R3 ;  /* 0x000000ffff0d7224 */ /* 0x000fc800078e0003 */
[----:B------:R-:W-:Y:S02]  /*12190*/  @!P3 IMAD.X R6, RZ, RZ, R8, P5 ;  /* 0x000000ffff06b224 */ /* 0x000fe400028e0608 */
[----:B------:R-:W-:Y:S02]  /*121a0*/  @!P3 IMAD.MOV.U32 R4, RZ, RZ, R7 ;  /* 0x000000ffff04b224 */ /* 0x000fe400078e0007 */
[----:B------:R-:W-:Y:S02]  /*121b0*/  @!P3 IMAD.MOV.U32 R5, RZ, RZ, R6 ;  /* 0x000000ffff05b224 */ /* 0x000fe400078e0006 */
[----:B------:R-:W-:-:S07]  /*121c0*/  IMAD.MOV.U32 R6, RZ, RZ, R14 ;  /* 0x000000ffff067224 */ /* 0x000fce00078e000e */
[----:B------:R-:W-:Y:S05]  /*121d0*/  WARPSYNC.COLLECTIVE R15, `(.L_x_2634) ;  /* 0x000000000f087348 */ /* 0x000fea0003c00000 */
[----:B------:R0:W1:Y:S02]  /*121e0*/  SHFL.IDX P6, R14, R13, R12, R11 ;  /* 0x0000000c0d0e7389 */ /* 0x00006400000c000b */
[----:B01----:R-:W-:Y:S01]  /*121f0*/  ENDCOLLECTIVE ;  /* 0x000000000000791b */ /* 0x003fe20003800000 */
.L_x_2634:
        /* <DEDUP_REMOVED lines=13> */
.L_x_2635:
[----:B------:R-:W-:-:S13]  /*122d0*/  ISETP.GE.AND P3, PT, R4, R2, PT ;  /* 0x000000020400720c */ /* 0x000fda0003f66270 */
[----:B------:R-:W-:Y:S01]  /*122e0*/  @!P3 LEA R7, P4, R10, R7, 0x1 ;  /* 0x000000070a07b211 */ /* 0x000fe200078808ff */
[----:B------:R-:W-:-:S04]  /*122f0*/  IMAD.MOV.U32 R13, RZ, RZ, R3 ;  /* 0x000000ffff0d7224 */ /* 0x000fc800078e0003 */
[----:B------:R-:W-:-:S04]  /*12300*/  @!P3 IMAD.X R4, RZ, RZ, R6, P4 ;  /* 0x000000ffff04b224 */ /* 0x000fc800020e0606 */
[----:B------:R-:W-:Y:S02]  /*12310*/  @!P3 IMAD.MOV.U32 R5, RZ, RZ, R4 ;  /* 0x000000ffff05b224 */ /* 0x000fe400078e0004 */
[----:B------:R-:W-:Y:S02]  /*12320*/  @!P3 IMAD.MOV.U32 R4, RZ, RZ, R7 ;  /* 0x000000ffff04b224 */ /* 0x000fe400078e0007 */
[----:B------:R-:W-:-:S03]  /*12330*/  VIADD R7, R17, 0x60 ;  /* 0x0000006011077836 */ /* 0x000fc60000000000 */
[----:B------:R-:W-:Y:S01]  /*12340*/  @!PT LDS RZ, [RZ] ;  /* 0x00000000fffff984 */ /* 0x000fe20000000800 */
[----:B------:R-:W-:Y:S01]  /*12350*/  @!PT LDS RZ, [RZ] ;  /* 0x00000000fffff984 */ /* 0x000fe20000000800 */
[----:B------:R-:W-:Y:S01]  /*12360*/  @!PT LDS RZ, [RZ] ;  /* 0x00000000fffff984 */ /* 0x000fe20000000800 */
[----:B------:R-:W-:Y:S04]  /*12370*/  @!P3 LDGSTS.E.BYPASS.LTC128B.128 [R9+0x11400], desc[UR56][R4.64], !P2 ;  /* 0x114000000409bfae */ /* 0x000fe8000d101d78 */
[----:B------:R-:W-:Y:S04]  /*12380*/  @!P3 LDGSTS.E.BYPASS.LTC128B.128 [R9+0x15400], desc[UR56][R4.64+0x80], !P1 ;  /* 0x154000800409bfae */ /* 0x000fe8000c901d78 */
[----:B------:R0:W-:Y:S02]  /*12390*/  @!P3 LDGSTS.E.BYPASS.LTC128B.128 [R9+0x19400], desc[UR56][R4.64+0x100], !P0 ;  /* 0x194001000409bfae */ /* 0x0001e4000c101d78 */
[----:B0-----:R-:W-:-:S05]  /*123a0*/  VIADD R4, R17, 0x30 ;  /* 0x0000003011047836 */ /* 0x001fca0000000000 */
[----:B------:R-:W-:Y:S01]  /*123b0*/  ISETP.GE.AND P3, PT, R4, R2, PT ;  /* 0x000000020400720c */ /* 0x000fe20003f66270 */
[----:B------:R-:W-:-:S12]  /*123c0*/  IMAD.MOV.U32 R4, RZ, RZ, R14 ;  /* 0x000000ffff047224 */ /* 0x000fd800078e000e */
[----:B------:R-:W-:Y:S05]  /*123d0*/  WARPSYNC.COLLECTIVE R15, `(.L_x_2636) ;  /* 0x000000000f087348 */ /* 0x000fea0003c00000 */
[----:B------:R0:W1:Y:S02]  /*123e0*/  SHFL.IDX P6, R14, R13, R12, R11 ;  /* 0x0000000c0d0e7389 */ /* 0x00006400000c000b */
[----:B01----:R-:W-:Y:S01]  /*123f0*/  ENDCOLLECTIVE ;  /* 0x000000000000791b */ /* 0x003fe20003800000 */
.L_x_2636:
[----:B------:R-:W-:Y:S02]  /*12400*/  IMAD.MOV.U32 R13, RZ, RZ, R0 ;  /* 0x000000ffff0d7224 */ /* 0x000fe400078e0000 */
[----:B------:R-:W-:Y:S02]  /*12410*/  IMAD.MOV.U32 R12, RZ, RZ, 0x4 ;  /* 0x00000004ff0c7424 */ /* 0x000fe400078e00ff */
[----:B------:R-:W-:-:S07]  /*12420*/  IMAD.MOV.U32 R5, RZ, RZ, R14 ;  /* 0x000000ffff057224 */ /* 0x000fce00078e000e */
[----:B------:R-:W-:Y:S05]  /*12430*/  WARPSYNC.COLLECTIVE R15, `(.L_x_2637) ;  /* 0x000000000f087348 */ /* 0x000fea0003c00000 */
[----:B------:R0:W1:Y:S02]  /*12440*/  SHFL.IDX P6, R14, R13, R12, R11 ;  /* 0x0000000c0d0e7389 */ /* 0x00006400000c000b */
[----:B01----:R-:W-:Y:S01]  /*12450*/  ENDCOLLECTIVE ;  /* 0x000000000000791b */ /* 0x003fe20003800000 */
.L_x_2637:
        /* <DEDUP_REMOVED lines=18> */
.L_x_2638:
[----:B------:R-:W-:Y:S02]  /*12580*/  IMAD.MOV.U32 R13, RZ, RZ, R0 ;  /* 0x000000ffff0d7224 */ /* 0x000fe400078e0000 */
[----:B------:R-:W-:Y:S02]  /*12590*/  IMAD.MOV.U32 R12, RZ, RZ, 0x5 ;  /* 0x00000005ff0c7424 */ /* 0x000fe400078e00ff */
[----:B------:R-:W-:-:S07]  /*125a0*/  IMAD.MOV.U32 R5, RZ, RZ, R14 ;  /* 0x000000ffff057224 */ /* 0x000fce00078e000e */
[----:B------:R-:W-:Y:S05]  /*125b0*/  WARPSYNC.COLLECTIVE R15, `(.L_x_2639) ;  /* 0x000000000f087348 */ /* 0x000fea0003c00000 */
[----:B------:R0:W1:Y:S02]  /*125c0*/  SHFL.IDX P6, R14, R13, R12, R11 ;  /* 0x0000000c0d0e7389 */ /* 0x00006400000c000b */
[----:B01----:R-:W-:Y:S01]  /*125d0*/  ENDCOLLECTIVE ;  /* 0x000000000000791b */ /* 0x003fe20003800000 */
.L_x_2639:
        /* <DEDUP_REMOVED lines=18> */
.L_x_2640:
[----:B------:R-:W-:Y:S02]  /*12700*/  IMAD.MOV.U32 R13, RZ, RZ, R0 ;  /* 0x000000ffff0d7224 */ /* 0x000fe400078e0000 */
[----:B------:R-:W-:Y:S02]  /*12710*/  IMAD.MOV.U32 R12, RZ, RZ, 0x6 ;  /* 0x00000006ff0c7424 */ /* 0x000fe400078e00ff */
[----:B------:R-:W-:-:S07]  /*12720*/  IMAD.MOV.U32 R5, RZ, RZ, R14 ;  /* 0x000000ffff057224 */ /* 0x000fce00078e000e */
[----:B------:R-:W-:Y:S05]  /*12730*/  WARPSYNC.COLLECTIVE R15, `(.L_x_2641) ;  /* 0x000000000f087348 */ /* 0x000fea0003c00000 */
[----:B------:R0:W1:Y:S02]  /*12740*/  SHFL.IDX P6, R14, R13, R12, R11 ;  /* 0x0000000c0d0e7389 */ /* 0x00006400000c000b */
[----:B01----:R-:W-:Y:S01]  /*12750*/  ENDCOLLECTIVE ;  /* 0x000000000000791b */ /* 0x003fe20003800000 */
.L_x_2641:
[----:B------:R-:W-:-:S05]  /*12760*/  @!P3 LEA R5, P4, R10, R5, 0x1 ;  /* 0x000000050a05b211 */ /* 0x000fca00078808ff */
[----:B------:R-:W-:Y:S01]  /*12770*/  @!P3 IMAD.X R4, RZ, RZ, R4, P4 ;  /* 0x000000ffff04b224 */ /* 0x000fe200020e0604 */
[----:B------:R-:W-:-:S04]  /*12780*/  ISETP.GE.AND P4, PT, R7, R2, PT ;  /* 0x000000020700720c */ /* 0x000fc80003f86270 */
        /* <DEDUP_REMOVED lines=14> */
.L_x_2642:
[----:B------:R-:W-:Y:S02]  /*12870*/  IMAD.MOV.U32 R13, RZ, RZ, R0 ;  /* 0x000000ffff0d7224 */ /* 0x000fe400078e0000 */
[----:B------:R-:W-:Y:S02]  /*12880*/  IMAD.MOV.U32 R12, RZ, RZ, 0x7 ;  /* 0x00000007ff0c7424 */ /* 0x000fe400078e00ff */
[----:B------:R-:W-:-:S07]  /*12890*/  IMAD.MOV.U32 R5, RZ, RZ, R14 ;  /* 0x000000ffff057224 */ /* 0x000fce00078e000e */
[----:B------:R-:W-:Y:S05]  /*128a0*/  WARPSYNC.COLLECTIVE R15, `(.L_x_2643) ;  /* 0x000000000f087348 */ /* 0x000fea0003c00000 */
[----:B------:R0:W1:Y:S02]  /*128b0*/  SHFL.IDX P6, R14, R13, R12, R11 ;  /* 0x0000000c0d0e7389 */ /* 0x00006400000c000b */
[----:B01----:R-:W-:Y:S01]  /*128c0*/  ENDCOLLECTIVE ;  /* 0x000000000000791b */ /* 0x003fe20003800000 */
.L_x_2643:
        /* <DEDUP_REMOVED lines=10> */
.L_x_2644:
        /* <DEDUP_REMOVED lines=8> */
.L_x_2531:
[----:B0-----:R-:W2:Y:S02]  /*129f0*/  LDL R2, [R1+0x4] ;  /* 0x0000040001027983 */ /* 0x001ea40000100800 */
[----:B--2---:R0:W1:Y:S02]  /*12a00*/  SYNCS.PHASECHK.TRANS64.TRYWAIT P0, [R2+URZ+0x34820], R0 ;  /* 0x03482000020075a7 */ /* 0x004064000800017f */
[----:B-1----:R-:W-:Y:S05]  /*12a10*/  @!P0 NANOSLEEP.SYNCS 0x989680 ;  /* 0x009896800000895d */ /* 0x002fea0003900000 */
[----:B------:R-:W1:Y:S02]  /*12a20*/  @!P0 SYNCS.PHASECHK.TRANS64 P0, [R2+URZ+0x34820], R0 ;  /* 0x03482000020085a7 */ /* 0x000e64000800007f */
[----:B-1----:R-:W-:Y:S05]  /*12a30*/  @!P0 BRA `(.L_x_2531) ;  /* 0xfffffffc00ec8947 */ /* 0x002fea000383ffff */
[----:B------:R-:W-:Y:S05]  /*12a40*/  BRA `(.L_x_2646) ;  /* 0xffffffb400ec7947 */ /* 0x000fea000383ffff */
.L_x_2540:
[----:B-1----:R1:W2:Y:S02]  /*12a50*/  SYNCS.PHASECHK.TRANS64.TRYWAIT P0, [R2+URZ+0x34840], R0 ;  /* 0x03484000020075a7 */ /* 0x0022a4000800017f */
[----:B--2---:R-:W-:Y:S05]  /*12a60*/  @!P0 NANOSLEEP.SYNCS 0x989680 ;  /* 0x009896800000895d */ /* 0x004fea0003900000 */
[----:B------:R-:W2:Y:S02]  /*12a70*/  @!P0 SYNCS.PHASECHK.TRANS64 P0, [R2+URZ+0x34840], R0 ;  /* 0x03484000020085a7 */ /* 0x000ea4000800007f */
[----:B--2---:R-:W-:Y:S05]  /*12a80*/  @!P0 BRA `(.L_x_2540) ;  /* 0xfffffffc00f08947 */ /* 0x004fea000383ffff */
[----:B------:R-:W-:Y:S05]  /*12a90*/  BRA `(.L_x_2647) ;  /* 0xffffffb800b07947 */ /* 0x000fea000383ffff */
.L_x_2547:
[----:B0-----:R0:W1:Y:S02]  /*12aa0*/  SYNCS.PHASECHK.TRANS64.TRYWAIT P0, [R2+URZ+0x60], R0 ;  /* 0x00006000020075a7 */ /* 0x001064000800017f */
[----:B-1----:R-:W-:Y:S05]  /*12ab0*/  @!P0 NANOSLEEP.SYNCS 0x989680 ;  /* 0x009896800000895d */ /* 0x002fea0003900000 */
[----:B------:R-:W1:Y:S02]  /*12ac0*/  @!P0 SYNCS.PHASECHK.TRANS64 P0, [R2+URZ+0x60], R0 ;  /* 0x00006000020085a7 */ /* 0x000e64000800007f */
[----:B-1----:R-:W-:Y:S05]  /*12ad0*/  @!P0 BRA `(.L_x_2547) ;  /* 0xfffffffc00f08947 */ /* 0x002fea000383ffff */
[----:B------:R-:W-:Y:S05]  /*12ae0*/  BRA `(.L_x_2648) ;  /* 0xffffffbc00c87947 */ /* 0x000fea000383ffff */
.L_x_2556:
[----:B---3--:R3:W4:Y:S02]  /*12af0*/  SYNCS.PHASECHK.TRANS64.TRYWAIT P0, [R3+URZ+0x34840], R2 ;  /* 0x03484002030075a7 */ /* 0x008724000800017f */
[----:B----4-:R-:W-:Y:S05]  /*12b00*/  @!P0 NANOSLEEP.SYNCS 0x989680 ;  /* 0x009896800000895d */ /* 0x010fea0003900000 */
[----:B------:R-:W4:Y:S02]  /*12b10*/  @!P0 SYNCS.PHASECHK.TRANS64 P0, [R3+URZ+0x34840], R2 ;  /* 0x03484002030085a7 */ /* 0x000f24000800007f */
[----:B----4-:R-:W-:Y:S05]  /*12b20*/  @!P0 BRA `(.L_x_2556) ;  /* 0xfffffffc00f08947 */ /* 0x010fea000383ffff */
[----:B------:R-:W-:Y:S05]  /*12b30*/  BRA `(.L_x_2649) ;  /* 0xffffffc400687947 */ /* 0x000fea000383ffff */
.L_x_2563:
[----:B--2---:R2:W3:Y:S02]  /*12b40*/  SYNCS.PHASECHK.TRANS64.TRYWAIT P0, [R2+URZ+0x60], R3 ;  /* 0x00006003020075a7 */ /* 0x0044e4000800017f */
[----:B---3--:R-:W-:Y:S05]  /*12b50*/  @!P0 NANOSLEEP.SYNCS 0x989680 ;  /* 0x009896800000895d */ /* 0x008fea0003900000 */
[----:B------:R-:W3:Y:S02]  /*12b60*/  @!P0 SYNCS.PHASECHK.TRANS64 P0, [R2+URZ+0x60], R3 ;  /* 0x00006003020085a7 */ /* 0x000ee4000800007f */
[----:B---3--:R-:W-:Y:S05]  /*12b70*/  @!P0 BRA `(.L_x_2563) ;  /* 0xfffffffc00f08947 */ /* 0x008fea000383ffff */
[----:B------:R-:W-:Y:S05]  /*12b80*/  BRA `(.L_x_2650) ;  /* 0xffffffc800807947 */ /* 0x000fea000383ffff */
.L_x_2572:
[----:B----4-:R4:W0:Y:S02]  /*12b90*/  SYNCS.PHASECHK.TRANS64.TRYWAIT P0, [R2+URZ+0x34840], R3 ;  /* 0x03484003020075a7 */ /* 0x010824000800017f */
[----:B0-----:R-:W-:Y:S05]  /*12ba0*/  @!P0 NANOSLEEP.SYNCS 0x989680 ;  /* 0x009896800000895d */ /* 0x001fea0003900000 */
[----:B------:R-:W0:Y:S02]  /*12bb0*/  @!P0 SYNCS.PHASECHK.TRANS64 P0, [R2+URZ+0x34840], R3 ;  /* 0x03484003020085a7 */ /* 0x000e24000800007f */
[----:B0-----:R-:W-:Y:S05]  /*12bc0*/  @!P0 BRA `(.L_x_2572) ;  /* 0xfffffffc00f08947 */ /* 0x001fea000383ffff */
[----:B------:R-:W-:Y:S05]  /*12bd0*/  BRA `(.L_x_2651) ;  /* 0xffffffcc00f47947 */ /* 0x000fea000383ffff */
.L_x_2579:
[----:B--2---:R2:W3:Y:S02]  /*12be0*/  SYNCS.PHASECHK.TRANS64.TRYWAIT P0, [R2+URZ+0x60], R5 ;  /* 0x00006005020075a7 */ /* 0x0044e4000800017f */
[----:B---3--:R-:W-:Y:S05]  /*12bf0*/  @!P0 NANOSLEEP.SYNCS 0x989680 ;  /* 0x009896800000895d */ /* 0x008fea0003900000 */
[----:B------:R-:W3:Y:S02]  /*12c00*/  @!P0 SYNCS.PHASECHK.TRANS64 P0, [R2+URZ+0x60], R5 ;  /* 0x00006005020085a7 */ /* 0x000ee4000800007f */
[----:B---3--:R-:W-:Y:S05]  /*12c10*/  @!P0 BRA `(.L_x_2579) ;  /* 0xfffffffc00f08947 */ /* 0x008fea000383ffff */
[----:B------:R-:W-:Y:S05]  /*12c20*/  BRA `(.L_x_2652) ;  /* 0xffffffd4000c7947 */ /* 0x000fea000383ffff */
.L_x_2590:
[----:B0-----:R0:W2:Y:S02]  /*12c30*/  SYNCS.PHASECHK.TRANS64.TRYWAIT P0, [R0+URZ+0x34860], R2 ;  /* 0x03486002000075a7 */ /* 0x0010a4000800017f */
[----:B--2---:R-:W-:Y:S05]  /*12c40*/  @!P0 NANOSLEEP.SYNCS 0x989680 ;  /* 0x009896800000895d */ /* 0x004fea0003900000 */
[----:B------:R-:W2:Y:S02]  /*12c50*/  @!P0 SYNCS.PHASECHK.TRANS64 P0, [R0+URZ+0x34860], R2 ;  /* 0x03486002000085a7 */ /* 0x000ea4000800007f */
[----:B--2---:R-:W-:Y:S05]  /*12c60*/  @!P0 BRA `(.L_x_2590) ;  /* 0xfffffffc00f08947 */ /* 0x004fea000383ffff */
[----:B------:R-:W-:Y:S05]  /*12c70*/  BRA `(.L_x_2653) ;  /* 0xffffffd800647947 */ /* 0x000fea000383ffff */
.L_x_2597:
[----:B------:R-:W-:Y:S01]  /*12c80*/  BSSY B0, `(.L_x_2654) ;  /* 0x0000008000007945 */ /* 0x000fe20003800000 */
[----:B------:R-:W-:Y:S02]  /*12c90*/  IMAD.MOV.U32 R13, RZ, RZ, R16 ;  /* 0x000000ffff0d7224 */ /* 0x000fe400078e0010 */
[----:B------:R-:W-:Y:S02]  /*12ca0*/  IMAD.MOV.U32 R12, RZ, RZ, RZ ;  /* 0x000000ffff0c7224 */ /* 0x000fe400078e00ff */
[----:B------:R-:W-:Y:S02]  /*12cb0*/  IMAD.MOV.U32 R11, RZ, RZ, 0x1f ;  /* 0x0000001fff0b7424 */ /* 0x000fe400078e00ff */
[----:B------:R-:W-:-:S07]  /*12cc0*/  IMAD.MOV.U32 R15, RZ, RZ, -0x1 ;  /* 0xffffffffff0f7424 */ /* 0x000fce00078e00ff */
[----:B-12-45:R-:W-:Y:S05]  /*12cd0*/  WARPSYNC.COLLECTIVE R15, `(.L_x_2655) ;  /* 0x000000000f087348 */ /* 0x036fea0003c00000 */
[----:B------:R0:W3:Y:S02]  /*12ce0*/  SHFL.IDX P6, R14, R13, R12, R11 ;  /* 0x0000000c0d0e7389 */ /* 0x0000e400000c000b */
[----:B012345:R-:W-:Y:S01]  /*12cf0*/  ENDCOLLECTIVE ;  /* 0x000000000000791b */ /* 0x03ffe20003800000 */
.L_x_2655:
[----:B------:R-:W-:Y:S05]  /*12d00*/  BSYNC B0 ;  /* 0x0000000000007941 */ /* 0x000fea0003800000 */
.L_x_2654:
        /* <DEDUP_REMOVED lines=9> */
.L_x_2656:
        /* <DEDUP_REMOVED lines=18> */
.L_x_2657:
[----:B------:R-:W-:Y:S01]  /*12ec0*/  IMAD.MOV.U32 R12, RZ, RZ, 0x2 ;  /* 0x00000002ff0c7424 */ /* 0x000fe200078e00ff */
[----:B------:R-:W-:-:S05]  /*12ed0*/  SEL R7, R14, RZ, P1 ;  /* 0x000000ff0e077207 */ /* 0x000fca0000800000 */
[----:B------:R-:W-:-:S04]  /*12ee0*/  IMAD.IADD R3, R2, 0x1, R7 ;  /* 0x0000000102037824 */ /* 0x000fc800078e0207 */
[----:B------:R-:W-:-:S07]  /*12ef0*/  IMAD.MOV.U32 R13, RZ, RZ, R3 ;  /* 0x000000ffff0d7224 */ /* 0x000fce00078e0003 */
[----:B------:R-:W-:Y:S05]  /*12f00*/  WARPSYNC.COLLECTIVE R15, `(.L_x_2658) ;  /* 0x000000000f087348 */ /* 0x000fea0003c00000 */
[----:B------:R0:W1:Y:S02]  /*12f10*/  SHFL.UP P6, R14, R13, R12, R11 ;  /* 0x0400000c0d0e7389 */ /* 0x00006400000c000b */
[----:B01----:R-:W-:Y:S01]  /*12f20*/  ENDCOLLECTIVE ;  /* 0x000000000000791b */ /* 0x003fe20003800000 */
.L_x_2658:
        /* <DEDUP_REMOVED lines=8> */
.L_x_2659:
        /* <DEDUP_REMOVED lines=8> */
.L_x_2660:
        /* <DEDUP_REMOVED lines=8> */
.L_x_2661:
        /* <DEDUP_REMOVED lines=9> */
.L_x_2662:
[----:B------:R-:W-:Y:S01]  /*13140*/  IMAD.MOV.U32 R16, RZ, RZ, R14 ;  /* 0x000000ffff107224 */ /* 0x000fe200078e000e */
[----:B------:R-:W-:Y:S06]  /*13150*/  BRA `(.L_x_2663) ;  /* 0xffffffd800ec7947 */ /* 0x000fec000383ffff */
.L_x_2602:
[----:B------:R-:W-:Y:S01]  /*13160*/  BSSY B0, `(.L_x_2664) ;  /* 0x0000008000007945 */ /* 0x000fe20003800000 */
[----:B-----5:R-:W-:Y:S02]  /*13170*/  IMAD.MOV.U32 R13, RZ, RZ, R2 ;  /* 0x000000ffff0d7224 */ /* 0x020fe400078e0002 */
[----:B------:R-:W-:Y:S02]  /*13180*/  IMAD.MOV.U32 R12, RZ, RZ, 0x1 ;  /* 0x00000001ff0c7424 */ /* 0x000fe400078e00ff */
[----:B------:R-:W-:Y:S02]  /*13190*/  IMAD.MOV.U32 R11, RZ, RZ, RZ ;  /* 0x000000ffff0b7224 */ /* 0x000fe400078e00ff */
[----:B------:R-:W-:-:S07]  /*131a0*/  IMAD.MOV.U32 R15, RZ, RZ, -0x1 ;  /* 0xffffffffff0f7424 */ /* 0x000fce00078e00ff */
[----:B012-4-:R-:W-:Y:S05]  /*131b0*/  WARPSYNC.COLLECTIVE R15, `(.L_x_2665) ;  /* 0x000000000f087348 */ /* 0x017fea0003c00000 */
[----:B------:R3:W0:Y:S02]  /*131c0*/  SHFL.UP P6, R14, R13, R12, R11 ;  /* 0x0400000c0d0e7389 */ /* 0x00062400000c000b */
[----:B01234-:R-:W-:Y:S01]  /*131d0*/  ENDCOLLECTIVE ;  /* 0x000000000000791b */ /* 0x01ffe20003800000 */
.L_x_2665:
[----:B------:R-:W-:Y:S05]  /*131e0*/  BSYNC B0 ;  /* 0x0000000000007941 */ /* 0x000fea0003800000 */
.L_x_2664:
        /* <DEDUP_REMOVED lines=9> */
.L_x_2666:
[----:B------:R-:W-:Y:S01]  /*13280*/  IMAD.MOV.U32 R12, RZ, RZ, 0x4 ;  /* 0x00000004ff0c7424 */ /* 0x000fe200078e00ff */
[----:B------:R-:W-:-:S05]  /*13290*/  SEL R14, R14, RZ, P2 ;  /* 0x000000ff0e0e7207 */ /* 0x000fca0001000000 */
[----:B------:R-:W-:-:S04]  /*132a0*/  IMAD.IADD R3, R3, 0x1, R14 ;  /* 0x0000000103037824 */ /* 0x000fc800078e020e */
[----:B------:R-:W-:-:S07]  /*132b0*/  IMAD.MOV.U32 R13, RZ, RZ, R3 ;  /* 0x000000ffff0d7224 */ /* 0x000fce00078e0003 */
[----:B------:R-:W-:Y:S05]  /*132c0*/  WARPSYNC.COLLECTIVE R15, `(.L_x_2667) ;  /* 0x000000000f087348 */ /* 0x000fea0003c00000 */
[----:B------:R0:W1:Y:S02]  /*132d0*/  SHFL.UP P6, R14, R13, R12, R11 ;  /* 0x0400000c0d0e7389 */ /* 0x00006400000c000b */
[----:B01----:R-:W-:Y:S01]  /*132e0*/  ENDCOLLECTIVE ;  /* 0x000000000000791b */ /* 0x003fe20003800000 */
.L_x_2667:
[----:B------:R-:W-:Y:S01]  /*132f0*/  IMAD.MOV.U32 R12, RZ, RZ, 0x8 ;  /* 0x00000008ff0c7424 */ /* 0x000fe200078e00ff */
[----:B------:R-:W-:-:S05]  /*13300*/  SEL R14, R14, RZ, P3 ;  /* 0x000000ff0e0e7207 */ /* 0x000fca0001800000 */
[----:B------:R-:W-:-:S04]  /*13310*/  IMAD.IADD R3, R3, 0x1, R14 ;  /* 0x0000000103037824 */ /* 0x000fc800078e020e */
[----:B------:R-:W-:-:S07]  /*13320*/  IMAD.MOV.U32 R13, RZ, RZ, R3 ;  /* 0x000000ffff0d7224 */ /* 0x000fce00078e0003 */
[----:B------:R-:W-:Y:S05]  /*13330*/  WARPSYNC.COLLECTIVE R15, `(.L_x_2668) ;  /* 0x000000000f087348 */ /* 0x000fea0003c00000 */
[----:B------:R0:W1:Y:S02]  /*13340*/  SHFL.UP P6, R14, R13, R12, R11 ;  /* 0x0400000c0d0e7389 */ /* 0x00006400000c000b */
[----:B01----:R-:W-:Y:S01]  /*13350*/  ENDCOLLECTIVE ;  /* 0x000000000000791b */ /* 0x003fe20003800000 */
.L_x_2668:
[----:B------:R-:W-:Y:S01]  /*13360*/  IMAD.MOV.U32 R12, RZ, RZ, 0x10 ;  /* 0x00000010ff0c7424 */ /* 0x000fe200078e00ff */
[----:B------:R-:W-:-:S05]  /*13370*/  SEL R14, R14, RZ, P4 ;  /* 0x000000ff0e0e7207 */ /* 0x000fca0002000000 */
[----:B------:R-:W-:-:S04]  /*13380*/  IMAD.IADD R3, R3, 0x1, R14 ;  /* 0x0000000103037824 */ /* 0x000fc800078e020e */
[----:B------:R-:W-:-:S07]  /*13390*/  IMAD.MOV.U32 R13, RZ, RZ, R3 ;  /* 0x000000ffff0d7224 */ /* 0x000fce00078e0003 */
[----:B------:R-:W-:Y:S05]  /*133a0*/  WARPSYNC.COLLECTIVE R15, `(.L_x_2669) ;  /* 0x000000000f087348 */ /* 0x000fea0003c00000 */
[----:B------:R0:W1:Y:S02]  /*133b0*/  SHFL.UP P6, R14, R13, R12, R11 ;  /* 0x0400000c0d0e7389 */ /* 0x00006400000c000b */
[----:B01----:R-:W-:Y:S01]  /*133c0*/  ENDCOLLECTIVE ;  /* 0x000000000000791b */ /* 0x003fe20003800000 */
.L_x_2669:
        /* <DEDUP_REMOVED lines=8> */
.L_x_2670:
[----:B------:R-:W-:Y:S01]  /*13450*/  IMAD.MOV.U32 R16, RZ, RZ, R14 ;  /* 0x000000ffff107224 */ /* 0x000fe200078e000e */
[----:B------:R-:W-:Y:S06]  /*13460*/  BRA `(.L_x_2671) ;  /* 0xffffffd800c47947 */ /* 0x000fec000383ffff */
.L_x_2604:
[----:B------:R-:W-:Y:S01]  /*13470*/  BSSY B0, `(.L_x_2672) ;  /* 0x0000006000007945 */ /* 0x000fe20003800000 */
[----:B------:R-:W-:Y:S01]  /*13480*/  PLOP3.LUT P6, PT, P6, PT, PT, 0x8, 0x0 ;  /* 0x000000000000781c */ /* 0x000fe200037ce170 */
[----:B------:R-:W-:-:S12]  /*13490*/  IMAD.MOV.U32 R15, RZ, RZ, -0x1 ;  /* 0xffffffffff0f7424 */ /* 0x000fd800078e00ff */
[----:B012-45:R-:W-:Y:S05]  /*134a0*/  WARPSYNC.COLLECTIVE R15, `(.L_x_2673) ;  /* 0x000000000f087348 */ /* 0x037fea0003c00000 */
[----:B------:R-:W-:Y:S01]  /*134b0*/  VOTE.ANY R14, PT, P6 ;  /* 0x00000000000e7806 */ /* 0x000fe200030e0100 */
[----:B012-45:R-:W-:Y:S06]  /*134c0*/  ENDCOLLECTIVE ;  /* 0x000000000000791b */ /* 0x037fec0003800000 */
.L_x_2673:
[----:B------:R-:W-:Y:S05]  /*134d0*/  BSYNC B0 ;  /* 0x0000000000007941 */ /* 0x000fea0003800000 */
.L_x_2672:
        /* <DEDUP_REMOVED lines=9> */
.L_x_2674:
[----:B------:R-:W-:Y:S01]  /*13570*/  IMAD.MOV.U32 R17, RZ, RZ, R14 ;  /* 0x000000ffff117224 */ /* 0x000fe200078e000e */
[----:B------:R-:W-:Y:S06]  /*13580*/  BRA `(.L_x_2675) ;  /* 0xffffffd800b47947 */ /* 0x000fec000383ffff */
.L_x_2606:
[----:B------:R-:W-:Y:S01]  /*13590*/  BSSY B0, `(.L_x_2676) ;  /* 0x0000007000007945 */ /* 0x000fe20003800000 */
[----:B------:R-:W-:Y:S02]  /*135a0*/  IMAD.MOV.U32 R13, RZ, RZ, R3 ;  /* 0x000000ffff0d7224 */ /* 0x000fe400078e0003 */
[----:B------:R-:W-:Y:S02]  /*135b0*/  IMAD.MOV.U32 R11, RZ, RZ, 0x1f ;  /* 0x0000001fff0b7424 */ /* 0x000fe400078e00ff */
[----:B------:R-:W-:-:S07]  /*135c0*/  IMAD.MOV.U32 R15, RZ, RZ, -0x1 ;  /* 0xffffffffff0f7424 */ /* 0x000fce00078e00ff */
[----:B012345:R-:W-:Y:S05]  /*135d0*/  WARPSYNC.COLLECTIVE R15, `(.L_x_2677) ;  /* 0x000000000f087348 */ /* 0x03ffea0003c00000 */
[----:B------:R0:W0:Y:S02]  /*135e0*/  SHFL.IDX P6, R14, R13, R12, R11 ;  /* 0x0000000c0d0e7389 */ /* 0x00002400000c000b */
[----:B012345:R-:W-:Y:S01]  /*135f0*/  ENDCOLLECTIVE ;  /* 0x000000000000791b */ /* 0x03ffe20003800000 */
.L_x_2677:
[----:B------:R-:W-:Y:S05]  /*13600*/  BSYNC B0 ;  /* 0x0000000000007941 */ /* 0x000fea0003800000 */
.L_x_2676:
[----:B------:R-:W-:Y:S01]  /*13610*/  IMAD.MOV.U32 R3, RZ, RZ, R14 ;  /* 0x000000ffff037224 */ /* 0x000fe200078e000e */
[----:B------:R-:W-:Y:S06]  /*13620*/  BRA `(.L_x_2678) ;  /* 0xffffffd800a87947 */ /* 0x000fec000383ffff */
.L_x_2610:
[----:B0-----:R0:W3:Y:S02]  /*13630*/  SYNCS.PHASECHK.TRANS64.TRYWAIT P0, [R0+URZ+0x34820], R3 ;  /* 0x03482003000075a7 */ /* 0x0010e4000800017f */
[----:B---3--:R-:W-:Y:S05]  /*13640*/  @!P0 NANOSLEEP.SYNCS 0x989680 ;  /* 0x009896800000895d */ /* 0x008fea0003900000 */
[----:B------:R-:W3:Y:S02]  /*13650*/  @!P0 SYNCS.PHASECHK.TRANS64 P0, [R0+URZ+0x34820], R3 ;  /* 0x03482003000085a7 */ /* 0x000ee4000800007f */
[----:B---3--:R-:W-:Y:S05]  /*13660*/  @!P0 BRA `(.L_x_2610) ;  /* 0xfffffffc00f08947 */ /* 0x008fea000383ffff */
[----:B------:R-:W-:Y:S05]  /*13670*/  BRA `(.L_x_2679) ;  /* 0xffffffe0002c7947 */ /* 0x000fea000383ffff */
.L_x_2611:
        /* <DEDUP_REMOVED lines=8> */
[----:B012-45:R-:W-:Y:S05]  /*13700*/  WARPSYNC.COLLECTIVE R15, `(.L_x_2681) ;  /* 0x000000000f087348 */ /* 0x037fea0003c00000 */
[----:B------:R3:W0:Y:S02]  /*13710*/  SHFL.IDX P6, R14, R13, R12, R11 ;  /* 0x0000000c0d0e7389 */ /* 0x00062400000c000b */
[----:B012345:R-:W-:Y:S01]  /*13720*/  ENDCOLLECTIVE ;  /* 0x000000000000791b */ /* 0x03ffe20003800000 */
.L_x_2681:
[----:B------:R-:W-:Y:S05]  /*13730*/  BSYNC B0 ;  /* 0x0000000000007941 */ /* 0x000fea0003800000 */
.L_x_2680:
[----:B------:R-:W-:Y:S05]  /*13740*/  BRA `(.L_x_2682) ;  /* 0xffffffe000147947 */ /* 0x000fea000383ffff */
.L_x_2614:
[----:B------:R-:W-:Y:S01]  /*13750*/  BSSY B1, `(.L_x_2683) ;  /* 0x0000006000017945 */ /* 0x000fe20003800000 */
[----:B------:R-:W-:-:S07]  /*13760*/  IMAD.MOV.U32 R15, RZ, RZ, -0x1 ;  /* 0xffffffffff0f7424 */ /* 0x000fce00078e00ff */
[----:B-12345:R-:W-:Y:S05]  /*13770*/  WARPSYNC.COLLECTIVE R15, `(.L_x_2684) ;  /* 0x000000000f0c7348 */ /* 0x03efea0003c00000 */
[----:B------:R-:W-:Y:S02]  /*13780*/  ELECT P6, UR62, PT ;  /* 0x00000000003e782f */ /* 0x000fe400038c0000 */
[----:B------:R-:W-:Y:S01]  /*13790*/  MOV R14, UR62 ;  /* 0x0000003e000e7c02 */ /* 0x000fe20008000f00 */
[----:B-12345:R-:W-:Y:S10]  /*137a0*/  ENDCOLLECTIVE ;  /* 0x000000000000791b */ /* 0x03eff40003800000 */
.L_x_2684:
[----:B------:R-:W-:Y:S05]  /*137b0*/  BSYNC B1 ;  /* 0x0000000000017941 */ /* 0x000fea0003800000 */
.L_x_2683:
[----:B------:R-:W-:Y:S05]  /*137c0*/  BRA `(.L_x_2685) ;  /* 0xffffffe0000c7947 */ /* 0x000fea000383ffff */
.L_x_2616:
[----:B0-----:R0:W2:Y:S02]  /*137d0*/  SYNCS.PHASECHK.TRANS64.TRYWAIT P0, [R6+URZ], R5 ;  /* 0x00000005060075a7 */ /* 0x0010a4000800017f */
[----:B--2---:R-:W-:Y:S05]  /*137e0*/  @!P0 NANOSLEEP.SYNCS 0x989680 ;  /* 0x009896800000895d */ /* 0x004fea0003900000 */
[----:B------:R-:W2:Y:S02]  /*137f0*/  @!P0 SYNCS.PHASECHK.TRANS64 P0, [R6+URZ], R5 ;  /* 0x00000005060085a7 */ /* 0x000ea4000800007f */
[----:B--2---:R-:W-:Y:S05]  /*13800*/  @!P0 BRA `(.L_x_2616) ;  /* 0xfffffffc00f08947 */ /* 0x004fea000383ffff */
[----:B------:R-:W-:Y:S05]  /*13810*/  BRA `(.L_x_2686) ;  /* 0xffffffe000487947 */ /* 0x000fea000383ffff */
.L_x_2617:
[----:B--2---:R2:W3:Y:S02]  /*13820*/  SYNCS.PHASECHK.TRANS64.TRYWAIT P0, [R7+URZ], R2 ;  /* 0x00000002070075a7 */ /* 0x0044e4000800017f */
[----:B---3--:R-:W-:Y:S05]  /*13830*/  @!P0 NANOSLEEP.SYNCS 0x989680 ;  /* 0x009896800000895d */ /* 0x008fea0003900000 */
[----:B------:R-:W3:Y:S02]  /*13840*/  @!P0 SYNCS.PHASECHK.TRANS64 P0, [R7+URZ], R2 ;  /* 0x00000002070085a7 */ /* 0x000ee4000800007f */
[----:B---3--:R-:W-:Y:S05]  /*13850*/  @!P0 BRA `(.L_x_2617) ;  /* 0xfffffffc00f08947 */ /* 0x008fea000383ffff */
[----:B------:R-:W-:Y:S05]  /*13860*/  BRA `(.L_x_2687) ;  /* 0xffffffe0003c7947 */ /* 0x000fea000383ffff */
.L_x_2619:
[----:B---3--:R3:W4:Y:S02]  /*13870*/  SYNCS.PHASECHK.TRANS64.TRYWAIT P0, [R4+URZ], R5 ;  /* 0x00000005040075a7 */ /* 0x008724000800017f */
[----:B----4-:R-:W-:Y:S05]  /*13880*/  @!P0 NANOSLEEP.SYNCS 0x989680 ;  /* 0x009896800000895d */ /* 0x010fea0003900000 */
[----:B------:R-:W4:Y:S02]  /*13890*/  @!P0 SYNCS.PHASECHK.TRANS64 P0, [R4+URZ], R5 ;  /* 0x00000005040085a7 */ /* 0x000f24000800007f */
[----:B----4-:R-:W-:Y:S05]  /*138a0*/  @!P0 BRA `(.L_x_2619) ;  /* 0xfffffffc00f08947 */ /* 0x010fea000383ffff */
[----:B------:R-:W-:Y:S05]  /*138b0*/  BRA `(.L_x_2688) ;  /* 0xffffffe000447947 */ /* 0x000fea000383ffff */
.L_x_2689:
        /* <DEDUP_REMOVED lines=12> */
.L_x_3201:


//--------------------- .text._ZN7cutlass13device_kernelIN5flash11enable_sm90INS1_16FlashAttnFwdSm90INS1_25CollectiveMainloopFwdSm90ILi2EN4cute5tupleIJNS5_1CILi1EEES8_S8_EEENS6_IJNS7_ILi128EEESA_NS7_ILi192EEEEEELi128ENS_6half_tEfNS_4arch4Sm90ELb1ELb0ELb0ELb1ELb0ELb1ELb0ELb1ELb1ELb1ELb0ELb0EEENS1_21CollectiveEpilogueFwdINS6_IJSA_SA_SA_EEES9_SD_SF_Li256ELb1ELb1ELb0ELb0EEENS1_36VarlenDynamicPersistentTileSchedulerILi128ELi128ELi256ELi128ELb0ELb1ELb1ELb1ELb1ELb1EEEEEEEEEvNT_6ParamsE --------------------------
	.section	.text._ZN7cutlass13device_kernelIN5flash11enable_sm90INS1_16FlashAttnFwdSm90INS1_25CollectiveMainloopFwdSm90ILi2EN4cute5tupleIJNS5_1CILi1EEES8_S8_EEENS6_IJNS7_ILi128EEESA_NS7_ILi192EEEEEELi128ENS_6half_tEfNS_4arch4Sm90ELb1ELb0ELb0ELb1ELb0ELb1ELb0ELb1ELb1ELb1ELb0ELb0EEENS1_21CollectiveEpilogueFwdINS6_IJSA_SA_SA_EEES9_SD_SF_Li256ELb1ELb1ELb0ELb0EEENS1_36VarlenDynamicPersistentTileSchedulerILi128ELi128ELi256ELi128ELb0ELb1ELb1ELb1ELb1ELb1EEEEEEEEEvNT_6ParamsE,"ax",@progbits
	.align	128
.text._ZN7cutlass13device_kernelIN5flash11enable_sm90INS1_16FlashAttnFwdSm90INS1_25CollectiveMainloopFwdSm90ILi2EN4cute5tupleIJNS5_1CILi1EEES8_S8_EEENS6_IJNS7_ILi128EEESA_NS7_ILi192EEEEEELi128ENS_6half_tEfNS_4arch4Sm90ELb1ELb0ELb0ELb1ELb0ELb1ELb0ELb1ELb1ELb1ELb0ELb0EEENS1_21CollectiveEpilogueFwdINS6_IJSA_SA_SA_EEES9_SD_SF_Li256ELb1ELb1ELb0ELb0EEENS1_36VarlenDynamicPersistentTileSchedulerILi128ELi128ELi256ELi128ELb0ELb1ELb1ELb1ELb1ELb1EEEEEEEEEvNT_6ParamsE:
        .type           _ZN7cutlass13device_kernelIN5flash11enable_sm90INS1_16FlashAttnFwdSm90INS1_25CollectiveMainloopFwdSm90ILi2EN4cute5tupleIJNS5_1CILi1EEES8_S8_EEENS6_IJNS7_ILi128EEESA_NS7_ILi192EEEEEELi128ENS_6half_tEfNS_4arch4Sm90ELb1ELb0ELb0ELb1ELb0ELb1ELb0ELb1ELb1ELb1ELb0ELb0EEENS1_21CollectiveEpilogueFwdINS6_IJSA_SA_SA_EEES9_SD_SF_Li256ELb1ELb1ELb0ELb0EEENS1_36VarlenDynamicPersistentTileSchedulerILi128ELi128ELi256ELi128ELb0ELb1ELb1ELb1ELb1ELb1EEEEEEEEEvNT_6ParamsE,@function
        .size           _ZN7cutlass13device_kernelIN5flash11enable_sm90INS1_16FlashAttnFwdSm90INS1_25CollectiveMainloopFwdSm90ILi2EN4cute5tupleIJNS5_1CILi1EEES8_S8_EEENS6_IJNS7_ILi128EEESA_NS7_ILi192EEEEEELi128ENS_6half_tEfNS_4arch4Sm90ELb1ELb0ELb0ELb1ELb0ELb1ELb0ELb1ELb1ELb1ELb0ELb0EEENS1_21CollectiveEpilogueFwdINS6_IJSA_SA_SA_EEES9_SD_SF_Li256ELb1ELb1ELb0ELb0EEENS1_36VarlenDynamicPersistentTileSchedulerILi128ELi128ELi256ELi128ELb0ELb1ELb1ELb1ELb1ELb1EEEEEEEEEvNT_6ParamsE,(.L_x_3202 - _ZN7cutlass13device_kernelIN5flash11enable_sm90INS1_16FlashAttnFwdSm90INS1_25CollectiveMainloopFwdSm90ILi2EN4cute5tupleIJNS5_1CILi1EEES8_S8_EEENS6_IJNS7_ILi128EEESA_NS7_ILi192EEEEEELi128ENS_6half_tEfNS_4arch4Sm90ELb1ELb0ELb0ELb1ELb0ELb1ELb0ELb1ELb1ELb1ELb0ELb0EEENS1_21CollectiveEpilogueFwdINS6_IJSA_SA_SA_EEES9_SD_SF_Li256ELb1ELb1ELb0ELb0EEENS1_36VarlenDynamicPersistentTileSchedulerILi128ELi128ELi256ELi128ELb0ELb1ELb1ELb1ELb1ELb1EEEEEEEEEvNT_6ParamsE)
        .other          _ZN7cutlass13device_kernelIN5flash11enable_sm90INS1_16FlashAttnFwdSm90INS1_25CollectiveMainloopFwdSm90ILi2EN4cute5tupleIJNS5_1CILi1EEES8_S8_EEENS6_IJNS7_ILi128EEESA_NS7_ILi192EEEEEELi128ENS_6half_tEfNS_4arch4Sm90ELb1ELb0ELb0ELb1ELb0ELb1ELb0ELb1ELb1ELb1ELb0ELb0EEENS1_21CollectiveEpilogueFwdINS6_IJSA_SA_SA_EEES9_SD_SF_Li256ELb1ELb1ELb0ELb0EEENS1_36VarlenDynamicPersistentTileSchedulerILi128ELi128ELi256ELi128ELb0ELb1ELb1ELb1ELb1ELb1EEEEEEEEEvNT_6ParamsE,@"STO_CUDA_ENTRY STV_DEFAULT"
_ZN7cutlass13device_kernelIN5flash11enable_sm90INS1_16FlashAttnFwdSm90INS1_25CollectiveMainloopFwdSm90ILi2EN4cute5tupleIJNS5_1CILi1EEES8_S8_EEENS6_IJNS7_ILi128EEESA_NS7_ILi192EEEEEELi128ENS_6half_tEfNS_4arch4Sm90ELb1ELb0ELb0ELb1ELb0ELb1ELb0ELb1ELb1ELb1ELb0ELb0EEENS1_21CollectiveEpilogueFwdINS6_IJSA_SA_SA_EEES9_SD_SF_Li256ELb1ELb1ELb0ELb0EEENS1_36VarlenDynamicPersistentTileSchedulerILi128ELi128ELi256ELi128ELb0ELb1ELb1ELb1ELb1ELb1EEEEEEEEEvNT_6ParamsE:
        /* <DEDUP_REMOVED lines=24> */
.L_x_2691:
[----:B------:R-:W-:Y:S05]  /*0180*/  BSYNC B0 ;  /* 0x0000000000007941 */ /* 0x000fea0003800000 */
.L_x_2690:
        /* <DEDUP_REMOVED lines=41> */
.L_x_2692:
        /* <DEDUP_REMOVED lines=22> */
.L_x_2693:
        /* <DEDUP_REMOVED lines=18> */
.L_x_2694:
        /* <DEDUP_REMOVED lines=22> */
.L_x_2695:
        /* <DEDUP_REMOVED lines=22> */
.L_x_2696:
[----:B0-----:R-:W-:Y:S01]  /*0960*/  UMOV UR4, 0x1 ;  /* 0x0000000100047882 */ /* 0x001fe20000000000 */
[----:B------:R-:W-:Y:S01]  /*0970*/  PLOP3.LUT P0, PT, PT, PT, UP0, 0x80, 0x0 ;  /* 0x000000000000781c */ /* 0x000fe20003f0f008 */
[----:B------:R-:W-:Y:S01]  /*0980*/  USEL UR4, UR4, 0x2, !UP0 ;  /* 0x0000000204047887 */ /* 0x000fe2000c000000 */
[----:B------:R-:W-:Y:S01]  /*0990*/  NOP ;  /* 0x0000000000007918 */ /* 0x000fe20000000000 */
[----:B------:R-:W-:Y:S01]  /*09a0*/  ULDC.64 UR60, c[0x0][0x208] ;  /* 0x00008200003c7ab9 */ /* 0x000fe20000000a00 */
[----:B------:R-:W-:Y:S03]  /*09b0*/  BSSY B9, `(.L_x_2697) ;  /* 0x0002350000097945 */ /* 0x000fe60003800000 */
[----:B------:R-:W-:-:S05]  /*09c0*/  IMAD.U32 R2, RZ, RZ, UR4 ;  /* 0x00000004ff027e24 */ /* 0x000fca000f8e00ff */
[----:B------:R0:W-:Y:S01]  /*09d0*/  STL [R1+0x58], R2 ;  /* 0x0000580201007387 */ /* 0x0001e20000100800 */
[----:B-12-4-:R-:W-:Y:S06]  /*09e0*/  BAR.SYNC.DEFER_BLOCKING 0x0 ;  /* 0x0000000000007b1d */ /* 0x016fec0000010000 */
[----:B------:R-:W-:Y:S05]  /*09f0*/  @!P0 BRA `(.L_x_2698) ;  /* 0x000001b800008947 */ /* 0x000fea0003800000 */
.L_x_2699:
        /* <DEDUP_REMOVED lines=8> */
[----:B-1----:R-:W-:-:S06]  /*0a80*/  ULEA UR4, UR5, UR4, 0x18 ;  /* 0x0000000405047291 */ /* 0x002fcc000f8ec03f */
[----:B------:R-:W-:Y:S01]  /*0a90*/  IMAD.U32 R16, RZ, RZ, UR4 ;  /* 0x00000004ff107e24 */ /* 0x000fe2000f8e00ff */
[----:B------:R-:W-:-:S04]  /*0aa0*/  ULDC UR4, c[0x0][0xc3c] ;  /* 0x00030f0000047ab9 */ /* 0x000fc80000000800 */
[----:B------:R-:W1:Y:S01]  /*0ab0*/  LDS.128 R24, [R16+0x348d0] ;  /* 0x0348d00010187984 */ /* 0x000e620000000c00 */
[----:B------:R-:W-:Y:S06]  /*0ac0*/  BAR.ARV 0x4, 0x180 ;  /* 0x0106000000007b1d */ /* 0x000fec0000002000 */
[----:B-1----:R-:W-:-:S13]  /*0ad0*/  ISETP.GE.AND P0, PT, R27, UR4, PT ;  /* 0x000000041b007c0c */ /* 0x002fda000bf06270 */
[----:B------:R-:W-:Y:S05]  /*0ae0*/  @P0 BRA `(.L_x_2700) ;  /* 0x0000023000f00947 */ /* 0x000fea0003800000 */
[----:B------:R-:W2:Y:S01]  /*0af0*/  LDL R0, [R1+0x58] ;  /* 0x0000580001007983 */ /* 0x000ea20000100800 */
[----:B------:R-:W-:Y:S01]  /*0b00*/  VIADD R237, R4, 0xffffff80 ;  /* 0xffffff8004ed7836 */ /* 0x000fe20000000000 */
[----:B------:R-:W-:Y:S01]  /*0b10*/  R2UR UR4, R16 ;  /* 0x00000000100472ca */ /* 0x000fe200000e0000 */
[----:B------:R-:W-:Y:S01]  /*0b20*/  IMAD.MOV.U32 R212, RZ, RZ, RZ ;  /* 0x000000ffffd47224 */ /* 0x000fe200078e00ff */
[----:B------:R-:W-:Y:S01]  /*0b30*/  CS2R R188, SRZ ;  /* 0x0000000000bc7805 */ /* 0x000fe2000001ff00 */
[----:B------:R-:W-:Y:S01]  /*0b40*/  IMAD.MOV.U32 R17, RZ, RZ, RZ ;  /* 0x000000ffff117224 */ /* 0x000fe200078e00ff */
[----:B------:R-:W-:-:S09]  /*0b50*/  MOV R185, RZ ;  /* 0x000000ff00b97202 */ /* 0x000fd20000000f00 */
[----:B------:R-:W-:Y:S01]  /*0b60*/  UIADD3 UR4, UR4, 0x10400, URZ ;  /* 0x0001040004047890 */ /* 0x000fe2000fffe03f */
[----:B--2---:R-:W-:Y:S02]  /*0b70*/  R2UR UR5, R0 ;  /* 0x00000000000572ca */ /* 0x004fe400000e0000 */
[----:B------:R-:W-:-:S04]  /*0b80*/  SHF.R.S32.HI R0, RZ, 0x1f, R237 ;  /* 0x0000001fff007819 */ /* 0x000fc800000114ed */
[CC--:B------:R-:W-:Y:S02]  /*0b90*/  LEA.HI R3, R0.reuse, R237.reuse, RZ, 0x7 ;  /* 0x000000ed00037211 */ /* 0x0c0fe400078f38ff */
[----:B0-----:R-:W-:Y:S02]  /*0ba0*/  LEA.HI R2, R0, R237, RZ, 0x4 ;  /* 0x000000ed00027211 */ /* 0x001fe400078f20ff */
[----:B------:R-:W-:Y:S02]  /*0bb0*/  LOP3.LUT R4, R3, 0xffffff80, RZ, 0xc0, !PT ;  /* 0xffffff8003047812 */ /* 0x000fe400078ec0ff */
[----:B------:R-:W-:Y:S01]  /*0bc0*/  SHF.R.S32.HI R5, RZ, 0x4, R2 ;  /* 0x00000004ff057819 */ /* 0x000fe20000011402 */
[----:B------:R-:W-:Y:S01]  /*0bd0*/  ULOP3.LUT UR5, UR5, 0x1, URZ, 0xfc, !UPT ;  /* 0x0000000105057892 */ /* 0x000fe2000f8efc3f */
[----:B------:R-:W-:Y:S02]  /*0be0*/  IADD3 R225, R237, -R4, RZ ;  /* 0x80000004ede17210 */ /* 0x000fe40007ffe0ff */
[----:B------:R-:W-:-:S02]  /*0bf0*/  LOP3.LUT R4, R2, 0x3fffff0, RZ, 0xc0, !PT ;  /* 0x03fffff002047812 */ /* 0x000fc400078ec0ff */
[----:B------:R-:W-:Y:S02]  /*0c00*/  LEA.HI R2, R2, R5, RZ, 0x1 ;  /* 0x0000000502027211 */ /* 0x000fe400078f08ff */
[----:B------:R-:W-:Y:S01]  /*0c10*/  LEA.HI R197, R0, R237, RZ, 0x5 ;  /* 0x000000ed00c57211 */ /* 0x000fe200078f28ff */
[----:B------:R-:W-:Y:S01]  /*0c20*/  IMAD.IADD R4, R237, 0x1, -R4 ;  /* 0x00000001ed047824 */ /* 0x000fe200078e0a04 */
[----:B------:R-:W-:Y:S02]  /*0c30*/  LOP3.LUT R2, R2, 0x1ffffffe, RZ, 0xc0, !PT ;  /* 0x1ffffffe02027812 */ /* 0x000fe400078ec0ff */
[----:B------:R-:W-:Y:S02]  /*0c40*/  SHF.R.S32.HI R197, RZ, 0x5, R197 ;  /* 0x00000005ffc57819 */ /* 0x000fe400000114c5 */
[----:B------:R-:W-:Y:S01]  /*0c50*/  SHF.R.S32.HI R6, RZ, 0x1f, R225 ;  /* 0x0000001fff067819 */ /* 0x000fe200000114e1 */
[----:B------:R-:W-:Y:S01]  /*0c60*/  IMAD.IADD R2, R5, 0x1, -R2 ;  /* 0x0000000105027824 */ /* 0x000fe200078e0a02 */
[----:B------:R-:W-:Y:S01]  /*0c70*/  SHF.R.S32.HI R232, RZ, 0x7, R3 ;  /* 0x00000007ffe87819 */ /* 0x000fe20000011403 */
[----:B------:R-:W-:Y:S01]  /*0c80*/  IMAD R5, R197, 0x10, R4 ;  /* 0x00000010c5057824 */ /* 0x000fe200078e0204 */
[----:B------:R-:W-:-:S02]  /*0c90*/  LEA.HI R7, R6, R225, RZ, 0x2 ;  /* 0x000000e106077211 */ /* 0x000fc400078f10ff */
[----:B------:R-:W-:Y:S01]  /*0ca0*/  LEA.HI R6, R6, R225, RZ, 0x5 ;  /* 0x000000e106067211 */ /* 0x000fe200078f28ff */
[----:B------:R-:W-:Y:S01]  /*0cb0*/  IMAD R234, R5, 0x8, R2 ;  /* 0x0000000805ea7824 */ /* 0x000fe200078e0202 */
[----:B------:R-:W-:Y:S02]  /*0cc0*/  LEA.HI R2, R0, R237, RZ, 0x2 ;  /* 0x000000ed00027211 */ /* 0x000fe400078f10ff */
[--C-:B------:R-:W-:Y:S02]  /*0cd0*/  SHF.R.S32.HI R8, RZ, 0x2, R7.reuse ;  /* 0x00000002ff087819 */ /* 0x100fe40000011407 */
[----:B------:R-:W-:Y:S02]  /*0ce0*/  SHF.R.S32.HI R9, RZ, 0x1f, R7 ;  /* 0x0000001fff097819 */ /* 0x000fe40000011407 */
[----:B------:R-:W-:Y:S02]  /*0cf0*/  LOP3.LUT R214, R2, 0xfffffffc, RZ, 0xc0, !PT ;  /* 0xfffffffc02d67812 */ /* 0x000fe400078ec0ff */
[----:B------:R-:W-:-:S02]  /*0d00*/  LEA.HI R9, R9, R8, RZ, 0x3 ;  /* 0x0000000809097211 */ /* 0x000fc400078f18ff */
[----:B------:R-:W-:Y:S01]  /*0d10*/  SHF.R.S32.HI R184, RZ, 0x2, R2 ;  /* 0x00000002ffb87819 */ /* 0x000fe20000011402 */
[----:B------:R-:W-:Y:S01]  /*0d20*/  IMAD.IADD R214, R237, 0x1, -R214 ;  /* 0x00000001edd67824 */ /* 0x000fe200078e0ad6 */
[----:B------:R-:W-:Y:S02]  /*0d30*/  LOP3.LUT R9, R9, 0xfffffff8, RZ, 0xc0, !PT ;  /* 0xfffffff809097812 */ /* 0x000fe400078ec0ff */
[----:B------:R-:W-:Y:S01]  /*0d40*/  LEA.HI R3, R3, R232, RZ, 0x1 ;  /* 0x000000e803037211 */ /* 0x000fe200078f08ff */
[----:B------:R-:W-:Y:S01]  /*0d50*/  IMAD.SHL.U32 R22, R214, 0x4, RZ ;  /* 0x00000004d6167824 */ /* 0x000fe200078e00ff */
[----:B------:R-:W-:Y:S01]  /*0d60*/  SHF.R.S32.HI R5, RZ, 0x1f, R2 ;  /* 0x0000001fff057819 */ /* 0x000fe20000011402 */
[----:B------:R-:W-:Y:S01]  /*0d70*/  VIADD R213, R184, 0x40 ;  /* 0x00000040b8d57836 */ /* 0x000fe20000000000 */
[----:B------:R-:W-:Y:S01]  /*0d80*/  IADD3 R9, R8, -R9, RZ ;  /* 0x8000000908097210 */ /* 0x000fe20007ffe0ff */
[C---:B------:R-:W-:Y:S01]  /*0d90*/  VIADD R191, R22.reuse, 0x20 ;  /* 0x0000002016bf7836 */ /* 0x040fe20000000000 */
[----:B------:R-:W-:Y:S01]  /*0da0*/  SHF.R.S32.HI R6, RZ, 0x5, R6 ;  /* 0x00000005ff067819 */ /* 0x000fe20000011406 */
[----:B------:R-:W-:Y:S01]  /*0db0*/  IMAD.SHL.U32 R195, R213, 0x40, RZ ;  /* 0x00000040d5c37824 */ /* 0x000fe200078e00ff */
[----:B------:R-:W-:Y:S01]  /*0dc0*/  LOP3.LUT R3, R3, 0x3fffffe, RZ, 0xc0, !PT ;  /* 0x03fffffe03037812 */ /* 0x000fe200078ec0ff */
[----:B------:R-:W-:Y:S01]  /*0dd0*/  IMAD.IADD R186, R22, 0x1, R191 ;  /* 0x0000000116ba7824 */ /* 0x000fe200078e02bf */
[----:B------:R-:W-:Y:S01]  /*0de0*/  LEA.HI R5, R5, R184, RZ, 0x3 ;  /* 0x000000b805057211 */ /* 0x000fe200078f18ff */
[----:B------:R-:W-:Y:S01]  /*0df0*/  IMAD R6, R6, 0x10, R9 ;  /* 0x0000001006067824 */ /* 0x000fe200078e0209 */
[----:B------:R-:W-:Y:S01]  /*0e00*/  SHF.R.S32.HI R2, RZ, 0x1f, R213 ;  /* 0x0000001fff027819 */ /* 0x000fe200000114d5 */
[----:B------:R-:W-:Y:S01]  /*0e10*/  IMAD.IADD R3, R232, 0x1, -R3 ;  /* 0x00000001e8037824 */ /* 0x000fe200078e0a03 */
[----:B------:R-:W-:Y:S01]  /*0e20*/  LOP3.LUT R5, R5, 0xfffffff8, RZ, 0xc0, !PT ;  /* 0xfffffff805057812 */ /* 0x000fe200078ec0ff */
[----:B------:R-:W-:Y:S01]  /*0e30*/  IMAD.SHL.U32 R18, R214, 0x8, RZ ;  /* 0x00000008d6127824 */ /* 0x000fe200078e00ff */
[----:B------:R-:W-:Y:S01]  /*0e40*/  LEA.HI R2, R2, R213, RZ, 0x3 ;  /* 0x000000d502027211 */ /* 0x000fe200078f18ff */
[----:B------:R-:W-:Y:S01]  /*0e50*/  VIADD R193, R22, 0x10 ;  /* 0x0000001016c17836 */ /* 0x000fe20000000000 */
[----:B------:R-:W-:Y:S01]  /*0e60*/  LEA R233, R3, R6, 0x6 ;  /* 0x0000000603e97211 */ /* 0x000fe200078e30ff */
[----:B------:R-:W-:Y:S01]  /*0e70*/  IMAD.IADD R224, R184, 0x1, -R5 ;  /* 0x00000001b8e07824 */ /* 0x000fe200078e0a05 */
[----:B------:R-:W-:Y:S01]  /*0e80*/  IADD3 R190, R22, 0x40, RZ ;  /* 0x0000004016be7810 */ /* 0x000fe20007ffe0ff */
[----:B------:R-:W-:Y:S01]  /*0e90*/  IMAD.SHL.U32 R2, R2, 0x40, RZ ;  /* 0x0000004002027824 */ /* 0x000fe200078e00ff */
[----:B------:R-:W-:Y:S01]  /*0ea0*/  SHF.R.S32.HI R3, RZ, 0x1f, R186 ;  /* 0x0000001fff037819 */ /* 0x000fe200000114ba */
[----:B------:R-:W-:Y:S01]  /*0eb0*/  IMAD.SHL.U32 R196, R224, 0x40, RZ ;  /* 0x00000040e0c47824 */ /* 0x000fe200078e00ff */
[----:B------:R-:W-:Y:S01]  /*0ec0*/  LOP3.LUT R195, R195, 0x1c0, RZ, 0xc0, !PT ;  /* 0x000001c0c3c37812 */ /* 0x000fe200078ec0ff */
[C---:B------:R-:W-:Y:S01]  /*0ed0*/  IMAD.IADD R187, R22.reuse, 0x1, R190 ;  /* 0x0000000116bb7824 */ /* 0x040fe200078e02be */
[CC--:B------:R-:W-:Y:S01]  /*0ee0*/  LEA.HI R217, R3.reuse, R186.reuse, RZ, 0x3 ;  /* 0x000000ba03d97211 */ /* 0x0c0fe200078f18ff */
[C---:B------:R-:W-:Y:S01]  /*0ef0*/  VIADD R192, R22.reuse, 0x30 ;  /* 0x0000003016c07836 */ /* 0x040fe20000000000 */
[----:B------:R-:W-:Y:S01]  /*0f00*/  LEA.HI R3, R3, R186, RZ, 0x6 ;  /* 0x000000ba03037211 */ /* 0x000fe200078f30ff */
[----:B------:R-:W-:Y:S01]  /*0f10*/  VIADD R194, R22, 0x50 ;  /* 0x0000005016c27836 */ /* 0x000fe20000000000 */
[----:B------:R-:W-:-:S02]  /*0f20*/  LOP3.LUT R199, R2, 0xfffffe00, RZ, 0xc0, !PT ;  /* 0xfffffe0002c77812 */ /* 0x000fc400078ec0ff */
[----:B------:R-:W-:Y:S02]  /*0f30*/  LOP3.LUT R196, R196, 0x1c0, RZ, 0xc0, !PT ;  /* 0x000001c0c4c47812 */ /* 0x000fe400078ec0ff */
[----:B------:R-:W-:Y:S02]  /*0f40*/  SHF.L.U32 R2, R3, 0x7, RZ ;  /* 0x0000000703027819 */ /* 0x000fe400000006ff */
[----:B------:R-:W-:Y:S02]  /*0f50*/  SHF.R.U32.HI R231, RZ, 0x3, R195 ;  /* 0x00000003ffe77819 */ /* 0x000fe400000116c3 */
[----:B------:R-:W-:Y:S02]  /*0f60*/  SHF.R.S32.HI R4, RZ, 0x1f, R187 ;  /* 0x0000001fff047819 */ /* 0x000fe400000114bb */
[----:B------:R-:W-:Y:S02]  /*0f70*/  LOP3.LUT R10, R195, 0x38, R217, 0xf8, !PT ;  /* 0x00000038c30a7812 */ /* 0x000fe400078ef8d9 */
[----:B------:R-:W-:-:S02]  /*0f80*/  SHF.R.U32.HI R198, RZ, 0x3, R196 ;  /* 0x00000003ffc67819 */ /* 0x000fc400000116c4 */
[----:B------:R-:W-:Y:S02]  /*0f90*/  LOP3.LUT R3, R196, 0x38, R217, 0xf8, !PT ;  /* 0x00000038c4037812 */ /* 0x000fe400078ef8d9 */
[----:B------:R-:W-:Y:S02]  /*0fa0*/  LOP3.LUT R2, R2, 0xffffe000, RZ, 0xc0, !PT ;  /* 0xffffe00002027812 */ /* 0x000fe400078ec0ff */
[----:B------:R-:W-:Y:S02]  /*0fb0*/  LEA.HI R5, R4, R187, RZ, 0x6 ;  /* 0x000000bb04057211 */ /* 0x000fe400078f30ff */
[----:B------:R-:W-:Y:S02]  /*0fc0*/  LOP3.LUT R9, R10, R231, RZ, 0x3c, !PT ;  /* 0x000000e70a097212 */ /* 0x000fe400078e3cff */
[----:B------:R-:W-:Y:S01]  /*0fd0*/  LEA.HI R0, R0, R237, RZ, 0x3 ;  /* 0x000000ed00007211 */ /* 0x000fe200078f18ff */
[----:B------:R-:W-:Y:S01]  /*0fe0*/  IMAD.SHL.U32 R8, R5, 0x80, RZ ;  /* 0x0000008005087824 */ /* 0x000fe200078e00ff */
[----:B------:R-:W-:Y:S01]  /*0ff0*/  LOP3.LUT R6, R3, R198, RZ, 0x3c, !PT ;  /* 0x000000c603067212 */ /* 0x000fe200078e3cff */
[----:B------:R-:W-:Y:S01]  /*1000*/  IMAD R3, R197, 0x200, R2 ;  /* 0x00000200c5037824 */ /* 0x000fe200078e0202 */
[----:B------:R-:W-:-:S02]  /*1010*/  IADD3 R9, R9, R2, R199 ;  /* 0x0000000209097210 */ /* 0x000fc40007ffe0c7 */
[----:B------:R-:W-:Y:S01]  /*1020*/  LOP3.LUT R2, R0, 0xfffffff8, RZ, 0xc0, !PT ;  /* 0xfffffff800027812 */ /* 0x000fe200078ec0ff */
[----:B------:R-:W-:Y:S01]  /*1030*/  IMAD.IADD R6, R3, 0x1, R6 ;  /* 0x0000000103067824 */ /* 0x000fe200078e0206 */
[----:B------:R-:W-:Y:S01]  /*1040*/  LEA.HI R4, R4, R187, RZ, 0x3 ;  /* 0x000000bb04047211 */ /* 0x000fe200078f18ff */
[----:B------:R-:W-:Y:S01]  /*1050*/  IMAD.U32 R3, RZ, RZ, UR5 ;  /* 0x00000005ff037e24 */ /* 0x000fe2000f8e00ff */
[----:B------:R-:W-:Y:S01]  /*1060*/  LOP3.LUT R8, R8, 0xffffe000, RZ, 0xc0, !PT ;  /* 0xffffe00008087812 */ /* 0x000fe200078ec0ff */
[----:B------:R-:W-:Y:S01]  /*1070*/  IMAD.IADD R207, R237, 0x1, -R2 ;  /* 0x00000001edcf7824 */ /* 0x000fe200078e0a02 */
[--C-:B------:R-:W-:Y:S02]  /*1080*/  LOP3.LUT R5, R196, 0x38, R4.reuse, 0xf8, !PT ;  /* 0x00000038c4057812 */ /* 0x100fe400078ef804 */
[----:B------:R-:W-:Y:S01]  /*1090*/  LEA.HI R2, R214, R214, RZ, 0x1 ;  /* 0x000000d6d6027211 */ /* 0x000fe200078f08ff */
[----:B------:R0:W-:Y:S01]  /*10a0*/  STL [R1+0x24], R3 ;  /* 0x0000240301007387 */ /* 0x0001e20000100800 */
[----:B------:R-:W-:Y:S01]  /*10b0*/  LOP3.LUT R12, R195, 0x38, R4, 0xf8, !PT ;  /* 0x00000038c30c7812 */ /* 0x000fe200078ef804 */
[----:B------:R-:W-:Y:S01]  /*10c0*/  IMAD.SHL.U32 R203, R207, 0x8, RZ ;  /* 0x00000008cfcb7824 */ /* 0x000fe200078e00ff */
[----:B------:R-:W-:Y:S01]  /*10d0*/  SHF.R.S32.HI R215, RZ, 0x3, R0 ;  /* 0x00000003ffd77819 */ /* 0x000fe20000011400 */
[----:B------:R-:W-:Y:S01]  /*10e0*/  IMAD.U32 R0, RZ, RZ, UR4 ;  /* 0x00000004ff007e24 */ /* 0x000fe2000f8e00ff */
[----:B------:R-:W-:Y:S01]  /*10f0*/  LOP3.LUT R10, R5, R198, RZ, 0x3c, !PT ;  /* 0x000000c6050a7212 */ /* 0x000fe200078e3cff */
[----:B------:R-:W-:Y:S01]  /*1100*/  IMAD R5, R197, 0x200, R8 ;  /* 0x00000200c5057824 */ /* 0x000fe200078e0208 */
[----:B------:R-:W-:-:S02]  /*1110*/  LOP3.LUT R12, R12, R231, RZ, 0x3c, !PT ;  /* 0x000000e70c0c7212 */ /* 0x000fc400078e3cff */
[----:B------:R1:W-:Y:S01]  /*1120*/  STL [R1+0x40], R0 ;  /* 0x0000400001007387 */ /* 0x0003e20000100800 */
[----:B0-----:R-:W-:Y:S02]  /*1130*/  LOP3.LUT R3, R2, 0x1ffffffe, RZ, 0xc0, !PT ;  /* 0x1ffffffe02037812 */ /* 0x001fe400078ec0ff */
[----:B------:R-:W-:Y:S02]  /*1140*/  LOP3.LUT R2, R195, 0x38, R18, 0xf8, !PT ;  /* 0x00000038c3027812 */ /* 0x000fe400078ef812 */
[----:B------:R-:W-:Y:S02]  /*1150*/  LOP3.LUT R204, R7, 0x7ffffffc, RZ, 0xc0, !PT ;  /* 0x7ffffffc07cc7812 */ /* 0x000fe400078ec0ff */
[----:B------:R-:W-:Y:S02]  /*1160*/  IADD3 R12, R12, R8, R199 ;  /* 0x000000080c0c7210 */ /* 0x000fe40007ffe0c7 */
[----:B------:R-:W-:Y:S01]  /*1170*/  IADD3 R5, R5, R10, RZ ;  /* 0x0000000a05057210 */ /* 0x000fe20007ffe0ff */
[----:B-1----:R-:W-:Y:S01]  /*1180*/  IMAD.IADD R0, R214, 0x1, -R3 ;  /* 0x00000001d6007824 */ /* 0x002fe200078e0a03 */
[----:B------:R-:W-:Y:S01]  /*1190*/  IADD3 R206, R203, 0x40, RZ ;  /* 0x00000040cbce7810 */ /* 0x000fe20007ffe0ff */
[----:B------:R-:W-:Y:S01]  /*11a0*/  IMAD.IADD R204, R225, 0x1, -R204 ;  /* 0x00000001e1cc7824 */ /* 0x000fe200078e0acc */
[----:B------:R-:W-:Y:S01]  /*11b0*/  LOP3.LUT R2, R199, R2, R231, 0xf6, !PT ;  /* 0x00000002c7027212 */ /* 0x000fe200078ef6e7 */
[----:B------:R-:W-:Y:S01]  /*11c0*/  IMAD R205, R0, 0x8, R233 ;  /* 0x0000000800cd7824 */ /* 0x000fe200078e02e9 */
[----:B------:R-:W-:-:S02]  /*11d0*/  SHF.R.S32.HI R236, RZ, 0x1f, R203 ;  /* 0x0000001fffec7819 */ /* 0x000fc400000114cb */
[----:B------:R-:W-:Y:S02]  /*11e0*/  SHF.R.S32.HI R223, RZ, 0x1f, R193 ;  /* 0x0000001fffdf7819 */ /* 0x000fe400000114c1 */
[----:B------:R-:W-:Y:S02]  /*11f0*/  SHF.R.S32.HI R235, RZ, 0x1f, R206 ;  /* 0x0000001fffeb7819 */ /* 0x000fe400000114ce */
[----:B------:R-:W-:Y:S02]  /*1200*/  SHF.R.S32.HI R222, RZ, 0x1f, R191 ;  /* 0x0000001fffde7819 */ /* 0x000fe400000114bf */
[----:B------:R-:W-:Y:S02]  /*1210*/  SHF.R.S32.HI R221, RZ, 0x1f, R192 ;  /* 0x0000001fffdd7819 */ /* 0x000fe400000114c0 */
[----:B------:R-:W-:Y:S02]  /*1220*/  SHF.R.S32.HI R220, RZ, 0x1f, R190 ;  /* 0x0000001fffdc7819 */ /* 0x000fe400000114be */
[----:B------:R-:W-:-:S02]  /*1230*/  SHF.R.S32.HI R219, RZ, 0x1f, R194 ;  /* 0x0000001fffdb7819 */ /* 0x000fc400000114c2 */
[----:B------:R-:W-:Y:S02]  /*1240*/  SHF.L.U32 R234, R234, 0x3, RZ ;  /* 0x00000003eaea7819 */ /* 0x000fe400000006ff */
[----:B------:R-:W-:Y:S02]  /*1250*/  SHF.R.S32.HI R217, RZ, 0x3, R217 ;  /* 0x00000003ffd97819 */ /* 0x000fe400000114d9 */
[----:B------:R-:W-:Y:S02]  /*1260*/  SHF.R.S32.HI R218, RZ, 0x3, R4 ;  /* 0x00000003ffda7819 */ /* 0x000fe40000011404 */
[----:B------:R-:W-:Y:S02]  /*1270*/  LEA R229, R2, UR4, 0x1 ;  /* 0x0000000402e57c11 */ /* 0x000fe4000f8e08ff */
[----:B------:R-:W-:Y:S02]  /*1280*/  LEA R227, R9, UR4, 0x1 ;  /* 0x0000000409e37c11 */ /* 0x000fe4000f8e08ff */
[----:B------:R-:W-:-:S02]  /*1290*/  LEA R226, R12, UR4, 0x1 ;  /* 0x000000040ce27c11 */ /* 0x000fc4000f8e08ff */
[----:B------:R-:W-:Y:S02]  /*12a0*/  LEA R230, R6, UR4, 0x1 ;  /* 0x0000000406e67c11 */ /* 0x000fe4000f8e08ff */
[----:B------:R-:W-:-:S07]  /*12b0*/  LEA R228, R5, UR4, 0x1 ;  /* 0x0000000405e47c11 */ /* 0x000fce000f8e08ff */
.L_x_2924:
[----:B0-2-4-:R-:W0:Y:S01]  /*12c0*/  LDC.64 R2, c[0x0][0xc88] ;  /* 0x00032200ff027b82 */ /* 0x015e220000000a00 */
[----:B------:R-:W-:Y:S01]  /*12d0*/  ULDC.64 UR4, c[0x0][0xa28] ;  /* 0x00028a0000047ab9 */ /* 0x000fe20000000a00 */
[----:B------:R-:W-:Y:S01]  /*12e0*/  ULDC.64 UR8, c[0x0][0xa18] ;  /* 0x0002860000087ab9 */ /* 0x000fe20000000a00 */
[----:B------:R-:W-:Y:S01]  /*12f0*/  ULDC.64 UR6, c[0x0][0xa08] ;  /* 0x0002820000067ab9 */ /* 0x000fe20000000a00 */
[----:B0-----:R-:W-:-:S05]  /*1300*/  IMAD.WIDE R2, R27, 0x4, R2 ;  /* 0x000000041b027825 */ /* 0x001fca00078e0202 */
[----:B------:R-:W2:Y:S01]  /*1310*/  LDG.E R211, desc[UR60][R2.64] ;  /* 0x0000003c02d37981 */ /* 0x000ea2000c1e1900 */
[----:B------:R-:W-:Y:S01]  /*1320*/  ISETP.NE.U32.AND P2, PT, RZ, UR4, PT ;  /* 0x00000004ff007c0c */ /* 0x000fe2000bf45070 */
[----:B------:R-:W-:Y:S01]  /*1330*/  IMAD.MOV.U32 R9, RZ, RZ, RZ ;  /* 0x000000ffff097224 */ /* 0x000fe200078e00ff */
[----:B------:R-:W-:Y:S01]  /*1340*/  ISETP.NE.U32.AND P1, PT, RZ, UR8, PT ;  /* 0x00000008ff007c0c */ /* 0x000fe2000bf25070 */
[----:B------:R-:W-:Y:S01]  /*1350*/  IMAD.MOV.U32 R117, RZ, RZ, RZ ;  /* 0x000000ffff757224 */ /* 0x000fe200078e00ff */
[----:B------:R-:W-:Y:S02]  /*1360*/  ISETP.NE.AND.EX P2, PT, RZ, UR5, PT, P2 ;  /* 0x00000005ff007c0c */ /* 0x000fe4000bf45320 */
[----:B------:R-:W-:Y:S02]  /*1370*/  ISETP.NE.AND.EX P1, PT, RZ, UR9, PT, P1 ;  /* 0x00000009ff007c0c */ /* 0x000fe4000bf25310 */
[----:B------:R-:W-:-:S04]  /*1380*/  ISETP.NE.U32.AND P0, PT, RZ, UR6, PT ;  /* 0x00000006ff007c0c */ /* 0x000fc8000bf05070 */
        /* <DEDUP_REMOVED lines=9> */
[----:B---3--:R-:W-:Y:S02]  /*1420*/  @P1 IADD3 R4, P2, R209, UR8, RZ ;  /* 0x00000008d1041c10 */ /* 0x008fe4000ff5e0ff */
[----:B------:R-:W-:Y:S01]  /*1430*/  MOV R201, UR4 ;  /* 0x0000000400c97c02 */ /* 0x000fe20008000f00 */
[----:B------:R-:W-:Y:S01]  /*1440*/  ULDC.64 UR4, c[0x0][0x418] ;  /* 0x0001060000047ab9 */ /* 0x000fe20000000a00 */
[C---:B------:R-:W-:Y:S02]  /*1450*/  IADD3.X R7, R210.reuse, UR7, RZ, P4, !PT ;  /* 0x00000007d2077c10 */ /* 0x040fe4000a7fe4ff */
[----:B------:R-:W-:Y:S01]  /*1460*/  @P1 IADD3.X R5, R210, UR9, RZ, P2, !PT ;  /* 0x00000009d2051c10 */ /* 0x000fe200097fe4ff */
[----:B------:R-:W-:Y:S02]  /*1470*/  UISETP.NE.U32.AND UP0, UPT, UR4, URZ, UPT ;  /* 0x0000003f0400728c */ /* 0x000fe4000bf05070 */
[----:B------:R0:W5:Y:S01]  /*1480*/  @P0 LDG.E R117, desc[UR60][R6.64] ;  /* 0x0000003c06750981 */ /* 0x000162000c1e1900 */
[----:B------:R-:W-:Y:S01]  /*1490*/  ULDC UR4, c[0x0][0x424] ;  /* 0x0001090000047ab9 */ /* 0x000fe20000000800 */
[----:B------:R-:W-:-:S02]  /*14a0*/  ULDC.64 UR8, c[0x0][0xa20] ;  /* 0x0002880000087ab9 */ /* 0x000fc40000000a00 */
[----:B------:R0:W5:Y:S01]  /*14b0*/  @P1 LDG.E R201, desc[UR60][R4.64] ;  /* 0x0000003c04c91981 */ /* 0x000162000c1e1900 */
[----:B------:R-:W-:Y:S01]  /*14c0*/  UISETP.NE.AND.EX UP0, UPT, UR5, URZ, UPT, UP0 ;  /* 0x0000003f0500728c */ /* 0x000fe2000bf05300 */
[----:B------:R-:W-:Y:S02]  /*14d0*/  ISETP.NE.U32.AND P2, PT, RZ, UR8, PT ;  /* 0x00000008ff007c0c */ /* 0x000fe4000bf45070 */
[----:B------:R-:W-:Y:S01]  /*14e0*/  ULDC UR5, c[0x0][0x2f0] ;  /* 0x0000bc0000057ab9 */ /* 0x000fe20000000800 */
[----:B------:R-:W-:Y:S01]  /*14f0*/  USEL UR4, UR4, 0x1, UP0 ;  /* 0x0000000104047887 */ /* 0x000fe20008000000 */
[----:B------:R-:W-:-:S03]  /*1500*/  ISETP.NE.AND.EX P2, PT, RZ, UR9, PT, P2 ;  /* 0x00000009ff007c0c */ /* 0x000fc6000bf45320 */
[----:B------:R-:W-:-:S03]  /*1510*/  UIMAD UR4, UR4, UR5, URZ ;  /* 0x00000005040472a4 */ /* 0x000fc6000f8e023f */
[----:B------:R-:W-:Y:S01]  /*1520*/  ULDC UR5, c[0x0][0x348] ;  /* 0x0000d20000057ab9 */ /* 0x000fe20000000800 */
[----:B------:R-:W-:Y:S02]  /*1530*/  IMAD.MOV.U32 R208, RZ, RZ, R26 ;  /* 0x000000ffffd07224 */ /* 0x000fe400078e001a */
        /* <DEDUP_REMOVED lines=11> */
.L_x_2701:
[----:B------:R-:W-:Y:S01]  /*15f0*/  IMAD.U32 R24, RZ, RZ, UR5 ;  /* 0x00000005ff187e24 */ /* 0x000fe2000f8e00ff */
[----:B------:R-:W-:Y:S01]  /*1600*/  MOV R28, UR4 ;  /* 0x00000004001c7c02 */ /* 0x000fe20008000f00 */
[----:B------:R-:W-:Y:S06]  /*1610*/  @!P2 BRA `(.L_x_2702) ;  /* 0x000000000010a947 */ /* 0x000fec0003800000 */
[----:B------:R-:W-:-:S04]  /*1620*/  IADD3 R2, P0, R209, UR8, RZ ;  /* 0x00000008d1027c10 */ /* 0x000fc8000ff1e0ff */
[----:B------:R-:W-:-:S05]  /*1630*/  IADD3.X R3, R210, UR9, RZ, P0, !PT ;  /* 0x00000009d2037c10 */ /* 0x000fca00087fe4ff */
[----:B------:R0:W5:Y:S01]  /*1640*/  LDG.E R28, desc[UR60][R2.64] ;  /* 0x0000003c021c7981 */ /* 0x000162000c1e1900 */
[----:B------:R-:W-:Y:S05]  /*1650*/  BRA `(.L_x_2703) ;  /* 0x0000000000107947 */ /* 0x000fea0003800000 */
.L_x_2702:
[----:B------:R-:W-:Y:S05]  /*1660*/  @!P0 BRA `(.L_x_2703) ;  /* 0x00000000000c8947 */ /* 0x000fea0003800000 */
[----:B------:R-:W2:Y:S04]  /*1670*/  LDG.E R3, desc[UR60][R6.64] ;  /* 0x0000003c06037981 */ /* 0x000ea8000c1e1900 */
[----:B------:R-:W2:Y:S02]  /*1680*/  LDG.E R28, desc[UR60][R6.64+0x4] ;  /* 0x0000043c061c7981 */ /* 0x000ea4000c1e1900 */
[----:B--2---:R-:W-:-:S07]  /*1690*/  IMAD.IADD R28, R28, 0x1, -R3 ;  /* 0x000000011c1c7824 */ /* 0x004fce00078e0a03 */
.L_x_2703:
[----:B------:R-:W-:Y:S01]  /*16a0*/  ULDC.64 UR4, c[0x0][0xa10] ;  /* 0x0002840000047ab9 */ /* 0x000fe20000000a00 */
[----:B------:R-:W1:Y:S01]  /*16b0*/  LDC R6, c[0x0][0x448] ;  /* 0x00011200ff067b82 */ /* 0x000e620000000800 */
[----:B------:R-:W-:-:S04]  /*16c0*/  ISETP.NE.U32.AND P0, PT, RZ, UR4, PT ;  /* 0x00000004ff007c0c */ /* 0x000fc8000bf05070 */
[----:B------:R-:W-:Y:S01]  /*16d0*/  ISETP.NE.AND.EX P0, PT, RZ, UR5, PT, P0 ;  /* 0x00000005ff007c0c */ /* 0x000fe2000bf05300 */
[----:B------:R-:W-:-:S12]  /*16e0*/  ULDC.64 UR4, c[0x0][0xa30] ;  /* 0x00028c0000047ab9 */ /* 0x000fd80000000a00 */
[----:B0-----:R-:W0:Y:S02]  /*16f0*/  @P0 LDC.64 R2, c[0x0][0xa10] ;  /* 0x00028400ff020b82 */ /* 0x001e240000000a00 */
[----:B0-----:R-:W-:-:S05]  /*1700*/  @P0 IMAD.WIDE R2, R27, 0x4, R2 ;  /* 0x000000041b020825 */ /* 0x001fca00078e0202 */
[----:B------:R-:W2:Y:S04]  /*1710*/  @P0 LDG.E R0, desc[UR60][R2.64] ;  /* 0x0000003c02000981 */ /* 0x000ea8000c1e1900 */
[----:B------:R0:W2:Y:S01]  /*1720*/  @P0 LDG.E R7, desc[UR60][R2.64+0x4] ;  /* 0x0000043c02070981 */ /* 0x0000a2000c1e1900 */
[----:B------:R-:W-:Y:S01]  /*1730*/  ISETP.NE.U32.AND P1, PT, RZ, UR4, PT ;  /* 0x00000004ff007c0c */ /* 0x000fe2000bf25070 */
[----:B-----5:R-:W-:-:S03]  /*1740*/  IMAD.MOV.U32 R140, RZ, RZ, R28 ;  /* 0x000000ffff8c7224 */ /* 0x020fc600078e001c */
[----:B------:R-:W-:-:S13]  /*1750*/  ISETP.NE.AND.EX P1, PT, RZ, UR5, PT, P1 ;  /* 0x00000005ff007c0c */ /* 0x000fda000bf25310 */
[----:B------:R-:W-:-:S04]  /*1760*/  @P1 IADD3 R4, P2, R209, UR4, RZ ;  /* 0x00000004d1041c10 */ /* 0x000fc8000ff5e0ff */
[----:B------:R-:W-:-:S05]  /*1770*/  @P1 IADD3.X R5, R210, UR5, RZ, P2, !PT ;  /* 0x00000005d2051c10 */ /* 0x000fca00097fe4ff */
[----:B------:R3:W5:Y:S01]  /*1780*/  @P1 LDG.E R140, desc[UR60][R4.64] ;  /* 0x0000003c048c1981 */ /* 0x000762000c1e1900 */
[----:B-1----:R-:W-:Y:S01]  /*1790*/  ISETP.NE.AND P1, PT, R6, 0x1, PT ;  /* 0x000000010600780c */ /* 0x002fe20003f25270 */
[----:B------:R-:W-:Y:S02]  /*17a0*/  IMAD.SHL.U32 R200, R25, 0x80, RZ ;  /* 0x0000008019c87824 */ /* 0x000fe400078e00ff */
[----:B------:R-:W-:Y:S02]  /*17b0*/  IMAD.IADD R9, R28, 0x1, -R9 ;  /* 0x000000011c097824 */ /* 0x000fe400078e0a09 */
[----:B0-----:R-:W-:-:S03]  /*17c0*/  VIADD R2, R200, 0x7f ;  /* 0x0000007fc8027836 */ /* 0x001fc60000000000 */
[----:B------:R-:W-:-:S04]  /*17d0*/  IADD3 R120, -R9, RZ, RZ ;  /* 0x000000ff09787210 */ /* 0x000fc80007ffe1ff */
[----:B------:R-:W-:Y:S01]  /*17e0*/  VIMNMX R120, RZ, R120, !PT ;  /* 0x00000078ff787248 */ /* 0x000fe20007fe0100 */
[----:B------:R-:W0:Y:S08]  /*17f0*/  @P1 LDC R11, c[0x0][0x44c] ;  /* 0x00011300ff0b1b82 */ /* 0x000e300000000800 */
[----:B------:R-:W1:Y:S01]  /*1800*/  @P1 LDC R3, c[0x0][0x450] ;  /* 0x00011400ff031b82 */ /* 0x000e620000000800 */
[----:B--2---:R-:W-:Y:S01]  /*1810*/  @P0 IADD3 R24, -R0, R7, RZ ;  /* 0x0000000700180210 */ /* 0x004fe20007ffe1ff */
[----:B0-----:R-:W-:-:S04]  /*1820*/  @P1 IMAD.HI.U32 R0, R2, R11, RZ ;  /* 0x0000000b02001227 */ /* 0x001fc800078e00ff */
[----:B------:R-:W-:Y:S01]  /*1830*/  IMAD.IADD R202, R9, 0x1, R24 ;  /* 0x0000000109ca7824 */ /* 0x000fe200078e0218 */
[----:B-1----:R-:W-:-:S03]  /*1840*/  @P1 SHF.R.U32.HI R2, RZ, R3, R0 ;  /* 0x00000003ff021219 */ /* 0x002fc60000011600 */
[C---:B------:R-:W-:Y:S01]  /*1850*/  VIADD R0, R202.reuse, 0x7f ;  /* 0x0000007fca007836 */ /* 0x040fe20000000000 */
[----:B------:R-:W-:-:S04]  /*1860*/  IADD3 R145, R202, 0x80, -R201 ;  /* 0x00000080ca917810 */ /* 0x000fc80007ffe8c9 */
[----:B------:R-:W-:Y:S01]  /*1870*/  SHF.R.S32.HI R3, RZ, 0x1f, R0 ;  /* 0x0000001fff037819 */ /* 0x000fe20000011400 */
[----:B------:R-:W-:-:S03]  /*1880*/  IMAD.IADD R2, R145, 0x1, R2 ;  /* 0x0000000191027824 */ /* 0x000fc600078e0202 */
[----:B------:R-:W-:Y:S02]  /*1890*/  LEA.HI R3, R3, R0, RZ, 0x7 ;  /* 0x0000000003037211 */ /* 0x000fe400078f38ff */
[----:B---3--:R-:W-:Y:S02]  /*18a0*/  SHF.R.S32.HI R5, RZ, 0x1f, R2 ;  /* 0x0000001fff057819 */ /* 0x008fe40000011402 */
[----:B------:R-:W-:Y:S02]  /*18b0*/  SHF.R.S32.HI R146, RZ, 0x7, R3 ;  /* 0x00000007ff927819 */ /* 0x000fe40000011403 */
[----:B------:R-:W-:-:S04]  /*18c0*/  LEA.HI R5, R5, R2, RZ, 0x7 ;  /* 0x0000000205057211 */ /* 0x000fc800078f38ff */
[----:B------:R-:W-:-:S04]  /*18d0*/  SHF.R.S32.HI R5, RZ, 0x7, R5 ;  /* 0x00000007ff057819 */ /* 0x000fc80000011405 */
[----:B------:R-:W-:-:S05]  /*18e0*/  VIMNMX R5, R146, R5, PT ;  /* 0x0000000592057248 */ /* 0x000fca0003fe0100 */
[----:B------:R-:W-:-:S05]  /*18f0*/  IMAD R5, R5, 0x80, -R9 ;  /* 0x0000008005057824 */ /* 0x000fca00078e0a09 */
[----:B------:R-:W-:-:S04]  /*1900*/  VIMNMX R5, R5, R24, PT ;  /* 0x0000001805057248 */ /* 0x000fc80003fe0100 */
[----:B------:R-:W-:Y:S02]  /*1910*/  ISETP.GT.AND P0, PT, R5, R120, PT ;  /* 0x000000780500720c */ /* 0x000fe40003f04270 */
[----:B------:R-:W-:-:S05]  /*1920*/  SHF.R.U32.HI R120, RZ, 0x7, R120 ;  /* 0x00000007ff787819 */ /* 0x000fca0000011678 */
[----:B------:R-:W-:-:S06]  /*1930*/  IMAD.MOV.U32 R2, RZ, RZ, R120 ;  /* 0x000000ffff027224 */ /* 0x000fcc00078e0078 */
[----:B------:R-:W-:-:S05]  /*1940*/  @P0 VIADD R0, R5, 0x7f ;  /* 0x0000007f05000836 */ /* 0x000fca0000000000 */
[----:B------:R-:W-:-:S04]  /*1950*/  @P0 SHF.R.S32.HI R3, RZ, 0x1f, R0 ;  /* 0x0000001fff030819 */ /* 0x000fc80000011400 */
[----:B------:R-:W-:-:S04]  /*1960*/  @P0 LEA.HI R3, R3, R0, RZ, 0x7 ;  /* 0x0000000003030211 */ /* 0x000fc800078f38ff */
[----:B------:R-:W-:Y:S02]  /*1970*/  @P0 SHF.R.S32.HI R2, RZ, 0x7, R3 ;  /* 0x00000007ff020819 */ /* 0x000fe40000011403 */
[----:B------:R-:W-:Y:S02]  /*1980*/  PLOP3.LUT P0, PT, PT, PT, PT, 0x80, 0x0 ;  /* 0x000000000000781c */ /* 0x000fe40003f0f070 */
[----:B------:R-:W-:-:S13]  /*1990*/  ISETP.GT.AND P1, PT, R2, R120, PT ;  /* 0x000000780200720c */ /* 0x000fda0003f24270 */
[----:B------:R-:W-:Y:S05]  /*19a0*/  @!P1 BRA `(.L_x_2704) ;  /* 0x00000088007c9947 */ /* 0x000fea0003800000 */
        /* <DEDUP_REMOVED lines=20> */
.L_x_2706:
[----:B------:R-:W-:Y:S05]  /*1af0*/  BSYNC B6 ;  /* 0x0000000000067941 */ /* 0x000fea0003800000 */
.L_x_2705:
        /* <DEDUP_REMOVED lines=20> */
.L_x_2708:
[----:B------:R-:W-:Y:S05]  /*1c40*/  BSYNC B6 ;  /* 0x0000000000067941 */ /* 0x000fea0003800000 */
.L_x_2707:
[----:B------:R-:W-:Y:S01]  /*1c50*/  ULDC.64 UR4, c[0x0][0x9f8] ;  /* 0x00027e0000047ab9 */ /* 0x000fe20000000a00 */
[----:B------:R-:W2:Y:S01]  /*1c60*/  LDL.LU R20, [R1+0x20] ;  /* 0x0000200001147983 */ /* 0x000ea20000300800 */
[----:B------:R-:W-:Y:S01]  /*1c70*/  ISETP.NE.U32.AND P0, PT, RZ, UR4, PT ;  /* 0x00000004ff007c0c */ /* 0x000fe2000bf05070 */
[----:B------:R-:W0:Y:S01]  /*1c80*/  LDC.64 R128, c[0x0][0x300] ;  /* 0x0000c000ff807b82 */ /* 0x000e220000000a00 */
[----:B------:R-:W-:Y:S01]  /*1c90*/  IMAD.IADD R117, R117, 0x1, R28 ;  /* 0x0000000175757824 */ /* 0x000fe200078e021c */
[----:B------:R-:W-:Y:S01]  /*1ca0*/  SHF.R.S32.HI R8, RZ, 0x1f, R26 ;  /* 0x0000001fff087819 */ /* 0x000fe2000001141a */
[----:B------:R-:W-:Y:S01]  /*1cb0*/  ULDC.64 UR6, c[0x0][0x330] ;  /* 0x0000cc0000067ab9 */ /* 0x000fe20000000a00 */
[----:B------:R-:W-:Y:S01]  /*1cc0*/  ISETP.NE.AND.EX P0, PT, RZ, UR5, PT, P0 ;  /* 0x00000005ff007c0c */ /* 0x000fe2000bf05300 */
[C---:B------:R-:W-:Y:S01]  /*1cd0*/  VIADD R3, R18.reuse, 0xa0 ;  /* 0x000000a012037836 */ /* 0x040fe20000000000 */
[----:B------:R-:W-:Y:S01]  /*1ce0*/  SHF.R.S32.HI R19, RZ, 0x1f, R18 ;  /* 0x0000001fff137819 */ /* 0x000fe20000011412 */
[C---:B------:R-:W-:Y:S01]  /*1cf0*/  VIADD R91, R18.reuse, 0x60 ;  /* 0x00000060125b7836 */ /* 0x040fe20000000000 */
[----:B------:R-:W-:Y:S01]  /*1d00*/  IADD3 R0, R18, 0x80, RZ ;  /* 0x0000008012007810 */ /* 0x000fe20007ffe0ff */
[----:B------:R-:W1:Y:S08]  /*1d10*/  LDC.64 R28, c[0x0][0x408] ;  /* 0x00010200ff1c7b82 */ /* 0x000e700000000a00 */
[----:B------:R-:W-:Y:S01]  /*1d20*/  @P0 IADD3 R4, P1, R209, UR4, RZ ;  /* 0x00000004d1040c10 */ /* 0x000fe2000ff3e0ff */
[----:B------:R-:W-:Y:S01]  /*1d30*/  ULDC UR4, c[0x0][0x2f4] ;  /* 0x0000bd0000047ab9 */ /* 0x000fe20000000800 */
[----:B------:R-:W3:Y:S02]  /*1d40*/  LDC R119, c[0x0][0x3f4] ;  /* 0x0000fd00ff777b82 */ /* 0x000ee40000000800 */
[----:B------:R-:W-:-:S05]  /*1d50*/  @P0 IADD3.X R5, R210, UR5, RZ, P1, !PT ;  /* 0x00000005d2050c10 */ /* 0x000fca0008ffe4ff */
[----:B------:R4:W2:Y:S01]  /*1d60*/  @P0 LDG.E R27, desc[UR60][R4.64] ;  /* 0x0000003c041b0981 */ /* 0x0008a2000c1e1900 */
[----:B------:R-:W-:Y:S01]  /*1d70*/  ISETP.GE.AND P2, PT, R186, UR4, PT ;  /* 0x00000004ba007c0c */ /* 0x000fe2000bf46270 */
[----:B------:R-:W-:Y:S01]  /*1d80*/  IMAD R7, R8, UR6, RZ ;  /* 0x0000000608077c24 */ /* 0x000fe2000f8e02ff */
[----:B------:R-:W-:Y:S01]  /*1d90*/  ISETP.GE.AND P1, PT, R3, UR4, PT ;  /* 0x0000000403007c0c */ /* 0x000fe2000bf26270 */
[----:B------:R-:W-:Y:S01]  /*1da0*/  IMAD.WIDE.U32 R94, R26, UR6, R18 ;  /* 0x000000061a5e7c25 */ /* 0x000fe2000f8e0012 */
[----:B------:R-:W-:Y:S01]  /*1db0*/  ISETP.GE.AND P0, PT, R18, UR4, PT ;  /* 0x0000000412007c0c */ /* 0x000fe2000bf06270 */
[----:B------:R-:W3:Y:S01]  /*1dc0*/  S2R R147, SR_TID.X ;  /* 0x0000000000937919 */ /* 0x000ee20000002100 */
[----:B------:R-:W-:Y:S01]  /*1dd0*/  SHF.R.S32.HI R3, RZ, 0x1f, R117 ;  /* 0x0000001fff037819 */ /* 0x000fe20000011475 */
[----:B------:R-:W-:Y:S01]  /*1de0*/  IMAD R7, R26, UR7, R7 ;  /* 0x000000071a077c24 */ /* 0x000fe2000f8e0207 */
[----:B------:R-:W-:Y:S01]  /*1df0*/  ISETP.GE.AND P3, PT, R0, UR4, PT ;  /* 0x0000000400007c0c */ /* 0x000fe2000bf66270 */
[----:B------:R-:W-:Y:S01]  /*1e00*/  ULDC.64 UR6, c[0x0][0xa08] ;  /* 0x0002820000067ab9 */ /* 0x000fe20000000a00 */
[----:B----4-:R-:W-:Y:S01]  /*1e10*/  SEL R4, RZ, 0xffffffff, P2 ;  /* 0xffffffffff047807 */ /* 0x010fe20001000000 */
[-C--:B0-----:R-:W-:Y:S01]  /*1e20*/  IMAD R10, R3, R128.reuse, RZ ;  /* 0x00000080030a7224 */ /* 0x081fe200078e02ff */
[----:B------:R-:W-:Y:S01]  /*1e30*/  SEL R0, RZ, 0x1, P0 ;  /* 0x00000001ff007807 */ /* 0x000fe20000000000 */
[----:B------:R-:W-:Y:S01]  /*1e40*/  IMAD.IADD R95, R95, 0x1, R7 ;  /* 0x000000015f5f7824 */ /* 0x000fe200078e0207 */
[----:B------:R-:W-:Y:S01]  /*1e50*/  ISETP.GE.AND P0, PT, R187, UR4, PT ;  /* 0x00000004bb007c0c */ /* 0x000fe2000bf06270 */
[----:B------:R-:W-:Y:S01]  /*1e60*/  IMAD.SHL.U32 R5, R4, 0x2, RZ ;  /* 0x0000000204057824 */ /* 0x000fe200078e00ff */
[----:B------:R-:W-:Y:S01]  /*1e70*/  ISETP.GE.AND P2, PT, R91, UR4, PT ;  /* 0x000000045b007c0c */ /* 0x000fe2000bf46270 */
[----:B------:R-:W-:Y:S01]  /*1e80*/  IMAD R9, R117, R129, R10 ;  /* 0x0000008175097224 */ /* 0x000fe200078e020a */
[----:B------:R-:W-:Y:S01]  /*1e90*/  SEL R7, RZ, 0x4, P0 ;  /* 0x00000004ff077807 */ /* 0x000fe20000000000 */
[----:B------:R-:W-:Y:S01]  /*1ea0*/  ULDC.64 UR4, c[0x0][0x308] ;  /* 0x0000c20000047ab9 */ /* 0x000fe20000000a00 */
[----:B------:R-:W-:Y:S01]  /*1eb0*/  LOP3.LUT R0, R5, 0x2, R0, 0xe2, !PT ;  /* 0x0000000205007812 */ /* 0x000fe200078ee200 */
[----:B------:R-:W-:Y:S01]  /*1ec0*/  IMAD.WIDE.U32 R4, R117, R128, RZ ;  /* 0x0000008075047225 */ /* 0x000fe200078e00ff */
[----:B------:R-:W-:-:S02]  /*1ed0*/  SEL R6, RZ, 0x8, P2 ;  /* 0x00000008ff067807 */ /* 0x000fc40001000000 */
[----:B------:R-:W-:Y:S01]  /*1ee0*/  SEL R11, RZ, 0x10, P3 ;  /* 0x00000010ff0b7807 */ /* 0x000fe20001800000 */
[----:B-1----:R-:W-:Y:S01]  /*1ef0*/  IMAD.WIDE.U32 R98, R184, R28, R18 ;  /* 0x0000001cb8627225 */ /* 0x002fe200078e0012 */
[----:B------:R-:W-:Y:S02]  /*1f00*/  LOP3.LUT R0, R6, R0, R7, 0xfe, !PT ;  /* 0x0000000006007212 */ /* 0x000fe400078efe07 */
[----:B------:R-:W-:Y:S01]  /*1f10*/  IADD3 R5, R5, R9, RZ ;  /* 0x0000000905057210 */ /* 0x000fe20007ffe0ff */
[----:B------:R-:W-:Y:S01]  /*1f20*/  IMAD R7, R8, UR4, RZ ;  /* 0x0000000408077c24 */ /* 0x000fe2000f8e02ff */
[----:B------:R-:W-:Y:S01]  /*1f30*/  ISETP.NE.U32.AND P0, PT, RZ, UR6, PT ;  /* 0x00000006ff007c0c */ /* 0x000fe2000bf05070 */
        /* <DEDUP_REMOVED lines=9> */
[----:B------:R-:W-:-:S02]  /*1fd0*/  SHF.R.S32.HI R23, RZ, 0x1f, R22 ;  /* 0x0000001fff177819 */ /* 0x000fc40000011416 */
[-C--:B---3--:R-:W-:Y:S01]  /*1fe0*/  ISETP.GE.AND P3, PT, R18, R119.reuse, PT ;  /* 0x000000771200720c */ /* 0x088fe20003f66270 */
[-C--:B------:R-:W-:Y:S01]  /*1ff0*/  IMAD R8, R142, R28.reuse, RZ ;  /* 0x0000001c8e087224 */ /* 0x080fe200078e02ff */
[-C--:B------:R-:W-:Y:S01]  /*2000*/  ISETP.GE.AND P2, PT, R186, R119.reuse, PT ;  /* 0x00000077ba00720c */ /* 0x080fe20003f46270 */
[CC--:B------:R-:W-:Y:S01]  /*2010*/  IMAD.WIDE.U32 R96, R184.reuse, R28.reuse, R22 ;  /* 0x0000001cb8607225 */ /* 0x0c0fe200078e0016 */
[----:B------:R-:W-:Y:S02]  /*2020*/  ISETP.GE.AND P4, PT, R187, R119, PT ;  /* 0x00000077bb00720c */ /* 0x000fe40003f86270 */
[----:B------:R-:W-:Y:S01]  /*2030*/  MOV R121, 0x20 ;  /* 0x0000002000797802 */ /* 0x000fe20000000f00 */
[----:B------:R-:W-:Y:S01]  /*2040*/  IMAD R13, R184, R29, R8 ;  /* 0x0000001db80d7224 */ /* 0x000fe200078e0208 */
[C---:B------:R-:W-:Y:S02]  /*2050*/  SHF.L.U64.HI R126, R128.reuse, 0x7, R129 ;  /* 0x00000007807e7819 */ /* 0x040fe40000010281 */
[----:B------:R-:W-:Y:S01]  /*2060*/  SHF.L.U32 R132, R128, 0x6, RZ ;  /* 0x0000000680847819 */ /* 0x000fe200000006ff */
[----:B------:R-:W-:Y:S01]  /*2070*/  IMAD.IADD R97, R97, 0x1, R13 ;  /* 0x0000000161617824 */ /* 0x000fe200078e020d */
[----:B------:R-:W-:Y:S01]  /*2080*/  SHF.R.S32.HI R143, RZ, 0x1f, R213 ;  /* 0x0000001fff8f7819 */ /* 0x000fe200000114d5 */
[----:B------:R-:W-:Y:S01]  /*2090*/  IMAD.IADD R99, R13, 0x1, R99 ;  /* 0x000000010d637824 */ /* 0x000fe200078e0263 */
[----:B------:R-:W-:Y:S01]  /*20a0*/  LEA.HI R147, R147, 0x8, RZ, 0x19 ;  /* 0x0000000893937811 */ /* 0x000fe200078fc8ff */
[----:B-----5:R-:W-:-:S04]  /*20b0*/  IMAD.WIDE.U32 R96, R140, R28, R96 ;  /* 0x0000001c8c607225 */ /* 0x020fc800078e0060 */
[-C--:B0-----:R-:W-:Y:S01]  /*20c0*/  IMAD.WIDE.U32 R100, R184, R4.reuse, R22 ;  /* 0x00000004b8647225 */ /* 0x081fe200078e0016 */
[C-C-:B------:R-:W-:Y:S02]  /*20d0*/  SHF.L.U64.HI R127, R4.reuse, 0x7, R5.reuse ;  /* 0x00000007047f7819 */ /* 0x140fe40000010205 */
[----:B------:R-:W-:Y:S01]  /*20e0*/  SHF.L.U64.HI R104, R4, 0x6, R5 ;  /* 0x0000000604687819 */ /* 0x000fe20000010205 */
[----:B------:R-:W-:-:S04]  /*20f0*/  IMAD.WIDE.U32 R102, R184, R4, R18 ;  /* 0x00000004b8667225 */ /* 0x000fc800078e0012 */
[----:B------:R-:W-:-:S04]  /*2100*/  IMAD.WIDE.U32 R98, R140, R28, R98 ;  /* 0x0000001c8c627225 */ /* 0x000fc800078e0062 */
[----:B------:R-:W-:Y:S01]  /*2110*/  IMAD.SHL.U32 R105, R4, 0x40, RZ ;  /* 0x0000004004697824 */ /* 0x000fe200078e00ff */
[----:B--2---:R-:W-:-:S04]  /*2120*/  LOP3.LUT R20, R20, 0xfffffffe, RZ, 0xc0, !PT ;  /* 0xfffffffe14147812 */ /* 0x004fc800078ec0ff */
[----:B------:R-:W-:-:S05]  /*2130*/  @P4 LOP3.LUT R20, R20, 0x1, RZ, 0xfc, !PT ;  /* 0x0000000114144812 */ /* 0x000fca00078efcff */
[----:B------:R0:W-:Y:S01]  /*2140*/  STL [R1+0x20], R20 ;  /* 0x0000201401007387 */ /* 0x0001e20000100800 */
[----:B------:R-:W-:Y:S02]  /*2150*/  SHF.R.S32.HI R0, RZ, 0x1f, R27 ;  /* 0x0000001fff007819 */ /* 0x000fe4000001141b */
[----:B------:R-:W-:Y:S01]  /*2160*/  SEL R9, R27, RZ, !P0 ;  /* 0x000000ff1b097207 */ /* 0x000fe20004000000 */
[----:B------:R-:W-:Y:S01]  /*2170*/  IMAD.SHL.U32 R27, R4, 0x80, RZ ;  /* 0x00000080041b7824 */ /* 0x000fe200078e00ff */
[----:B------:R-:W-:-:S03]  /*2180*/  SEL R0, R0, RZ, !P0 ;  /* 0x000000ff00007207 */ /* 0x000fc60004000000 */
[----:B------:R-:W-:-:S04]  /*2190*/  IMAD.WIDE.U32 R92, R9, UR4, R6 ;  /* 0x00000004095c7c25 */ /* 0x000fc8000f8e0006 */
[----:B------:R-:W-:Y:S02]  /*21a0*/  IMAD R10, R0, UR4, RZ ;  /* 0x00000004000a7c24 */ /* 0x000fe4000f8e02ff */
[----:B------:R-:W-:-:S04]  /*21b0*/  IMAD.WIDE.U32 R6, R184, R128, R18 ;  /* 0x00000080b8067225 */ /* 0x000fc800078e0012 */
[----:B------:R-:W-:Y:S01]  /*21c0*/  IMAD R89, R9, UR5, R10 ;  /* 0x0000000509597c24 */ /* 0x000fe2000f8e020a */
[----:B------:R-:W-:Y:S01]  /*21d0*/  ULDC.64 UR4, c[0x0][0x338] ;  /* 0x0000ce0000047ab9 */ /* 0x000fe20000000a00 */
[----:B------:R-:W-:Y:S01]  /*21e0*/  IMAD R10, R142, R128, RZ ;  /* 0x000000808e0a7224 */ /* 0x000fe200078e02ff */
[----:B------:R-:W-:Y:S01]  /*21f0*/  IADD3 R90, P0, R92, R6, RZ ;  /* 0x000000065c5a7210 */ /* 0x000fe20007f1e0ff */
[----:B------:R-:W-:Y:S02]  /*2200*/  IMAD R0, R0, UR4, RZ ;  /* 0x0000000400007c24 */ /* 0x000fe4000f8e02ff */
[----:B------:R-:W-:Y:S01]  /*2210*/  IMAD R10, R184, R129, R10 ;  /* 0x00000081b80a7224 */ /* 0x000fe200078e020a */
[----:B------:R-:W-:Y:S01]  /*2220*/  SHF.L.U64.HI R129, R128, 0x6, R129 ;  /* 0x0000000680817819 */ /* 0x000fe20000010281 */
[----:B------:R-:W-:Y:S01]  /*2230*/  IMAD.IADD R89, R93, 0x1, R89 ;  /* 0x000000015d597824 */ /* 0x000fe200078e0259 */
[----:B------:R-:W-:Y:S01]  /*2240*/  SHF.L.U64.HI R128, R28, 0x7, R29 ;  /* 0x000000071c807819 */ /* 0x000fe2000001021d */
[----:B------:R-:W-:-:S02]  /*2250*/  IMAD R33, R9, UR5, R0 ;  /* 0x0000000509217c24 */ /* 0x000fc4000f8e0200 */
[-C--:B------:R-:W-:Y:S01]  /*2260*/  IMAD R0, R142, R4.reuse, RZ ;  /* 0x000000048e007224 */ /* 0x080fe200078e02ff */
[----:B------:R-:W-:Y:S01]  /*2270*/  IADD3.X R88, R89, R7, R10, P0, !PT ;  /* 0x0000000759587210 */ /* 0x000fe200007fe40a */
[----:B------:R-:W-:Y:S01]  /*2280*/  IMAD.WIDE.U32 R94, R9, UR4, R94 ;  /* 0x00000004095e7c25 */ /* 0x000fe2000f8e005e */
[C---:B------:R-:W-:Y:S02]  /*2290*/  SEL R7, R119.reuse, RZ, P3 ;  /* 0x000000ff77077207 */ /* 0x040fe40001800000 */
[C---:B------:R-:W-:Y:S01]  /*22a0*/  SEL R9, R119.reuse, RZ, P2 ;  /* 0x000000ff77097207 */ /* 0x040fe20001000000 */
[----:B------:R-:W-:Y:S01]  /*22b0*/  IMAD R13, R184, R5, R0 ;  /* 0x00000005b80d7224 */ /* 0x000fe200078e0200 */
[----:B------:R-:W-:Y:S01]  /*22c0*/  SEL R0, R119, RZ, P4 ;  /* 0x000000ff77007207 */ /* 0x000fe20002000000 */
[----:B------:R-:W-:Y:S01]  /*22d0*/  IMAD.IADD R7, R18, 0x1, R7 ;  /* 0x0000000112077824 */ /* 0x000fe200078e0207 */
[----:B------:R-:W-:Y:S01]  /*22e0*/  LOP3.LUT P0, RZ, R224, 0x4, RZ, 0xc0, !PT ;  /* 0x00000004e0ff7812 */ /* 0x000fe2000780c0ff */
[----:B------:R-:W-:Y:S01]  /*22f0*/  IMAD.IADD R9, R186, 0x1, R9 ;  /* 0x00000001ba097824 */ /* 0x000fe200078e0209 */
[----:B------:R-:W-:Y:S01]  /*2300*/  IADD3 R101, R101, R13, RZ ;  /* 0x0000000d65657210 */ /* 0x000fe20007ffe0ff */
[----:B------:R-:W-:Y:S01]  /*2310*/  IMAD.IADD R8, R187, 0x1, R0 ;  /* 0x00000001bb087824 */ /* 0x000fe200078e0200 */
[----:B------:R-:W-:Y:S01]  /*2320*/  SHF.R.S32.HI R0, RZ, 0x1f, R7 ;  /* 0x0000001fff007819 */ /* 0x000fe20000011407 */
[----:B------:R-:W-:Y:S01]  /*2330*/  IMAD.IADD R103, R13, 0x1, R103 ;  /* 0x000000010d677824 */ /* 0x000fe200078e0267 */
[----:B------:R-:W-:Y:S01]  /*2340*/  SHF.R.S32.HI R6, RZ, 0x1f, R9 ;  /* 0x0000001fff067819 */ /* 0x000fe20000011409 */
[----:B------:R-:W-:Y:S01]  /*2350*/  IMAD.WIDE.U32 R100, R140, R4, R100 ;  /* 0x000000048c647225 */ /* 0x000fe200078e0064 */
[----:B------:R-:W-:-:S02]  /*2360*/  LEA.HI R14, R0, R7, RZ, 0x3 ;  /* 0x00000007000e7211 */ /* 0x000fc400078f18ff */
[----:B------:R-:W-:Y:S01]  /*2370*/  LEA.HI R0, R0, R7, RZ, 0x6 ;  /* 0x0000000700007211 */ /* 0x000fe200078f30ff */
[----:B------:R-:W-:Y:S01]  /*2380*/  IMAD.WIDE.U32 R102, R140, R4, R102 ;  /* 0x000000048c667225 */ /* 0x000fe200078e0066 */
[----:B------:R-:W-:Y:S02]  /*2390*/  SHF.R.S32.HI R15, RZ, 0x1f, R8 ;  /* 0x0000001fff0f7819 */ /* 0x000fe40000011408 */
[CC--:B------:R-:W-:Y:S01]  /*23a0*/  LEA.HI R13, R6.reuse, R9.reuse, RZ, 0x3 ;  /* 0x00000009060d7211 */ /* 0x0c0fe200078f18ff */
[----:B------:R-:W-:Y:S01]  /*23b0*/  IMAD.SHL.U32 R119, R119, 0x2, RZ ;  /* 0x0000000277777824 */ /* 0x000fe200078e00ff */
[----:B------:R-:W-:Y:S02]  /*23c0*/  LEA.HI R6, R6, R9, RZ, 0x6 ;  /* 0x0000000906067211 */ /* 0x000fe400078f30ff */
[----:B------:R-:W-:Y:S02]  /*23d0*/  SHF.L.U32 R0, R0, 0x7, RZ ;  /* 0x0000000700007819 */ /* 0x000fe400000006ff */
[----:B------:R-:W-:-:S02]  /*23e0*/  LOP3.LUT R7, R196, 0x38, R14, 0xf8, !PT ;  /* 0x00000038c4077812 */ /* 0x000fc400078ef80e */
[-C--:B------:R-:W-:Y:S02]  /*23f0*/  LEA.HI R12, R15, R8.reuse, RZ, 0x3 ;  /* 0x000000080f0c7211 */ /* 0x080fe400078f18ff */
[----:B------:R-:W-:Y:S02]  /*2400*/  LOP3.LUT R10, R195, 0x38, R14, 0xf8, !PT ;  /* 0x00000038c30a7812 */ /* 0x000fe400078ef80e */
[----:B------:R-:W-:Y:S01]  /*2410*/  LEA.HI R15, R15, R8, RZ, 0x6 ;  /* 0x000000080f0f7211 */ /* 0x000fe200078f30ff */
[----:B------:R-:W-:Y:S01]  /*2420*/  IMAD.SHL.U32 R8, R6, 0x80, RZ ;  /* 0x0000008006087824 */ /* 0x000fe200078e00ff */
[----:B------:R-:W-:Y:S02]  /*2430*/  LOP3.LUT R0, R0, 0xffffe000, RZ, 0xc0, !PT ;  /* 0xffffe00000007812 */ /* 0x000fe400078ec0ff */
[----:B------:R-:W-:Y:S01]  /*2440*/  LOP3.LUT R6, R7, R198, RZ, 0x3c, !PT ;  /* 0x000000c607067212 */ /* 0x000fe200078e3cff */
[----:B0-----:R-:W-:Y:S01]  /*2450*/  IMAD.SHL.U32 R20, R15, 0x80, RZ ;  /* 0x000000800f147824 */ /* 0x001fe200078e00ff */
[----:B------:R-:W-:Y:S01]  /*2460*/  LOP3.LUT R10, R10, R231, RZ, 0x3c, !PT ;  /* 0x000000e70a0a7212 */ /* 0x000fe200078e3cff */
[----:B------:R-:W-:Y:S01]  /*2470*/  IMAD R139, R197, 0x200, R0 ;  /* 0x00000200c58b7824 */ /* 0x000fe200078e0200 */
[----:B------:R-:W-:-:S02]  /*2480*/  SHF.R.S32.HI R7, RZ, 0x1f, R140 ;  /* 0x0000001fff077819 */ /* 0x000fc4000001148c */
[----:B------:R-:W-:Y:S01]  /*2490*/  IADD3 R137, R10, R0, R199 ;  /* 0x000000000a897210 */ /* 0x000fe20007ffe0c7 */
[----:B------:R-:W-:Y:S01]  /*24a0*/  IMAD.IADD R139, R139, 0x1, R6 ;  /* 0x000000018b8b7824 */ /* 0x000fe200078e0206 */
[----:B------:R-:W-:Y:S01]  /*24b0*/  LOP3.LUT R26, R195, 0x38, R13, 0xf8, !PT ;  /* 0x00000038c31a7812 */ /* 0x000fe200078ef80d */
[C---:B------:R-:W-:Y:S01]  /*24c0*/  IMAD R0, R7.reuse, R28, RZ ;  /* 0x0000001c07007224 */ /* 0x040fe200078e02ff */
[----:B------:R-:W-:Y:S01]  /*24d0*/  LOP3.LUT R8, R8, 0xffffe000, RZ, 0xc0, !PT ;  /* 0xffffe00008087812 */ /* 0x000fe200078ec0ff */
[----:B------:R-:W-:Y:S01]  /*24e0*/  IMAD R7, R7, R4, RZ ;  /* 0x0000000407077224 */ /* 0x000fe200078e02ff */
[----:B------:R-:W-:Y:S01]  /*24f0*/  LOP3.LUT R26, R26, R231, RZ, 0x3c, !PT ;  /* 0x000000e71a1a7212 */ /* 0x000fe200078e3cff */
[----:B------:R-:W-:Y:S01]  /*2500*/  IMAD R21, R140, R29, R0 ;  /* 0x0000001d8c157224 */ /* 0x000fe200078e0200 */
[----:B------:R-:W-:Y:S01]  /*2510*/  LOP3.LUT R15, R196, 0x38, R12, 0xf8, !PT ;  /* 0x00000038c40f7812 */ /* 0x000fe200078ef80c */
[----:B------:R-:W-:Y:S01]  /*2520*/  IMAD R7, R140, R5, R7 ;  /* 0x000000058c077224 */ /* 0x000fe200078e0207 */
[----:B------:R-:W-:Y:S01]  /*2530*/  LOP3.LUT R5, R196, 0x18, R18, 0xf8, !PT ;  /* 0x00000018c4057812 */ /* 0x000fe200078ef812 */
[----:B------:R-:W-:Y:S01]  /*2540*/  IMAD R138, R197, 0x200, R8 ;  /* 0x00000200c58a7824 */ /* 0x000fe200078e0208 */
[----:B------:R-:W-:-:S02]  /*2550*/  LOP3.LUT R30, R195, 0x38, R12, 0xf8, !PT ;  /* 0x00000038c31e7812 */ /* 0x000fc400078ef80c */
[----:B------:R-:W-:Y:S02]  /*2560*/  LOP3.LUT R20, R20, 0xffffe000, RZ, 0xc0, !PT ;  /* 0xffffe00014147812 */ /* 0x000fe400078ec0ff */
[----:B------:R-:W-:Y:S02]  /*2570*/  LOP3.LUT R9, R196, 0x38, R13, 0xf8, !PT ;  /* 0x00000038c4097812 */ /* 0x000fe400078ef80d */
[----:B------:R-:W-:Y:S02]  /*2580*/  IADD3 R135, R26, R8, R199 ;  /* 0x000000081a877210 */ /* 0x000fe40007ffe0c7 */
[-C--:B------:R-:W-:Y:S01]  /*2590*/  LOP3.LUT R26, R5, R198.reuse, RZ, 0x3c, !PT ;  /* 0x000000c6051a7212 */ /* 0x080fe200078e3cff */
[----:B------:R-:W-:Y:S01]  /*25a0*/  IMAD.IADD R5, R95, 0x1, R33 ;  /* 0x000000015f057824 */ /* 0x000fe200078e0221 */
[----:B------:R-:W-:Y:S02]  /*25b0*/  SEL R0, RZ, 0x20, P1 ;  /* 0x00000020ff007807 */ /* 0x000fe40000800000 */
[----:B------:R-:W-:Y:S01]  /*25c0*/  LOP3.LUT R15, R15, R198, RZ, 0x3c, !PT ;  /* 0x000000c60f0f7212 */ /* 0x000fe200078e3cff */
[----:B------:R-:W-:Y:S01]  /*25d0*/  IMAD R26, R197, 0x200, R26 ;  /* 0x00000200c51a7824 */ /* 0x000fe200078e021a */
[----:B------:R-:W-:-:S02]  /*25e0*/  LOP3.LUT R30, R30, R231, RZ, 0x3c, !PT ;  /* 0x000000e71e1e7212 */ /* 0x000fc400078e3cff */
[----:B------:R-:W-:Y:S02]  /*25f0*/  LEA R136, R197, R20, 0x9 ;  /* 0x00000014c5887211 */ /* 0x000fe400078e48ff */
[----:B------:R-:W-:Y:S02]  /*2600*/  LOP3.LUT R9, R9, R198, RZ, 0x3c, !PT ;  /* 0x000000c609097212 */ /* 0x000fe400078e3cff */
[----:B------:R-:W-:Y:S01]  /*2610*/  IADD3 R116, P4, R184, R117, RZ ;  /* 0x00000075b8747210 */ /* 0x000fe20007f9e0ff */
[----:B------:R-:W-:Y:S01]  /*2620*/  IMAD.IADD R136, R136, 0x1, R15 ;  /* 0x0000000188887824 */ /* 0x000fe200078e020f */
[----:B------:R-:W-:Y:S01]  /*2630*/  SEL R121, R121, 0xffffffe0, !P0 ;  /* 0xffffffe079797807 */ /* 0x000fe20004000000 */
[----:B------:R-:W-:Y:S01]  /*2640*/  IMAD.IADD R138, R138, 0x1, R9 ;  /* 0x000000018a8a7824 */ /* 0x000fe200078e0209 */
[----:B------:R-:W-:Y:S01]  /*2650*/  SHF.R.S32.HI R111, RZ, 0x3, R14 ;  /* 0x00000003ff6f7819 */ /* 0x000fe2000001140e */
[----:B------:R-:W-:Y:S01]  /*2660*/  IMAD.IADD R15, R7, 0x1, R103 ;  /* 0x00000001070f7824 */ /* 0x000fe200078e0267 */
[----:B------:R-:W-:Y:S01]  /*2670*/  SHF.R.S32.HI R110, RZ, 0x3, R13 ;  /* 0x00000003ff6e7819 */ /* 0x000fe2000001140d */
[----:B------:R-:W-:Y:S01]  /*2680*/  IMAD.X R117, R3, 0x1, R142, P4 ;  /* 0x0000000103757824 */ /* 0x000fe200020e068e */
[----:B------:R-:W-:Y:S01]  /*2690*/  SHF.R.S32.HI R109, RZ, 0x3, R12 ;  /* 0x00000003ff6d7819 */ /* 0x000fe2000001140c */
[----:B------:R-:W-:Y:S01]  /*26a0*/  IMAD.IADD R133, R121, 0x1, R26 ;  /* 0x0000000179857824 */ /* 0x000fe200078e021a */
[----:B------:R-:W-:-:S02]  /*26b0*/  LOP3.LUT R14, R14, 0xfffffff8, RZ, 0xc0, !PT ;  /* 0xfffffff80e0e7812 */ /* 0x000fc400078ec0ff */
[----:B------:R-:W-:Y:S02]  /*26c0*/  LOP3.LUT R13, R13, 0xfffffff8, RZ, 0xc0, !PT ;  /* 0xfffffff80d0d7812 */ /* 0x000fe400078ec0ff */
[----:B------:R-:W-:Y:S02]  /*26d0*/  LOP3.LUT R12, R12, 0xfffffff8, RZ, 0xc0, !PT ;  /* 0xfffffff80c0c7812 */ /* 0x000fe400078ec0ff */
[----:B------:R-:W-:Y:S02]  /*26e0*/  LOP3.LUT R0, R11, R0, RZ, 0xfc, !PT ;  /* 0x000000000b007212 */ /* 0x000fe400078efcff */
[----:B------:R-:W-:Y:S01]  /*26f0*/  IADD3 R134, R30, R20, R199 ;  /* 0x000000141e867210 */ /* 0x000fe20007ffe0c7 */
[----:B------:R-:W-:Y:S01]  /*2700*/  IMAD.IADD R20, R101, 0x1, R7 ;  /* 0x0000000165147824 */ /* 0x000fe200078e0207 */
[C---:B------:R-:W-:Y:S01]  /*2710*/  SHF.L.U64.HI R30, R28.reuse, 0x6, R29 ;  /* 0x000000061c1e7819 */ /* 0x040fe2000001021d */
[C---:B------:R-:W-:Y:S01]  /*2720*/  IMAD.SHL.U32 R29, R28.reuse, 0x80, RZ ;  /* 0x000000801c1d7824 */ /* 0x040fe200078e00ff */
[----:B------:R-:W-:Y:S01]  /*2730*/  IADD3 R25, R97, R21, RZ ;  /* 0x0000001561197210 */ /* 0x000fe20007ffe0ff */
[----:B------:R-:W-:Y:S01]  /*2740*/  IMAD.SHL.U32 R28, R28, 0x40, RZ ;  /* 0x000000401c1c7824 */ /* 0x000fe200078e00ff */
[----:B------:R-:W-:Y:S01]  /*2750*/  LOP3.LUT R11, R11, 0x1, RZ, 0xc0, !PT ;  /* 0x000000010b0b7812 */ /* 0x000fe200078ec0ff */
[----:B------:R-:W-:Y:S01]  /*2760*/  IMAD.IADD R21, R21, 0x1, R99 ;  /* 0x0000000115157824 */ /* 0x000fe200078e0263 */
        /* <DEDUP_REMOVED lines=8> */
.L_x_2808:
        /* <DEDUP_REMOVED lines=20> */
[----:B------:R-:W-:Y:S02]  /*2930*/  LEA.HI.X R45, R3, R115, R4, 0x1, P0 ;  /* 0x00000073032d7211 */ /* 0x000fe400000f0c04 */
[----:B-1----:R-:W-:-:S02]  /*2940*/  ISETP.GE.AND P0, PT, R118, 0x1, PT ;  /* 0x000000017600780c */ /* 0x002fc40003f06270 */
[----:B------:R-:W-:Y:S01]  /*2950*/  LEA.HI.X R41, R0, R115, R2, 0x1, P5 ;  /* 0x0000007300297211 */ /* 0x000fe200028f0c02 */
[----:B------:R-:W-:Y:S01]  /*2960*/  IMAD R0, R17, 0x6000, R26 ;  /* 0x0000600011007824 */ /* 0x000fe200078e021a */
[----:B------:R-:W-:-:S03]  /*2970*/  MOV R2, R32 ;  /* 0x0000002000027202 */ /* 0x000fc60000000f00 */
        /* <DEDUP_REMOVED lines=9> */
[C---:B------:R-:W-:Y:S02]  /*2a10*/  IMAD R33, R34.reuse, R29, R4 ;  /* 0x0000001d22217224 */ /* 0x040fe400078e0204 */
[----:B------:R-:W-:Y:S02]  /*2a20*/  IMAD R3, R34, R27, R0 ;  /* 0x0000001b22037224 */ /* 0x000fe400078e0200 */
[----:B------:R-:W-:Y:S02]  /*2a30*/  IMAD R4, R2, -0x80, R24 ;  /* 0xffffff8002047824 */ /* 0x000fe400078e0218 */
[----:B------:R-:W-:-:S03]  /*2a40*/  IMAD.WIDE.U32 R82, R27, R32, RZ ;  /* 0x000000201b527225 */ /* 0x000fc600078e00ff */
[----:B------:R-:W-:Y:S01]  /*2a50*/  VIMNMX R4, R4, 0x80, PT ;  /* 0x0000008004047848 */ /* 0x000fe20003fe0100 */
        /* <DEDUP_REMOVED lines=22> */
[----:B0-----:R-:W-:Y:S01]  /*2bc0*/  IADD3 R35, P1, R96, R80, RZ ;  /* 0x0000005060237210 */ /* 0x001fe20007f3e0ff */
[----:B------:R-:W-:Y:S01]  /*2bd0*/  ULDC.64 UR6, c[0x0][0x400] ;  /* 0x0001000000067ab9 */ /* 0x000fe20000000a00 */
[----:B------:R-:W-:Y:S01]  /*2be0*/  CS2R R122, SRZ ;  /* 0x00000000007a7805 */ /* 0x000fe2000001ff00 */
[----:B------:R-:W-:Y:S01]  /*2bf0*/  IMAD.X R34, R0, 0x1, R20, P4 ;  /* 0x0000000100227824 */ /* 0x000fe200020e0614 */
[----:B------:R-:W-:Y:S01]  /*2c00*/  LEA R32, P4, R33, UR4, 0x1 ;  /* 0x0000000421207c11 */ /* 0x000fe2000f8808ff */
[----:B------:R-:W-:Y:S01]  /*2c10*/  IMAD.X R38, R3, 0x1, R25, P1 ;  /* 0x0000000103267824 */ /* 0x000fe200008e0619 */
[----:B------:R-:W-:Y:S02]  /*2c20*/  ISETP.GE.AND P1, PT, R22, R118, PT ;  /* 0x000000761600720c */ /* 0x000fe40003f26270 */
[----:B------:R-:W-:-:S02]  /*2c30*/  CS2R R86, SRZ ;  /* 0x0000000000567805 */ /* 0x000fc4000001ff00 */
[----:B------:R-:W-:Y:S02]  /*2c40*/  LEA.HI.X R33, R33, UR5, R34, 0x1, P4 ;  /* 0x0000000521217c11 */ /* 0x000fe4000a0f0c22 */
[----:B------:R-:W-:Y:S02]  /*2c50*/  CS2R R124, SRZ ;  /* 0x00000000007c7805 */ /* 0x000fe4000001ff00 */
[C---:B------:R-:W-:Y:S02]  /*2c60*/  LEA R34, P4, R35.reuse, UR6, 0x1 ;  /* 0x0000000623227c11 */ /* 0x040fe4000f8808ff */
[----:B------:R-:W-:Y:S02]  /*2c70*/  CS2R R114, SRZ ;  /* 0x0000000000727805 */ /* 0x000fe4000001ff00 */
        /* <DEDUP_REMOVED lines=26> */
.L_x_2713:
[----:B------:R-:W-:Y:S05]  /*2e20*/  BSYNC B1 ;  /* 0x0000000000017941 */ /* 0x000fea0003800000 */
.L_x_2712:
        /* <DEDUP_REMOVED lines=12> */
[----:B-----5:R-:W-:Y:S01]  /*2ef0*/  MOV R130, R66 ;  /* 0x0000004200827202 */ /* 0x020fe20000000f00 */
[----:B------:R-:W-:Y:S01]  /*2f00*/  IMAD.MOV.U32 R131, RZ, RZ, R67 ;  /* 0x000000ffff837224 */ /* 0x000fe200078e0043 */
[----:B------:R-:W-:Y:S01]  /*2f10*/  CS2R R64, SRZ ;  /* 0x0000000000407805 */ /* 0x000fe2000001ff00 */
        /* <DEDUP_REMOVED lines=11> */
[----:B------:R-:W-:-:S04]  /*2fd0*/  LEA R34, P1, R80, UR6, 0x1 ;  /* 0x0000000650227c11 */ /* 0x000fc8000f8208ff */
[----:B0-----:R-:W-:Y:S02]  /*2fe0*/  LEA.HI.X R35, R80, UR7, R3, 0x1, P1 ;  /* 0x0000000750237c11 */ /* 0x001fe400088f0c03 */
        /* <DEDUP_REMOVED lines=28> */
.L_x_2715:
[----:B------:R-:W-:Y:S05]  /*31b0*/  BSYNC B1 ;  /* 0x0000000000017941 */ /* 0x000fea0003800000 */
.L_x_2714:
[----:B------:R-:W3:Y:S01]  /*31c0*/  LDL R0, [R1+0x24] ;  /* 0x0000240001007983 */ /* 0x000ee20000100800 */
[----:B------:R-:W-:Y:S01]  /*31d0*/  IMAD.MOV.U32 R3, RZ, RZ, R71 ;  /* 0x000000ffff037224 */ /* 0x000fe200078e0047 */
[----:B------:R-:W-:Y:S01]  /*31e0*/  PRMT R148, R130, 0x5410, R131 ;  /* 0x0000541082947816 */ /* 0x000fe20000000083 */
[----:B-12---:R-:W-:Y:S02]  /*31f0*/  IMAD.MOV.U32 R32, RZ, RZ, R74 ;  /* 0x000000ffff207224 */ /* 0x006fe400078e004a */
[----:B------:R-:W-:Y:S01]  /*3200*/  IMAD.MOV.U32 R33, RZ, RZ, R86 ;  /* 0x000000ffff217224 */ /* 0x000fe200078e0056 */
[----:B------:R-:W-:Y:S01]  /*3210*/  PRMT R157, R3, 0x7610, R157 ;  /* 0x00007610039d7816 */ /* 0x000fe2000000009d */
[----:B------:R-:W-:Y:S01]  /*3220*/  IMAD.MOV.U32 R3, RZ, RZ, R78 ;  /* 0x000000ffff037224 */ /* 0x000fe200078e004e */
[----:B------:R-:W-:Y:S01]  /*3230*/  PRMT R161, R161, 0x5410, R32 ;  /* 0x00005410a1a17816 */ /* 0x000fe20000000020 */
[----:B------:R-:W-:Y:S01]  /*3240*/  IMAD.MOV.U32 R32, RZ, RZ, R79 ;  /* 0x000000ffff207224 */ /* 0x000fe200078e004f */
[----:B------:R-:W-:Y:S01]  /*3250*/  PRMT R163, R33, 0x7610, R163 ;  /* 0x0000761021a37816 */ /* 0x000fe200000000a3 */
[----:B------:R-:W-:-:S03]  /*3260*/  IMAD.MOV.U32 R33, RZ, RZ, R68 ;  /* 0x000000ffff217224 */ /* 0x000fc600078e0044 */
[----:B------:R-:W-:Y:S01]  /*3270*/  PRMT R162, R3, 0x5410, R32 ;  /* 0x0000541003a27816 */ /* 0x000fe20000000020 */
[----:B------:R-:W-:Y:S01]  /*3280*/  IMAD.MOV.U32 R32, RZ, RZ, R123 ;  /* 0x000000ffff207224 */ /* 0x000fe200078e007b */
[----:B------:R-:W-:Y:S02]  /*3290*/  MOV R3, R122 ;  /* 0x0000007a00037202 */ /* 0x000fe40000000f00 */
        /* <DEDUP_REMOVED lines=8> */
[----:B------:R-:W-:-:S04]  /*3320*/  MOV R33, R114 ;  /* 0x0000007200217202 */ /* 0x000fc80000000f00 */
[----:B------:R-:W-:Y:S01]  /*3330*/  PRMT R167, R33, 0x7610, R167 ;  /* 0x0000761021a77816 */ /* 0x000fe200000000a7 */
[----:B-----5:R-:W-:-:S05]  /*3340*/  IMAD.MOV.U32 R33, RZ, RZ, R36 ;  /* 0x000000ffff217224 */ /* 0x020fca00078e0024 */
[----:B------:R-:W-:Y:S01]  /*3350*/  PRMT R80, R80, 0x5410, R33 ;  /* 0x0000541050507816 */ /* 0x000fe20000000021 */
[----:B------:R-:W-:Y:S01]  /*3360*/  IMAD.MOV.U32 R33, RZ, RZ, R47 ;  /* 0x000000ffff217224 */ /* 0x000fe200078e002f */
[----:B---3--:R-:W-:Y:S01]  /*3370*/  R2UR UR4, R0 ;  /* 0x00000000000472ca */ /* 0x008fe200000e0000 */
[----:B------:R-:W-:-:S05]  /*3380*/  IMAD.MOV.U32 R0, RZ, RZ, R70 ;  /* 0x000000ffff007224 */ /* 0x000fca00078e0046 */
[----:B------:R-:W-:Y:S02]  /*3390*/  PRMT R158, R158, 0x5410, R0 ;  /* 0x000054109e9e7816 */ /* 0x000fe40000000000 */
[----:B------:R-:W-:Y:S02]  /*33a0*/  MOV R0, R75 ;  /* 0x0000004b00007202 */ /* 0x000fe40000000f00 */
[----:B------:R-:W-:Y:S01]  /*33b0*/  PRMT R158, R3, 0x7610, R158 ;  /* 0x00007610039e7816 */ /* 0x000fe2000000009e */
[----:B------:R-:W-:Y:S01]  /*33c0*/  IMAD.MOV.U32 R3, RZ, RZ, R84 ;  /* 0x000000ffff037224 */ /* 0x000fe200078e0054 */
[----:B------:R-:W-:Y:S01]  /*33d0*/  PRMT R161, R0, 0x7610, R161 ;  /* 0x0000761000a17816 */ /* 0x000fe200000000a1 */
[----:B------:R-:W-:Y:S01]  /*33e0*/  IMAD.MOV.U32 R0, RZ, RZ, R87 ;  /* 0x000000ffff007224 */ /* 0x000fe200078e0057 */
[----:B------:R-:W-:Y:S02]  /*33f0*/  UISETP.NE.AND UP0, UPT, UR4, 0x3, UPT ;  /* 0x000000030400788c */ /* 0x000fe4000bf05270 */
[----:B------:R-:W-:Y:S01]  /*3400*/  PRMT R166, R3, 0x5410, R32 ;  /* 0x0000541003a67816 */ /* 0x000fe20000000020 */
[----:B------:R-:W-:Y:S01]  /*3410*/  IMAD.MOV.U32 R3, RZ, RZ, R124 ;  /* 0x000000ffff037224 */ /* 0x000fe200078e007c */
[----:B------:R-:W-:Y:S01]  /*3420*/  PRMT R163, R163, 0x5410, R0 ;  /* 0x00005410a3a37816 */ /* 0x000fe20000000000 */
[----:B------:R-:W-:Y:S01]  /*3430*/  IMAD.MOV.U32 R0, RZ, RZ, R69 ;  /* 0x000000ffff007224 */ /* 0x000fe200078e0045 */
[----:B------:R-:W-:Y:S01]  /*3440*/  PLOP3.LUT P1, PT, PT, PT, UP0, 0x80, 0x0 ;  /* 0x000000000000781c */ /* 0x000fe20003f2f008 */
[----:B------:R-:W-:-:S03]  /*3450*/  IMAD.MOV.U32 R32, RZ, RZ, R125 ;  /* 0x000000ffff207224 */ /* 0x000fc600078e007d */
        /* <DEDUP_REMOVED lines=13> */
[----:B------:R-:W-:-:S04]  /*3530*/  MOV R32, R54 ;  /* 0x0000003600207202 */ /* 0x000fc80000000f00 */
        /* <DEDUP_REMOVED lines=30> */
[----:B------:R-:W-:Y:S02]  /*3720*/  PRMT R159, R0, 0x5410, R3 ;  /* 0x00005410009f7816 */ /* 0x000fe40000000003 */
[----:B------:R-:W-:Y:S01]  /*3730*/  PRMT R160, R32, 0x5410, R33 ;  /* 0x0000541020a07816 */ /* 0x000fe20000000021 */
[----:B------:R-:W-:Y:S06]  /*3740*/  @!P1 BRA `(.L_x_2716) ;  /* 0x0000000000049947 */ /* 0x000fec0003800000 */
[----:B------:R-:W-:Y:S01]  /*3750*/  BPT.TRAP 0x1 ;  /* 0x000000040000795c */ /* 0x000fe20000300000 */
.L_x_2716:
[----:B------:R-:W-:Y:S01]  /*3760*/  IMAD R3, R17, 0x8, R16 ;  /* 0x0000000811037824 */ /* 0x000fe200078e0210 */
[----:B------:R-:W-:Y:S01]  /*3770*/  SHF.L.U32 R0, R189, 0x1f, RZ ;  /* 0x0000001fbd007819 */ /* 0x000fe200000006ff */
[----:B------:R-:W-:Y:S03]  /*3780*/  BSSY B1, `(.L_x_2717) ;  /* 0x0000003000017945 */ /* 0x000fe60003800000 */
[----:B------:R-:W1:Y:S02]  /*3790*/  SYNCS.PHASECHK.TRANS64.TRYWAIT P5, [R3+URZ+0x34890], R0 ;  /* 0x03489000030075a7 */ /* 0x000e6400080a017f */
[----:B-1----:R-:W-:Y:S05]  /*37a0*/  @!P5 BRA `(.L_x_2718) ;  /* 0x0000020400c8d947 */ /* 0x002fea0003800000 */
.L_x_3085:
[----:B------:R-:W-:Y:S05]  /*37b0*/  BSYNC B1 ;  /* 0x0000000000017941 */ /* 0x000fea0003800000 */
.L_x_2717:
        /* <DEDUP_REMOVED lines=26> */
[----:B------:R-:W-:Y:S02]  /*3960*/  HADD2.F32 R123, -RZ, R168.H0_H0 ;  /* 0x200000a8ff7b7230 */ /* 0x000fe40000004100 */
[----:B------:R-:W-:Y:S01]  /*3970*/  FMUL.FTZ R125, R152, R125 ;  /* 0x0000007d987d7220 */ /* 0x000fe20000410000 */
[----:B------:R-:W-:-:S02]  /*3980*/  HADD2.F32 R124, -RZ, R32.H1_H1 ;  /* 0x30000020ff7c7230 */ /* 0x000fc40000004100 */
[-C--:B------:R-:W-:Y:S01]  /*3990*/  FFMA.FTZ R35, R152, R155.reuse, -R35 ;  /* 0x0000009b98237223 */ /* 0x080fe20000010823 */
[----:B------:R-:W-:Y:S02]  /*39a0*/  HADD2.F32 R152, -RZ, R32.H0_H0 ;  /* 0x20000020ff987230 */ /* 0x000fe40000004100 */
[----:B------:R-:W-:Y:S01]  /*39b0*/  FFMA.FTZ R150, R150, R155, R125 ;  /* 0x0000009b96967223 */ /* 0x000fe2000001007d */
[----:B------:R-:W-:Y:S02]  /*39c0*/  HADD2.F32 R125, -RZ, R164.H0_H0 ;  /* 0x200000a4ff7d7230 */ /* 0x000fe40000004100 */
[-C--:B------:R-:W-:Y:S01]  /*39d0*/  FMUL.FTZ R153, R124, R123.reuse ;  /* 0x0000007b7c997220 */ /* 0x080fe20000410000 */
[----:B------:R-:W-:Y:S02]  /*39e0*/  HADD2.F32 R32, -RZ, R168.H1_H1 ;  /* 0x300000a8ff207230 */ /* 0x000fe40000004100 */
        /* <DEDUP_REMOVED lines=14> */
.L_x_2724:
[----:B------:R-:W-:Y:S05]  /*3ad0*/  BSYNC B3 ;  /* 0x0000000000037941 */ /* 0x000fea0003800000 */
.L_x_2723:
[----:B--2---:R2:W-:Y:S02]  /*3ae0*/  STG.E.128 desc[UR60][R44.64], R32 ;  /* 0x000000202c007986 */ /* 0x0045e4000c101d3c */
.L_x_2722:
[----:B------:R-:W-:Y:S05]  /*3af0*/  BSYNC B2 ;  /* 0x0000000000027941 */ /* 0x000fea0003800000 */
.L_x_2721:
        /* <DEDUP_REMOVED lines=48> */
.L_x_2728:
[----:B------:R-:W-:Y:S05]  /*3e00*/  BSYNC B3 ;  /* 0x0000000000037941 */ /* 0x000fea0003800000 */
.L_x_2727:
[----:B--2---:R3:W-:Y:S02]  /*3e10*/  STG.E.128 desc[UR60][R44.64+0x40], R32 ;  /* 0x000040202c007986 */ /* 0x0047e4000c101d3c */
.L_x_2726:
[----:B------:R-:W-:Y:S05]  /*3e20*/  BSYNC B2 ;  /* 0x0000000000027941 */ /* 0x000fea0003800000 */
.L_x_2725:
        /* <DEDUP_REMOVED lines=8> */
[--C-:B--2---:R-:W-:Y:S01]  /*3eb0*/  HADD2.F32 R114, -RZ, R35.reuse.H0_H0 ;  /* 0x20000023ff727230 */ /* 0x104fe20000004100 */
        /* <DEDUP_REMOVED lines=39> */
.L_x_2732:
[----:B------:R-:W-:Y:S05]  /*4130*/  BSYNC B3 ;  /* 0x0000000000037941 */ /* 0x000fea0003800000 */
.L_x_2731:
[----:B--2---:R4:W-:Y:S02]  /*4140*/  STG.E.128 desc[UR60][R44.64+0x80], R32 ;  /* 0x000080202c007986 */ /* 0x0049e4000c101d3c */
.L_x_2730:
[----:B------:R-:W-:Y:S05]  /*4150*/  BSYNC B2 ;  /* 0x0000000000027941 */ /* 0x000fea0003800000 */
.L_x_2729:
        /* <DEDUP_REMOVED lines=48> */
.L_x_2736:
[----:B------:R-:W-:Y:S05]  /*4460*/  BSYNC B3 ;  /* 0x0000000000037941 */ /* 0x000fea0003800000 */
.L_x_2735:
[----:B--2---:R0:W-:Y:S02]  /*4470*/  STG.E.128 desc[UR60][R44.64+0xc0], R32 ;  /* 0x0000c0202c007986 */ /* 0x0041e4000c101d3c */
.L_x_2734:
[----:B------:R-:W-:Y:S05]  /*4480*/  BSYNC B2 ;  /* 0x0000000000027941 */ /* 0x000fea0003800000 */
.L_x_2733:
[----:B------:R-:W-:Y:S01]  /*4490*/  ISETP.NE.AND P0, PT, R7, RZ, PT ;  /* 0x000000ff0700720c */ /* 0x000fe20003f05270 */
[----:B------:R-:W-:-:S12]  /*44a0*/  BSSY B2, `(.L_x_2737) ;  /* 0x0000031000027945 */ /* 0x000fd80003800000 */
[----:B------:R-:W-:Y:S05]  /*44b0*/  @!P0 BRA `(.L_x_2738) ;  /* 0x0000000000bc8947 */ /* 0x000fea0003800000 */
[----:B0-234-:R0:W2:Y:S01]  /*44c0*/  LDS.128 R32, [R43+0x8000] ;  /* 0x008000002b207984 */ /* 0x01d0a20000000c00 */
[----:B------:R-:W-:Y:S01]  /*44d0*/  ISETP.GE.AND P0, PT, R190, R118, PT ;  /* 0x00000076be00720c */ /* 0x000fe20003f06270 */
[----:B------:R-:W-:-:S12]  /*44e0*/  BSSY B3, `(.L_x_2739) ;  /* 0x000002b000037945 */ /* 0x000fd80003800000 */
[----:B0-----:R-:W-:Y:S05]  /*44f0*/  @P0 BRA `(.L_x_2740) ;  /* 0x0000000000a40947 */ /* 0x001fea0003800000 */
[--C-:B------:R-:W-:Y:S02]  /*4500*/  SHF.R.U64 R74, R70, 0x10, R71.reuse ;  /* 0x00000010464a7819 */ /* 0x100fe40000001247 */
[----:B------:R-:W-:Y:S01]  /*4510*/  SHF.R.U32.HI R70, RZ, 0x10, R71 ;  /* 0x00000010ff467819 */ /* 0x000fe20000011647 */
[----:B--2---:R-:W-:Y:S01]  /*4520*/  IMAD.MOV.U32 R71, RZ, RZ, R35 ;  /* 0x000000ffff477224 */ /* 0x004fe200078e0023 */
[--C-:B------:R-:W-:Y:S01]  /*4530*/  SHF.R.U64 R76, R72, 0x10, R73.reuse ;  /* 0x00000010484c7819 */ /* 0x100fe20000001249 */
[--C-:B------:R-:W-:Y:S01]  /*4540*/  HADD2.F32 R35, -RZ, R33.reuse.H1_H1 ;  /* 0x30000021ff237230 */ /* 0x100fe20000004100 */
[----:B------:R-:W-:Y:S01]  /*4550*/  SHF.R.U32.HI R75, RZ, 0x10, R73 ;  /* 0x00000010ff4b7819 */ /* 0x000fe20000011649 */
[----:B------:R-:W-:Y:S02]  /*4560*/  HADD2.F32 R33, -RZ, R33.H0_H0 ;  /* 0x20000021ff217230 */ /* 0x000fe40000004100 */
[----:B------:R-:W-:Y:S02]  /*4570*/  HADD2.F32 R76, -RZ, R76.H0_H0 ;  /* 0x2000004cff4c7230 */ /* 0x000fe40000004100 */
[----:B------:R-:W-:-:S02]  /*4580*/  HADD2.F32 R75, -RZ, R75.H0_H0 ;  /* 0x2000004bff4b7230 */ /* 0x000fc40000004100 */
        /* <DEDUP_REMOVED lines=12> */
[----:B------:R-:W-:Y:S02]  /*4650*/  HADD2.F32 R75, -RZ, R158.H0_H0 ;  /* 0x2000009eff4b7230 */ /* 0x000fe40000004100 */
[----:B------:R-:W-:Y:S01]  /*4660*/  HADD2.F32 R76, -RZ, R157.H1_H1 ;  /* 0x3000009dff4c7230 */ /* 0x000fe20000004100 */
[----:B------:R-:W-:Y:S01]  /*4670*/  F2FP.F16.F32.PACK_AB R33, R70, R33 ;  /* 0x000000214621723e */ /* 0x000fe200000000ff */
[----:B------:R-:W-:Y:S01]  /*4680*/  HADD2.F32 R74, -RZ, R32.H1_H1 ;  /* 0x30000020ff4a7230 */ /* 0x000fe20000004100 */
[----:B------:R-:W-:Y:S01]  /*4690*/  F2FP.F16.F32.PACK_AB R35, R72, R35 ;  /* 0x000000234823723e */ /* 0x000fe200000000ff */
[----:B------:R-:W-:-:S02]  /*46a0*/  HADD2.F32 R73, -RZ, R34.H1_H1 ;  /* 0x30000022ff497230 */ /* 0x000fc40000004100 */
[----:B------:R-:W-:Y:S02]  /*46b0*/  HADD2.F32 R32, -RZ, R32.H0_H0 ;  /* 0x20000020ff207230 */ /* 0x000fe40000004100 */
[-C--:B------:R-:W-:Y:S01]  /*46c0*/  FMUL.FTZ R77, R74, R75.reuse ;  /* 0x0000004b4a4d7220 */ /* 0x080fe20000410000 */
[----:B------:R-:W-:Y:S02]  /*46d0*/  HADD2.F32 R34, -RZ, R34.H0_H0 ;  /* 0x20000022ff227230 */ /* 0x000fe40000004100 */
[CC--:B------:R-:W-:Y:S01]  /*46e0*/  FMUL.FTZ R79, R73.reuse, R76.reuse ;  /* 0x0000004c494f7220 */ /* 0x0c0fe20000410000 */
[----:B------:R-:W-:Y:S02]  /*46f0*/  HADD2.F32 R71, -RZ, R158.H1_H1 ;  /* 0x3000009eff477230 */ /* 0x000fe40000004100 */
[----:B------:R-:W-:Y:S01]  /*4700*/  FMUL.FTZ R75, R32, R75 ;  /* 0x0000004b204b7220 */ /* 0x000fe20000410000 */
[----:B------:R-:W-:Y:S02]  /*4710*/  HADD2.F32 R157, -RZ, R157.H0_H0 ;  /* 0x2000009dff9d7230 */ /* 0x000fe40000004100 */
[----:B------:R-:W-:Y:S01]  /*4720*/  FMUL.FTZ R76, R34, R76 ;  /* 0x0000004c224c7220 */ /* 0x000fe20000410000 */
[-C--:B------:R-:W-:Y:S01]  /*4730*/  FFMA.FTZ R77, R32, R71.reuse, -R77 ;  /* 0x00000047204d7223 */ /* 0x080fe2000001084d */
[----:B------:R-:W-:Y:S01]  /*4740*/  FFMA.FTZ R74, R74, R71, R75 ;  /* 0x000000474a4a7223 */ /* 0x000fe2000001004b */
[-C--:B------:R-:W-:Y:S01]  /*4750*/  FFMA.FTZ R79, R34, R157.reuse, -R79 ;  /* 0x0000009d224f7223 */ /* 0x080fe2000001084f */
[----:B------:R-:W-:-:S03]  /*4760*/  FFMA.FTZ R76, R73, R157, R76 ;  /* 0x0000009d494c7223 */ /* 0x000fc6000001004c */
[----:B------:R-:W-:Y:S02]  /*4770*/  F2FP.F16.F32.PACK_AB R32, R74, R77 ;  /* 0x0000004d4a20723e */ /* 0x000fe400000000ff */
[----:B------:R-:W-:-:S07]  /*4780*/  F2FP.F16.F32.PACK_AB R34, R76, R79 ;  /* 0x0000004f4c22723e */ /* 0x000fce00000000ff */
.L_x_2740:
[----:B------:R-:W-:Y:S05]  /*4790*/  BSYNC B3 ;  /* 0x0000000000037941 */ /* 0x000fea0003800000 */
.L_x_2739:
[----:B--2---:R0:W-:Y:S02]  /*47a0*/  STG.E.128 desc[UR60][R44.64+0x100], R32 ;  /* 0x000100202c007986 */ /* 0x0041e4000c101d3c */
.L_x_2738:
[----:B------:R-:W-:Y:S05]  /*47b0*/  BSYNC B2 ;  /* 0x0000000000027941 */ /* 0x000fea0003800000 */
.L_x_2737:
        /* <DEDUP_REMOVED lines=10> */
[--C-:B------:R-:W-:Y:S01]  /*4860*/  SHF.R.U64 R71, R68, 0x10, R69.reuse ;  /* 0x0000001044477819 */ /* 0x100fe20000001245 */
[--C-:B------:R-:W-:Y:S01]  /*4870*/  HADD2.F32 R35, -RZ, R33.reuse.H1_H1 ;  /* 0x30000021ff237230 */ /* 0x100fe20000004100 */
[----:B------:R-:W-:Y:S01]  /*4880*/  SHF.R.U32.HI R72, RZ, 0x10, R69 ;  /* 0x00000010ff487819 */ /* 0x000fe20000011645 */
[----:B------:R-:W-:Y:S02]  /*4890*/  HADD2.F32 R32, -RZ, R33.H0_H0 ;  /* 0x20000021ff207230 */ /* 0x000fe40000004100 */
[----:B------:R-:W-:Y:S02]  /*48a0*/  HADD2.F32 R71, -RZ, R71.H0_H0 ;  /* 0x20000047ff477230 */ /* 0x000fe40000004100 */
[----:B------:R-:W-:-:S02]  /*48b0*/  HADD2.F32 R68, -RZ, R67.H1_H1 ;  /* 0x30000043ff447230 */ /* 0x000fc40000004100 */
[----:B------:R-:W-:Y:S02]  /*48c0*/  HADD2.F32 R72, -RZ, R72.H0_H0 ;  /* 0x20000048ff487230 */ /* 0x000fe40000004100 */
[-C--:B------:R-:W-:Y:S01]  /*48d0*/  FMUL.FTZ R33, R35, R71.reuse ;  /* 0x0000004723217220 */ /* 0x080fe20000410000 */
[----:B------:R-:W-:Y:S02]  /*48e0*/  HADD2.F32 R67, -RZ, R67.H0_H0 ;  /* 0x20000043ff437230 */ /* 0x000fe40000004100 */
[----:B------:R-:W-:Y:S01]  /*48f0*/  FMUL.FTZ R74, R32, R71 ;  /* 0x00000047204a7220 */ /* 0x000fe20000410000 */
        /* <DEDUP_REMOVED lines=8> */
[----:B------:R-:W-:-:S02]  /*4980*/  HADD2.F32 R70, -RZ, R149.H0_H0 ;  /* 0x20000095ff467230 */ /* 0x000fc40000004100 */
[----:B------:R-:W-:Y:S01]  /*4990*/  HADD2.F32 R149, -RZ, R149.H1_H1 ;  /* 0x30000095ff957230 */ /* 0x000fe20000004100 */
[----:B------:R-:W-:Y:S01]  /*49a0*/  F2FP.F16.F32.PACK_AB R33, R33, R32 ;  /* 0x000000202121723e */ /* 0x000fe200000000ff */
[----:B------:R-:W-:Y:S01]  /*49b0*/  HADD2.F32 R67, -RZ, R66.H1_H1 ;  /* 0x30000042ff437230 */ /* 0x000fe20000004100 */
[----:B------:R-:W-:Y:S01]  /*49c0*/  F2FP.F16.F32.PACK_AB R35, R72, R35 ;  /* 0x000000234823723e */ /* 0x000fe200000000ff */
        /* <DEDUP_REMOVED lines=15> */
.L_x_2742:
[----:B------:R-:W-:Y:S05]  /*4ac0*/  BSYNC B2 ;  /* 0x0000000000027941 */ /* 0x000fea0003800000 */
.L_x_2741:
[----:B--2---:R0:W-:Y:S02]  /*4ad0*/  STG.E.128 desc[UR60][R44.64+0x140], R32 ;  /* 0x000140202c007986 */ /* 0x0041e4000c101d3c */
.L_x_2720:
[----:B------:R-:W-:Y:S05]  /*4ae0*/  BSYNC B1 ;  /* 0x0000000000017941 */ /* 0x000fea0003800000 */
.L_x_2719:
        /* <DEDUP_REMOVED lines=49> */
.L_x_2747:
[----:B------:R-:W-:Y:S05]  /*4e00*/  BSYNC B2 ;  /* 0x0000000000027941 */ /* 0x000fea0003800000 */
.L_x_2746:
[----:B--2---:R0:W-:Y:S02]  /*4e10*/  STG.E.128 desc[UR60][R40.64], R32 ;  /* 0x0000002028007986 */ /* 0x0041e4000c101d3c */
.L_x_2745:
[----:B------:R-:W-:Y:S05]  /*4e20*/  BSYNC B1 ;  /* 0x0000000000017941 */ /* 0x000fea0003800000 */
.L_x_2744:
        /* <DEDUP_REMOVED lines=36> */
[--C-:B------:R-:W-:Y:S02]  /*5070*/  HADD2.F32 R35, -RZ, R144.reuse.H0_H0 ;  /* 0x20000090ff237230 */ /* 0x100fe40000004100 */
[----:B------:R-:W-:Y:S01]  /*5080*/  FMUL.FTZ R58, R32, R58 ;  /* 0x0000003a203a7220 */ /* 0x000fe20000410000 */
        /* <DEDUP_REMOVED lines=10> */
.L_x_2751:
[----:B------:R-:W-:Y:S05]  /*5130*/  BSYNC B2 ;  /* 0x0000000000027941 */ /* 0x000fea0003800000 */
.L_x_2750:
[----:B--2---:R0:W-:Y:S02]  /*5140*/  STG.E.128 desc[UR60][R40.64+0x40], R32 ;  /* 0x0000402028007986 */ /* 0x0041e4000c101d3c */
.L_x_2749:
[----:B------:R-:W-:Y:S05]  /*5150*/  BSYNC B1 ;  /* 0x0000000000017941 */ /* 0x000fea0003800000 */
.L_x_2748:
        /* <DEDUP_REMOVED lines=23> */
[----:B------:R-:W-:Y:S01]  /*52d0*/  FMUL.FTZ R58, R35, R58 ;  /* 0x0000003a233a7220 */ /* 0x000fe20000410000 */
[----:B------:R-:W-:Y:S01]  /*52e0*/  FFMA.FTZ R60, R33, R54, -R60 ;  /* 0x00000036213c7223 */ /* 0x000fe2000001083c */
[----:B------:R-:W-:-:S02]  /*52f0*/  HADD2.F32 R154, -RZ, R154.H1_H1 ;  /* 0x3000009aff9a7230 */ /* 0x000fc40000004100 */
[----:B------:R-:W-:Y:S01]  /*5300*/  FFMA.FTZ R57, R34, R54, R55 ;  /* 0x0000003622397223 */ /* 0x000fe20000010037 */
[-C--:B------:R-:W-:Y:S01]  /*5310*/  FFMA.FTZ R61, R45, R56.reuse, R58 ;  /* 0x000000382d3d7223 */ /* 0x080fe2000001003a */
[----:B------:R-:W-:Y:S02]  /*5320*/  HADD2.F32 R45, -RZ, R156.H1_H1 ;  /* 0x3000009cff2d7230 */ /* 0x000fe40000004100 */
[----:B------:R-:W-:Y:S01]  /*5330*/  FFMA.FTZ R62, R35, R56, -R62 ;  /* 0x00000038233e7223 */ /* 0x000fe2000001083e */
[----:B------:R-:W-:Y:S02]  /*5340*/  HADD2.F32 R33, -RZ, R32.H1_H1 ;  /* 0x30000020ff217230 */ /* 0x000fe40000004100 */
        /* <DEDUP_REMOVED lines=17> */
.L_x_2755:
[----:B------:R-:W-:Y:S05]  /*5460*/  BSYNC B2 ;  /* 0x0000000000027941 */ /* 0x000fea0003800000 */
.L_x_2754:
[----:B--2---:R0:W-:Y:S02]  /*5470*/  STG.E.128 desc[UR60][R40.64+0x80], R32 ;  /* 0x0000802028007986 */ /* 0x0041e4000c101d3c */
.L_x_2753:
[----:B------:R-:W-:Y:S05]  /*5480*/  BSYNC B1 ;  /* 0x0000000000017941 */ /* 0x000fea0003800000 */
.L_x_2752:
        /* <DEDUP_REMOVED lines=48> */
.L_x_2759:
[----:B------:R-:W-:Y:S05]  /*5790*/  BSYNC B2 ;  /* 0x0000000000027941 */ /* 0x000fea0003800000 */
.L_x_2758:
[----:B--2---:R0:W-:Y:S02]  /*57a0*/  STG.E.128 desc[UR60][R40.64+0xc0], R32 ;  /* 0x0000c02028007986 */ /* 0x0041e4000c101d3c */
.L_x_2757:
[----:B------:R-:W-:Y:S05]  /*57b0*/  BSYNC B1 ;  /* 0x0000000000017941 */ /* 0x000fea0003800000 */
.L_x_2756:
        /* <DEDUP_REMOVED lines=24> */
[----:B------:R-:W-:Y:S01]  /*5940*/  FFMA.FTZ R49, R44, R46, R49 ;  /* 0x0000002e2c317223 */ /* 0x000fe20000010031 */
[----:B------:R-:W-:-:S02]  /*5950*/  HADD2.F32 R44, -RZ, R83.H0_H0 ;  /* 0x20000053ff2c7230 */ /* 0x000fc40000004100 */
[-C--:B------:R-:W-:Y:S01]  /*5960*/  FFMA.FTZ R50, R33, R45.reuse, -R50 ;  /* 0x0000002d21327223 */ /* 0x080fe20000010832 */
        /* <DEDUP_REMOVED lines=21> */
.L_x_2763:
[----:B------:R-:W-:Y:S05]  /*5ac0*/  BSYNC B2 ;  /* 0x0000000000027941 */ /* 0x000fea0003800000 */
.L_x_2762:
[----:B--2---:R0:W-:Y:S02]  /*5ad0*/  STG.E.128 desc[UR60][R40.64+0x100], R32 ;  /* 0x0001002028007986 */ /* 0x0041e4000c101d3c */
.L_x_2761:
[----:B------:R-:W-:Y:S05]  /*5ae0*/  BSYNC B1 ;  /* 0x0000000000017941 */ /* 0x000fea0003800000 */
.L_x_2760:
[----:B------:R-:W-:-:S13]  /*5af0*/  ISETP.NE.AND P0, PT, R6, RZ, PT ;  /* 0x000000ff0600720c */ /* 0x000fda0003f05270 */
[----:B------:R-:W-:Y:S05]  /*5b00*/  @!P0 BRA `(.L_x_2743) ;  /* 0x0000004000948947 */ /* 0x000fea0003800000 */
[----:B0-234-:R0:W2:Y:S01]  /*5b10*/  LDS.128 R32, [R42+0xa000] ;  /* 0x00a000002a207984 */ /* 0x01d0a20000000c00 */
[----:B------:R-:W-:Y:S01]  /*5b20*/  ISETP.GE.AND P0, PT, R194, R118, PT ;  /* 0x00000076c200720c */ /* 0x000fe20003f06270 */
[----:B------:R-:W-:-:S12]  /*5b30*/  BSSY B1, `(.L_x_2764) ;  /* 0x000002b000017945 */ /* 0x000fd80003800000 */
[----:B0-----:R-:W-:Y:S05]  /*5b40*/  @P0 BRA `(.L_x_2765) ;  /* 0x0000000000a40947 */ /* 0x001fea0003800000 */
[--C-:B------:R-:W-:Y:S02]  /*5b50*/  SHF.R.U64 R43, R36, 0x10, R37.reuse ;  /* 0x00000010242b7819 */ /* 0x100fe40000001225 */
[----:B------:R-:W-:Y:S02]  /*5b60*/  SHF.R.U32.HI R42, RZ, 0x10, R37 ;  /* 0x00000010ff2a7819 */ /* 0x000fe40000011625 */
[--C-:B------:R-:W-:Y:S01]  /*5b70*/  SHF.R.U64 R37, R38, 0x10, R39.reuse ;  /* 0x0000001026257819 */ /* 0x100fe20000001227 */
[----:B------:R-:W-:Y:S01]  /*5b80*/  HADD2.F32 R38, -RZ, R43.H0_H0 ;  /* 0x2000002bff267230 */ /* 0x000fe20000004100 */
[----:B------:R-:W-:Y:S01]  /*5b90*/  SHF.R.U32.HI R44, RZ, 0x10, R39 ;  /* 0x00000010ff2c7819 */ /* 0x000fe20000011627 */
[----:B------:R-:W-:Y:S01]  /*5ba0*/  HADD2.F32 R42, -RZ, R42.H0_H0 ;  /* 0x2000002aff2a7230 */ /* 0x000fe20000004100 */
[----:B--2---:R-:W-:Y:S01]  /*5bb0*/  MOV R36, R34 ;  /* 0x0000002200247202 */ /* 0x004fe20000000f00 */
[----:B------:R-:W-:Y:S02]  /*5bc0*/  HADD2.F32 R39, -RZ, R37.H0_H0 ;  /* 0x20000025ff277230 */ /* 0x000fe40000004100 */
[----:B------:R-:W-:-:S02]  /*5bd0*/  HADD2.F32 R34, -RZ, R33.H1_H1 ;  /* 0x30000021ff227230 */ /* 0x000fc40000004100 */
[----:B------:R-:W-:Y:S02]  /*5be0*/  HADD2.F32 R33, -RZ, R33.H0_H0 ;  /* 0x20000021ff217230 */ /* 0x000fe40000004100 */
[----:B------:R-:W-:Y:S02]  /*5bf0*/  HADD2.F32 R44, -RZ, R44.H0_H0 ;  /* 0x2000002cff2c7230 */ /* 0x000fe40000004100 */
[-C--:B------:R-:W-:Y:S01]  /*5c00*/  FMUL.FTZ R46, R34, R39.reuse ;  /* 0x00000027222e7220 */ /* 0x080fe20000410000 */
[--C-:B------:R-:W-:Y:S02]  /*5c10*/  HADD2.F32 R37, -RZ, R35.reuse.H1_H1 ;  /* 0x30000023ff257230 */ /* 0x100fe40000004100 */
[C---:B------:R-:W-:Y:S01]  /*5c20*/  FMUL.FTZ R39, R33.reuse, R39 ;  /* 0x0000002721277220 */ /* 0x040fe20000410000 */
[----:B------:R-:W-:Y:S02]  /*5c30*/  HADD2.F32 R35, -RZ, R35.H0_H0 ;  /* 0x20000023ff237230 */ /* 0x000fe40000004100 */
[----:B------:R-:W-:Y:S01]  /*5c40*/  FFMA.FTZ R46, R33, R38, -R46 ;  /* 0x00000026212e7223 */ /* 0x000fe2000001082e */
[----:B------:R-:W-:-:S02]  /*5c50*/  HADD2.F32 R33, -RZ, R32.H1_H1 ;  /* 0x30000020ff217230 */ /* 0x000fc40000004100 */
[----:B------:R-:W-:Y:S01]  /*5c60*/  FFMA.FTZ R43, R34, R38, R39 ;  /* 0x00000026222b7223 */ /* 0x000fe20000010027 */
[-C--:B------:R-:W-:Y:S01]  /*5c70*/  FMUL.FTZ R48, R37, R44.reuse ;  /* 0x0000002c25307220 */ /* 0x080fe20000410000 */
[--C-:B------:R-:W-:Y:S02]  /*5c80*/  HADD2.F32 R38, -RZ, R81.reuse.H0_H0 ;  /* 0x20000051ff267230 */ /* 0x100fe40000004100 */
        /* <DEDUP_REMOVED lines=21> */
.L_x_2765:
[----:B------:R-:W-:Y:S05]  /*5de0*/  BSYNC B1 ;  /* 0x0000000000017941 */ /* 0x000fea0003800000 */
.L_x_2764:
[----:B--2---:R0:W-:Y:S01]  /*5df0*/  STG.E.128 desc[UR60][R40.64+0x140], R32 ;  /* 0x0001402028007986 */ /* 0x0041e2000c101d3c */
[----:B------:R-:W-:Y:S05]  /*5e00*/  BRA `(.L_x_2743) ;  /* 0x0000003c00d47947 */ /* 0x000fea0003800000 */
.L_x_2711:
        /* <DEDUP_REMOVED lines=47> */
.L_x_2767:
[----:B------:R-:W-:Y:S05]  /*6100*/  BSYNC B1 ;  /* 0x0000000000017941 */ /* 0x000fea0003800000 */
.L_x_2766:
        /* <DEDUP_REMOVED lines=47> */
.L_x_2769:
[----:B------:R-:W-:Y:S05]  /*6400*/  BSYNC B1 ;  /* 0x0000000000017941 */ /* 0x000fea0003800000 */
.L_x_2768:
[----:B------:R-:W2:Y:S01]  /*6410*/  LDL R0, [R1+0x24] ;  /* 0x0000240001007983 */ /* 0x000ea20000100800 */
[----:B------:R-:W-:Y:S01]  /*6420*/  IMAD.MOV.U32 R3, RZ, RZ, R33 ;  /* 0x000000ffff037224 */ /* 0x000fe200078e0021 */
[----:B------:R-:W-:Y:S01]  /*6430*/  PRMT R170, R85, 0x5410, R86 ;  /* 0x0000541055aa7816 */ /* 0x000fe20000000056 */
[----:B0-----:R-:W-:Y:S02]  /*6440*/  IMAD.MOV.U32 R80, RZ, RZ, R38 ;  /* 0x000000ffff507224 */ /* 0x001fe400078e0026 */
[----:B------:R-:W-:-:S03]  /*6450*/  IMAD.MOV.U32 R81, RZ, RZ, R42 ;  /* 0x000000ffff517224 */ /* 0x000fc600078e002a */
[----:B------:R-:W-:Y:S02]  /*6460*/  PRMT R174, R174, 0x5410, R80 ;  /* 0x00005410aeae7816 */ /* 0x000fe40000000050 */
[----:B------:R-:W-:Y:S02]  /*6470*/  MOV R80, R37 ;  /* 0x0000002500507202 */ /* 0x000fe40000000f00 */
[----:B------:R-:W-:Y:S02]  /*6480*/  PRMT R177, R81, 0x7610, R177 ;  /* 0x0000761051b17816 */ /* 0x000fe400000000b1 */
[----:B------:R-:W-:-:S04]  /*6490*/  MOV R81, R46 ;  /* 0x0000002e00517202 */ /* 0x000fc80000000f00 */
[----:B------:R-:W-:Y:S01]  /*64a0*/  PRMT R172, R81, 0x7610, R172 ;  /* 0x0000761051ac7816 */ /* 0x000fe200000000ac */
[----:B------:R-:W-:-:S05]  /*64b0*/  IMAD.MOV.U32 R81, RZ, RZ, R50 ;  /* 0x000000ffff517224 */ /* 0x000fca00078e0032 */
[----:B------:R-:W-:Y:S01]  /*64c0*/  PRMT R174, R81, 0x7610, R174 ;  /* 0x0000761051ae7816 */ /* 0x000fe200000000ae */
[----:B------:R-:W-:Y:S01]  /*64d0*/  IMAD.MOV.U32 R81, RZ, RZ, R54 ;  /* 0x000000ffff517224 */ /* 0x000fe200078e0036 */
[----:B--2---:R-:W-:Y:S02]  /*64e0*/  R2UR UR4, R0 ;  /* 0x00000000000472ca */ /* 0x004fe400000e0000 */
[----:B------:R-:W-:-:S04]  /*64f0*/  MOV R0, R32 ;  /* 0x0000002000007202 */ /* 0x000fc80000000f00 */
[----:B------:R-:W-:Y:S01]  /*6500*/  PRMT R171, R0, 0x5410, R3 ;  /* 0x0000541000ab7816 */ /* 0x000fe20000000003 */
[----:B------:R-:W-:Y:S02]  /*6510*/  IMAD.MOV.U32 R0, RZ, RZ, R39 ;  /* 0x000000ffff007224 */ /* 0x000fe400078e0027 */
[----:B------:R-:W-:-:S03]  /*6520*/  IMAD.MOV.U32 R3, RZ, RZ, R36 ;  /* 0x000000ffff037224 */ /* 0x000fc600078e0024 */
        /* <DEDUP_REMOVED lines=12> */
[----:B------:R-:W-:-:S02]  /*65f0*/  PLOP3.LUT P1, PT, PT, PT, UP0, 0x80, 0x0 ;  /* 0x000000000000781c */ /* 0x000fc40003f2f008 */
        /* <DEDUP_REMOVED lines=10> */
[----:B------:R-:W-:Y:S01]  /*66a0*/  MOV R3, R52 ;  /* 0x0000003400037202 */ /* 0x000fe20000000f00 */
[----:B-----5:R-:W-:Y:S01]  /*66b0*/  IMAD.MOV.U32 R81, RZ, RZ, R58 ;  /* 0x000000ffff517224 */ /* 0x020fe200078e003a */
        /* <DEDUP_REMOVED lines=43> */
[----:B------:R-:W-:Y:S06]  /*6970*/  @!P1 BRA `(.L_x_2770) ;  /* 0x0000000000049947 */ /* 0x000fec0003800000 */
[----:B------:R-:W-:Y:S01]  /*6980*/  BPT.TRAP 0x1 ;  /* 0x000000040000795c */ /* 0x000fe20000300000 */
.L_x_2770:
[----:B------:R-:W-:Y:S01]  /*6990*/  IMAD R3, R17, 0x8, R16 ;  /* 0x0000000811037824 */ /* 0x000fe200078e0210 */
[----:B------:R-:W-:Y:S01]  /*69a0*/  SHF.L.U32 R0, R189, 0x1f, RZ ;  /* 0x0000001fbd007819 */ /* 0x000fe200000006ff */
[----:B------:R-:W0:Y:S01]  /*69b0*/  LDC R141, c[0x0][0x2f4] ;  /* 0x0000bd00ff8d7b82 */ /* 0x000e220000000800 */
[----:B------:R-:W-:Y:S02]  /*69c0*/  BSSY B1, `(.L_x_2771) ;  /* 0x0000004000017945 */ /* 0x000fe40003800000 */
[----:B------:R-:W1:Y:S05]  /*69d0*/  SYNCS.PHASECHK.TRANS64.TRYWAIT P5, [R3+URZ+0x34890], R0 ;  /* 0x03489000030075a7 */ /* 0x000e6a00080a017f */
[----:B------:R-:W2:Y:S01]  /*69e0*/  LDC.64 R122, c[0x0][0x300] ;  /* 0x0000c000ff7a7b82 */ /* 0x000ea20000000a00 */
[----:B-1----:R-:W-:Y:S05]  /*69f0*/  @!P5 BRA `(.L_x_2772) ;  /* 0x000001d40048d947 */ /* 0x002fea0003800000 */
.L_x_3086:
[----:B------:R-:W-:Y:S05]  /*6a00*/  BSYNC B1 ;  /* 0x0000000000017941 */ /* 0x000fea0003800000 */
.L_x_2771:
[----:B------:R-:W-:Y:S01]  /*6a10*/  BSSY B1, `(.L_x_2773) ;  /* 0x0000182000017945 */ /* 0x000fe20003800000 */
[----:B0-----:R-:W-:Y:S02]  /*6a20*/  IMAD.IADD R144, R141, 0x1, -R119 ;  /* 0x000000018d907824 */ /* 0x001fe400078e0a77 */
[----:B------:R-:W-:Y:S01]  /*6a30*/  IMAD.MOV.U32 R125, RZ, RZ, R84 ;  /* 0x000000ffff7d7224 */ /* 0x000fe200078e0054 */
[----:B------:R-:W-:Y:S06]  /*6a40*/  @P4 BRA `(.L_x_2774) ;  /* 0x0000001400f84947 */ /* 0x000fec0003800000 */
        /* <DEDUP_REMOVED lines=21> */
[----:B------:R-:W-:Y:S02]  /*6ba0*/  IMAD.IADD R81, R80, 0x1, R81 ;  /* 0x0000000150517824 */ /* 0x000fe400078e0251 */
[C---:B------:R-:W-:Y:S02]  /*6bb0*/  IMAD R80, R17.reuse, 0x6000, R139 ;  /* 0x0000600011507824 */ /* 0x040fe400078e028b */
[----:B------:R-:W-:Y:S02]  /*6bc0*/  IMAD R84, R17, 0x6000, R81 ;  /* 0x0000600011547824 */ /* 0x000fe400078e0251 */
[----:B------:R-:W-:-:S03]  /*6bd0*/  IMAD R80, R80, 0x2, R16 ;  /* 0x0000000250507824 */ /* 0x000fc600078e0210 */
[----:B------:R-:W-:-:S03]  /*6be0*/  LEA R84, R84, R16, 0x1 ;  /* 0x0000001054547211 */ /* 0x000fc600078e08ff */
[----:B------:R-:W0:Y:S04]  /*6bf0*/  LDS.128 R80, [R80+0x1c400] ;  /* 0x01c4000050507984 */ /* 0x000e280000000c00 */
[----:B------:R-:W2:Y:S01]  /*6c00*/  LDS.128 R84, [R84+0x1c400] ;  /* 0x01c4000054547984 */ /* 0x000ea20000000c00 */
[----:B------:R-:W-:Y:S05]  /*6c10*/  @P4 BRA `(.L_x_2778) ;  /* 0x00000004006c4947 */ /* 0x000fea0003800000 */
[----:B--2---:R-:W-:Y:S01]  /*6c20*/  IMAD.MOV.U32 R159, RZ, RZ, R85 ;  /* 0x000000ffff9f7224 */ /* 0x004fe200078e0055 */
[----:B------:R-:W-:Y:S01]  /*6c30*/  SHF.R.U64 R40, R40, 0x10, R41 ;  /* 0x0000001028287819 */ /* 0x000fe20000001229 */
[----:B0-----:R-:W-:Y:S01]  /*6c40*/  IMAD.MOV.U32 R85, RZ, RZ, R81 ;  /* 0x000000ffff557224 */ /* 0x001fe200078e0051 */
[----:B------:R-:W-:Y:S01]  /*6c50*/  SHF.R.U64 R54, R54, 0x10, R55 ;  /* 0x0000001036367819 */ /* 0x000fe20000001237 */
[----:B------:R-:W-:Y:S01]  /*6c60*/  HADD2.F32 R160, -RZ, R160.H0_H0 ;  /* 0x200000a0ffa07230 */ /* 0x000fe20000004100 */
[----:B------:R-:W-:Y:S01]  /*6c70*/  SHF.R.U64 R42, R42, 0x10, R43 ;  /* 0x000000102a2a7819 */ /* 0x000fe2000000122b */
[----:B------:R-:W-:Y:S02]  /*6c80*/  HADD2.F32 R157, -RZ, R159.H0_H0 ;  /* 0x2000009fff9d7230 */ /* 0x000fe40000004100 */
[----:B------:R-:W-:Y:S02]  /*6c90*/  HADD2.F32 R158, -RZ, R85.H0_H0 ;  /* 0x20000055ff9e7230 */ /* 0x000fe40000004100 */
[----:B------:R-:W-:-:S02]  /*6ca0*/  HADD2.F32 R81, -RZ, R161.H0_H0 ;  /* 0x200000a1ff517230 */ /* 0x000fc40000004100 */
[CC--:B------:R-:W-:Y:S01]  /*6cb0*/  FMUL.FTZ R161, R157.reuse, R160.reuse ;  /* 0x000000a09da17220 */ /* 0x0c0fe20000410000 */
[----:B------:R-:W-:Y:S02]  /*6cc0*/  HADD2.F32 R85, -RZ, R85.H1_H1 ;  /* 0x30000055ff557230 */ /* 0x000fe40000004100 */
        /* <DEDUP_REMOVED lines=8> */
[----:B------:R-:W-:-:S02]  /*6d50*/  HADD2.F32 R54, -RZ, R54.H0_H0 ;  /* 0x20000036ff367230 */ /* 0x000fc40000004100 */
[----:B------:R-:W-:Y:S02]  /*6d60*/  HADD2.F32 R160, -RZ, R160.H0_H0 ;  /* 0x200000a0ffa07230 */ /* 0x000fe40000004100 */
[----:B------:R-:W-:Y:S02]  /*6d70*/  HADD2.F32 R159, -RZ, R159.H0_H0 ;  /* 0x2000009fff9f7230 */ /* 0x000fe40000004100 */
[----:B------:R-:W-:Y:S02]  /*6d80*/  HADD2.F32 R42, -RZ, R42.H0_H0 ;  /* 0x2000002aff2a7230 */ /* 0x000fe40000004100 */
[-C--:B------:R-:W-:Y:S01]  /*6d90*/  FMUL.FTZ R161, R81, R160.reuse ;  /* 0x000000a051a17220 */ /* 0x080fe20000410000 */
[----:B------:R-:W-:-:S03]  /*6da0*/  FMUL.FTZ R160, R85, R160 ;  /* 0x000000a055a07220 */ /* 0x000fc60000410000 */
[-C--:B------:R-:W-:Y:S01]  /*6db0*/  FFMA.FTZ R85, R85, R159.reuse, -R161 ;  /* 0x0000009f55557223 */ /* 0x080fe200000108a1 */
[----:B------:R-:W-:Y:S01]  /*6dc0*/  FFMA.FTZ R81, R81, R159, R160 ;  /* 0x0000009f51517223 */ /* 0x000fe200000100a0 */
[----:B------:R-:W-:Y:S01]  /*6dd0*/  SHF.R.U64 R159, R52, 0x10, R53 ;  /* 0x00000010349f7819 */ /* 0x000fe20000001235 */
[----:B------:R-:W-:Y:S02]  /*6de0*/  IMAD.MOV.U32 R52, RZ, RZ, R87 ;  /* 0x000000ffff347224 */ /* 0x000fe400078e0057 */
[----:B------:R-:W-:Y:S01]  /*6df0*/  IMAD.MOV.U32 R53, RZ, RZ, R83 ;  /* 0x000000ffff357224 */ /* 0x000fe200078e0053 */
[----:B------:R-:W-:Y:S01]  /*6e00*/  F2FP.F16.F32.PACK_AB R85, R85, R158 ;  /* 0x0000009e5555723e */ /* 0x000fe200000000ff */
[----:B------:R-:W-:Y:S01]  /*6e10*/  HADD2.F32 R161, -RZ, R162.H1_H1 ;  /* 0x300000a2ffa17230 */ /* 0x000fe20000004100 */
[----:B------:R-:W-:Y:S01]  /*6e20*/  F2FP.F16.F32.PACK_AB R157, R81, R157 ;  /* 0x0000009d519d723e */ /* 0x000fe200000000ff */
[----:B------:R-:W-:Y:S02]  /*6e30*/  HADD2.F32 R87, -RZ, R52.H0_H0 ;  /* 0x20000034ff577230 */ /* 0x000fe40000004100 */
[----:B------:R-:W-:-:S02]  /*6e40*/  HADD2.F32 R83, -RZ, R53.H0_H0 ;  /* 0x20000035ff537230 */ /* 0x000fc40000004100 */
[----:B------:R-:W-:Y:S02]  /*6e50*/  HADD2.F32 R160, -RZ, R162.H0_H0 ;  /* 0x200000a2ffa07230 */ /* 0x000fe40000004100 */
[-C--:B------:R-:W-:Y:S01]  /*6e60*/  FMUL.FTZ R162, R87, R161.reuse ;  /* 0x000000a157a27220 */ /* 0x080fe20000410000 */
[----:B------:R-:W-:Y:S02]  /*6e70*/  HADD2.F32 R52, -RZ, R52.H1_H1 ;  /* 0x30000034ff347230 */ /* 0x000fe40000004100 */
[C---:B------:R-:W-:Y:S01]  /*6e80*/  FMUL.FTZ R161, R83.reuse, R161 ;  /* 0x000000a153a17220 */ /* 0x040fe20000410000 */
[----:B------:R-:W-:Y:S02]  /*6e90*/  HADD2.F32 R53, -RZ, R53.H1_H1 ;  /* 0x30000035ff357230 */ /* 0x000fe40000004100 */
[-C--:B------:R-:W-:Y:S01]  /*6ea0*/  FFMA.FTZ R83, R83, R160.reuse, -R162 ;  /* 0x000000a053537223 */ /* 0x080fe200000108a2 */
[----:B------:R-:W-:Y:S02]  /*6eb0*/  HADD2.F32 R159, -RZ, R159.H0_H0 ;  /* 0x2000009fff9f7230 */ /* 0x000fe40000004100 */
[----:B------:R-:W-:Y:S01]  /*6ec0*/  FFMA.FTZ R161, R87, R160, R161 ;  /* 0x000000a057a17223 */ /* 0x000fe200000100a1 */
[----:B------:R-:W-:Y:S01]  /*6ed0*/  SHF.R.U32.HI R160, RZ, 0x10, R55 ;  /* 0x00000010ffa07819 */ /* 0x000fe20000011637 */
[----:B------:R-:W-:Y:S01]  /*6ee0*/  HADD2.F32 R55, -RZ, R177.H0_H0 ;  /* 0x200000b1ff377230 */ /* 0x000fe20000004100 */
[----:B------:R-:W-:Y:S01]  /*6ef0*/  SHF.R.U32.HI R87, RZ, 0x10, R43 ;  /* 0x00000010ff577819 */ /* 0x000fe2000001162b */
[----:B------:R-:W-:-:S02]  /*6f00*/  IMAD.MOV.U32 R81, RZ, RZ, R85 ;  /* 0x000000ffff517224 */ /* 0x000fc400078e0055 */
[----:B------:R-:W-:Y:S02]  /*6f10*/  HADD2.F32 R160, -RZ, R160.H0_H0 ;  /* 0x200000a0ffa07230 */ /* 0x000fe40000004100 */
[----:B------:R-:W-:Y:S02]  /*6f20*/  HADD2.F32 R87, -RZ, R87.H0_H0 ;  /* 0x20000057ff577230 */ /* 0x000fe40000004100 */
[----:B------:R-:W-:Y:S02]  /*6f30*/  IMAD.MOV.U32 R85, RZ, RZ, R157 ;  /* 0x000000ffff557224 */ /* 0x000fe400078e009d */
[-C--:B------:R-:W-:Y:S01]  /*6f40*/  FMUL.FTZ R162, R52, R160.reuse ;  /* 0x000000a034a27220 */ /* 0x080fe20000410000 */
[----:B------:R-:W-:-:S03]  /*6f50*/  FMUL.FTZ R160, R53, R160 ;  /* 0x000000a035a07220 */ /* 0x000fc60000410000 */
[-C--:B------:R-:W-:Y:S01]  /*6f60*/  FFMA.FTZ R53, R53, R87.reuse, -R162 ;  /* 0x0000005735357223 */ /* 0x080fe200000108a2 */
[----:B------:R-:W-:Y:S01]  /*6f70*/  FFMA.FTZ R52, R52, R87, R160 ;  /* 0x0000005734347223 */ /* 0x000fe200000100a0 */
[----:B------:R-:W-:Y:S02]  /*6f80*/  HADD2.F32 R87, -RZ, R84.H0_H0 ;  /* 0x20000054ff577230 */ /* 0x000fe40000004100 */
[----:B------:R-:W-:Y:S01]  /*6f90*/  HADD2.F32 R162, -RZ, R80.H0_H0 ;  /* 0x20000050ffa27230 */ /* 0x000fe20000004100 */
[----:B------:R-:W-:Y:S01]  /*6fa0*/  F2FP.F16.F32.PACK_AB R83, R53, R83 ;  /* 0x000000533553723e */ /* 0x000fe200000000ff */
[----:B------:R-:W-:Y:S01]  /*6fb0*/  HADD2.F32 R84, -RZ, R84.H1_H1 ;  /* 0x30000054ff547230 */ /* 0x000fe20000004100 */
[----:B------:R-:W-:Y:S01]  /*6fc0*/  F2FP.F16.F32.PACK_AB R52, R52, R161 ;  /* 0x000000a13434723e */ /* 0x000fe200000000ff */
[----:B------:R-:W-:Y:S02]  /*6fd0*/  HADD2.F32 R80, -RZ, R80.H1_H1 ;  /* 0x30000050ff507230 */ /* 0x000fe40000004100 */
[----:B------:R-:W-:-:S02]  /*6fe0*/  HADD2.F32 R160, -RZ, R163.H0_H0 ;  /* 0x200000a3ffa07230 */ /* 0x000fc40000004100 */
[CC--:B------:R-:W-:Y:S01]  /*6ff0*/  FMUL.FTZ R163, R87.reuse, R164.reuse ;  /* 0x000000a457a37220 */ /* 0x0c0fe20000410000 */
[-C--:B------:R-:W-:Y:S01]  /*7000*/  FMUL.FTZ R41, R84, R159.reuse ;  /* 0x0000009f54297220 */ /* 0x080fe20000410000 */
[----:B------:R-:W-:Y:S01]  /*7010*/  FMUL.FTZ R164, R162, R164 ;  /* 0x000000a4a2a47220 */ /* 0x000fe20000410000 */
[----:B------:R-:W-:Y:S01]  /*7020*/  FMUL.FTZ R159, R80, R159 ;  /* 0x0000009f509f7220 */ /* 0x000fe20000410000 */
[----:B------:R-:W-:Y:S01]  /*7030*/  FFMA.FTZ R163, R162, R160, -R163 ;  /* 0x000000a0a2a37223 */ /* 0x000fe200000108a3 */
[----:B------:R-:W-:Y:S01]  /*7040*/  FFMA.FTZ R41, R80, R40, -R41 ;  /* 0x0000002850297223 */ /* 0x000fe20000010829 */
[----:B------:R-:W-:Y:S01]  /*7050*/  FFMA.FTZ R164, R87, R160, R164 ;  /* 0x000000a057a47223 */ /* 0x000fe200000100a4 */
[----:B------:R-:W-:Y:S01]  /*7060*/  FFMA.FTZ R159, R84, R40, R159 ;  /* 0x00000028549f7223 */ /* 0x000fe2000001009f */
[----:B------:R-:W-:Y:S02]  /*7070*/  HADD2.F32 R87, -RZ, R178.H1_H1 ;  /* 0x300000b2ff577230 */ /* 0x000fe40000004100 */
[----:B------:R-:W-:Y:S01]  /*7080*/  HADD2.F32 R40, -RZ, R86.H0_H0 ;  /* 0x20000056ff287230 */ /* 0x000fe20000004100 */
[----:B------:R-:W-:Y:S01]  /*7090*/  F2FP.F16.F32.PACK_AB R41, R41, R163 ;  /* 0x000000a32929723e */ /* 0x000fe200000000ff */
[----:B------:R-:W-:Y:S01]  /*70a0*/  HADD2.F32 R80, -RZ, R82.H0_H0 ;  /* 0x20000052ff507230 */ /* 0x000fe20000004100 */
[----:B------:R-:W-:Y:S01]  /*70b0*/  F2FP.F16.F32.PACK_AB R159, R159, R164 ;  /* 0x000000a49f9f723e */ /* 0x000fe200000000ff */
[----:B------:R-:W-:-:S02]  /*70c0*/  HADD2.F32 R86, -RZ, R86.H1_H1 ;  /* 0x30000056ff567230 */ /* 0x000fc40000004100 */
[-C--:B------:R-:W-:Y:S01]  /*70d0*/  FMUL.FTZ R84, R40, R87.reuse ;  /* 0x0000005728547220 */ /* 0x080fe20000410000 */
[----:B------:R-:W-:Y:S02]  /*70e0*/  HADD2.F32 R82, -RZ, R82.H1_H1 ;  /* 0x30000052ff527230 */ /* 0x000fe40000004100 */
[C---:B------:R-:W-:Y:S01]  /*70f0*/  FMUL.FTZ R87, R80.reuse, R87 ;  /* 0x0000005750577220 */ /* 0x040fe20000410000 */
[----:B------:R-:W-:Y:S01]  /*7100*/  FFMA.FTZ R84, R80, R55, -R84 ;  /* 0x0000003750547223 */ /* 0x000fe20000010854 */
[----:B------:R-:W-:Y:S02]  /*7110*/  MOV R80, R41 ;  /* 0x0000002900507202 */ /* 0x000fe40000000f00 */
[----:B------:R-:W-:Y:S01]  /*7120*/  FFMA.FTZ R87, R40, R55, R87 ;  /* 0x0000003728577223 */ /* 0x000fe20000010057 */
[-C--:B------:R-:W-:Y:S01]  /*7130*/  FMUL.FTZ R40, R86, R54.reuse ;  /* 0x0000003656287220 */ /* 0x080fe20000410000 */
[----:B------:R-:W-:-:S03]  /*7140*/  FMUL.FTZ R54, R82, R54 ;  /* 0x0000003652367220 */ /* 0x000fc60000410000 */
[-C--:B------:R-:W-:Y:S01]  /*7150*/  FFMA.FTZ R40, R82, R42.reuse, -R40 ;  /* 0x0000002a52287223 */ /* 0x080fe20000010828 */
[----:B------:R-:W-:-:S04]  /*7160*/  FFMA.FTZ R54, R86, R42, R54 ;  /* 0x0000002a56367223 */ /* 0x000fc80000010036 */
[----:B------:R-:W-:Y:S01]  /*7170*/  F2FP.F16.F32.PACK_AB R40, R40, R84 ;  /* 0x000000542828723e */ /* 0x000fe200000000ff */
[----:B------:R-:W-:Y:S01]  /*7180*/  IMAD.MOV.U32 R84, RZ, RZ, R159 ;  /* 0x000000ffff547224 */ /* 0x000fe200078e009f */
[----:B------:R-:W-:Y:S02]  /*7190*/  F2FP.F16.F32.PACK_AB R87, R54, R87 ;  /* 0x000000573657723e */ /* 0x000fe400000000ff */
[----:B------:R-:W-:-:S03]  /*71a0*/  MOV R82, R40 ;  /* 0x0000002800527202 */ /* 0x000fc60000000f00 */
[----:B------:R-:W-:Y:S02]  /*71b0*/  IMAD.MOV.U32 R86, RZ, RZ, R87 ;  /* 0x000000ffff567224 */ /* 0x000fe400078e0057 */
[----:B------:R-:W-:-:S07]  /*71c0*/  IMAD.MOV.U32 R87, RZ, RZ, R52 ;  /* 0x000000ffff577224 */ /* 0x000fce00078e0034 */
.L_x_2778:
[----:B------:R-:W-:Y:S05]  /*71d0*/  BSYNC B3 ;  /* 0x0000000000037941 */ /* 0x000fea0003800000 */
.L_x_2777:
[----:B------:R-:W-:-:S04]  /*71e0*/  IADD3 R41, P4, P5, R92, R130, R14 ;  /* 0x000000825c297210 */ /* 0x000fc80007d9e00e */
[----:B------:R-:W-:Y:S02]  /*71f0*/  IADD3.X R42, R89, R152, R108, P4, P5 ;  /* 0x00000098592a7210 */ /* 0x000fe400027ea46c */
[----:B------:R-:W-:-:S13]  /*7200*/  ISETP.GE.AND P4, PT, R156, R141, PT ;  /* 0x0000008d9c00720c */ /* 0x000fda0003f86270 */
[--C-:B------:R-:W-:Y:S02]  /*7210*/  @!P4 SHF.R.S32.HI R43, RZ, 0x1f, R156.reuse ;  /* 0x0000001fff2bc819 */ /* 0x100fe4000001149c */
[----:B------:R-:W-:-:S04]  /*7220*/  @!P4 IADD3 R156, P5, P6, R92, R130, R156 ;  /* 0x000000825c9cc210 */ /* 0x000fc80007ebe09c */
[----:B------:R-:W-:Y:S02]  /*7230*/  @!P4 IADD3.X R43, R89, R152, R43, P5, P6 ;  /* 0x00000098592bc210 */ /* 0x000fe40002fec42b */
[----:B------:R-:W-:-:S04]  /*7240*/  LEA R40, P5, R41, R114, 0x1 ;  /* 0x0000007229287211 */ /* 0x000fc800078a08ff */
[----:B------:R-:W-:Y:S02]  /*7250*/  LEA.HI.X R41, R41, R115, R42, 0x1, P5 ;  /* 0x0000007329297211 */ /* 0x000fe400028f0c2a */
[----:B------:R-:W-:-:S03]  /*7260*/  @!P4 LEA R42, P5, R156, R114, 0x1 ;  /* 0x000000729c2ac211 */ /* 0x000fc600078a08ff */
[----:B0-----:R0:W-:Y:S01]  /*7270*/  STG.E.128 desc[UR60][R40.64], R80 ;  /* 0x0000005028007986 */ /* 0x0011e2000c101d3c */
[----:B------:R-:W-:-:S05]  /*7280*/  @!P4 LEA.HI.X R43, R156, R115, R43, 0x1, P5 ;  /* 0x000000739c2bc211 */ /* 0x000fca00028f0c2b */
[----:B--2---:R0:W-:Y:S04]  /*7290*/  @!P4 STG.E.128 desc[UR60][R42.64], R84 ;  /* 0x000000542a00c986 */ /* 0x0041e8000c101d3c */
.L_x_2776:
[----:B------:R-:W-:Y:S05]  /*72a0*/  BSYNC B2 ;  /* 0x0000000000027941 */ /* 0x000fea0003800000 */
.L_x_2775:
[----:B------:R-:W-:Y:S01]  /*72b0*/  ISETP.NE.AND P4, PT, R10, RZ, PT ;  /* 0x000000ff0a00720c */ /* 0x000fe20003f85270 */
[----:B------:R-:W-:-:S12]  /*72c0*/  BSSY B2, `(.L_x_2779) ;  /* 0x000007e000027945 */ /* 0x000fd80003800000 */
[----:B------:R-:W-:Y:S05]  /*72d0*/  @!P4 BRA `(.L_x_2780) ;  /* 0x0000000400f0c947 */ /* 0x000fea0003800000 */
[----:B0-----:R-:W-:Y:S01]  /*72e0*/  SEL R40, R119, R144, !P2 ;  /* 0x0000009077287207 */ /* 0x001fe20005000000 */
        /* <DEDUP_REMOVED lines=20> */
[----:B------:R-:W-:-:S04]  /*7430*/  SHF.L.U32 R40, R40, 0xa, RZ ;  /* 0x0000000a28287819 */ /* 0x000fc800000006ff */
[----:B------:R-:W-:-:S05]  /*7440*/  LOP3.LUT R40, R40, 0x7fffe000, RZ, 0xc0, !PT ;  /* 0x7fffe00028287812 */ /* 0x000fca00078ec0ff */
        /* <DEDUP_REMOVED lines=9> */
[----:B------:R-:W-:Y:S01]  /*74e0*/  HADD2.F32 R87, -RZ, R178.H0_H0 ;  /* 0x200000b2ff577230 */ /* 0x000fe20000004100 */
[----:B------:R-:W-:Y:S01]  /*74f0*/  SHF.R.U64 R36, R36, 0x10, R37 ;  /* 0x0000001024247819 */ /* 0x000fe20000001225 */
[----:B--2---:R-:W-:Y:S01]  /*7500*/  HADD2.F32 R85, -RZ, R53.H0_H0 ;  /* 0x20000035ff557230 */ /* 0x004fe20000004100 */
[----:B------:R-:W-:Y:S01]  /*7510*/  SHF.R.U64 R48, R48, 0x10, R49 ;  /* 0x0000001030307819 */ /* 0x000fe20000001231 */
[----:B0-----:R-:W-:Y:S01]  /*7520*/  HADD2.F32 R86, -RZ, R41.H0_H0 ;  /* 0x20000029ff567230 */ /* 0x001fe20000004100 */
[----:B------:R-:W-:Y:S01]  /*7530*/  SHF.R.U64 R50, R50, 0x10, R51 ;  /* 0x0000001032327819 */ /* 0x000fe20000001233 */
[----:B------:R-:W-:Y:S02]  /*7540*/  HADD2.F32 R84, -RZ, R176.H1_H1 ;  /* 0x300000b0ff547230 */ /* 0x000fe40000004100 */
[-C--:B------:R-:W-:Y:S01]  /*7550*/  FMUL.FTZ R156, R85, R87.reuse ;  /* 0x00000057559c7220 */ /* 0x080fe20000410000 */
[----:B------:R-:W-:Y:S02]  /*7560*/  HADD2.F32 R53, -RZ, R53.H1_H1 ;  /* 0x30000035ff357230 */ /* 0x000fe40000004100 */
[----:B------:R-:W-:Y:S01]  /*7570*/  FMUL.FTZ R87, R86, R87 ;  /* 0x0000005756577220 */ /* 0x000fe20000410000 */
[----:B------:R-:W-:-:S02]  /*7580*/  HADD2.F32 R158, -RZ, R177.H1_H1 ;  /* 0x300000b1ff9e7230 */ /* 0x000fc40000004100 */
[-C--:B------:R-:W-:Y:S01]  /*7590*/  FFMA.FTZ R86, R86, R84.reuse, -R156 ;  /* 0x0000005456567223 */ /* 0x080fe2000001089c */
[----:B------:R-:W-:Y:S01]  /*75a0*/  SHF.R.U32.HI R156, RZ, 0x10, R37 ;  /* 0x00000010ff9c7819 */ /* 0x000fe20000011625 */
[----:B------:R-:W-:Y:S01]  /*75b0*/  FFMA.FTZ R85, R85, R84, R87 ;  /* 0x0000005455557223 */ /* 0x000fe20000010057 */
[----:B------:R-:W-:Y:S01]  /*75c0*/  SHF.R.U32.HI R87, RZ, 0x10, R49 ;  /* 0x00000010ff577819 */ /* 0x000fe20000011631 */
[----:B------:R-:W-:Y:S01]  /*75d0*/  HADD2.F32 R84, -RZ, R41.H1_H1 ;  /* 0x30000029ff547230 */ /* 0x000fe20000004100 */
[--C-:B------:R-:W-:Y:S01]  /*75e0*/  SHF.R.U64 R37, R38, 0x10, R39.reuse ;  /* 0x0000001026257819 */ /* 0x100fe20000001227 */
[----:B------:R-:W-:Y:S01]  /*75f0*/  HADD2.F32 R41, -RZ, R156.H0_H0 ;  /* 0x2000009cff297230 */ /* 0x000fe20000004100 */
[----:B------:R-:W-:Y:S01]  /*7600*/  SHF.R.U32.HI R38, RZ, 0x10, R39 ;  /* 0x00000010ff267819 */ /* 0x000fe20000011627 */
[----:B------:R-:W-:Y:S01]  /*7610*/  HADD2.F32 R87, -RZ, R87.H0_H0 ;  /* 0x20000057ff577230 */ /* 0x000fe20000004100 */
[----:B------:R-:W-:Y:S01]  /*7620*/  SHF.R.U32.HI R39, RZ, 0x10, R51 ;  /* 0x00000010ff277819 */ /* 0x000fe20000011633 */
[----:B------:R-:W-:-:S02]  /*7630*/  HADD2.F32 R36, -RZ, R36.H0_H0 ;  /* 0x20000024ff247230 */ /* 0x000fc40000004100 */
[----:B------:R-:W-:Y:S02]  /*7640*/  HADD2.F32 R51, -RZ, R38.H0_H0 ;  /* 0x20000026ff337230 */ /* 0x000fe40000004100 */
[CC--:B------:R-:W-:Y:S01]  /*7650*/  FMUL.FTZ R156, R53.reuse, R87.reuse ;  /* 0x00000057359c7220 */ /* 0x0c0fe20000410000 */
[C---:B------:R-:W-:Y:S01]  /*7660*/  FMUL.FTZ R87, R84.reuse, R87 ;  /* 0x0000005754577220 */ /* 0x040fe20000410000 */
[----:B------:R-:W-:Y:S02]  /*7670*/  HADD2.F32 R49, -RZ, R39.H0_H0 ;  /* 0x20000027ff317230 */ /* 0x000fe40000004100 */
[-C--:B------:R-:W-:Y:S01]  /*7680*/  FFMA.FTZ R84, R84, R41.reuse, -R156 ;  /* 0x0000002954547223 */ /* 0x080fe2000001089c */
[----:B------:R-:W-:Y:S01]  /*7690*/  FFMA.FTZ R53, R53, R41, R87 ;  /* 0x0000002935357223 */ /* 0x000fe20000010057 */
[----:B------:R-:W-:Y:S02]  /*76a0*/  IMAD.MOV.U32 R41, RZ, RZ, R55 ;  /* 0x000000ffff297224 */ /* 0x000fe400078e0037 */
[--C-:B------:R-:W-:Y:S01]  /*76b0*/  HADD2.F32 R156, -RZ, R43.reuse.H0_H0 ;  /* 0x2000002bff9c7230 */ /* 0x100fe20000004100 */
[----:B------:R-:W-:Y:S01]  /*76c0*/  F2FP.F16.F32.PACK_AB R84, R84, R86 ;  /* 0x000000565454723e */ /* 0x000fe200000000ff */
[----:B------:R-:W-:Y:S01]  /*76d0*/  HADD2.F32 R43, -RZ, R43.H1_H1 ;  /* 0x3000002bff2b7230 */ /* 0x000fe20000004100 */
[----:B------:R-:W-:Y:S01]  /*76e0*/  F2FP.F16.F32.PACK_AB R53, R53, R85 ;  /* 0x000000553535723e */ /* 0x000fe200000000ff */
[----:B------:R-:W-:-:S02]  /*76f0*/  HADD2.F32 R55, -RZ, R41.H0_H0 ;  /* 0x20000029ff377230 */ /* 0x000fc40000004100 */
[----:B------:R-:W-:Y:S02]  /*7700*/  HADD2.F32 R41, -RZ, R41.H1_H1 ;  /* 0x30000029ff297230 */ /* 0x000fe40000004100 */
[----:B------:R-:W-:Y:S02]  /*7710*/  HADD2.F32 R87, -RZ, R176.H0_H0 ;  /* 0x200000b0ff577230 */ /* 0x000fe40000004100 */
[-C--:B------:R-:W-:Y:S01]  /*7720*/  FMUL.FTZ R157, R55, R158.reuse ;  /* 0x0000009e379d7220 */ /* 0x080fe20000410000 */
[----:B------:R-:W-:Y:S01]  /*7730*/  FMUL.FTZ R158, R156, R158 ;  /* 0x0000009e9c9e7220 */ /* 0x000fe20000410000 */
[-C--:B------:R-:W-:Y:S01]  /*7740*/  FMUL.FTZ R38, R41, R49.reuse ;  /* 0x0000003129267220 */ /* 0x080fe20000410000 */
[----:B------:R-:W-:Y:S02]  /*7750*/  IMAD.MOV.U32 R39, RZ, RZ, R42 ;  /* 0x000000ffff277224 */ /* 0x000fe400078e002a */
[----:B------:R-:W-:Y:S01]  /*7760*/  FMUL.FTZ R49, R43, R49 ;  /* 0x000000312b317220 */ /* 0x000fe20000410000 */
[----:B------:R-:W-:-:S02]  /*7770*/  HADD2.F32 R42, -RZ, R175.H1_H1 ;  /* 0x300000afff2a7230 */ /* 0x000fc40000004100 */
[----:B------:R-:W-:Y:S01]  /*7780*/  FFMA.FTZ R38, R43, R51, -R38 ;  /* 0x000000332b267223 */ /* 0x000fe20000010826 */
[----:B------:R-:W-:Y:S02]  /*7790*/  HADD2.F32 R43, -RZ, R52.H0_H0 ;  /* 0x20000034ff2b7230 */ /* 0x000fe40000004100 */
[----:B------:R-:W-:Y:S01]  /*77a0*/  FFMA.FTZ R158, R55, R87, R158 ;  /* 0x00000057379e7223 */ /* 0x000fe2000001009e */
[----:B------:R-:W-:Y:S01]  /*77b0*/  FFMA.FTZ R41, R41, R51, R49 ;  /* 0x0000003329297223 */ /* 0x000fe20000010031 */
[----:B------:R-:W-:Y:S02]  /*77c0*/  HADD2.F32 R49, -RZ, R175.H0_H0 ;  /* 0x200000afff317230 */ /* 0x000fe40000004100 */
[----:B------:R-:W-:Y:S01]  /*77d0*/  FFMA.FTZ R157, R156, R87, -R157 ;  /* 0x000000579c9d7223 */ /* 0x000fe2000001089d */
[----:B------:R-:W-:Y:S02]  /*77e0*/  HADD2.F32 R51, -RZ, R40.H0_H0 ;  /* 0x20000028ff337230 */ /* 0x000fe40000004100 */
[----:B------:R-:W-:-:S02]  /*77f0*/  HADD2.F32 R55, -RZ, R48.H0_H0 ;  /* 0x20000030ff377230 */ /* 0x000fc40000004100 */
[-C--:B------:R-:W-:Y:S01]  /*7800*/  FMUL.FTZ R48, R43, R42.reuse ;  /* 0x0000002a2b307220 */ /* 0x080fe20000410000 */
[----:B------:R-:W-:Y:S02]  /*7810*/  HADD2.F32 R52, -RZ, R52.H1_H1 ;  /* 0x30000034ff347230 */ /* 0x000fe40000004100 */
[C---:B------:R-:W-:Y:S01]  /*7820*/  FMUL.FTZ R42, R51.reuse, R42 ;  /* 0x0000002a332a7220 */ /* 0x040fe20000410000 */
[----:B------:R-:W-:Y:S02]  /*7830*/  HADD2.F32 R40, -RZ, R40.H1_H1 ;  /* 0x30000028ff287230 */ /* 0x000fe40000004100 */
[----:B------:R-:W-:Y:S01]  /*7840*/  FFMA.FTZ R48, R51, R49, -R48 ;  /* 0x0000003133307223 */ /* 0x000fe20000010830 */
[----:B------:R-:W-:Y:S02]  /*7850*/  HADD2.F32 R50, -RZ, R50.H0_H0 ;  /* 0x20000032ff327230 */ /* 0x000fe40000004100 */
[----:B------:R-:W-:Y:S01]  /*7860*/  FMUL.FTZ R51, R52, R55 ;  /* 0x0000003734337220 */ /* 0x000fe20000410000 */
[----:B------:R-:W-:Y:S01]  /*7870*/  FFMA.FTZ R42, R43, R49, R42 ;  /* 0x000000312b2a7223 */ /* 0x000fe2000001002a */
[----:B------:R-:W-:Y:S01]  /*7880*/  FMUL.FTZ R55, R40, R55 ;  /* 0x0000003728377220 */ /* 0x000fe20000410000 */
[----:B------:R-:W-:-:S02]  /*7890*/  HADD2.F32 R49, -RZ, R54.H0_H0 ;  /* 0x20000036ff317230 */ /* 0x000fc40000004100 */
[-C--:B------:R-:W-:Y:S01]  /*78a0*/  FFMA.FTZ R51, R40, R36.reuse, -R51 ;  /* 0x0000002428337223 */ /* 0x080fe20000010833 */
[--C-:B------:R-:W-:Y:S02]  /*78b0*/  HADD2.F32 R43, -RZ, R39.reuse.H0_H0 ;  /* 0x20000027ff2b7230 */ /* 0x100fe40000004100 */
[----:B------:R-:W-:Y:S01]  /*78c0*/  FFMA.FTZ R55, R52, R36, R55 ;  /* 0x0000002434377223 */ /* 0x000fe20000010037 */
        /* <DEDUP_REMOVED lines=9> */
[CC--:B------:R-:W-:Y:S01]  /*7960*/  FMUL.FTZ R36, R54.reuse, R50.reuse ;  /* 0x0000003236247220 */ /* 0x0c0fe20000410000 */
[----:B------:R-:W-:Y:S01]  /*7970*/  FMUL.FTZ R50, R39, R50 ;  /* 0x0000003227327220 */ /* 0x000fe20000410000 */
[----:B------:R-:W-:Y:S01]  /*7980*/  F2FP.F16.F32.PACK_AB R42, R55, R42 ;  /* 0x0000002a372a723e */ /* 0x000fe200000000ff */
[----:B------:R-:W-:Y:S02]  /*7990*/  IMAD.MOV.U32 R55, RZ, RZ, R158 ;  /* 0x000000ffff377224 */ /* 0x000fe400078e009e */
[----:B------:R-:W-:Y:S01]  /*79a0*/  FFMA.FTZ R37, R43, R40, -R37 ;  /* 0x000000282b257223 */ /* 0x000fe20000010825 */
[----:B------:R-:W-:Y:S01]  /*79b0*/  FFMA.FTZ R36, R39, R52, -R36 ;  /* 0x0000003427247223 */ /* 0x000fe20000010824 */
[----:B------:R-:W-:Y:S01]  /*79c0*/  FFMA.FTZ R87, R49, R40, R87 ;  /* 0x0000002831577223 */ /* 0x000fe20000010057 */
[----:B------:R-:W-:Y:S01]  /*79d0*/  FFMA.FTZ R50, R54, R52, R50 ;  /* 0x0000003436327223 */ /* 0x000fe20000010032 */
[----:B------:R-:W-:Y:S01]  /*79e0*/  F2FP.F16.F32.PACK_AB R48, R51, R48 ;  /* 0x000000303330723e */ /* 0x000fe200000000ff */
[----:B------:R-:W-:Y:S01]  /*79f0*/  IMAD.MOV.U32 R52, RZ, RZ, R42 ;  /* 0x000000ffff347224 */ /* 0x000fe200078e002a */
[----:B------:R-:W-:Y:S01]  /*7a00*/  F2FP.F16.F32.PACK_AB R36, R36, R37 ;  /* 0x000000252424723e */ /* 0x000fe200000000ff */
[----:B------:R-:W-:Y:S01]  /*7a10*/  IMAD.MOV.U32 R43, RZ, RZ, R38 ;  /* 0x000000ffff2b7224 */ /* 0x000fe200078e0026 */
[----:B------:R-:W-:Y:S01]  /*7a20*/  F2FP.F16.F32.PACK_AB R50, R50, R87 ;  /* 0x000000573232723e */ /* 0x000fe200000000ff */
[----:B------:R-:W-:Y:S01]  /*7a30*/  IMAD.MOV.U32 R40, RZ, RZ, R48 ;  /* 0x000000ffff287224 */ /* 0x000fe200078e0030 */
[----:B------:R-:W-:Y:S01]  /*7a40*/  MOV R41, R84 ;  /* 0x0000005400297202 */ /* 0x000fe20000000f00 */
[----:B------:R-:W-:Y:S01]  /*7a50*/  IMAD.MOV.U32 R42, RZ, RZ, R36 ;  /* 0x000000ffff2a7224 */ /* 0x000fe200078e0024 */
[----:B------:R-:W-:-:S07]  /*7a60*/  MOV R54, R50 ;  /* 0x0000003200367202 */ /* 0x000fce0000000f00 */
.L_x_2782:
[----:B------:R-:W-:Y:S05]  /*7a70*/  BSYNC B3 ;  /* 0x0000000000037941 */ /* 0x000fea0003800000 */
.L_x_2781:
[----:B0-----:R3:W-:Y:S04]  /*7a80*/  STG.E.128 desc[UR60][R80.64], R40 ;  /* 0x0000002850007986 */ /* 0x0017e8000c101d3c */
[----:B--2---:R3:W-:Y:S02]  /*7a90*/  @!P4 STG.E.128 desc[UR60][R82.64], R52 ;  /* 0x000000345200c986 */ /* 0x0047e4000c101d3c */
.L_x_2780:
[----:B------:R-:W-:Y:S05]  /*7aa0*/  BSYNC B2 ;  /* 0x0000000000027941 */ /* 0x000fea0003800000 */
.L_x_2779:
[----:B------:R-:W-:-:S13]  /*7ab0*/  ISETP.NE.AND P4, PT, R9, RZ, PT ;  /* 0x000000ff0900720c */ /* 0x000fda0003f85270 */
[----:B------:R-:W-:Y:S05]  /*7ac0*/  @!P4 BRA `(.L_x_2774) ;  /* 0x0000000400d8c947 */ /* 0x000fea0003800000 */
[----:B------:R-:W2:Y:S01]  /*7ad0*/  LDL R36, [R1+0x20] ;  /* 0x0000200001247983 */ /* 0x000ea20000100800 */
[----:B------:R-:W-:Y:S01]  /*7ae0*/  IADD3 R39, P4, P5, R92, R130, R12 ;  /* 0x000000825c277210 */ /* 0x000fe20007d9e00c */
[----:B------:R-:W-:Y:S03]  /*7af0*/  BSSY B2, `(.L_x_2783) ;  /* 0x0000071000027945 */ /* 0x000fe60003800000 */
[----:B------:R-:W-:Y:S02]  /*7b00*/  IADD3.X R38, R89, R152, R106, P4, P5 ;  /* 0x0000009859267210 */ /* 0x000fe400027ea46a */
[----:B--2---:R-:W-:-:S04]  /*7b10*/  LOP3.LUT P6, RZ, R36, 0x1, RZ, 0xc0, !PT ;  /* 0x0000000124ff7812 */ /* 0x004fc800078cc0ff */
[----:B------:R-:W-:-:S04]  /*7b20*/  SEL R36, R119, R144, !P6 ;  /* 0x0000009077247207 */ /* 0x000fc80007000000 */
[----:B------:R-:W-:-:S04]  /*7b30*/  SHF.R.S32.HI R37, RZ, 0x1f, R36 ;  /* 0x0000001fff257819 */ /* 0x000fc80000011424 */
[----:B------:R-:W-:-:S04]  /*7b40*/  LEA.HI R36, R37, R36, RZ, 0x4 ;  /* 0x0000002425247211 */ /* 0x000fc800078f20ff */
[----:B------:R-:W-:-:S05]  /*7b50*/  LEA.HI.SX32 R36, R36, R109, 0x1c ;  /* 0x0000006d24247211 */ /* 0x000fca00078fe2ff */
[----:B------:R-:W-:-:S05]  /*7b60*/  IMAD.SHL.U32 R37, R36, 0x8, RZ ;  /* 0x0000000824257824 */ /* 0x000fca00078e00ff */
[----:B------:R-:W-:-:S13]  /*7b70*/  ISETP.GE.AND P4, PT, R37, R141, PT ;  /* 0x0000008d2500720c */ /* 0x000fda0003f86270 */
[--C-:B0--3--:R-:W-:Y:S02]  /*7b80*/  @!P4 SHF.R.S32.HI R40, RZ, 0x1f, R37.reuse ;  /* 0x0000001fff28c819 */ /* 0x109fe40000011425 */
[--C-:B------:R-:W-:Y:S02]  /*7b90*/  @!P4 IADD3 R130, P5, P6, R92, R130, R37.reuse ;  /* 0x000000825c82c210 */ /* 0x100fe40007ebe025 */
[----:B------:R-:W-:Y:S02]  /*7ba0*/  LOP3.LUT R37, R196, 0x38, R37, 0xf8, !PT ;  /* 0x00000038c4257812 */ /* 0x000fe400078ef825 */
[----:B------:R-:W-:Y:S02]  /*7bb0*/  @!P4 IADD3.X R40, R89, R152, R40, P5, P6 ;  /* 0x000000985928c210 */ /* 0x000fe40002fec428 */
[----:B------:R-:W-:Y:S02]  /*7bc0*/  LEA R48, P5, R39, R114, 0x1 ;  /* 0x0000007227307211 */ /* 0x000fe400078a08ff */
[----:B------:R-:W-:-:S02]  /*7bd0*/  LOP3.LUT R37, R37, R198, RZ, 0x3c, !PT ;  /* 0x000000c625257212 */ /* 0x000fc400078e3cff */
[-C--:B------:R-:W-:Y:S02]  /*7be0*/  LEA.HI.X R49, R39, R115.reuse, R38, 0x1, P5 ;  /* 0x0000007327317211 */ /* 0x080fe400028f0c26 */
[----:B------:R-:W-:Y:S02]  /*7bf0*/  SHF.R.S32.HI R39, RZ, 0x1f, R36 ;  /* 0x0000001fff277819 */ /* 0x000fe40000011424 */
[C---:B------:R-:W-:Y:S02]  /*7c00*/  @!P4 LEA R50, P5, R130.reuse, R114, 0x1 ;  /* 0x000000728232c211 */ /* 0x040fe400078a08ff */
[----:B------:R-:W-:Y:S02]  /*7c10*/  LEA.HI R39, R39, R36, RZ, 0x3 ;  /* 0x0000002427277211 */ /* 0x000fe400078f18ff */
[----:B------:R-:W-:Y:S02]  /*7c20*/  @!P4 LEA.HI.X R51, R130, R115, R40, 0x1, P5 ;  /* 0x000000738233c211 */ /* 0x000fe400028f0c28 */
[----:B------:R-:W-:Y:S01]  /*7c30*/  ISETP.GE.AND P5, PT, R187, R118, PT ;  /* 0x00000076bb00720c */ /* 0x000fe20003fa6270 */
[----:B------:R-:W-:-:S05]  /*7c40*/  IMAD.SHL.U32 R39, R39, 0x400, RZ ;  /* 0x0000040027277824 */ /* 0x000fca00078e00ff */
[----:B------:R-:W-:-:S04]  /*7c50*/  LOP3.LUT R36, R39, 0x7fffe000, RZ, 0xc0, !PT ;  /* 0x7fffe00027247812 */ /* 0x000fc800078ec0ff */
[----:B------:R-:W-:-:S05]  /*7c60*/  LEA R36, R197, R36, 0x9 ;  /* 0x00000024c5247211 */ /* 0x000fca00078e48ff */
        /* <DEDUP_REMOVED lines=36> */
[----:B------:R-:W-:Y:S02]  /*7eb0*/  HADD2.F32 R46, -RZ, R46.H0_H0 ;  /* 0x2000002eff2e7230 */ /* 0x000fe40000004100 */
        /* <DEDUP_REMOVED lines=19> */
[----:B------:R-:W-:Y:S01]  /*7ff0*/  FMUL.FTZ R47, R40, R33 ;  /* 0x00000021282f7220 */ /* 0x000fe20000410000 */
[----:B------:R-:W-:Y:S02]  /*8000*/  HADD2.F32 R43, -RZ, R32.H0_H0 ;  /* 0x20000020ff2b7230 */ /* 0x000fe40000004100 */
[----:B------:R-:W-:Y:S01]  /*8010*/  FMUL.FTZ R32, R39, R173 ;  /* 0x000000ad27207220 */ /* 0x000fe20000410000 */
[----:B------:R-:W-:Y:S01]  /*8020*/  FMUL.FTZ R33, R36, R33 ;  /* 0x0000002124217220 */ /* 0x000fe20000410000 */
[C---:B------:R-:W-:Y:S01]  /*8030*/  FMUL.FTZ R173, R37.reuse, R173 ;  /* 0x000000ad25ad7220 */ /* 0x040fe20000410000 */
[----:B------:R-:W-:Y:S02]  /*8040*/  HADD2.F32 R172, -RZ, R172.H0_H0 ;  /* 0x200000acffac7230 */ /* 0x000fe40000004100 */
[----:B------:R-:W-:Y:S01]  /*8050*/  FFMA.FTZ R32, R37, R171, -R32 ;  /* 0x000000ab25207223 */ /* 0x000fe20000010820 */
[----:B------:R-:W-:Y:S01]  /*8060*/  FFMA.FTZ R40, R40, R43, R33 ;  /* 0x0000002b28287223 */ /* 0x000fe20000010021 */
[----:B------:R-:W-:-:S02]  /*8070*/  HADD2.F32 R37, -RZ, R42.H0_H0 ;  /* 0x2000002aff257230 */ /* 0x000fc40000004100 */
[----:B------:R-:W-:Y:S01]  /*8080*/  FFMA.FTZ R173, R39, R171, R173 ;  /* 0x000000ab27ad7223 */ /* 0x000fe200000100ad */
[----:B------:R-:W-:Y:S02]  /*8090*/  HADD2.F32 R45, -RZ, R45.H0_H0 ;  /* 0x2000002dff2d7230 */ /* 0x000fe40000004100 */
[----:B------:R-:W-:Y:S01]  /*80a0*/  FFMA.FTZ R47, R36, R43, -R47 ;  /* 0x0000002b242f7223 */ /* 0x000fe2000001082f */
[----:B------:R-:W-:Y:S02]  /*80b0*/  HADD2.F32 R33, -RZ, R38.H0_H0 ;  /* 0x20000026ff217230 */ /* 0x000fe40000004100 */
[----:B------:R-:W-:Y:S01]  /*80c0*/  HADD2.F32 R42, -RZ, R42.H1_H1 ;  /* 0x3000002aff2a7230 */ /* 0x000fe20000004100 */
[----:B------:R-:W-:Y:S01]  /*80d0*/  F2FP.F16.F32.PACK_AB R40, R40, R173 ;  /* 0x000000ad2828723e */ /* 0x000fe200000000ff */
[----:B------:R-:W-:Y:S01]  /*80e0*/  HADD2.F32 R38, -RZ, R38.H1_H1 ;  /* 0x30000026ff267230 */ /* 0x000fe20000004100 */
[----:B------:R-:W-:Y:S01]  /*80f0*/  F2FP.F16.F32.PACK_AB R36, R47, R32 ;  /* 0x000000202f24723e */ /* 0x000fe200000000ff */
[----:B------:R-:W-:-:S02]  /*8100*/  HADD2.F32 R170, -RZ, R170.H0_H0 ;  /* 0x200000aaffaa7230 */ /* 0x000fc40000004100 */
[-C--:B------:R-:W-:Y:S01]  /*8110*/  FMUL.FTZ R43, R42, R45.reuse ;  /* 0x0000002d2a2b7220 */ /* 0x080fe20000410000 */
[----:B------:R-:W-:Y:S02]  /*8120*/  HADD2.F32 R39, -RZ, R34.H0_H0 ;  /* 0x20000022ff277230 */ /* 0x000fe40000004100 */
[-C--:B------:R-:W-:Y:S01]  /*8130*/  FMUL.FTZ R34, R37, R172.reuse ;  /* 0x000000ac25227220 */ /* 0x080fe20000410000 */
[C---:B------:R-:W-:Y:S01]  /*8140*/  FMUL.FTZ R172, R33.reuse, R172 ;  /* 0x000000ac21ac7220 */ /* 0x040fe20000410000 */
[C---:B------:R-:W-:Y:S02]  /*8150*/  FMUL.FTZ R45, R38.reuse, R45 ;  /* 0x0000002d262d7220 */ /* 0x040fe40000410000 */
        /* <DEDUP_REMOVED lines=9> */
[----:B------:R-:W-:-:S07]  /*81f0*/  MOV R43, R46 ;  /* 0x0000002e002b7202 */ /* 0x000fce0000000f00 */
.L_x_2784:
[----:B------:R-:W-:Y:S05]  /*8200*/  BSYNC B2 ;  /* 0x0000000000027941 */ /* 0x000fea0003800000 */
.L_x_2783:
[----:B0-----:R4:W-:Y:S04]  /*8210*/  STG.E.128 desc[UR60][R48.64], R36 ;  /* 0x0000002430007986 */ /* 0x0019e8000c101d3c */
[----:B--2---:R4:W-:Y:S02]  /*8220*/  @!P4 STG.E.128 desc[UR60][R50.64], R40 ;  /* 0x000000283200c986 */ /* 0x0049e4000c101d3c */
.L_x_2774:
[----:B------:R-:W-:Y:S05]  /*8230*/  BSYNC B1 ;  /* 0x0000000000017941 */ /* 0x000fea0003800000 */
.L_x_2773:
        /* <DEDUP_REMOVED lines=10> */
[----:B----4-:R-:W-:Y:S02]  /*82e0*/  IADD3 R36, P0, P4, R92, R124, R14 ;  /* 0x0000007c5c247210 */ /* 0x010fe40007c1e00e */
        /* <DEDUP_REMOVED lines=8> */
[----:B------:R-:W-:Y:S01]  /*8370*/  LOP3.LUT R32, R195, 0x38, R33, 0xf8, !PT ;  /* 0x00000038c3207812 */ /* 0x000fe200078ef821 */
[----:B------:R-:W-:-:S03]  /*8380*/  IMAD.SHL.U32 R35, R35, 0x400, RZ ;  /* 0x0000040023237824 */ /* 0x000fc600078e00ff */
[----:B------:R-:W-:Y:S02]  /*8390*/  LOP3.LUT R32, R32, R231, RZ, 0x3c, !PT ;  /* 0x000000e720207212 */ /* 0x000fe400078e3cff */
[----:B------:R-:W-:-:S04]  /*83a0*/  LOP3.LUT R35, R35, 0x7fffe000, RZ, 0xc0, !PT ;  /* 0x7fffe00023237812 */ /* 0x000fc800078ec0ff */
[----:B------:R-:W-:Y:S02]  /*83b0*/  IADD3 R32, R32, R35, R199 ;  /* 0x0000002320207210 */ /* 0x000fe40007ffe0c7 */
[--C-:B------:R-:W-:Y:S02]  /*83c0*/  @!P0 SHF.R.S32.HI R37, RZ, 0x1f, R33.reuse ;  /* 0x0000001fff258819 */ /* 0x100fe40000011421 */
[----:B------:R-:W-:Y:S01]  /*83d0*/  @!P0 IADD3 R34, P4, P5, R92, R124, R33 ;  /* 0x0000007c5c228210 */ /* 0x000fe20007d9e021 */
[C---:B------:R-:W-:Y:S02]  /*83e0*/  IMAD R33, R17.reuse, 0x6000, R137 ;  /* 0x0000600011217824 */ /* 0x040fe400078e0289 */
[----:B------:R-:W-:Y:S01]  /*83f0*/  IMAD R35, R17, 0x6000, R32 ;  /* 0x0000600011237824 */ /* 0x000fe200078e0220 */
[----:B------:R-:W-:Y:S02]  /*8400*/  @!P0 IADD3.X R37, R89, R44, R37, P4, P5 ;  /* 0x0000002c59258210 */ /* 0x000fe400027ea425 */
[----:B0--3--:R-:W-:-:S02]  /*8410*/  LEA R40, P4, R36, R114, 0x1 ;  /* 0x0000007224287211 */ /* 0x009fc400078808ff */
[----:B------:R-:W-:Y:S02]  /*8420*/  LEA R33, R33, R16, 0x1 ;  /* 0x0000001021217211 */ /* 0x000fe400078e08ff */
        /* <DEDUP_REMOVED lines=11> */
[----:B0-----:R-:W-:Y:S01]  /*84e0*/  IMAD.MOV.U32 R37, RZ, RZ, R35 ;  /* 0x000000ffff257224 */ /* 0x001fe200078e0023 */
[--C-:B------:R-:W-:Y:S01]  /*84f0*/  SHF.R.U64 R45, R64, 0x10, R65.reuse ;  /* 0x00000010402d7819 */ /* 0x100fe20000001241 */
[----:B------:R-:W-:Y:S01]  /*8500*/  HADD2.F32 R54, -RZ, R169.H1_H1 ;  /* 0x300000a9ff367230 */ /* 0x000fe20000004100 */
[----:B------:R-:W-:Y:S01]  /*8510*/  SHF.R.U32.HI R64, RZ, 0x10, R65 ;  /* 0x00000010ff407819 */ /* 0x000fe20000011641 */
[--C-:B------:R-:W-:Y:S01]  /*8520*/  HADD2.F32 R51, -RZ, R49.reuse.H0_H0 ;  /* 0x20000031ff337230 */ /* 0x100fe20000004100 */
[--C-:B------:R-:W-:Y:S01]  /*8530*/  SHF.R.U64 R48, R78, 0x10, R79.reuse ;  /* 0x000000104e307819 */ /* 0x100fe2000000124f */
[----:B------:R-:W-:Y:S01]  /*8540*/  HADD2.F32 R49, -RZ, R49.H1_H1 ;  /* 0x30000031ff317230 */ /* 0x000fe20000004100 */
[----:B------:R-:W-:Y:S01]  /*8550*/  SHF.R.U32.HI R78, RZ, 0x10, R79 ;  /* 0x00000010ff4e7819 */ /* 0x000fe2000001164f */
[----:B------:R-:W-:-:S02]  /*8560*/  HADD2.F32 R35, -RZ, R33.H0_H0 ;  /* 0x20000021ff237230 */ /* 0x000fc40000004100 */
[-C--:B------:R-:W-:Y:S01]  /*8570*/  FMUL.FTZ R80, R51, R54.reuse ;  /* 0x0000003633507220 */ /* 0x080fe20000410000 */
[----:B------:R-:W-:Y:S01]  /*8580*/  HADD2.F32 R76, -RZ, R76.H0_H0 ;  /* 0x2000004cff4c7230 */ /* 0x000fe20000004100 */
[--C-:B------:R-:W-:Y:S01]  /*8590*/  SHF.R.U64 R47, R66, 0x10, R67.reuse ;  /* 0x00000010422f7819 */ /* 0x100fe20000001243 */
[----:B------:R-:W-:Y:S02]  /*85a0*/  HADD2.F32 R50, -RZ, R33.H1_H1 ;  /* 0x30000021ff327230 */ /* 0x000fe40000004100 */
[----:B------:R-:W-:Y:S01]  /*85b0*/  FMUL.FTZ R54, R35, R54 ;  /* 0x0000003623367220 */ /* 0x000fe20000410000 */
[----:B------:R-:W-:Y:S02]  /*85c0*/  HADD2.F32 R52, -RZ, R167.H1_H1 ;  /* 0x300000a7ff347230 */ /* 0x000fe40000004100 */
[-C--:B------:R-:W-:Y:S01]  /*85d0*/  FMUL.FTZ R53, R49, R76.reuse ;  /* 0x0000004c31357220 */ /* 0x080fe20000410000 */
[----:B------:R-:W-:Y:S02]  /*85e0*/  HADD2.F32 R64, -RZ, R64.H0_H0 ;  /* 0x20000040ff407230 */ /* 0x000fe40000004100 */
[C---:B------:R-:W-:Y:S01]  /*85f0*/  FMUL.FTZ R76, R50.reuse, R76 ;  /* 0x0000004c324c7220 */ /* 0x040fe20000410000 */
[----:B------:R-:W-:Y:S01]  /*8600*/  SHF.R.U32.HI R66, RZ, 0x10, R67 ;  /* 0x00000010ff427819 */ /* 0x000fe20000011643 */
        /* <DEDUP_REMOVED lines=9> */
[--C-:B------:R-:W-:Y:S02]  /*86a0*/  HADD2.F32 R39, -RZ, R37.reuse.H0_H0 ;  /* 0x20000025ff277230 */ /* 0x100fe40000004100 */
[----:B------:R-:W-:Y:S02]  /*86b0*/  HADD2.F32 R54, -RZ, R37.H1_H1 ;  /* 0x30000025ff367230 */ /* 0x000fe40000004100 */
[----:B------:R-:W-:Y:S01]  /*86c0*/  FMUL.FTZ R55, R64, R53 ;  /* 0x0000003540377220 */ /* 0x000fe20000410000 */
[----:B------:R-:W-:-:S02]  /*86d0*/  HADD2.F32 R76, -RZ, R166.H1_H1 ;  /* 0x300000a6ff4c7230 */ /* 0x000fc40000004100 */
[----:B------:R-:W-:Y:S02]  /*86e0*/  HADD2.F32 R51, -RZ, R66.H0_H0 ;  /* 0x20000042ff337230 */ /* 0x000fe40000004100 */
[-C--:B------:R-:W-:Y:S01]  /*86f0*/  FMUL.FTZ R66, R49, R80.reuse ;  /* 0x0000005031427220 */ /* 0x080fe20000410000 */
[C---:B------:R-:W-:Y:S01]  /*8700*/  FMUL.FTZ R80, R39.reuse, R80 ;  /* 0x0000005027507220 */ /* 0x040fe20000410000 */
[----:B------:R-:W-:Y:S01]  /*8710*/  FMUL.FTZ R53, R54, R53 ;  /* 0x0000003536357220 */ /* 0x000fe20000410000 */
[----:B------:R-:W-:Y:S02]  /*8720*/  HADD2.F32 R169, -RZ, R169.H0_H0 ;  /* 0x200000a9ffa97230 */ /* 0x000fe40000004100 */
[-C--:B------:R-:W-:Y:S01]  /*8730*/  FFMA.FTZ R37, R39, R76.reuse, -R66 ;  /* 0x0000004c27257223 */ /* 0x080fe20000010842 */
[----:B------:R-:W-:Y:S01]  /*8740*/  FFMA.FTZ R39, R49, R76, R80 ;  /* 0x0000004c31277223 */ /* 0x000fe20000010050 */
[----:B------:R-:W-:Y:S01]  /*8750*/  FFMA.FTZ R64, R64, R51, R53 ;  /* 0x0000003340407223 */ /* 0x000fe20000010035 */
[----:B------:R-:W-:-:S02]  /*8760*/  HADD2.F32 R76, -RZ, R46.H0_H0 ;  /* 0x2000002eff4c7230 */ /* 0x000fc40000004100 */
[----:B------:R-:W-:Y:S01]  /*8770*/  FFMA.FTZ R54, R54, R51, -R55 ;  /* 0x0000003336367223 */ /* 0x000fe20000010837 */
[----:B------:R-:W-:Y:S02]  /*8780*/  HADD2.F32 R53, -RZ, R36.H1_H1 ;  /* 0x30000024ff357230 */ /* 0x000fe40000004100 */
[----:B------:R-:W-:Y:S01]  /*8790*/  HADD2.F32 R49, -RZ, R32.H1_H1 ;  /* 0x30000020ff317230 */ /* 0x000fe20000004100 */
[----:B------:R-:W-:Y:S01]  /*87a0*/  F2FP.F16.F32.PACK_AB R39, R64, R39 ;  /* 0x000000274027723e */ /* 0x000fe200000000ff */
[----:B------:R-:W-:Y:S02]  /*87b0*/  HADD2.F32 R51, -RZ, R36.H0_H0 ;  /* 0x20000024ff337230 */ /* 0x000fe40000004100 */
[-C--:B------:R-:W-:Y:S01]  /*87c0*/  FMUL.FTZ R78, R53, R76.reuse ;  /* 0x0000004c354e7220 */ /* 0x080fe20000410000 */
[----:B------:R-:W-:Y:S02]  /*87d0*/  HADD2.F32 R46, -RZ, R32.H0_H0 ;  /* 0x20000020ff2e7230 */ /* 0x000fe40000004100 */
[----:B------:R-:W-:Y:S01]  /*87e0*/  FMUL.FTZ R76, R49, R76 ;  /* 0x0000004c314c7220 */ /* 0x000fe20000410000 */
[----:B------:R-:W-:-:S02]  /*87f0*/  HADD2.F32 R66, -RZ, R45.H0_H0 ;  /* 0x2000002dff427230 */ /* 0x000fc40000004100 */
[-C--:B------:R-:W-:Y:S01]  /*8800*/  FMUL.FTZ R45, R51, R169.reuse ;  /* 0x000000a9332d7220 */ /* 0x080fe20000410000 */
[----:B------:R-:W-:Y:S02]  /*8810*/  HADD2.F32 R167, -RZ, R167.H0_H0 ;  /* 0x200000a7ffa77230 */ /* 0x000fe40000004100 */
[C---:B------:R-:W-:Y:S01]  /*8820*/  FMUL.FTZ R36, R46.reuse, R169 ;  /* 0x000000a92e247220 */ /* 0x040fe20000410000 */
[----:B------:R-:W-:Y:S02]  /*8830*/  HADD2.F32 R47, -RZ, R47.H0_H0 ;  /* 0x2000002fff2f7230 */ /* 0x000fe40000004100 */
[----:B------:R-:W-:Y:S01]  /*8840*/  FFMA.FTZ R55, R53, R66, R76 ;  /* 0x0000004235377223 */ /* 0x000fe2000001004c */
[----:B------:R-:W-:Y:S02]  /*8850*/  HADD2.F32 R53, -RZ, R48.H0_H0 ;  /* 0x20000030ff357230 */ /* 0x000fe40000004100 */
[-C--:B------:R-:W-:Y:S01]  /*8860*/  FFMA.FTZ R32, R46, R167.reuse, -R45 ;  /* 0x000000a72e207223 */ /* 0x080fe2000001082d */
[----:B------:R-:W-:Y:S01]  /*8870*/  FFMA.FTZ R36, R51, R167, R36 ;  /* 0x000000a733247223 */ /* 0x000fe20000010024 */
[----:B------:R-:W-:-:S02]  /*8880*/  HADD2.F32 R48, -RZ, R38.H0_H0 ;  /* 0x20000026ff307230 */ /* 0x000fc40000004100 */
[----:B------:R-:W-:Y:S01]  /*8890*/  FFMA.FTZ R45, R49, R66, -R78 ;  /* 0x00000042312d7223 */ /* 0x000fe2000001084e */
[----:B------:R-:W-:Y:S01]  /*88a0*/  HADD2.F32 R51, -RZ, R168.H0_H0 ;  /* 0x200000a8ff337230 */ /* 0x000fe20000004100 */
[----:B------:R-:W-:Y:S01]  /*88b0*/  F2FP.F16.F32.PACK_AB R54, R54, R37 ;  /* 0x000000253636723e */ /* 0x000fe200000000ff */
        /* <DEDUP_REMOVED lines=8> */
[----:B------:R-:W-:Y:S01]  /*8940*/  F2FP.F16.F32.PACK_AB R32, R45, R32 ;  /* 0x000000202d20723e */ /* 0x000fe200000000ff */
[----:B------:R-:W-:Y:S01]  /*8950*/  FMUL.FTZ R53, R34, R53 ;  /* 0x0000003522357220 */ /* 0x000fe20000410000 */
[----:B------:R-:W-:Y:S01]  /*8960*/  F2FP.F16.F32.PACK_AB R36, R55, R36 ;  /* 0x000000243724723e */ /* 0x000fe200000000ff */
[-C--:B------:R-:W-:Y:S01]  /*8970*/  FFMA.FTZ R65, R46, R49.reuse, -R65 ;  /* 0x000000312e417223 */ /* 0x080fe20000010841 */
[----:B------:R-:W-:Y:S01]  /*8980*/  FFMA.FTZ R51, R48, R49, R51 ;  /* 0x0000003130337223 */ /* 0x000fe20000010033 */
[-C--:B------:R-:W-:Y:S01]  /*8990*/  FFMA.FTZ R34, R34, R47.reuse, -R67 ;  /* 0x0000002f22227223 */ /* 0x080fe20000010843 */
[----:B------:R-:W-:Y:S01]  /*89a0*/  FFMA.FTZ R38, R38, R47, R53 ;  /* 0x0000002f26267223 */ /* 0x000fe20000010035 */
[----:B------:R-:W-:-:S03]  /*89b0*/  MOV R35, R54 ;  /* 0x0000003600237202 */ /* 0x000fc60000000f00 */
[----:B------:R-:W-:Y:S02]  /*89c0*/  F2FP.F16.F32.PACK_AB R34, R34, R65 ;  /* 0x000000412222723e */ /* 0x000fe400000000ff */
[----:B------:R-:W-:-:S07]  /*89d0*/  F2FP.F16.F32.PACK_AB R38, R38, R51 ;  /* 0x000000332626723e */ /* 0x000fce00000000ff */
.L_x_2788:
[----:B------:R-:W-:Y:S05]  /*89e0*/  BSYNC B2 ;  /* 0x0000000000027941 */ /* 0x000fea0003800000 */
.L_x_2787:
[----:B0-----:R0:W-:Y:S04]  /*89f0*/  STG.E.128 desc[UR60][R40.64], R32 ;  /* 0x0000002028007986 */ /* 0x0011e8000c101d3c */
[----:B--2---:R0:W-:Y:S02]  /*8a00*/  @!P0 STG.E.128 desc[UR60][R42.64], R36 ;  /* 0x000000242a008986 */ /* 0x0041e4000c101d3c */
.L_x_2786:
[----:B------:R-:W-:Y:S05]  /*8a10*/  BSYNC B1 ;  /* 0x0000000000017941 */ /* 0x000fea0003800000 */
.L_x_2785:
[----:B------:R-:W-:Y:S01]  /*8a20*/  ISETP.NE.AND P0, PT, R10, RZ, PT ;  /* 0x000000ff0a00720c */ /* 0x000fe20003f05270 */
[----:B------:R-:W-:-:S12]  /*8a30*/  BSSY B1, `(.L_x_2789) ;  /* 0x000007b000017945 */ /* 0x000fd80003800000 */
[----:B------:R-:W-:Y:S05]  /*8a40*/  @!P0 BRA `(.L_x_2790) ;  /* 0x0000000400e48947 */ /* 0x000fea0003800000 */
[----:B0-----:R-:W-:Y:S01]  /*8a50*/  SEL R32, R119, R144, !P2 ;  /* 0x0000009077207207 */ /* 0x001fe20005000000 */
[----:B------:R-:W-:Y:S01]  /*8a60*/  BSSY B2, `(.L_x_2791) ;  /* 0x0000075000027945 */ /* 0x000fe20003800000 */
[----:B----4-:R-:W-:Y:S02]  /*8a70*/  IADD3 R36, P0, P4, R92, R124, R13 ;  /* 0x0000007c5c247210 */ /* 0x010fe40007c1e00d */
[----:B------:R-:W-:Y:S02]  /*8a80*/  SHF.R.S32.HI R33, RZ, 0x1f, R32 ;  /* 0x0000001fff217819 */ /* 0x000fe40000011420 */
[----:B------:R-:W-:Y:S02]  /*8a90*/  IADD3.X R38, R89, R44, R107, P0, P4 ;  /* 0x0000002c59267210 */ /* 0x000fe400007e846b */
[----:B------:R-:W-:-:S04]  /*8aa0*/  LEA.HI R33, R33, R32, RZ, 0x4 ;  /* 0x0000002021217211 */ /* 0x000fc800078f20ff */
[----:B------:R-:W-:-:S04]  /*8ab0*/  LEA.HI.SX32 R33, R33, R110, 0x1c ;  /* 0x0000006e21217211 */ /* 0x000fc800078fe2ff */
[----:B---3--:R-:W-:Y:S01]  /*8ac0*/  SHF.R.S32.HI R40, RZ, 0x1f, R33 ;  /* 0x0000001fff287819 */ /* 0x008fe20000011421 */
[----:B------:R-:W-:-:S03]  /*8ad0*/  IMAD.SHL.U32 R32, R33, 0x8, RZ ;  /* 0x0000000821207824 */ /* 0x000fc600078e00ff */
[----:B------:R-:W-:Y:S01]  /*8ae0*/  LEA.HI R40, R40, R33, RZ, 0x3 ;  /* 0x0000002128287211 */ /* 0x000fe200078f18ff */
[----:B------:R-:W-:Y:S01]  /*8af0*/  IMAD R33, R17, 0x6000, R135 ;  /* 0x0000600011217824 */ /* 0x000fe200078e0287 */
[----:B------:R-:W-:-:S03]  /*8b00*/  ISETP.GE.AND P0, PT, R32, R141, PT ;  /* 0x0000008d2000720c */ /* 0x000fc60003f06270 */
[----:B------:R-:W-:Y:S02]  /*8b10*/  IMAD.SHL.U32 R40, R40, 0x400, RZ ;  /* 0x0000040028287824 */ /* 0x000fe400078e00ff */
[----:B------:R-:W-:-:S03]  /*8b20*/  IMAD R33, R33, 0x2, R16 ;  /* 0x0000000221217824 */ /* 0x000fc600078e0210 */
[----:B------:R-:W-:-:S05]  /*8b30*/  LOP3.LUT R40, R40, 0x7fffe000, RZ, 0xc0, !PT ;  /* 0x7fffe00028287812 */ /* 0x000fca00078ec0ff */
[--C-:B------:R-:W-:Y:S02]  /*8b40*/  @!P0 SHF.R.S32.HI R37, RZ, 0x1f, R32.reuse ;  /* 0x0000001fff258819 */ /* 0x100fe40000011420 */
[--C-:B------:R-:W-:Y:S02]  /*8b50*/  @!P0 IADD3 R34, P4, P5, R92, R124, R32.reuse ;  /* 0x0000007c5c228210 */ /* 0x100fe40007d9e020 */
[----:B------:R-:W-:Y:S02]  /*8b60*/  LOP3.LUT R32, R195, 0x38, R32, 0xf8, !PT ;  /* 0x00000038c3207812 */ /* 0x000fe400078ef820 */
[----:B------:R-:W-:Y:S02]  /*8b70*/  @!P0 IADD3.X R37, R89, R44, R37, P4, P5 ;  /* 0x0000002c59258210 */ /* 0x000fe400027ea425 */
[----:B------:R-:W-:-:S04]  /*8b80*/  LOP3.LUT R32, R32, R231, RZ, 0x3c, !PT ;  /* 0x000000e720207212 */ /* 0x000fc800078e3cff */
[----:B------:R-:W-:Y:S02]  /*8b90*/  IADD3 R32, R32, R40, R199 ;  /* 0x0000002820207210 */ /* 0x000fe40007ffe0c7 */
[----:B------:R-:W-:-:S03]  /*8ba0*/  LEA R40, P4, R36, R114, 0x1 ;  /* 0x0000007224287211 */ /* 0x000fc600078808ff */
[----:B------:R-:W-:Y:S01]  /*8bb0*/  IMAD R35, R17, 0x6000, R32 ;  /* 0x0000600011237824 */ /* 0x000fe200078e0220 */
[-C--:B------:R-:W-:Y:S02]  /*8bc0*/  LEA.HI.X R41, R36, R115.reuse, R38, 0x1, P4 ;  /* 0x0000007324297211 */ /* 0x080fe400020f0c26 */
[C---:B------:R-:W-:Y:S02]  /*8bd0*/  @!P0 LEA R42, P4, R34.reuse, R114, 0x1 ;  /* 0x00000072222a8211 */ /* 0x040fe400078808ff */
[----:B------:R-:W-:Y:S02]  /*8be0*/  LEA R36, R35, R16, 0x1 ;  /* 0x0000001023247211 */ /* 0x000fe400078e08ff */
[----:B------:R-:W-:Y:S02]  /*8bf0*/  @!P0 LEA.HI.X R43, R34, R115, R37, 0x1, P4 ;  /* 0x00000073222b8211 */ /* 0x000fe400020f0c25 */
[----:B------:R-:W0:Y:S01]  /*8c00*/  LDS.128 R32, [R33+0x1c400] ;  /* 0x01c4000021207984 */ /* 0x000e220000000c00 */
[----:B------:R-:W-:-:S03]  /*8c10*/  ISETP.GE.AND P4, PT, R186, R118, PT ;  /* 0x00000076ba00720c */ /* 0x000fc60003f86270 */
[----:B------:R-:W2:Y:S10]  /*8c20*/  LDS.128 R36, [R36+0x1c400] ;  /* 0x01c4000024247984 */ /* 0x000eb40000000c00 */
[----:B------:R-:W-:Y:S05]  /*8c30*/  @P4 BRA `(.L_x_2792) ;  /* 0x00000004005c4947 */ /* 0x000fea0003800000 */
[----:B0-----:R-:W-:Y:S01]  /*8c40*/  IMAD.MOV.U32 R49, RZ, RZ, R32 ;  /* 0x000000ffff317224 */ /* 0x001fe200078e0020 */
[----:B------:R-:W-:Y:S01]  /*8c50*/  SHF.R.U32.HI R54, RZ, 0x10, R73 ;  /* 0x00000010ff367819 */ /* 0x000fe20000011649 */
[----:B--2---:R-:W-:Y:S01]  /*8c60*/  IMAD.MOV.U32 R32, RZ, RZ, R37 ;  /* 0x000000ffff207224 */ /* 0x004fe200078e0025 */
[----:B------:R-:W-:Y:S01]  /*8c70*/  SHF.R.U32.HI R52, RZ, 0x10, R61 ;  /* 0x00000010ff347819 */ /* 0x000fe2000001163d */
[----:B------:R-:W-:Y:S01]  /*8c80*/  IMAD.MOV.U32 R50, RZ, RZ, R36 ;  /* 0x000000ffff327224 */ /* 0x000fe200078e0024 */
[----:B------:R-:W-:Y:S01]  /*8c90*/  MOV R37, R35 ;  /* 0x0000002300257202 */ /* 0x000fe20000000f00 */
[----:B------:R-:W-:Y:S01]  /*8ca0*/  IMAD.MOV.U32 R51, RZ, RZ, R39 ;  /* 0x000000ffff337224 */ /* 0x000fe200078e0027 */
[----:B------:R-:W-:Y:S01]  /*8cb0*/  SHF.R.U64 R46, R60, 0x10, R61 ;  /* 0x000000103c2e7819 */ /* 0x000fe2000000123d */
[----:B------:R-:W-:Y:S01]  /*8cc0*/  HADD2.F32 R55, -RZ, R165.H1_H1 ;  /* 0x300000a5ff377230 */ /* 0x000fe20000004100 */
[--C-:B------:R-:W-:Y:S01]  /*8cd0*/  SHF.R.U64 R47, R74, 0x10, R75.reuse ;  /* 0x000000104a2f7819 */ /* 0x100fe2000000124b */
[--C-:B------:R-:W-:Y:S01]  /*8ce0*/  HADD2.F32 R36, -RZ, R32.reuse.H0_H0 ;  /* 0x20000020ff247230 */ /* 0x100fe20000004100 */
[----:B------:R-:W-:Y:S01]  /*8cf0*/  SHF.R.U32.HI R74, RZ, 0x10, R75 ;  /* 0x00000010ff4a7819 */ /* 0x000fe2000001164b */
[----:B------:R-:W-:Y:S01]  /*8d00*/  HADD2.F32 R39, -RZ, R32.H1_H1 ;  /* 0x30000020ff277230 */ /* 0x000fe20000004100 */
[--C-:B------:R-:W-:Y:S01]  /*8d10*/  SHF.R.U64 R45, R62, 0x10, R63.reuse ;  /* 0x000000103e2d7819 */ /* 0x100fe2000000123f */
[--C-:B------:R-:W-:Y:S01]  /*8d20*/  HADD2.F32 R32, -RZ, R33.reuse.H0_H0 ;  /* 0x20000021ff207230 */ /* 0x100fe20000004100 */
[----:B------:R-:W-:Y:S01]  /*8d30*/  SHF.R.U32.HI R62, RZ, 0x10, R63 ;  /* 0x00000010ff3e7819 */ /* 0x000fe2000001163f */
        /* <DEDUP_REMOVED lines=19> */
[----:B------:R-:W-:Y:S02]  /*8e70*/  HADD2.F32 R39, -RZ, R37.H0_H0 ;  /* 0x20000025ff277230 */ /* 0x000fe40000004100 */
        /* <DEDUP_REMOVED lines=25> */
[CC--:B------:R-:W-:Y:S01]  /*9010*/  FMUL.FTZ R53, R51.reuse, R165.reuse ;  /* 0x000000a533357220 */ /* 0x0c0fe20000410000 */
        /* <DEDUP_REMOVED lines=25> */
.L_x_2792:
[----:B------:R-:W-:Y:S05]  /*91b0*/  BSYNC B2 ;  /* 0x0000000000027941 */ /* 0x000fea0003800000 */
.L_x_2791:
[----:B0-----:R0:W-:Y:S04]  /*91c0*/  STG.E.128 desc[UR60][R40.64], R32 ;  /* 0x0000002028007986 */ /* 0x0011e8000c101d3c */
[----:B--2---:R0:W-:Y:S02]  /*91d0*/  @!P0 STG.E.128 desc[UR60][R42.64], R36 ;  /* 0x000000242a008986 */ /* 0x0041e4000c101d3c */
.L_x_2790:
[----:B------:R-:W-:Y:S05]  /*91e0*/  BSYNC B1 ;  /* 0x0000000000017941 */ /* 0x000fea0003800000 */
.L_x_2789:
[----:B------:R-:W-:-:S13]  /*91f0*/  ISETP.NE.AND P0, PT, R9, RZ, PT ;  /* 0x000000ff0900720c */ /* 0x000fda0003f05270 */
[----:B------:R-:W-:Y:S05]  /*9200*/  @!P0 BRA `(.L_x_2743) ;  /* 0x0000000800d48947 */ /* 0x000fea0003800000 */
[----:B0-----:R-:W2:Y:S01]  /*9210*/  LDL R32, [R1+0x20] ;  /* 0x0000200001207983 */ /* 0x001ea20000100800 */
[----:B------:R-:W-:Y:S01]  /*9220*/  BSSY B1, `(.L_x_2793) ;  /* 0x0000071000017945 */ /* 0x000fe20003800000 */
[----:B--2---:R-:W-:-:S04]  /*9230*/  LOP3.LUT P4, RZ, R32, 0x1, RZ, 0xc0, !PT ;  /* 0x0000000120ff7812 */ /* 0x004fc8000788c0ff */
[----:B------:R-:W-:Y:S02]  /*9240*/  SEL R144, R119, R144, !P4 ;  /* 0x0000009077907207 */ /* 0x000fe40006000000 */
[----:B---34-:R-:W-:Y:S02]  /*9250*/  IADD3 R41, P0, P4, R92, R124, R12 ;  /* 0x0000007c5c297210 */ /* 0x018fe40007c1e00c */
[----:B------:R-:W-:Y:S02]  /*9260*/  SHF.R.S32.HI R33, RZ, 0x1f, R144 ;  /* 0x0000001fff217819 */ /* 0x000fe40000011490 */
[----:B------:R-:W-:Y:S02]  /*9270*/  IADD3.X R46, R89, R44, R106, P0, P4 ;  /* 0x0000002c592e7210 */ /* 0x000fe400007e846a */
[----:B------:R-:W-:Y:S02]  /*9280*/  LEA.HI R144, R33, R144, RZ, 0x4 ;  /* 0x0000009021907211 */ /* 0x000fe400078f20ff */
[----:B------:R-:W-:-:S02]  /*9290*/  ISETP.GE.AND P4, PT, R187, R118, PT ;  /* 0x00000076bb00720c */ /* 0x000fc40003f86270 */
[----:B------:R-:W-:Y:S02]  /*92a0*/  LEA.HI.SX32 R144, R144, R109, 0x1c ;  /* 0x0000006d90907211 */ /* 0x000fe400078fe2ff */
[----:B------:R-:W-:Y:S02]  /*92b0*/  LEA R40, P0, R41, R114, 0x1 ;  /* 0x0000007229287211 */ /* 0x000fe400078008ff */
[----:B------:R-:W-:Y:S02]  /*92c0*/  SHF.R.S32.HI R33, RZ, 0x1f, R144 ;  /* 0x0000001fff217819 */ /* 0x000fe40000011490 */
[----:B------:R-:W-:Y:S02]  /*92d0*/  SHF.L.U32 R42, R144, 0x3, RZ ;  /* 0x00000003902a7819 */ /* 0x000fe400000006ff */
[----:B------:R-:W-:Y:S02]  /*92e0*/  LEA.HI R33, R33, R144, RZ, 0x3 ;  /* 0x0000009021217211 */ /* 0x000fe400078f18ff */
[----:B------:R-:W-:-:S02]  /*92f0*/  LOP3.LUT R32, R195, 0x38, R42, 0xf8, !PT ;  /* 0x00000038c3207812 */ /* 0x000fc400078ef82a */
[----:B------:R-:W-:Y:S01]  /*9300*/  LEA.HI.X R41, R41, R115, R46, 0x1, P0 ;  /* 0x0000007329297211 */ /* 0x000fe200000f0c2e */
[----:B------:R-:W-:Y:S01]  /*9310*/  IMAD.SHL.U32 R33, R33, 0x400, RZ ;  /* 0x0000040021217824 */ /* 0x000fe200078e00ff */
[----:B------:R-:W-:-:S04]  /*9320*/  LOP3.LUT R32, R32, R231, RZ, 0x3c, !PT ;  /* 0x000000e720207212 */ /* 0x000fc800078e3cff */
[----:B------:R-:W-:-:S04]  /*9330*/  LOP3.LUT R33, R33, 0x7fffe000, RZ, 0xc0, !PT ;  /* 0x7fffe00021217812 */ /* 0x000fc800078ec0ff */
[----:B------:R-:W-:Y:S01]  /*9340*/  IADD3 R32, R32, R33, R199 ;  /* 0x0000002120207210 */ /* 0x000fe20007ffe0c7 */
[----:B------:R-:W-:-:S04]  /*9350*/  IMAD R33, R17, 0x6000, R134 ;  /* 0x0000600011217824 */ /* 0x000fc800078e0286 */
        /* <DEDUP_REMOVED lines=8> */
[----:B------:R-:W-:Y:S01]  /*93e0*/  SHF.R.U32.HI R52, RZ, 0x10, R57 ;  /* 0x00000010ff347819 */ /* 0x000fe20000011639 */
[----:B------:R-:W-:Y:S01]  /*93f0*/  IMAD.MOV.U32 R48, RZ, RZ, R36 ;  /* 0x000000ffff307224 */ /* 0x000fe200078e0024 */
[----:B------:R-:W-:Y:S01]  /*9400*/  SHF.R.U64 R43, R58, 0x10, R59 ;  /* 0x000000103a2b7819 */ /* 0x000fe2000000123b */
[--C-:B------:R-:W-:Y:S01]  /*9410*/  HADD2.F32 R39, -RZ, R37.reuse.H0_H0 ;  /* 0x20000025ff277230 */ /* 0x100fe20000004100 */
[----:B0-----:R-:W-:Y:S01]  /*9420*/  MOV R47, R32 ;  /* 0x00000020002f7202 */ /* 0x001fe20000000f00 */
[----:B------:R-:W-:Y:S01]  /*9430*/  IMAD.MOV.U32 R36, RZ, RZ, R35 ;  /* 0x000000ffff247224 */ /* 0x000fe200078e0023 */
[--C-:B------:R-:W-:Y:S01]  /*9440*/  SHF.R.U64 R45, R70, 0x10, R71.reuse ;  /* 0x00000010462d7819 */ /* 0x100fe20000001247 */
[----:B------:R-:W-:Y:S01]  /*9450*/  HADD2.F32 R37, -RZ, R37.H1_H1 ;  /* 0x30000025ff257230 */ /* 0x000fe20000004100 */
[----:B------:R-:W-:Y:S01]  /*9460*/  SHF.R.U32.HI R70, RZ, 0x10, R71 ;  /* 0x00000010ff467819 */ /* 0x000fe20000011647 */
[----:B------:R-:W-:Y:S01]  /*9470*/  HADD2.F32 R54, -RZ, R54.H0_H0 ;  /* 0x20000036ff367230 */ /* 0x000fe20000004100 */
[----:B------:R-:W-:Y:S01]  /*9480*/  SHF.R.U64 R46, R56, 0x10, R57 ;  /* 0x00000010382e7819 */ /* 0x000fe20000001239 */
[----:B------:R-:W-:Y:S01]  /*9490*/  HADD2.F32 R35, -RZ, R33.H1_H1 ;  /* 0x30000021ff237230 */ /* 0x000fe20000004100 */
[----:B------:R-:W-:Y:S01]  /*94a0*/  SHF.R.U32.HI R59, RZ, 0x10, R59 ;  /* 0x00000010ff3b7819 */ /* 0x000fe2000001163b */
[----:B------:R-:W-:-:S02]  /*94b0*/  HADD2.F32 R51, -RZ, R151.H1_H1 ;  /* 0x30000097ff337230 */ /* 0x000fc40000004100 */
[-C--:B------:R-:W-:Y:S01]  /*94c0*/  FMUL.FTZ R58, R37, R54.reuse ;  /* 0x00000036253a7220 */ /* 0x080fe20000410000 */
[----:B------:R-:W-:Y:S02]  /*94d0*/  HADD2.F32 R52, -RZ, R52.H0_H0 ;  /* 0x20000034ff347230 */ /* 0x000fe40000004100 */
[----:B------:R-:W-:Y:S01]  /*94e0*/  FMUL.FTZ R54, R35, R54 ;  /* 0x0000003623367220 */ /* 0x000fe20000410000 */
[----:B------:R-:W-:Y:S02]  /*94f0*/  HADD2.F32 R32, -RZ, R33.H0_H0 ;  /* 0x20000021ff207230 */ /* 0x000fe40000004100 */
[----:B------:R-:W-:Y:S01]  /*9500*/  FMUL.FTZ R33, R39, R51 ;  /* 0x0000003327217220 */ /* 0x000fe20000410000 */
[----:B------:R-:W-:Y:S02]  /*9510*/  HADD2.F32 R50, -RZ, R149.H1_H1 ;  /* 0x30000095ff327230 */ /* 0x000fe40000004100 */
[----:B------:R-:W-:Y:S01]  /*9520*/  FFMA.FTZ R54, R37, R52, R54 ;  /* 0x0000003425367223 */ /* 0x000fe20000010036 */
[----:B------:R-:W-:-:S02]  /*9530*/  HADD2.F32 R37, -RZ, R49.H0_H0 ;  /* 0x20000031ff257230 */ /* 0x000fc40000004100 */
[C---:B------:R-:W-:Y:S01]  /*9540*/  FMUL.FTZ R56, R32.reuse, R51 ;  /* 0x0000003320387220 */ /* 0x040fe20000410000 */
[----:B------:R-:W-:Y:S01]  /*9550*/  FFMA.FTZ R53, R35, R52, -R58 ;  /* 0x0000003423357223 */ /* 0x000fe2000001083a */
[----:B------:R-:W-:Y:S02]  /*9560*/  HADD2.F32 R49, -RZ, R49.H1_H1 ;  /* 0x30000031ff317230 */ /* 0x000fe40000004100 */
[-C--:B------:R-:W-:Y:S01]  /*9570*/  FFMA.FTZ R32, R32, R50.reuse, -R33 ;  /* 0x0000003220207223 */ /* 0x080fe20000010821 */
[----:B------:R-:W-:Y:S02]  /*9580*/  HADD2.F32 R51, -RZ, R70.H0_H0 ;  /* 0x20000046ff337230 */ /* 0x000fe40000004100 */
[----:B------:R-:W-:Y:S01]  /*9590*/  FFMA.FTZ R33, R39, R50, R56 ;  /* 0x0000003227217223 */ /* 0x000fe20000010038 */
[----:B------:R-:W-:Y:S01]  /*95a0*/  HADD2.F32 R52, -RZ, R150.H1_H1 ;  /* 0x30000096ff347230 */ /* 0x000fe20000004100 */
[----:B------:R-:W-:Y:S01]  /*95b0*/  SHF.R.U64 R57, R68, 0x10, R69 ;  /* 0x0000001044397819 */ /* 0x000fe20000001245 */
[----:B------:R-:W-:-:S02]  /*95c0*/  HADD2.F32 R35, -RZ, R36.H0_H0 ;  /* 0x20000024ff237230 */ /* 0x000fc40000004100 */
[-C--:B------:R-:W-:Y:S01]  /*95d0*/  FMUL.FTZ R55, R49, R51.reuse ;  /* 0x0000003331377220 */ /* 0x080fe20000410000 */
[----:B------:R-:W-:Y:S02]  /*95e0*/  HADD2.F32 R36, -RZ, R36.H1_H1 ;  /* 0x30000024ff247230 */ /* 0x000fe40000004100 */
[-C--:B------:R-:W-:Y:S01]  /*95f0*/  FMUL.FTZ R56, R37, R52.reuse ;  /* 0x0000003425387220 */ /* 0x080fe20000410000 */
[----:B------:R-:W-:Y:S02]  /*9600*/  HADD2.F32 R39, -RZ, R59.H0_H0 ;  /* 0x2000003bff277230 */ /* 0x000fe40000004100 */
[----:B------:R-:W-:Y:S01]  /*9610*/  FMUL.FTZ R52, R35, R52 ;  /* 0x0000003423347220 */ /* 0x000fe20000410000 */
[----:B------:R-:W-:Y:S02]  /*9620*/  HADD2.F32 R50, -RZ, R148.H1_H1 ;  /* 0x30000094ff327230 */ /* 0x000fe40000004100 */
[----:B------:R-:W-:Y:S01]  /*9630*/  FMUL.FTZ R58, R36, R51 ;  /* 0x00000033243a7220 */ /* 0x000fe20000410000 */
[----:B------:R-:W-:-:S02]  /*9640*/  HADD2.F32 R151, -RZ, R151.H0_H0 ;  /* 0x20000097ff977230 */ /* 0x000fc40000004100 */
[----:B------:R-:W-:Y:S01]  /*9650*/  FFMA.FTZ R55, R36, R39, -R55 ;  /* 0x0000002724377223 */ /* 0x000fe20000010837 */
[----:B------:R-:W-:Y:S02]  /*9660*/  HADD2.F32 R36, -RZ, R48.H0_H0 ;  /* 0x20000030ff247230 */ /* 0x000fe40000004100 */
[-C--:B------:R-:W-:Y:S01]  /*9670*/  FFMA.FTZ R56, R35, R50.reuse, -R56 ;  /* 0x0000003223387223 */ /* 0x080fe20000010838 */
[----:B------:R-:W-:Y:S02]  /*9680*/  HADD2.F32 R35, -RZ, R47.H0_H0 ;  /* 0x2000002fff237230 */ /* 0x000fe40000004100 */
        /* <DEDUP_REMOVED lines=9> */
[----:B------:R-:W-:Y:S02]  /*9720*/  HADD2.F32 R46, -RZ, R46.H0_H0 ;  /* 0x2000002eff2e7230 */ /* 0x000fe40000004100 */
[----:B------:R-:W-:Y:S01]  /*9730*/  FMUL.FTZ R52, R48, R37 ;  /* 0x0000002530347220 */ /* 0x000fe20000410000 */
[----:B------:R-:W-:-:S02]  /*9740*/  HADD2.F32 R36, -RZ, R38.H0_H0 ;  /* 0x20000026ff247230 */ /* 0x000fc40000004100 */
[----:B------:R-:W-:Y:S01]  /*9750*/  FMUL.FTZ R37, R47, R37 ;  /* 0x000000252f257220 */ /* 0x000fe20000410000 */
[----:B------:R-:W-:Y:S02]  /*9760*/  HADD2.F32 R45, -RZ, R45.H0_H0 ;  /* 0x2000002dff2d7230 */ /* 0x000fe40000004100 */
[----:B------:R-:W-:Y:S01]  /*9770*/  FFMA.FTZ R58, R49, R39, R58 ;  /* 0x00000027313a7223 */ /* 0x000fe2000001003a */
[----:B------:R-:W-:Y:S02]  /*9780*/  HADD2.F32 R35, -RZ, R34.H0_H0 ;  /* 0x20000022ff237230 */ /* 0x000fe40000004100 */
[-C--:B------:R-:W-:Y:S01]  /*9790*/  FFMA.FTZ R47, R47, R46.reuse, -R52 ;  /* 0x0000002e2f2f7223 */ /* 0x080fe20000010834 */
[----:B------:R-:W-:Y:S02]  /*97a0*/  HADD2.F32 R38, -RZ, R38.H1_H1 ;  /* 0x30000026ff267230 */ /* 0x000fe40000004100 */
[----:B------:R-:W-:Y:S01]  /*97b0*/  FFMA.FTZ R46, R48, R46, R37 ;  /* 0x0000002e302e7223 */ /* 0x000fe20000010025 */
[----:B------:R-:W-:Y:S01]  /*97c0*/  HADD2.F32 R150, -RZ, R150.H0_H0 ;  /* 0x20000096ff967230 */ /* 0x000fe20000004100 */
[----:B------:R-:W-:Y:S01]  /*97d0*/  F2FP.F16.F32.PACK_AB R54, R54, R33 ;  /* 0x000000213636723e */ /* 0x000fe200000000ff */
[----:B------:R-:W-:-:S02]  /*97e0*/  HADD2.F32 R34, -RZ, R34.H1_H1 ;  /* 0x30000022ff227230 */ /* 0x000fc40000004100 */
[-C--:B------:R-:W-:Y:S01]  /*97f0*/  FMUL.FTZ R39, R38, R45.reuse ;  /* 0x0000002d26277220 */ /* 0x080fe20000410000 */
[----:B------:R-:W-:Y:S02]  /*9800*/  HADD2.F32 R148, -RZ, R148.H0_H0 ;  /* 0x20000094ff947230 */ /* 0x000fe40000004100 */
[-C--:B------:R-:W-:Y:S01]  /*9810*/  FMUL.FTZ R48, R36, R150.reuse ;  /* 0x0000009624307220 */ /* 0x080fe20000410000 */
[----:B------:R-:W-:Y:S02]  /*9820*/  HADD2.F32 R43, -RZ, R43.H0_H0 ;  /* 0x2000002bff2b7230 */ /* 0x000fe40000004100 */
[C---:B------:R-:W-:Y:S01]  /*9830*/  FMUL.FTZ R37, R35.reuse, R150 ;  /* 0x0000009623257220 */ /* 0x040fe20000410000 */
[----:B------:R-:W-:Y:S01]  /*9840*/  FMUL.FTZ R45, R34, R45 ;  /* 0x0000002d222d7220 */ /* 0x000fe20000410000 */
[-C--:B------:R-:W-:Y:S01]  /*9850*/  FFMA.FTZ R48, R35, R148.reuse, -R48 ;  /* 0x0000009423307223 */ /* 0x080fe20000010830 */
[----:B------:R-:W-:Y:S01]  /*9860*/  F2FP.F16.F32.PACK_AB R51, R58, R51 ;  /* 0x000000333a33723e */ /* 0x000fe200000000ff */
[----:B------:R-:W-:Y:S01]  /*9870*/  FFMA.FTZ R37, R36, R148, R37 ;  /* 0x0000009424257223 */ /* 0x000fe20000010025 */
[-C--:B------:R-:W-:Y:S01]  /*9880*/  FFMA.FTZ R39, R34, R43.reuse, -R39 ;  /* 0x0000002b22277223 */ /* 0x080fe20000010827 */
[----:B------:R-:W-:Y:S01]  /*9890*/  FFMA.FTZ R38, R38, R43, R45 ;  /* 0x0000002b26267223 */ /* 0x000fe2000001002d */
[----:B------:R-:W-:-:S02]  /*98a0*/  F2FP.F16.F32.PACK_AB R53, R53, R32 ;  /* 0x000000203535723e */ /* 0x000fc400000000ff */
[----:B------:R-:W-:Y:S02]  /*98b0*/  F2FP.F16.F32.PACK_AB R35, R55, R56 ;  /* 0x000000383723723e */ /* 0x000fe400000000ff */
[----:B------:R-:W-:Y:S01]  /*98c0*/  F2FP.F16.F32.PACK_AB R34, R39, R48 ;  /* 0x000000302722723e */ /* 0x000fe200000000ff */
[----:B------:R-:W-:Y:S01]  /*98d0*/  IMAD.MOV.U32 R39, RZ, RZ, R51 ;  /* 0x000000ffff277224 */ /* 0x000fe200078e0033 */
[----:B------:R-:W-:Y:S01]  /*98e0*/  F2FP.F16.F32.PACK_AB R38, R38, R37 ;  /* 0x000000252626723e */ /* 0x000fe200000000ff */
[----:B------:R-:W-:Y:S01]  /*98f0*/  IMAD.MOV.U32 R37, RZ, RZ, R54 ;  /* 0x000000ffff257224 */ /* 0x000fe200078e0036 */
[----:B------:R-:W-:Y:S02]  /*9900*/  F2FP.F16.F32.PACK_AB R32, R47, R50 ;  /* 0x000000322f20723e */ /* 0x000fe400000000ff */
[----:B------:R-:W-:Y:S02]  /*9910*/  F2FP.F16.F32.PACK_AB R36, R46, R151 ;  /* 0x000000972e24723e */ /* 0x000fe400000000ff */
[----:B------:R-:W-:-:S07]  /*9920*/  MOV R33, R53 ;  /* 0x0000003500217202 */ /* 0x000fce0000000f00 */
.L_x_2794:
[----:B------:R-:W-:Y:S05]  /*9930*/  BSYNC B1 ;  /* 0x0000000000017941 */ /* 0x000fea0003800000 */
.L_x_2793:
        /* <DEDUP_REMOVED lines=10> */
.L_x_2710:
[----:B------:R-:W2:Y:S02]  /*99e0*/  LDL R32, [R1+0x24] ;  /* 0x0000240001207983 */ /* 0x000ea40000100800 */
[----:B--2---:R-:W-:-:S13]  /*99f0*/  R2UR UR4, R32 ;  /* 0x00000000200472ca */ /* 0x004fda00000e0000 */
[----:B------:R-:W-:-:S06]  /*9a00*/  UISETP.NE.AND UP0, UPT, UR4, 0x3, UPT ;  /* 0x000000030400788c */ /* 0x000fcc000bf05270 */
[----:B------:R-:W-:-:S13]  /*9a10*/  PLOP3.LUT P1, PT, PT, PT, UP0, 0x80, 0x0 ;  /* 0x000000000000781c */ /* 0x000fda0003f2f008 */
[----:B------:R-:W-:Y:S05]  /*9a20*/  @!P1 BRA `(.L_x_2795) ;  /* 0x0000000000049947 */ /* 0x000fea0003800000 */
[----:B------:R-:W-:Y:S01]  /*9a30*/  BPT.TRAP 0x1 ;  /* 0x000000040000795c */ /* 0x000fe20000300000 */
.L_x_2795:
        /* <DEDUP_REMOVED lines=8> */
.L_x_3087:
[----:B------:R-:W-:Y:S05]  /*9ac0*/  BSYNC B1 ;  /* 0x0000000000017941 */ /* 0x000fea0003800000 */
.L_x_2796:
        /* <DEDUP_REMOVED lines=20> */
.L_x_2799:
[----:B------:R-:W-:Y:S05]  /*9c10*/  BSYNC B1 ;  /* 0x0000000000017941 */ /* 0x000fea0003800000 */
.L_x_2798:
        /* <DEDUP_REMOVED lines=20> */
.L_x_2743:
[----:B------:R-:W-:Y:S05]  /*9d60*/  BSYNC B0 ;  /* 0x0000000000007941 */ /* 0x000fea0003800000 */
.L_x_2709:
        /* <DEDUP_REMOVED lines=12> */
[----:B------:R-:W-:-:S04]  /*9e30*/  @!P0 IADD3 R32, R3, 0x348a0, RZ ;  /* 0x000348a003208810 */ /* 0x000fc80007ffe0ff */
[----:B------:R-:W-:-:S04]  /*9e40*/  @!P0 PRMT R32, RZ, 0x654, R32 ;  /* 0x00000654ff208816 */ /* 0x000fc80000000020 */
[----:B------:R0:W-:Y:S01]  /*9e50*/  @!P0 SYNCS.ARRIVE.TRANS64.RED.A1T0 RZ, [R32+URZ], RZ ;  /* 0x000000ff20ff89a7 */ /* 0x0001e2000810043f */
[----:B------:R-:W-:Y:S05]  /*9e60*/  @!P1 BRA `(.L_x_2801) ;  /* 0x0000000000049947 */ /* 0x000fea0003800000 */
[----:B------:R-:W-:Y:S01]  /*9e70*/  BPT.TRAP 0x1 ;  /* 0x000000040000795c */ /* 0x000fe20000300000 */
.L_x_2801:
[----:B------:R-:W-:Y:S05]  /*9e80*/  BSYNC B0 ;  /* 0x0000000000007941 */ /* 0x000fea0003800000 */
.L_x_2800:
[----:B------:R-:W2:Y:S01]  /*9e90*/  SYNCS.PHASECHK.TRANS64.TRYWAIT P4, [R3+URZ+0x348b0], R0 ;  /* 0x0348b000030075a7 */ /* 0x000ea2000808017f */
[----:B0-----:R-:W-:Y:S01]  /*9ea0*/  IMAD R32, R17, 0x4000, R26 ;  /* 0x0000400011207824 */ /* 0x001fe200078e021a */
[----:B------:R-:W-:Y:S01]  /*9eb0*/  ULDC.64 UR56, c[0x0][0x328] ;  /* 0x0000ca0000387ab9 */ /* 0x000fe20000000a00 */
[----:B------:R-:W-:Y:S01]  /*9ec0*/  ULDC.64 UR58, c[0x0][0x318] ;  /* 0x0000c600003a7ab9 */ /* 0x000fe20000000a00 */
[----:B------:R-:W-:Y:S01]  /*9ed0*/  BSSY B0, `(.L_x_2802) ;  /* 0x0000004000007945 */ /* 0x000fe20003800000 */
[----:B------:R-:W-:Y:S01]  /*9ee0*/  ISETP.GE.AND P1, PT, R184, R4, PT ;  /* 0x00000004b800720c */ /* 0x000fe20003f26270 */
[----:B------:R-:W-:Y:S02]  /*9ef0*/  IMAD.IADD R33, R121, 0x1, R32 ;  /* 0x0000000179217824 */ /* 0x000fe400078e0220 */
[----:B--2---:R-:W-:Y:S10]  /*9f00*/  @!P4 BRA `(.L_x_2803) ;  /* 0x000001a0002cc947 */ /* 0x004ff40003800000 */
.L_x_3088:
[----:B------:R-:W-:Y:S05]  /*9f10*/  BSYNC B0 ;  /* 0x0000000000007941 */ /* 0x000fea0003800000 */
.L_x_2802:
[----:B------:R-:W-:Y:S01]  /*9f20*/  BSSY B0, `(.L_x_2804) ;  /* 0x000001a000007945 */ /* 0x000fe20003800000 */
[----:B01----:R-:W-:Y:S01]  /*9f30*/  IMAD R0, R32, 0x2, R112 ;  /* 0x0000000220007824 */ /* 0x003fe200078e0270 */
[----:B------:R-:W-:Y:S01]  /*9f40*/  LEA R44, R33, R112, 0x1 ;  /* 0x00000070212c7211 */ /* 0x000fe200078e08ff */
[----:B------:R-:W-:Y:S01]  /*9f50*/  IMAD.WIDE R40, R2, 0x80, R116 ;  /* 0x0000008002287825 */ /* 0x000fe200078e0274 */
[----:B------:R-:W-:Y:S06]  /*9f60*/  @P1 BRA `(.L_x_2805) ;  /* 0x0000000000541947 */ /* 0x000fec0003800000 */
[----:B------:R-:W-:Y:S01]  /*9f70*/  IMAD R35, R41, UR56, RZ ;  /* 0x0000003829237c24 */ /* 0x000fe2000f8e02ff */
[----:B------:R-:W-:Y:S01]  /*9f80*/  ULDC UR4, c[0x0][0x320] ;  /* 0x0000c80000047ab9 */ /* 0x000fe20000000800 */
[----:B------:R-:W-:Y:S01]  /*9f90*/  IMAD.MOV.U32 R32, RZ, RZ, R94 ;  /* 0x000000ffff207224 */ /* 0x000fe200078e005e */
        /* <DEDUP_REMOVED lines=18> */
.L_x_2805:
[----:B------:R-:W-:Y:S05]  /*a0c0*/  BSYNC B0 ;  /* 0x0000000000007941 */ /* 0x000fea0003800000 */
.L_x_2804:
[----:B------:R-:W-:Y:S01]  /*a0d0*/  ISETP.GE.AND P1, PT, R213, R4, PT ;  /* 0x00000004d500720c */ /* 0x000fe20003f26270 */
[----:B------:R-:W-:-:S12]  /*a0e0*/  BSSY B0, `(.L_x_2806) ;  /* 0x0000018000007945 */ /* 0x000fd80003800000 */
[----:B------:R-:W-:Y:S05]  /*a0f0*/  @P1 BRA `(.L_x_2807) ;  /* 0x0000000000581947 */ /* 0x000fea0003800000 */
[----:B0-----:R-:W-:Y:S01]  /*a100*/  IADD3 R35, P1, R40, 0x40, RZ ;  /* 0x0000004028237810 */ /* 0x001fe20007f3e0ff */
[----:B------:R-:W-:Y:S01]  /*a110*/  IMAD.MOV.U32 R4, RZ, RZ, R94 ;  /* 0x000000ffff047224 */ /* 0x000fe200078e005e */
[----:B------:R-:W-:Y:S02]  /*a120*/  ULDC UR4, c[0x0][0x320] ;  /* 0x0000c80000047ab9 */ /* 0x000fe40000000800 */
[----:B------:R-:W-:Y:S01]  /*a130*/  IADD3.X R40, RZ, R41, RZ, P1, !PT ;  /* 0x00000029ff287210 */ /* 0x000fe20000ffe4ff */
[----:B------:R-:W-:Y:S01]  /*a140*/  IMAD.WIDE.U32 R32, R35, UR56, R4 ;  /* 0x0000003823207c25 */ /* 0x000fe2000f8e0004 */
[----:B------:R-:W-:-:S03]  /*a150*/  ISETP.GE.AND P4, PT, R18, UR4, PT ;  /* 0x0000000412007c0c */ /* 0x000fc6000bf86270 */
        /* <DEDUP_REMOVED lines=16> */
.L_x_2807:
[----:B------:R-:W-:Y:S05]  /*a260*/  BSYNC B0 ;  /* 0x0000000000007941 */ /* 0x000fea0003800000 */
.L_x_2806:
[----:B------:R-:W3:Y:S01]  /*a270*/  LDL R0, [R1+0x20] ;  /* 0x0000200001007983 */ /* 0x000ee20000100800 */
[----:B------:R-:W-:Y:S01]  /*a280*/  @!P0 VIADD R3, R3, 0x348c0 ;  /* 0x000348c003038836 */ /* 0x000fe20000000000 */
[----:B------:R-:W-:Y:S01]  /*a290*/  IADD3 R17, R17, 0x1, RZ ;  /* 0x0000000111117810 */ /* 0x000fe20007ffe0ff */
        /* <DEDUP_REMOVED lines=16> */
.L_x_2704:
[----:B------:R-:W1:Y:S01]  /*a3a0*/  LDC R0, c[0x0][0x448] ;  /* 0x00011200ff007b82 */ /* 0x000e620000000800 */
[----:B------:R-:W-:Y:S01]  /*a3b0*/  BSSY B0, `(.L_x_2809) ;  /* 0x0000036000007945 */ /* 0x000fe20003800000 */
[----:B------:R-:W-:Y:S02]  /*a3c0*/  CS2R R88, SRZ ;  /* 0x0000000000587805 */ /* 0x000fe4000001ff00 */
[----:B------:R-:W-:Y:S02]  /*a3d0*/  CS2R R86, SRZ ;  /* 0x0000000000567805 */ /* 0x000fe4000001ff00 */
[----:B------:R-:W-:Y:S02]  /*a3e0*/  CS2R R84, SRZ ;  /* 0x0000000000547805 */ /* 0x000fe4000001ff00 */
[----:B------:R-:W-:Y:S02]  /*a3f0*/  CS2R R82, SRZ ;  /* 0x0000000000527805 */ /* 0x000fe4000001ff00 */
[----:B------:R-:W-:Y:S01]  /*a400*/  CS2R R80, SRZ ;  /* 0x0000000000507805 */ /* 0x000fe2000001ff00 */
[----:B0-2---:R-:W-:Y:S01]  /*a410*/  IMAD.MOV.U32 R39, RZ, RZ, RZ ;  /* 0x000000ffff277224 */ /* 0x005fe200078e00ff */
[----:B------:R-:W-:-:S02]  /*a420*/  MOV R78, RZ ;  /* 0x000000ff004e7202 */ /* 0x000fc40000000f00 */
[----:B------:R-:W-:Y:S02]  /*a430*/  CS2R R76, SRZ ;  /* 0x00000000004c7805 */ /* 0x000fe4000001ff00 */
[----:B------:R-:W-:Y:S02]  /*a440*/  CS2R R74, SRZ ;  /* 0x00000000004a7805 */ /* 0x000fe4000001ff00 */
[----:B------:R-:W-:Y:S02]  /*a450*/  CS2R R72, SRZ ;  /* 0x0000000000487805 */ /* 0x000fe4000001ff00 */
[----:B------:R-:W-:Y:S02]  /*a460*/  CS2R R36, SRZ ;  /* 0x0000000000247805 */ /* 0x000fe4000001ff00 */
[----:B------:R-:W-:Y:S01]  /*a470*/  CS2R R34, SRZ ;  /* 0x0000000000227805 */ /* 0x000fe2000001ff00 */
[----:B------:R-:W-:Y:S01]  /*a480*/  IMAD.MOV.U32 R70, RZ, RZ, RZ ;  /* 0x000000ffff467224 */ /* 0x000fe200078e00ff */
        /* <DEDUP_REMOVED lines=9> */
[----:B-1----:R-:W-:Y:S01]  /*a520*/  ISETP.NE.AND P1, PT, R0, 0x1, PT ;  /* 0x000000010000780c */ /* 0x002fe20003f25270 */
[----:B------:R-:W-:Y:S01]  /*a530*/  VIADD R0, R200, 0x7f ;  /* 0x0000007fc8007836 */ /* 0x000fe20000000000 */
[----:B------:R-:W-:Y:S02]  /*a540*/  CS2R R52, SRZ ;  /* 0x0000000000347805 */ /* 0x000fe4000001ff00 */
[----:B------:R-:W-:Y:S02]  /*a550*/  CS2R R50, SRZ ;  /* 0x0000000000327805 */ /* 0x000fe4000001ff00 */
[----:B------:R-:W-:-:S02]  /*a560*/  CS2R R48, SRZ ;  /* 0x0000000000307805 */ /* 0x000fc4000001ff00 */
[----:B------:R-:W-:Y:S02]  /*a570*/  CS2R R46, SRZ ;  /* 0x00000000002e7805 */ /* 0x000fe4000001ff00 */
[----:B------:R-:W-:Y:S02]  /*a580*/  CS2R R44, SRZ ;  /* 0x00000000002c7805 */ /* 0x000fe4000001ff00 */
[----:B------:R-:W-:Y:S02]  /*a590*/  CS2R R42, SRZ ;  /* 0x00000000002a7805 */ /* 0x000fe4000001ff00 */
[----:B------:R-:W-:Y:S01]  /*a5a0*/  CS2R R40, SRZ ;  /* 0x0000000000287805 */ /* 0x000fe2000001ff00 */
[----:B------:R-:W-:Y:S01]  /*a5b0*/  IMAD.MOV.U32 R93, RZ, RZ, RZ ;  /* 0x000000ffff5d7224 */ /* 0x000fe200078e00ff */
[----:B------:R-:W-:Y:S02]  /*a5c0*/  MOV R95, RZ ;  /* 0x000000ff005f7202 */ /* 0x000fe40000000f00 */
[----:B------:R-:W-:Y:S01]  /*a5d0*/  CS2R R90, SRZ ;  /* 0x00000000005a7805 */ /* 0x000fe2000001ff00 */
[----:B------:R-:W-:Y:S01]  /*a5e0*/  IMAD.MOV.U32 R28, RZ, RZ, RZ ;  /* 0x000000ffff1c7224 */ /* 0x000fe200078e00ff */
[----:B------:R-:W0:Y:S01]  /*a5f0*/  @P1 LDC R3, c[0x0][0x44c] ;  /* 0x00011300ff031b82 */ /* 0x000e220000000800 */
[----:B------:R-:W-:Y:S01]  /*a600*/  IMAD.MOV.U32 R97, RZ, RZ, RZ ;  /* 0x000000ffff617224 */ /* 0x000fe200078e00ff */
[----:B------:R-:W-:Y:S01]  /*a610*/  MOV R99, RZ ;  /* 0x000000ff00637202 */ /* 0x000fe20000000f00 */
[----:B------:R-:W-:-:S05]  /*a620*/  IMAD.MOV.U32 R10, RZ, RZ, RZ ;  /* 0x000000ffff0a7224 */ /* 0x000fca00078e00ff */
[----:B------:R-:W1:Y:S01]  /*a630*/  @P1 LDC R2, c[0x0][0x450] ;  /* 0x00011400ff021b82 */ /* 0x000e620000000800 */
[----:B0-----:R-:W-:-:S05]  /*a640*/  @P1 IMAD.HI.U32 R3, R0, R3, RZ ;  /* 0x0000000300031227 */ /* 0x001fca00078e00ff */
[----:B-1----:R-:W-:Y:S02]  /*a650*/  @P1 SHF.R.U32.HI R0, RZ, R2, R3 ;  /* 0x00000002ff001219 */ /* 0x002fe40000011603 */
[----:B------:R-:W-:-:S03]  /*a660*/  PLOP3.LUT P1, PT, PT, PT, PT, 0x80, 0x0 ;  /* 0x000000000000781c */ /* 0x000fc60003f2f070 */
[----:B------:R-:W-:-:S05]  /*a670*/  IMAD.IADD R0, R145, 0x1, R0 ;  /* 0x0000000191007824 */ /* 0x000fca00078e0200 */
[----:B------:R-:W-:-:S04]  /*a680*/  SHF.R.S32.HI R3, RZ, 0x1f, R0 ;  /* 0x0000001fff037819 */ /* 0x000fc80000011400 */
[----:B------:R-:W-:Y:S01]  /*a690*/  LEA.HI R3, R3, R0, RZ, 0x7 ;  /* 0x0000000003037211 */ /* 0x000fe200078f38ff */
[----:B------:R-:W-:-:S03]  /*a6a0*/  IMAD.MOV.U32 R0, RZ, RZ, RZ ;  /* 0x000000ffff007224 */ /* 0x000fc600078e00ff */
[----:B------:R-:W-:-:S04]  /*a6b0*/  SHF.R.S32.HI R3, RZ, 0x7, R3 ;  /* 0x00000007ff037819 */ /* 0x000fc80000011403 */
[----:B------:R-:W-:-:S04]  /*a6c0*/  VIMNMX R146, R146, R3, PT ;  /* 0x0000000392927248 */ /* 0x000fc80003fe0100 */
[----:B------:R-:W-:Y:S01]  /*a6d0*/  ISETP.GE.AND P2, PT, R146, 0x1, PT ;  /* 0x000000019200780c */ /* 0x000fe20003f46270 */
[----:B------:R-:W-:-:S12]  /*a6e0*/  @P0 BRA `(.L_x_2810) ;  /* 0x0000000000080947 */ /* 0x000fd80003800000 */
[----:B------:R-:W0:Y:S02]  /*a6f0*/  FENCE.VIEW.ASYNC.G ;  /* 0x00000000000073c6 */ /* 0x000e240000000100 */
[----:B0-----:R-:W-:Y:S06]  /*a700*/  BAR.ARV 0xc, 0x180 ;  /* 0x0306000000007b1d */ /* 0x001fec0000002000 */
.L_x_2810:
[----:B------:R-:W-:Y:S05]  /*a710*/  BSYNC B0 ;  /* 0x0000000000007941 */ /* 0x000fea0003800000 */
.L_x_2809:
[----:B------:R-:W-:Y:S02]  /*a720*/  IMAD.MOV.U32 R20, RZ, RZ, RZ ;  /* 0x000000ffff147224 */ /* 0x000fe400078e00ff */
[----:B------:R-:W-:Y:S01]  /*a730*/  IMAD.MOV.U32 R11, RZ, RZ, RZ ;  /* 0x000000ffff0b7224 */ /* 0x000fe200078e00ff */
[----:B------:R-:W-:Y:S06]  /*a740*/  @!P2 BRA `(.L_x_2811) ;  /* 0x000000f800cca947 */ /* 0x000fec0003800000 */
[----:B------:R-:W2:Y:S04]  /*a750*/  LDL R2, [R1+0x40] ;  /* 0x0000400001027983 */ /* 0x000ea80000100800 */
[----:B------:R-:W0:Y:S01]  /*a760*/  SHFL.IDX PT, R0, R232, RZ, 0x1f ;  /* 0x00001fffe8007589 */ /* 0x000e2200000e0000 */
[----:B--2---:R-:W-:Y:S02]  /*a770*/  R2UR UR4, R2 ;  /* 0x00000000020472ca */ /* 0x004fe400000e0000 */
[----:B0-----:R-:W-:-:S04]  /*a780*/  LEA.HI R2, R0, R0, RZ, 0x1 ;  /* 0x0000000000027211 */ /* 0x001fc800078f08ff */
[----:B------:R-:W-:-:S05]  /*a790*/  LOP3.LUT R3, R2, 0x1e, RZ, 0xc0, !PT ;  /* 0x0000001e02037812 */ /* 0x000fca00078ec0ff */
[----:B------:R-:W-:Y:S02]  /*a7a0*/  IMAD.IADD R3, R0, 0x1, -R3 ;  /* 0x0000000100037824 */ /* 0x000fe400078e0a03 */
[----:B------:R-:W-:-:S03]  /*a7b0*/  MOV R0, UR4 ;  /* 0x0000000400007c02 */ /* 0x000fc60008000f00 */
        /* <DEDUP_REMOVED lines=22> */
.L_x_2812:
        /* <DEDUP_REMOVED lines=12> */
.L_x_2816:
[----:B-1----:R1:W2:Y:S02]  /*a9e0*/  SYNCS.PHASECHK.TRANS64.TRYWAIT P0, [R16+URZ+0x34800], R3 ;  /* 0x03480003100075a7 */ /* 0x0022a4000800017f */
[----:B--2---:R-:W-:Y:S05]  /*a9f0*/  @!P0 NANOSLEEP.SYNCS 0x989680 ;  /* 0x009896800000895d */ /* 0x004fea0003900000 */
[----:B------:R-:W2:Y:S02]  /*aa00*/  @!P0 SYNCS.PHASECHK.TRANS64 P0, [R16+URZ+0x34800], R3 ;  /* 0x03480003100085a7 */ /* 0x000ea4000800007f */
[----:B--2---:R-:W-:Y:S05]  /*aa10*/  @!P0 BRA `(.L_x_2816) ;  /* 0xfffffffc00f08947 */ /* 0x004fea000383ffff */
.L_x_2815:
[----:B------:R-:W-:Y:S05]  /*aa20*/  BSYNC B0 ;  /* 0x0000000000007941 */ /* 0x000fea0003800000 */
.L_x_2814:
[----:B------:R-:W-:Y:S05]  /*aa30*/  BRA `(.L_x_2817) ;  /* 0x0000006c00047947 */ /* 0x000fea0003800000 */
.L_x_2813:
[----:B------:R-:W-:Y:S01]  /*aa40*/  ISETP.NE.AND P0, PT, R24, RZ, PT ;  /* 0x000000ff1800720c */ /* 0x000fe20003f05270 */
[----:B------:R-:W-:Y:S01]  /*aa50*/  ULDC.64 UR4, c[0x0][0x3f8] ;  /* 0x0000fe0000047ab9 */ /* 0x000fe20000000a00 */
[----:B-----5:R-:W-:Y:S01]  /*aa60*/  SHF.R.S32.HI R0, RZ, 0x1f, R140 ;  /* 0x0000001fff007819 */ /* 0x020fe2000001148c */
[----:B------:R-:W-:Y:S01]  /*aa70*/  ULDC.64 UR6, c[0x0][0x408] ;  /* 0x0001020000067ab9 */ /* 0x000fe20000000a00 */
[----:B------:R-:W-:-:S04]  /*aa80*/  IMAD.WIDE.U32 R24, R140, UR4, RZ ;  /* 0x000000048c187c25 */ /* 0x000fc8000f8e00ff */
[C---:B------:R-:W-:Y:S02]  /*aa90*/  IMAD R3, R0.reuse, UR4, RZ ;  /* 0x0000000400037c24 */ /* 0x040fe4000f8e02ff */
[----:B------:R-:W-:Y:S02]  /*aaa0*/  IMAD R5, R0, UR6, RZ ;  /* 0x0000000600057c24 */ /* 0x000fe4000f8e02ff */
[C---:B------:R-:W-:Y:S02]  /*aab0*/  IMAD R3, R140.reuse, UR5, R3 ;  /* 0x000000058c037c24 */ /* 0x040fe4000f8e0203 */
[C---:B------:R-:W-:Y:S02]  /*aac0*/  IMAD R5, R140.reuse, UR7, R5 ;  /* 0x000000078c057c24 */ /* 0x040fe4000f8e0205 */
[----:B------:R-:W-:-:S04]  /*aad0*/  IMAD.WIDE.U32 R140, R140, UR6, RZ ;  /* 0x000000068c8c7c25 */ /* 0x000fc8000f8e00ff */
[----:B------:R-:W-:Y:S01]  /*aae0*/  IMAD.IADD R27, R3, 0x1, R25 ;  /* 0x00000001031b7824 */ /* 0x000fe200078e0219 */
[----:B------:R-:W-:Y:S01]  /*aaf0*/  IADD3 R29, R5, R141, RZ ;  /* 0x0000008d051d7210 */ /* 0x000fe20007ffe0ff */
        /* <DEDUP_REMOVED lines=17> */
.L_x_2818:
        /* <DEDUP_REMOVED lines=8> */
[----:B------:R-:W-:Y:S01]  /*ac90*/  MOV R8, R24 ;  /* 0x0000001800087202 */ /* 0x000fe20000000f00 */
        /* <DEDUP_REMOVED lines=15> */
[----:B------:R-:W-:Y:S01]  /*ad90*/  IMAD.WIDE.U32 R10, R3, UR6, R10 ;  /* 0x00000006030a7c25 */ /* 0x000fe2000f8e000a */
[----:B------:R-:W-:Y:S01]  /*ada0*/  LEA R6, P0, R8, UR4, 0x1 ;  /* 0x0000000408067c11 */ /* 0x000fe2000f8008ff */
[----:B------:R-:W-:Y:S01]  /*adb0*/  UMOV UR4, 0xffffffff ;  /* 0xffffffff00047882 */ /* 0x000fe20000000000 */
[----:B------:R-:W-:Y:S01]  /*adc0*/  IADD3 R7, R9, R7, RZ ;  /* 0x0000000709077210 */ /* 0x000fe20007ffe0ff */
[----:B------:R-:W-:Y:S01]  /*add0*/  IMAD R3, R3, UR7, R0 ;  /* 0x0000000703037c24 */ /* 0x000fe2000f8e0200 */
[----:B------:R-:W-:-:S02]  /*ade0*/  ULDC.64 UR6, c[0x0][0x400] ;  /* 0x0001000000067ab9 */ /* 0x000fc40000000a00 */
[----:B------:R-:W-:Y:S01]  /*adf0*/  LEA R4, P1, R10, UR6, 0x1 ;  /* 0x000000060a047c11 */ /* 0x000fe2000f8208ff */
[----:B------:R-:W-:Y:S01]  /*ae00*/  IMAD.IADD R3, R11, 0x1, R3 ;  /* 0x000000010b037824 */ /* 0x000fe200078e0203 */
[----:B------:R-:W-:-:S04]  /*ae10*/  LEA.HI.X R7, R8, UR5, R7, 0x1, P0 ;  /* 0x0000000508077c11 */ /* 0x000fc800080f0c07 */
[----:B------:R-:W-:Y:S01]  /*ae20*/  LEA.HI.X R8, R10, UR7, R3, 0x1, P1 ;  /* 0x000000070a087c11 */ /* 0x000fe200088f0c03 */
[----:B------:R-:W-:Y:S06]  /*ae30*/  BRA.DIV UR4, `(.L_x_2821) ;  /* 0x0000019204747947 */ /* 0x000fec000b800000 */
[----:B------:R0:W1:Y:S04]  /*ae40*/  SHFL.IDX PT, R3, R7, RZ, 0x1c1f ;  /* 0x001c1fff07037589 */ /* 0x00006800000e0000 */
[----:B------:R0:W2:Y:S04]  /*ae50*/  SHFL.IDX PT, R0, R6, RZ, 0x1c1f ;  /* 0x001c1fff06007589 */ /* 0x0000a800000e0000 */
[----:B------:R0:W3:Y:S04]  /*ae60*/  SHFL.IDX PT, R5, R8, RZ, 0x1c1f ;  /* 0x001c1fff08057589 */ /* 0x0000e800000e0000 */
[----:B------:R0:W4:Y:S02]  /*ae70*/  SHFL.IDX PT, R14, R4, RZ, 0x1c1f ;  /* 0x001c1fff040e7589 */ /* 0x00012400000e0000 */
.L_x_3094:
        /* <DEDUP_REMOVED lines=20> */
[----:B------:R-:W-:Y:S02]  /*afc0*/  ISETP.GE.AND P2, PT, R191, UR4, PT ;  /* 0x00000004bf007c0c */ /* 0x000fe4000bf46270 */
[----:B------:R-:W-:Y:S02]  /*afd0*/  ISETP.GE.AND P1, PT, R192, UR4, PT ;  /* 0x00000004c0007c0c */ /* 0x000fe4000bf26270 */
[----:B------:R-:W-:-:S02]  /*afe0*/  ISETP.GE.AND P0, PT, R190, UR4, PT ;  /* 0x00000004be007c0c */ /* 0x000fc4000bf06270 */
[----:B------:R-:W-:-:S03]  /*aff0*/  ISETP.GE.AND P4, PT, R22, UR4, PT ;  /* 0x0000000416007c0c */ /* 0x000fc6000bf86270 */
[C---:B------:R-:W-:Y:S01]  /*b000*/  @!P3 IMAD.SHL.U32 R27, R193.reuse, 0x2, RZ ;  /* 0x00000002c11bb824 */ /* 0x040fe200078e00ff */
[----:B------:R-:W-:-:S03]  /*b010*/  @!P3 SHF.L.U64.HI R12, R193, 0x1, R223 ;  /* 0x00000001c10cb819 */ /* 0x000fc600000102df */
[C---:B------:R-:W-:Y:S01]  /*b020*/  @!P2 IMAD.SHL.U32 R31, R191.reuse, 0x2, RZ ;  /* 0x00000002bf1fa824 */ /* 0x040fe200078e00ff */
[----:B------:R-:W-:Y:S02]  /*b030*/  @!P2 SHF.L.U64.HI R10, R191, 0x1, R222 ;  /* 0x00000001bf0aa819 */ /* 0x000fe400000102de */
[-C--:B--2---:R-:W-:Y:S01]  /*b040*/  @!P3 IADD3 R24, P6, R0, R27.reuse, RZ ;  /* 0x0000001b0018b210 */ /* 0x084fe20007fde0ff */
[----:B------:R-:W-:Y:S01]  /*b050*/  @!P0 IMAD.SHL.U32 R65, R190, 0x2, RZ ;  /* 0x00000002be418824 */ /* 0x000fe200078e00ff */
[----:B----4-:R-:W-:Y:S01]  /*b060*/  @!P3 IADD3 R26, P5, R14, R27, RZ ;  /* 0x0000001b0e1ab210 */ /* 0x010fe20007fbe0ff */
[----:B---3--:R-:W-:Y:S01]  /*b070*/  @!P4 IMAD.MOV.U32 R15, RZ, RZ, R5 ;  /* 0x000000ffff0fc224 */ /* 0x008fe200078e0005 */
[----:B------:R-:W-:Y:S01]  /*b080*/  @!P1 SHF.L.U32 R39, R192, 0x1, RZ ;  /* 0x00000001c0279819 */ /* 0x000fe200000006ff */
[--C-:B-1----:R-:W-:Y:S01]  /*b090*/  @!P3 IMAD.X R25, R3, 0x1, R12.reuse, P6 ;  /* 0x000000010319b824 */ /* 0x102fe200030e060c */
[----:B------:R-:W-:Y:S01]  /*b0a0*/  @!P2 IADD3 R28, P6, R0, R31, RZ ;  /* 0x0000001f001ca210 */ /* 0x000fe20007fde0ff */
[----:B------:R-:W-:Y:S01]  /*b0b0*/  @!P3 IMAD.X R27, R5, 0x1, R12, P5 ;  /* 0x00000001051bb824 */ /* 0x000fe200028e060c */
[----:B------:R-:W-:-:S02]  /*b0c0*/  @!P1 SHF.L.U64.HI R12, R192, 0x1, R221 ;  /* 0x00000001c00c9819 */ /* 0x000fc400000102dd */
[----:B------:R-:W-:Y:S01]  /*b0d0*/  @!P2 IADD3 R30, P5, R14, R31, RZ ;  /* 0x0000001f0e1ea210 */ /* 0x000fe20007fbe0ff */
[----:B------:R-:W-:Y:S01]  /*b0e0*/  @!P2 IMAD.X R29, R3, 0x1, R10, P6 ;  /* 0x00000001031da824 */ /* 0x000fe200030e060a */
[-C--:B------:R-:W-:Y:S02]  /*b0f0*/  @!P1 IADD3 R36, P6, R0, R39.reuse, RZ ;  /* 0x0000002700249210 */ /* 0x080fe40007fde0ff */
[----:B------:R-:W-:Y:S01]  /*b100*/  @!P2 IADD3.X R31, R5, R10, RZ, P5, !PT ;  /* 0x0000000a051fa210 */ /* 0x000fe20002ffe4ff */
[----:B------:R-:W-:Y:S01]  /*b110*/  @!P4 IMAD.MOV.U32 R10, RZ, RZ, R0 ;  /* 0x000000ffff0ac224 */ /* 0x000fe200078e0000 */
[----:B------:R-:W-:Y:S01]  /*b120*/  ISETP.GE.AND P5, PT, R194, UR4, PT ;  /* 0x00000004c2007c0c */ /* 0x000fe2000bfa6270 */
[----:B------:R-:W-:Y:S01]  /*b130*/  @!P1 IMAD.X R37, R3, 0x1, R12, P6 ;  /* 0x0000000103259824 */ /* 0x000fe200030e060c */
[----:B------:R-:W-:Y:S02]  /*b140*/  @!P1 IADD3 R38, P6, R14, R39, RZ ;  /* 0x000000270e269210 */ /* 0x000fe40007fde0ff */
[----:B------:R-:W-:-:S02]  /*b150*/  @!P0 SHF.L.U64.HI R32, R190, 0x1, R220 ;  /* 0x00000001be208819 */ /* 0x000fc400000102dc */
[----:B------:R-:W-:Y:S01]  /*b160*/  @!P4 MOV R11, R3 ;  /* 0x00000003000bc202 */ /* 0x000fe20000000f00 */
[----:B------:R-:W-:Y:S01]  /*b170*/  @!P1 IMAD.X R39, R5, 0x1, R12, P6 ;  /* 0x0000000105279824 */ /* 0x000fe200030e060c */
[----:B------:R-:W-:Y:S01]  /*b180*/  @!P0 IADD3 R44, P6, R0, R65, RZ ;  /* 0x00000041002c8210 */ /* 0x000fe20007fde0ff */
[----:B------:R-:W-:-:S04]  /*b190*/  @!P4 IMAD.WIDE R12, R22, 0x2, R14 ;  /* 0x00000002160cc825 */ /* 0x000fc800078e020e */
[----:B------:R-:W-:Y:S01]  /*b1a0*/  @!P0 IMAD.X R45, R3, 0x1, R32, P6 ;  /* 0x00000001032d8824 */ /* 0x000fe200030e0620 */
[----:B------:R-:W-:Y:S01]  /*b1b0*/  @!P0 IADD3 R64, P6, R14, R65, RZ ;  /* 0x000000410e408210 */ /* 0x000fe20007fde0ff */
[----:B------:R-:W-:Y:S01]  /*b1c0*/  @!P4 IMAD.WIDE R10, R22, 0x2, R10 ;  /* 0x00000002160ac825 */ /* 0x000fe200078e020a */
[C---:B------:R-:W-:Y:S01]  /*b1d0*/  @!P5 SHF.L.U32 R15, R194.reuse, 0x1, RZ ;  /* 0x00000001c20fd819 */ /* 0x040fe200000006ff */
[----:B------:R1:W5:Y:S01]  /*b1e0*/  @!P4 LD.E.64 R58, desc[UR60][R12.64] ;  /* 0x0000003c0c3ac980 */ /* 0x000362000c101b00 */
[----:B------:R-:W-:Y:S01]  /*b1f0*/  @!P5 SHF.L.U64.HI R20, R194, 0x1, R219 ;  /* 0x00000001c214d819 */ /* 0x000fe200000102db */
[----:B------:R-:W-:Y:S01]  /*b200*/  @!P0 IMAD.X R65, R5, 0x1, R32, P6 ;  /* 0x0000000105418824 */ /* 0x000fe200030e0620 */
[-C--:B------:R-:W-:Y:S01]  /*b210*/  @!P5 IADD3 R14, P6, R14, R15.reuse, RZ ;  /* 0x0000000f0e0ed210 */ /* 0x080fe20007fde0ff */
[----:B------:R1:W5:Y:S01]  /*b220*/  @!P4 LD.E.64 R60, desc[UR60][R10.64] ;  /* 0x0000003c0a3cc980 */ /* 0x000362000c101b00 */
[----:B------:R-:W-:Y:S02]  /*b230*/  @!P5 IADD3 R66, P4, R0, R15, RZ ;  /* 0x0000000f0042d210 */ /* 0x000fe40007f9e0ff */
        /* <DEDUP_REMOVED lines=10> */
[--C-:B------:R-:W-:Y:S01]  /*b2e0*/  @!P5 IMAD.X R67, R3, 0x1, R20.reuse, P4 ;  /* 0x000000010343d824 */ /* 0x100fe200020e0614 */
[----:B------:R1:W5:Y:S01]  /*b2f0*/  @!P3 LD.E.64 R56, desc[UR60][R24.64] ;  /* 0x0000003c1838b980 */ /* 0x000362000c101b00 */
[----:B------:R-:W-:-:S03]  /*b300*/  @!P5 IMAD.X R15, R5, 0x1, R20, P6 ;  /* 0x00000001050fd824 */ /* 0x000fc600030e0614 */
        /* <DEDUP_REMOVED lines=9> */
.L_x_2823:
[----:B------:R-:W-:Y:S05]  /*b3a0*/  BSYNC B1 ;  /* 0x0000000000017941 */ /* 0x000fea0003800000 */
.L_x_2822:
[----:B-1---5:R-:W-:Y:S01]  /*b3b0*/  IMAD.MOV.U32 R3, RZ, RZ, R59 ;  /* 0x000000ffff037224 */ /* 0x022fe200078e003b */
[----:B--2---:R-:W-:Y:S01]  /*b3c0*/  MOV R0, R58 ;  /* 0x0000003a00007202 */ /* 0x004fe20000000f00 */
[----:B---3--:R-:W-:Y:S01]  /*b3d0*/  IMAD.MOV.U32 R5, RZ, RZ, R54 ;  /* 0x000000ffff057224 */ /* 0x008fe200078e0036 */
[----:B------:R-:W-:Y:S01]  /*b3e0*/  UMOV UR4, 0xffffffff ;  /* 0xffffffff00047882 */ /* 0x000fe20000000000 */
[----:B------:R-:W-:Y:S01]  /*b3f0*/  IMAD.MOV.U32 R9, RZ, RZ, R55 ;  /* 0x000000ffff097224 */ /* 0x000fe200078e0037 */
[----:B------:R-:W-:Y:S01]  /*b400*/  PRMT R86, R86, 0x5410, R3 ;  /* 0x0000541056567816 */ /* 0x000fe20000000003 */
[----:B------:R-:W-:Y:S01]  /*b410*/  IMAD.MOV.U32 R3, RZ, RZ, R51 ;  /* 0x000000ffff037224 */ /* 0x000fe200078e0033 */
[----:B------:R-:W-:Y:S02]  /*b420*/  PRMT R87, R0, 0x7610, R87 ;  /* 0x0000761000577816 */ /* 0x000fe40000000057 */
[----:B------:R-:W-:Y:S02]  /*b430*/  CS2R R30, SRZ ;  /* 0x00000000001e7805 */ /* 0x000fe4000001ff00 */
[----:B------:R-:W-:Y:S01]  /*b440*/  PRMT R84, R5, 0x5410, R9 ;  /* 0x0000541005547816 */ /* 0x000fe20000000009 */
[----:B------:R-:W-:Y:S01]  /*b450*/  IMAD.MOV.U32 R5, RZ, RZ, R46 ;  /* 0x000000ffff057224 */ /* 0x000fe200078e002e */
[----:B------:R-:W-:Y:S01]  /*b460*/  MOV R0, R50 ;  /* 0x0000003200007202 */ /* 0x000fe20000000f00 */
[----:B------:R-:W-:-:S03]  /*b470*/  IMAD.MOV.U32 R9, RZ, RZ, R47 ;  /* 0x000000ffff097224 */ /* 0x000fc600078e002f */
[----:B------:R-:W-:Y:S01]  /*b480*/  PRMT R82, R0, 0x5410, R3 ;  /* 0x0000541000527816 */ /* 0x000fe20000000003 */
[----:B------:R-:W-:Y:S01]  /*b490*/  IMAD.MOV.U32 R3, RZ, RZ, R41 ;  /* 0x000000ffff037224 */ /* 0x000fe200078e0029 */
        /* <DEDUP_REMOVED lines=23> */
[----:B------:R-:W-:Y:S02]  /*b610*/  PRMT R79, R0, 0x5410, R3 ;  /* 0x00005410004f7816 */ /* 0x000fe40000000003 */
[----:B------:R-:W-:Y:S01]  /*b620*/  PRMT R77, R5, 0x5410, R9 ;  /* 0x00005410054d7816 */ /* 0x000fe20000000009 */
[----:B------:R-:W-:Y:S06]  /*b630*/  BRA.DIV UR4, `(.L_x_2824) ;  /* 0x0000018a04e47947 */ /* 0x000fec000b800000 */
[----:B------:R1:W2:Y:S04]  /*b640*/  SHFL.IDX PT, R3, R7, 0x1, 0x1c1f ;  /* 0x003c1f0007037f89 */ /* 0x0002a800000e0000 */
[----:B------:R1:W3:Y:S04]  /*b650*/  SHFL.IDX PT, R0, R6, 0x1, 0x1c1f ;  /* 0x003c1f0006007f89 */ /* 0x0002e800000e0000 */
[----:B------:R1:W1:Y:S04]  /*b660*/  SHFL.IDX PT, R5, R8, 0x1, 0x1c1f ;  /* 0x003c1f0008057f89 */ /* 0x00026800000e0000 */
[----:B0-----:R-:W0:Y:S02]  /*b670*/  SHFL.IDX PT, R4, R4, 0x1, 0x1c1f ;  /* 0x003c1f0004047f89 */ /* 0x001e2400000e0000 */
.L_x_3100:
[----:B-1----:R-:W-:Y:S01]  /*b680*/  IADD3 R6, R21, 0x40, RZ ;  /* 0x0000004015067810 */ /* 0x002fe20007ffe0ff */
[----:B------:R-:W-:Y:S01]  /*b690*/  BSSY B1, `(.L_x_2825) ;  /* 0x0000054000017945 */ /* 0x000fe20003800000 */
[----:B------:R-:W-:Y:S02]  /*b6a0*/  LOP3.LUT R7, R196, 0x18, R18, 0xf8, !PT ;  /* 0x00000018c4077812 */ /* 0x000fe400078ef812 */
[----:B------:R-:W-:Y:S02]  /*b6b0*/  CS2R R36, SRZ ;  /* 0x0000000000247805 */ /* 0x000fe4000001ff00 */
[----:B------:R-:W-:Y:S02]  /*b6c0*/  ISETP.GE.AND P1, PT, R6, R63, PT ;  /* 0x0000003f0600720c */ /* 0x000fe40003f26270 */
[----:B------:R-:W-:Y:S02]  /*b6d0*/  CS2R R26, SRZ ;  /* 0x00000000001a7805 */ /* 0x000fe4000001ff00 */
[----:B------:R-:W-:-:S02]  /*b6e0*/  LOP3.LUT R6, R7, R198, RZ, 0x3c, !PT ;  /* 0x000000c607067212 */ /* 0x000fc400078e3cff */
[----:B------:R-:W-:Y:S02]  /*b6f0*/  CS2R R20, SRZ ;  /* 0x0000000000147805 */ /* 0x000fe4000001ff00 */
[----:B------:R-:W-:Y:S02]  /*b700*/  LOP3.LUT P0, RZ, R224, 0x4, RZ, 0xc0, !PT ;  /* 0x00000004e0ff7812 */ /* 0x000fe4000780c0ff */
[----:B------:R-:W-:Y:S02]  /*b710*/  CS2R R12, SRZ ;  /* 0x00000000000c7805 */ /* 0x000fe4000001ff00 */
[----:B------:R-:W-:Y:S01]  /*b720*/  CS2R R8, SRZ ;  /* 0x0000000000087805 */ /* 0x000fe2000001ff00 */
[----:B------:R-:W-:Y:S01]  /*b730*/  IMAD R7, R197, 0x200, R6 ;  /* 0x00000200c5077824 */ /* 0x000fe200078e0206 */
[----:B------:R-:W-:Y:S02]  /*b740*/  CS2R R44, SRZ ;  /* 0x00000000002c7805 */ /* 0x000fe4000001ff00 */
[----:B------:R-:W-:-:S02]  /*b750*/  CS2R R38, SRZ ;  /* 0x0000000000267805 */ /* 0x000fc4000001ff00 */
[----:B------:R-:W-:Y:S02]  /*b760*/  CS2R R28, SRZ ;  /* 0x00000000001c7805 */ /* 0x000fe4000001ff00 */
        /* <DEDUP_REMOVED lines=11> */
[----:B------:R-:W-:-:S05]  /*b820*/  ISETP.GE.AND P1, PT, R190, UR4, PT ;  /* 0x00000004be007c0c */ /* 0x000fca000bf26270 */
[C---:B------:R-:W-:Y:S01]  /*b830*/  @!P4 IMAD.SHL.U32 R9, R193.reuse, 0x2, RZ ;  /* 0x00000002c109c824 */ /* 0x040fe200078e00ff */
[----:B------:R-:W-:-:S03]  /*b840*/  @!P4 SHF.L.U64.HI R6, R193, 0x1, R223 ;  /* 0x00000001c106c819 */ /* 0x000fc600000102df */
[C---:B------:R-:W-:Y:S02]  /*b850*/  @!P3 SHF.L.U32 R71, R191.reuse, 0x1, RZ ;  /* 0x00000001bf47b819 */ /* 0x040fe400000006ff */
[----:B------:R-:W-:Y:S01]  /*b860*/  @!P2 IMAD.SHL.U32 R67, R192, 0x2, RZ ;  /* 0x00000002c043a824 */ /* 0x000fe200078e00ff */
[-C--:B---3--:R-:W-:Y:S01]  /*b870*/  @!P4 IADD3 R10, P5, R0, R9.reuse, RZ ;  /* 0x00000009000ac210 */ /* 0x088fe20007fbe0ff */
[----:B------:R-:W-:Y:S01]  /*b880*/  @!P1 IMAD.SHL.U32 R7, R190, 0x2, RZ ;  /* 0x00000002be079824 */ /* 0x000fe200078e00ff */
[----:B------:R-:W-:Y:S02]  /*b890*/  @!P3 SHF.L.U64.HI R12, R191, 0x1, R222 ;  /* 0x00000001bf0cb819 */ /* 0x000fe400000102de */
[----:B0-----:R-:W-:Y:S01]  /*b8a0*/  @!P4 IADD3 R8, P6, R4, R9, RZ ;  /* 0x000000090408c210 */ /* 0x001fe20007fde0ff */
[--C-:B--2---:R-:W-:Y:S01]  /*b8b0*/  @!P4 IMAD.X R11, R3, 0x1, R6.reuse, P5 ;  /* 0x00000001030bc824 */ /* 0x104fe200028e0606 */
[----:B------:R-:W-:Y:S02]  /*b8c0*/  @!P3 IADD3 R74, P5, R0, R71, RZ ;  /* 0x00000047004ab210 */ /* 0x000fe40007fbe0ff */
[----:B------:R-:W-:Y:S01]  /*b8d0*/  @!P2 SHF.L.U64.HI R14, R192, 0x1, R221 ;  /* 0x00000001c00ea819 */ /* 0x000fe200000102dd */
[----:B------:R-:W-:Y:S01]  /*b8e0*/  @!P4 IMAD.X R9, R5, 0x1, R6, P6 ;  /* 0x000000010509c824 */ /* 0x000fe200030e0606 */
[----:B------:R-:W-:-:S02]  /*b8f0*/  @!P3 IADD3.X R75, R3, R12, RZ, P5, !PT ;  /* 0x0000000c034bb210 */ /* 0x000fc40002ffe4ff */
[----:B------:R-:W-:Y:S02]  /*b900*/  @!P2 IADD3 R68, P5, R0, R67, RZ ;  /* 0x000000430044a210 */ /* 0x000fe40007fbe0ff */
[----:B------:R-:W-:Y:S02]  /*b910*/  @!P3 IADD3 R70, P6, R4, R71, RZ ;  /* 0x000000470446b210 */ /* 0x000fe40007fde0ff */
[----:B------:R-:W-:Y:S01]  /*b920*/  @!P1 SHF.L.U64.HI R20, R190, 0x1, R220 ;  /* 0x00000001be149819 */ /* 0x000fe200000102dc */
[----:B------:R-:W-:Y:S01]  /*b930*/  @!P2 IMAD.X R69, R3, 0x1, R14, P5 ;  /* 0x000000010345a824 */ /* 0x000fe200028e060e */
[----:B------:R-:W-:Y:S01]  /*b940*/  @!P1 IADD3 R64, P5, R0, R7, RZ ;  /* 0x0000000700409210 */ /* 0x000fe20007fbe0ff */
[----:B------:R-:W-:Y:S01]  /*b950*/  @!P3 IMAD.X R71, R5, 0x1, R12, P6 ;  /* 0x000000010547b824 */ /* 0x000fe200030e060c */
[----:B------:R-:W-:-:S03]  /*b960*/  @!P2 IADD3 R66, P6, R4, R67, RZ ;  /* 0x000000430442a210 */ /* 0x000fc60007fde0ff */
[----:B------:R-:W-:Y:S01]  /*b970*/  @!P1 IMAD.X R65, R3, 0x1, R20, P5 ;  /* 0x0000000103419824 */ /* 0x000fe200028e0614 */
[----:B------:R-:W-:Y:S02]  /*b980*/  @!P2 IADD3.X R67, R5, R14, RZ, P6, !PT ;  /* 0x0000000e0543a210 */ /* 0x000fe400037fe4ff */
[----:B------:R-:W-:Y:S02]  /*b990*/  ISETP.GE.AND P6, PT, R22, UR4, PT ;  /* 0x0000000416007c0c */ /* 0x000fe4000bfc6270 */
[----:B------:R-:W-:-:S05]  /*b9a0*/  @!P1 IADD3 R6, P5, R4, R7, RZ ;  /* 0x0000000704069210 */ /* 0x000fca0007fbe0ff */
[----:B------:R-:W-:Y:S01]  /*b9b0*/  @!P1 IMAD.X R7, R5, 0x1, R20, P5 ;  /* 0x0000000105079824 */ /* 0x000fe200028e0614 */
[----:B------:R-:W-:-:S05]  /*b9c0*/  ISETP.GE.AND P5, PT, R194, UR4, PT ;  /* 0x00000004c2007c0c */ /* 0x000fca000bfa6270 */
[----:B------:R-:W-:Y:S01]  /*b9d0*/  @!P6 MOV R13, R3 ;  /* 0x00000003000de202 */ /* 0x000fe20000000f00 */
[----:B------:R-:W-:Y:S02]  /*b9e0*/  @!P6 IMAD.MOV.U32 R12, RZ, RZ, R0 ;  /* 0x000000ffff0ce224 */ /* 0x000fe400078e0000 */
[----:B------:R-:W-:-:S04]  /*b9f0*/  @!P6 IMAD.WIDE R14, R22, 0x2, R4 ;  /* 0x00000002160ee825 */ /* 0x000fc800078e0204 */
[----:B------:R-:W-:Y:S01]  /*ba00*/  @!P6 IMAD.WIDE R12, R22, 0x2, R12 ;  /* 0x00000002160ce825 */ /* 0x000fe200078e020c */
[----:B------:R0:W5:Y:S03]  /*ba10*/  @!P6 LD.E.64 R30, desc[UR60][R14.64] ;  /* 0x0000003c0e1ee980 */ /* 0x000166000c101b00 */
[C---:B------:R-:W-:Y:S01]  /*ba20*/  @!P5 IMAD.SHL.U32 R21, R194.reuse, 0x2, RZ ;  /* 0x00000002c215d824 */ /* 0x040fe200078e00ff */
[----:B------:R1:W5:Y:S01]  /*ba30*/  @!P6 LD.E.64 R44, desc[UR60][R12.64] ;  /* 0x0000003c0c2ce980 */ /* 0x000362000c101b00 */
[----:B------:R-:W-:-:S03]  /*ba40*/  @!P5 SHF.L.U64.HI R20, R194, 0x1, R219 ;  /* 0x00000001c214d819 */ /* 0x000fc600000102db */
[-C--:B------:R-:W-:Y:S02]  /*ba50*/  @!P5 IADD3 R72, P6, R0, R21.reuse, RZ ;  /* 0x000000150048d210 */ /* 0x080fe40007fde0ff */
[----:B------:R-:W-:Y:S02]  /*ba60*/  CS2R R38, SRZ ;  /* 0x0000000000267805 */ /* 0x000fe4000001ff00 */
[----:B------:R-:W-:Y:S01]  /*ba70*/  CS2R R36, SRZ ;  /* 0x0000000000247805 */ /* 0x000fe2000001ff00 */
[----:B------:R-:W-:Y:S01]  /*ba80*/  @!P5 IMAD.X R73, R3, 0x1, R20, P6 ;  /* 0x000000010349d824 */ /* 0x000fe200030e0614 */
[----:B------:R-:W-:Y:S02]  /*ba90*/  @!P5 IADD3 R4, P6, R4, R21, RZ ;  /* 0x000000150404d210 */ /* 0x000fe40007fde0ff */
[----:B------:R2:W5:Y:S01]  /*baa0*/  @!P4 LD.E.64 R38, desc[UR60][R10.64] ;  /* 0x0000003c0a26c980 */ /* 0x000562000c101b00 */
[----:B------:R-:W-:Y:S02]  /*bab0*/  CS2R R28, SRZ ;  /* 0x00000000001c7805 */ /* 0x000fe4000001ff00 */
[----:B------:R-:W-:-:S02]  /*bac0*/  CS2R R26, SRZ ;  /* 0x00000000001a7805 */ /* 0x000fc4000001ff00 */
        /* <DEDUP_REMOVED lines=16> */
.L_x_2826:
[----:B------:R-:W-:Y:S05]  /*bbd0*/  BSYNC B1 ;  /* 0x0000000000017941 */ /* 0x000fea0003800000 */
.L_x_2825:
[----:B--2---:R-:W-:Y:S01]  /*bbe0*/  LEA.HI R3, R212, R212, RZ, 0x1 ;  /* 0x000000d4d4037211 */ /* 0x004fe200078f08ff */
[C---:B---3--:R-:W-:Y:S01]  /*bbf0*/  VIADD R0, R62.reuse, 0x10440 ;  /* 0x000104403e007836 */ /* 0x048fe20000000000 */
[----:B-1----:R-:W-:Y:S01]  /*bc00*/  IADD3 R5, R62, 0x10400, RZ ;  /* 0x000104003e057810 */ /* 0x002fe20007ffe0ff */
[----:B-----5:R-:W-:Y:S01]  /*bc10*/  IMAD.MOV.U32 R6, RZ, RZ, R37 ;  /* 0x000000ffff067224 */ /* 0x020fe200078e0025 */
[----:B------:R-:W-:Y:S01]  /*bc20*/  LOP3.LUT R3, R3, 0xfffffffe, RZ, 0xc0, !PT ;  /* 0xfffffffe03037812 */ /* 0x000fe200078ec0ff */
[----:B0-----:R-:W-:Y:S01]  /*bc30*/  IMAD.MOV.U32 R4, RZ, RZ, R30 ;  /* 0x000000ffff047224 */ /* 0x001fe200078e001e */
[----:B------:R-:W-:Y:S01]  /*bc40*/  VIADDMNMX R68, R63, -R200, 0x80, PT ;  /* 0x000000803f447446 */ /* 0x000fe200038009c8 */
[----:B------:R-:W-:Y:S01]  /*bc50*/  @P0 VIADD R0, R5, 0xffffffc0 ;  /* 0xffffffc005000836 */ /* 0x000fe20000000000 */
        /* <DEDUP_REMOVED lines=8> */
[----:B------:R-:W-:Y:S01]  /*bce0*/  SHF.L.U32 R5, R3, 0x1f, RZ ;  /* 0x0000001f03057819 */ /* 0x000fe200000006ff */
[----:B------:R-:W-:Y:S01]  /*bcf0*/  IMAD.MOV.U32 R3, RZ, RZ, R21 ;  /* 0x000000ffff037224 */ /* 0x000fe200078e0015 */
[----:B------:R-:W-:Y:S01]  /*bd00*/  PRMT R73, R73, 0x5410, R4 ;  /* 0x0000541049497816 */ /* 0x000fe20000000004 */
[----:B------:R-:W-:Y:S01]  /*bd10*/  IMAD.MOV.U32 R65, RZ, RZ, R38 ;  /* 0x000000ffff417224 */ /* 0x000fe200078e0026 */
[----:B------:R-:W0:Y:S01]  /*bd20*/  SYNCS.PHASECHK.TRANS64.TRYWAIT P0, [R16+URZ+0x34800], R5 ;  /* 0x03480005100075a7 */ /* 0x000e22000800017f */
[----:B------:R-:W-:Y:S01]  /*bd30*/  MOV R4, R26 ;  /* 0x0000001a00047202 */ /* 0x000fe20000000f00 */
        /* <DEDUP_REMOVED lines=22> */
[----:B------:R-:W-:Y:S02]  /*bea0*/  MOV R7, R14 ;  /* 0x0000000e00077202 */ /* 0x000fe40000000f00 */
[----:B------:R-:W-:Y:S02]  /*beb0*/  ISETP.GE.AND P1, PT, R184, R68, PT ;  /* 0x00000044b800720c */ /* 0x000fe40003f26270 */
[----:B------:R-:W-:Y:S01]  /*bec0*/  PRMT R67, R4, 0x5410, R6 ;  /* 0x0000541004437816 */ /* 0x000fe20000000006 */
[----:B------:R-:W-:Y:S01]  /*bed0*/  IMAD.MOV.U32 R4, RZ, RZ, R10 ;  /* 0x000000ffff047224 */ /* 0x000fe200078e000a */
[----:B------:R-:W-:Y:S01]  /*bee0*/  PRMT R65, R7, 0x5410, R63 ;  /* 0x0000541007417816 */ /* 0x000fe2000000003f */
[----:B------:R-:W-:Y:S01]  /*bef0*/  IMAD.MOV.U32 R6, RZ, RZ, R11 ;  /* 0x000000ffff067224 */ /* 0x000fe200078e000b */
[----:B0-----:R-:W-:Y:S07]  /*bf00*/  @!P0 BRA `(.L_x_2828) ;  /* 0x0000018400248947 */ /* 0x001fee0003800000 */
.L_x_3101:
[----:B------:R-:W-:Y:S05]  /*bf10*/  BSYNC B1 ;  /* 0x0000000000017941 */ /* 0x000fea0003800000 */
.L_x_2827:
        /* <DEDUP_REMOVED lines=15> */
[----:B------:R-:W-:Y:S01]  /*c010*/  SHF.R.U32.HI R89, RZ, 0x10, R59 ;  /* 0x00000010ff597819 */ /* 0x000fe2000001163b */
        /* <DEDUP_REMOVED lines=9> */
[----:B------:R-:W-:Y:S02]  /*c0b0*/  HADD2.F32 R4, -RZ, R4.H1_H1 ;  /* 0x30000004ff047230 */ /* 0x000fe40000004100 */
[-C--:B------:R-:W-:Y:S01]  /*c0c0*/  FMUL.FTZ R91, R61, R89.reuse ;  /* 0x000000593d5b7220 */ /* 0x080fe20000410000 */
[--C-:B------:R-:W-:Y:S02]  /*c0d0*/  HADD2.F32 R58, -RZ, R6.reuse.H0_H0 ;  /* 0x20000006ff3a7230 */ /* 0x100fe40000004100 */
[----:B------:R-:W-:Y:S01]  /*c0e0*/  FFMA.FTZ R94, R60, R89, R92 ;  /* 0x000000593c5e7223 */ /* 0x000fe2000001005c */
[----:B------:R-:W-:-:S02]  /*c0f0*/  HADD2.F32 R59, -RZ, R6.H1_H1 ;  /* 0x30000006ff3b7230 */ /* 0x000fc40000004100 */
[----:B------:R-:W-:Y:S01]  /*c100*/  FMUL.FTZ R90, R4, R88 ;  /* 0x00000058045a7220 */ /* 0x000fe20000410000 */
[--C-:B------:R-:W-:Y:S02]  /*c110*/  HADD2.F32 R61, -RZ, R86.reuse.H1_H1 ;  /* 0x30000056ff3d7230 */ /* 0x100fe40000004100 */
[----:B------:R-:W-:Y:S01]  /*c120*/  FFMA.FTZ R91, R60, R87, -R91 ;  /* 0x000000573c5b7223 */ /* 0x000fe2000001085b */
[--C-:B------:R-:W-:Y:S02]  /*c130*/  HADD2.F32 R6, -RZ, R5.reuse.H0_H0 ;  /* 0x20000005ff067230 */ /* 0x100fe40000004100 */
[-C--:B------:R-:W-:Y:S01]  /*c140*/  FMUL.FTZ R92, R4, R75.reuse ;  /* 0x0000004b045c7220 */ /* 0x080fe20000410000 */
[----:B------:R-:W-:Y:S02]  /*c150*/  HADD2.F32 R86, -RZ, R86.H0_H0 ;  /* 0x20000056ff567230 */ /* 0x000fe40000004100 */
[----:B------:R-:W-:Y:S01]  /*c160*/  FFMA.FTZ R90, R7, R75, -R90 ;  /* 0x0000004b075a7223 */ /* 0x000fe2000001085a */
[----:B------:R-:W-:-:S02]  /*c170*/  HADD2.F32 R5, -RZ, R5.H1_H1 ;  /* 0x30000005ff057230 */ /* 0x000fc40000004100 */
[----:B------:R-:W-:Y:S01]  /*c180*/  FFMA.FTZ R75, R7, R88, R92 ;  /* 0x00000058074b7223 */ /* 0x000fe2000001005c */
[----:B------:R-:W-:Y:S02]  /*c190*/  HADD2.F32 R60, -RZ, R93.H0_H0 ;  /* 0x2000005dff3c7230 */ /* 0x000fe40000004100 */
[CC--:B------:R-:W-:Y:S01]  /*c1a0*/  FMUL.FTZ R87, R59.reuse, R61.reuse ;  /* 0x0000003d3b577220 */ /* 0x0c0fe20000410000 */
[----:B------:R-:W-:Y:S02]  /*c1b0*/  HADD2.F32 R4, -RZ, R95.H0_H0 ;  /* 0x2000005fff047230 */ /* 0x000fe40000004100 */
[----:B------:R-:W-:Y:S01]  /*c1c0*/  FMUL.FTZ R88, R59, R86 ;  /* 0x000000563b587220 */ /* 0x000fe20000410000 */
        /* <DEDUP_REMOVED lines=11> */
.L_x_2832:
[----:B------:R-:W-:Y:S05]  /*c280*/  BSYNC B2 ;  /* 0x0000000000027941 */ /* 0x000fea0003800000 */
.L_x_2831:
[----:B------:R-:W-:Y:S04]  /*c290*/  BSSY B2, `(.L_x_2833) ;  /* 0x000002c000027945 */ /* 0x000fe80003800000 */
[----:B------:R-:W-:Y:S05]  /*c2a0*/  @P1 BRA `(.L_x_2834) ;  /* 0x0000000000a81947 */ /* 0x000fea0003800000 */
[----:B0-----:R-:W0:Y:S01]  /*c2b0*/  LDS.128 R4, [R0] ;  /* 0x0000000000047984 */ /* 0x001e220000000c00 */
        /* <DEDUP_REMOVED lines=41> */
.L_x_2834:
[----:B------:R-:W-:Y:S05]  /*c550*/  BSYNC B2 ;  /* 0x0000000000027941 */ /* 0x000fea0003800000 */
.L_x_2833:
[----:B------:R-:W-:Y:S04]  /*c560*/  BSSY B2, `(.L_x_2835) ;  /* 0x000002c000027945 */ /* 0x000fe80003800000 */
[----:B------:R-:W-:Y:S05]  /*c570*/  @P2 BRA `(.L_x_2836) ;  /* 0x0000000000a82947 */ /* 0x000fea0003800000 */
[----:B01----:R-:W0:Y:S01]  /*c580*/  LDS.128 R4, [R62+0x14400] ;  /* 0x014400003e047984 */ /* 0x003e220000000c00 */
        /* <DEDUP_REMOVED lines=41> */
.L_x_2836:
[----:B------:R-:W-:Y:S05]  /*c820*/  BSYNC B2 ;  /* 0x0000000000027941 */ /* 0x000fea0003800000 */
.L_x_2835:
        /* <DEDUP_REMOVED lines=44> */
.L_x_2838:
[----:B------:R-:W-:Y:S05]  /*caf0*/  BSYNC B2 ;  /* 0x0000000000027941 */ /* 0x000fea0003800000 */
.L_x_2837:
        /* <DEDUP_REMOVED lines=44> */
.L_x_2840:
[----:B------:R-:W-:Y:S05]  /*cdc0*/  BSYNC B2 ;  /* 0x0000000000027941 */ /* 0x000fea0003800000 */
.L_x_2839:
[----:B------:R-:W-:Y:S05]  /*cdd0*/  @P5 BRA `(.L_x_2830) ;  /* 0x0000000000a85947 */ /* 0x000fea0003800000 */
[----:B01234-:R-:W0:Y:S01]  /*cde0*/  LDS.128 R4, [R0+0x8000] ;  /* 0x0080000000047984 */ /* 0x01fe220000000c00 */
[----:B------:R-:W-:Y:S01]  /*cdf0*/  SHF.R.U32.HI R41, RZ, 0x10, R33 ;  /* 0x00000010ff297819 */ /* 0x000fe20000011621 */
[----:B------:R-:W-:Y:S01]  /*ce00*/  HADD2.F32 R40, -RZ, R77.H0_H0 ;  /* 0x2000004dff287230 */ /* 0x000fe20000004100 */
[--C-:B------:R-:W-:Y:S01]  /*ce10*/  SHF.R.U32.HI R43, RZ, 0x10, R35.reuse ;  /* 0x00000010ff2b7819 */ /* 0x100fe20000011623 */
        /* <DEDUP_REMOVED lines=38> */
.L_x_2830:
[----:B------:R-:W-:Y:S05]  /*d080*/  BSYNC B1 ;  /* 0x0000000000017941 */ /* 0x000fea0003800000 */
.L_x_2829:
        /* <DEDUP_REMOVED lines=53> */
.L_x_2843:
[----:B------:R-:W-:Y:S05]  /*d3e0*/  BSYNC B1 ;  /* 0x0000000000017941 */ /* 0x000fea0003800000 */
.L_x_2842:
[----:B------:R-:W-:Y:S04]  /*d3f0*/  BSSY B1, `(.L_x_2844) ;  /* 0x000002c000017945 */ /* 0x000fe80003800000 */
[----:B------:R-:W-:Y:S05]  /*d400*/  @P1 BRA `(.L_x_2845) ;  /* 0x0000000000a81947 */ /* 0x000fea0003800000 */
[----:B0-----:R-:W0:Y:S01]  /*d410*/  LDS.128 R4, [R0+0x2000] ;  /* 0x0020000000047984 */ /* 0x001e220000000c00 */
[----:B------:R-:W-:Y:S01]  /*d420*/  SHF.R.U32.HI R35, RZ, 0x10, R39 ;  /* 0x00000010ff237819 */ /* 0x000fe20000011627 */
[----:B------:R-:W-:Y:S01]  /*d430*/  HADD2.F32 R34, -RZ, R72.H0_H0 ;  /* 0x20000048ff227230 */ /* 0x000fe20000004100 */
[--C-:B------:R-:W-:Y:S01]  /*d440*/  SHF.R.U64 R41, R36, 0x10, R37.reuse ;  /* 0x0000001024297819 */ /* 0x100fe20000001225 */
[----:B------:R-:W-:Y:S01]  /*d450*/  HADD2.F32 R36, -RZ, R71.H0_H0 ;  /* 0x20000047ff247230 */ /* 0x000fe20000004100 */
        /* <DEDUP_REMOVED lines=37> */
.L_x_2845:
[----:B------:R-:W-:Y:S05]  /*d6b0*/  BSYNC B1 ;  /* 0x0000000000017941 */ /* 0x000fea0003800000 */
.L_x_2844:
        /* <DEDUP_REMOVED lines=44> */
.L_x_2847:
[----:B------:R-:W-:Y:S05]  /*d980*/  BSYNC B1 ;  /* 0x0000000000017941 */ /* 0x000fea0003800000 */
.L_x_2846:
        /* <DEDUP_REMOVED lines=44> */
.L_x_2849:
[----:B------:R-:W-:Y:S05]  /*dc50*/  BSYNC B1 ;  /* 0x0000000000017941 */ /* 0x000fea0003800000 */
.L_x_2848:
        /* <DEDUP_REMOVED lines=44> */
.L_x_2851:
[----:B------:R-:W-:Y:S05]  /*df20*/  BSYNC B1 ;  /* 0x0000000000017941 */ /* 0x000fea0003800000 */
.L_x_2850:
        /* <DEDUP_REMOVED lines=44> */
.L_x_2820:
[----:B------:R-:W0:Y:S01]  /*e1f0*/  LDC R68, c[0x0][0x448] ;  /* 0x00011200ff447b82 */ /* 0x000e220000000800 */
[----:B------:R-:W-:Y:S01]  /*e200*/  LEA R3, R214, R21, 0x6 ;  /* 0x00000015d6037211 */ /* 0x000fe200078e30ff */
        /* <DEDUP_REMOVED lines=32> */
[----:B0-----:R-:W-:Y:S01]  /*e410*/  MOV R13, R3 ;  /* 0x00000003000d7202 */ /* 0x001fe20000000f00 */
[----:B-12---:R-:W-:-:S07]  /*e420*/  IMAD.MOV.U32 R12, RZ, RZ, R0 ;  /* 0x000000ffff0c7224 */ /* 0x006fce00078e0000 */
.L_x_3107:
        /* <DEDUP_REMOVED lines=24> */
[----:B------:R-:W-:-:S02]  /*e5b0*/  CS2R R44, SRZ ;  /* 0x00000000002c7805 */ /* 0x000fc4000001ff00 */
[----:B------:R-:W-:Y:S02]  /*e5c0*/  CS2R R46, SRZ ;  /* 0x00000000002e7805 */ /* 0x000fe4000001ff00 */
[----:B------:R-:W-:Y:S02]  /*e5d0*/  CS2R R28, SRZ ;  /* 0x00000000001c7805 */ /* 0x000fe4000001ff00 */
[----:B------:R-:W-:Y:S01]  /*e5e0*/  CS2R R30, SRZ ;  /* 0x00000000001e7805 */ /* 0x000fe2000001ff00 */
[----:B------:R-:W-:Y:S02]  /*e5f0*/  @!P0 IMAD.WIDE R4, R18, 0x2, R12 ;  /* 0x0000000212048825 */ /* 0x000fe400078e020c */
[----:B------:R-:W-:Y:S02]  /*e600*/  @!P2 SHF.L.U32 R49, R218, 0x3, RZ ;  /* 0x00000003da31a819 */ /* 0x000fe400000006ff */
[----:B------:R-:W-:Y:S01]  /*e610*/  @!P1 IMAD.SHL.U32 R3, R217, 0x8, RZ ;  /* 0x00000008d9039824 */ /* 0x000fe200078e00ff */
[----:B------:R0:W5:Y:S01]  /*e620*/  @!P0 LD.E.128 R32, desc[UR60][R4.64] ;  /* 0x0000003c04208980 */ /* 0x000162000c101d00 */
[----:B------:R-:W-:-:S02]  /*e630*/  CS2R R40, SRZ ;  /* 0x0000000000287805 */ /* 0x000fc4000001ff00 */
[----:B------:R-:W-:Y:S01]  /*e640*/  CS2R R42, SRZ ;  /* 0x00000000002a7805 */ /* 0x000fe2000001ff00 */
[--C-:B------:R-:W-:Y:S01]  /*e650*/  @!P1 IMAD.WIDE R10, R3, 0x2, R12.reuse ;  /* 0x00000002030a9825 */ /* 0x100fe200078e020c */
[----:B------:R-:W-:Y:S02]  /*e660*/  CS2R R24, SRZ ;  /* 0x0000000000187805 */ /* 0x000fe4000001ff00 */
[----:B------:R-:W-:Y:S02]  /*e670*/  CS2R R26, SRZ ;  /* 0x00000000001a7805 */ /* 0x000fe4000001ff00 */
[----:B------:R-:W-:Y:S01]  /*e680*/  CS2R R36, SRZ ;  /* 0x0000000000247805 */ /* 0x000fe2000001ff00 */
[----:B------:R-:W-:Y:S01]  /*e690*/  @!P2 IMAD.WIDE R14, R49, 0x2, R12 ;  /* 0x00000002310ea825 */ /* 0x000fe200078e020c */
[----:B------:R-:W-:Y:S01]  /*e6a0*/  CS2R R38, SRZ ;  /* 0x0000000000267805 */ /* 0x000fe2000001ff00 */
[----:B------:R1:W5:Y:S02]  /*e6b0*/  @!P1 LD.E.128 R28, desc[UR60][R10.64] ;  /* 0x0000003c0a1c9980 */ /* 0x000364000c101d00 */
[----:B------:R-:W-:-:S02]  /*e6c0*/  @!P1 IMAD.WIDE R12, R3, 0x2, R50 ;  /* 0x00000002030c9825 */ /* 0x000fc400078e0232 */
[----:B------:R1:W5:Y:S02]  /*e6d0*/  @!P2 LD.E.128 R24, desc[UR60][R14.64] ;  /* 0x0000003c0e18a980 */ /* 0x000364000c101d00 */
[--C-:B------:R-:W-:Y:S02]  /*e6e0*/  @!P2 IMAD.WIDE R48, R49, 0x2, R50.reuse ;  /* 0x000000023130a825 */ /* 0x100fe400078e0232 */
[----:B------:R1:W5:Y:S02]  /*e6f0*/  @!P1 LD.E.128 R40, desc[UR60][R12.64] ;  /* 0x0000003c0c289980 */ /* 0x000364000c101d00 */
[----:B0-----:R-:W-:Y:S02]  /*e700*/  @!P0 IMAD.WIDE R4, R18, 0x2, R50 ;  /* 0x0000000212048825 */ /* 0x001fe400078e0232 */
[----:B------:R1:W5:Y:S04]  /*e710*/  @!P2 LD.E.128 R36, desc[UR60][R48.64] ;  /* 0x0000003c3024a980 */ /* 0x000368000c101d00 */
[----:B------:R1:W5:Y:S02]  /*e720*/  @!P0 LD.E.128 R44, desc[UR60][R4.64] ;  /* 0x0000003c042c8980 */ /* 0x000364000c101d00 */
.L_x_2854:
[----:B------:R-:W-:Y:S05]  /*e730*/  BSYNC B1 ;  /* 0x0000000000017941 */ /* 0x000fea0003800000 */
.L_x_2853:
[----:B-1---5:R-:W-:Y:S01]  /*e740*/  IMAD.MOV.U32 R4, RZ, RZ, R46 ;  /* 0x000000ffff047224 */ /* 0x022fe200078e002e */
[----:B------:R-:W-:Y:S01]  /*e750*/  MOV R5, R47 ;  /* 0x0000002f00057202 */ /* 0x000fe20000000f00 */
[----:B------:R-:W-:Y:S01]  /*e760*/  IMAD.MOV.U32 R0, RZ, RZ, R44 ;  /* 0x000000ffff007224 */ /* 0x000fe200078e002c */
[----:B------:R-:W-:Y:S01]  /*e770*/  UMOV UR4, 0xffffffff ;  /* 0xffffffff00047882 */ /* 0x000fe20000000000 */
        /* <DEDUP_REMOVED lines=45> */
.L_x_3113:
[----:B------:R-:W-:Y:S01]  /*ea50*/  VIADD R21, R21, 0x40 ;  /* 0x0000004015157836 */ /* 0x000fe20000000000 */
[----:B------:R-:W-:Y:S01]  /*ea60*/  BSSY B1, `(.L_x_2856) ;  /* 0x000002e000017945 */ /* 0x000fe20003800000 */
[----:B----4-:R-:W-:Y:S01]  /*ea70*/  MOV R62, R14 ;  /* 0x0000000e003e7202 */ /* 0x010fe20000000f00 */
[----:B--2---:R-:W-:Y:S01]  /*ea80*/  IMAD.MOV.U32 R63, RZ, RZ, R7 ;  /* 0x000000ffff3f7224 */ /* 0x004fe200078e0007 */
[----:B------:R-:W-:Y:S02]  /*ea90*/  CS2R R6, SRZ ;  /* 0x0000000000067805 */ /* 0x000fe4000001ff00 */
[----:B------:R-:W-:Y:S02]  /*eaa0*/  ISETP.GE.AND P0, PT, R21, R68, PT ;  /* 0x000000441500720c */ /* 0x000fe40003f06270 */
        /* <DEDUP_REMOVED lines=41> */
.L_x_2857:
[----:B------:R-:W-:Y:S05]  /*ed40*/  BSYNC B1 ;  /* 0x0000000000017941 */ /* 0x000fea0003800000 */
.L_x_2856:
[----:B0----5:R-:W-:Y:S01]  /*ed50*/  IMAD.MOV.U32 R20, RZ, RZ, R5 ;  /* 0x000000ffff147224 */ /* 0x021fe200078e0005 */
[----:B------:R-:W-:Y:S01]  /*ed60*/  MOV R3, R4 ;  /* 0x0000000400037202 */ /* 0x000fe20000000f00 */
[----:B------:R-:W-:Y:S01]  /*ed70*/  IMAD.MOV.U32 R21, RZ, RZ, R6 ;  /* 0x000000ffff157224 */ /* 0x000fe200078e0006 */
[----:B------:R-:W-:Y:S01]  /*ed80*/  LEA.HI R0, R212, R212, RZ, 0x1 ;  /* 0x000000d4d4007211 */ /* 0x000fe200078f08ff */
[----:B------:R-:W-:Y:S01]  /*ed90*/  IMAD.MOV.U32 R60, RZ, RZ, R7 ;  /* 0x000000ffff3c7224 */ /* 0x000fe200078e0007 */
[----:B------:R-:W-:Y:S01]  /*eda0*/  PRMT R78, R3, 0x5410, R20 ;  /* 0x00005410034e7816 */ /* 0x000fe20000000014 */
[----:B------:R-:W-:Y:S01]  /*edb0*/  IMAD.MOV.U32 R20, RZ, RZ, R9 ;  /* 0x000000ffff147224 */ /* 0x000fe200078e0009 */
[----:B------:R-:W-:Y:S01]  /*edc0*/  LOP3.LUT R3, R0, 0xfffffffe, RZ, 0xc0, !PT ;  /* 0xfffffffe00037812 */ /* 0x000fe200078ec0ff */
[----:B------:R-:W-:Y:S01]  /*edd0*/  IMAD.MOV.U32 R0, RZ, RZ, R8 ;  /* 0x000000ffff007224 */ /* 0x000fe200078e0008 */
[----:B------:R-:W-:Y:S01]  /*ede0*/  PRMT R79, R21, 0x5410, R60 ;  /* 0x00005410154f7816 */ /* 0x000fe2000000003c */
[----:B------:R-:W-:Y:S01]  /*edf0*/  IMAD.MOV.U32 R60, RZ, RZ, R10 ;  /* 0x000000ffff3c7224 */ /* 0x000fe200078e000a */
[----:B------:R-:W-:Y:S01]  /*ee00*/  IADD3 R3, R212, -R3, RZ ;  /* 0x80000003d4037210 */ /* 0x000fe20007ffe0ff */
        /* <DEDUP_REMOVED lines=10> */
[----:B------:R-:W-:Y:S01]  /*eeb0*/  VIADDMNMX R68, R68, -R200, 0x80, PT ;  /* 0x0000008044447446 */ /* 0x000fe200038009c8 */
[----:B------:R-:W-:Y:S01]  /*eec0*/  BSSY B1, `(.L_x_2858) ;  /* 0x0000018000017945 */ /* 0x000fe20003800000 */
[----:B------:R-:W-:-:S02]  /*eed0*/  PRMT R70, R70, 0x5410, R0 ;  /* 0x0000541046467816 */ /* 0x000fc40000000000 */
[----:B------:R-:W-:Y:S02]  /*eee0*/  PRMT R0, R3, 0x5410, R20 ;  /* 0x0000541003007816 */ /* 0x000fe40000000014 */
[----:B------:R-:W-:Y:S01]  /*eef0*/  PRMT R3, R60, 0x7610, R3 ;  /* 0x000076103c037816 */ /* 0x000fe20000000003 */
[----:B------:R-:W-:Y:S01]  /*ef00*/  IMAD.MOV.U32 R60, RZ, RZ, R48 ;  /* 0x000000ffff3c7224 */ /* 0x000fe200078e0030 */
[----:B------:R-:W-:Y:S02]  /*ef10*/  MOV R20, R15 ;  /* 0x0000000f00147202 */ /* 0x000fe40000000f00 */
[----:B------:R-:W-:Y:S01]  /*ef20*/  PRMT R81, R62, 0x7610, R81 ;  /* 0x000076103e517816 */ /* 0x000fe20000000051 */
[----:B------:R-:W-:Y:S01]  /*ef30*/  IMAD.MOV.U32 R62, RZ, RZ, R57 ;  /* 0x000000ffff3e7224 */ /* 0x000fe200078e0039 */
[----:B------:R-:W-:Y:S02]  /*ef40*/  PRMT R3, R3, 0x5410, R20 ;  /* 0x0000541003037816 */ /* 0x000fe40000000014 */
[----:B------:R-:W-:Y:S01]  /*ef50*/  PRMT R80, R60, 0x5410, R61 ;  /* 0x000054103c507816 */ /* 0x000fe2000000003d */
[----:B------:R-:W-:Y:S01]  /*ef60*/  IMAD.MOV.U32 R60, RZ, RZ, R52 ;  /* 0x000000ffff3c7224 */ /* 0x000fe200078e0034 */
[----:B------:R-:W-:Y:S01]  /*ef70*/  MOV R20, R51 ;  /* 0x0000003300147202 */ /* 0x000fe20000000f00 */
[----:B------:R-:W-:Y:S01]  /*ef80*/  IMAD.MOV.U32 R61, RZ, RZ, R53 ;  /* 0x000000ffff3d7224 */ /* 0x000fe200078e0035 */
[----:B------:R-:W-:-:S02]  /*ef90*/  ISETP.GE.AND P1, PT, R184, R68, PT ;  /* 0x00000044b800720c */ /* 0x000fc40003f26270 */
[----:B------:R-:W-:Y:S01]  /*efa0*/  PRMT R81, R81, 0x5410, R20 ;  /* 0x0000541051517816 */ /* 0x000fe20000000014 */
[----:B------:R-:W-:Y:S01]  /*efb0*/  IMAD.MOV.U32 R20, RZ, RZ, R54 ;  /* 0x000000ffff147224 */ /* 0x000fe200078e0036 */
[----:B------:R-:W-:Y:S01]  /*efc0*/  PRMT R71, R60, 0x5410, R61 ;  /* 0x000054103c477816 */ /* 0x000fe2000000003d */
[----:B------:R-:W-:Y:S01]  /*efd0*/  IMAD.MOV.U32 R61, RZ, RZ, R56 ;  /* 0x000000ffff3d7224 */ /* 0x000fe200078e0038 */
[----:B------:R-:W-:-:S04]  /*efe0*/  MOV R60, R55 ;  /* 0x00000037003c7202 */ /* 0x000fc80000000f00 */
[----:B------:R-:W-:Y:S01]  /*eff0*/  PRMT R72, R20, 0x5410, R60 ;  /* 0x0000541014487816 */ /* 0x000fe2000000003c */
[----:B------:R-:W-:Y:S01]  /*f000*/  IMAD.MOV.U32 R60, RZ, RZ, R58 ;  /* 0x000000ffff3c7224 */ /* 0x000fe200078e003a */
[----:B------:R-:W-:Y:S02]  /*f010*/  PRMT R20, R61, 0x5410, R62 ;  /* 0x000054103d147816 */ /* 0x000fe4000000003e */
[----:B------:R-:W-:Y:S01]  /*f020*/  MOV R61, R59 ;  /* 0x0000003b003d7202 */ /* 0x000fe20000000f00 */
[----:B0-----:R-:W-:Y:S06]  /*f030*/  @!P0 BRA `(.L_x_2859) ;  /* 0x0000015400dc8947 */ /* 0x001fec0003800000 */
.L_x_3114:
[----:B------:R-:W-:Y:S05]  /*f040*/  BSYNC B1 ;  /* 0x0000000000017941 */ /* 0x000fea0003800000 */
.L_x_2858:
        /* <DEDUP_REMOVED lines=14> */
[--C-:B------:R-:W-:Y:S01]  /*f130*/  HADD2.F32 R98, -RZ, R90.reuse.H1_H1 ;  /* 0x3000005aff627230 */ /* 0x100fe20000004100 */
[----:B------:R-:W-:Y:S01]  /*f140*/  LOP3.LUT R60, R61, R198, RZ, 0x3c, !PT ;  /* 0x000000c63d3c7212 */ /* 0x000fe200078e3cff */
[----:B------:R-:W-:Y:S01]  /*f150*/  HADD2.F32 R90, -RZ, R90.H0_H0 ;  /* 0x2000005aff5a7230 */ /* 0x000fe20000004100 */
[----:B------:R-:W-:Y:S01]  /*f160*/  LEA.HI R64, R63, R62, RZ, 0x3 ;  /* 0x0000003e3f407211 */ /* 0x000fe200078f18ff */
[----:B------:R-:W-:Y:S01]  /*f170*/  IMAD.SHL.U32 R63, R62, 0x8, RZ ;  /* 0x000000083e3f7824 */ /* 0x000fe200078e00ff */
[----:B------:R-:W-:Y:S01]  /*f180*/  SHF.R.U32.HI R100, RZ, 0x10, R45 ;  /* 0x00000010ff647819 */ /* 0x000fe2000001162d */
[----:B------:R-:W-:Y:S01]  /*f190*/  IMAD R61, R197, 0x200, R60 ;  /* 0x00000200c53d7824 */ /* 0x000fe200078e023c */
[----:B------:R-:W-:Y:S01]  /*f1a0*/  SHF.R.U32.HI R96, RZ, 0x10, R33 ;  /* 0x00000010ff607819 */ /* 0x000fe20000011621 */
[----:B------:R-:W-:Y:S01]  /*f1b0*/  IMAD.SHL.U32 R64, R64, 0x400, RZ ;  /* 0x0000040040407824 */ /* 0x000fe200078e00ff */
[----:B------:R-:W-:Y:S01]  /*f1c0*/  LOP3.LUT R63, R196, 0x38, R63, 0xf8, !PT ;  /* 0x00000038c43f7812 */ /* 0x000fe200078ef83f */
[----:B------:R-:W-:Y:S01]  /*f1d0*/  HADD2.F32 R100, -RZ, R100.H0_H0 ;  /* 0x20000064ff647230 */ /* 0x000fe20000004100 */
[----:B------:R-:W-:Y:S01]  /*f1e0*/  LEA R86, R61, R16, 0x1 ;  /* 0x000000103d567211 */ /* 0x000fe200078e08ff */
[----:B------:R-:W-:Y:S01]  /*f1f0*/  HADD2.F32 R96, -RZ, R96.H0_H0 ;  /* 0x20000060ff607230 */ /* 0x000fe20000004100 */
[----:B------:R-:W-:-:S02]  /*f200*/  LOP3.LUT R64, R64, 0x7fffe000, RZ, 0xc0, !PT ;  /* 0x7fffe00040407812 */ /* 0x000fc400078ec0ff */
[----:B------:R-:W-:Y:S02]  /*f210*/  LOP3.LUT R65, R63, R198, RZ, 0x3c, !PT ;  /* 0x000000c63f417212 */ /* 0x000fe400078e3cff */
[----:B------:R-:W0:Y:S01]  /*f220*/  LDS.128 R60, [R86+0x10400] ;  /* 0x01040000563c7984 */ /* 0x000e220000000c00 */
[----:B------:R-:W-:Y:S01]  /*f230*/  IMAD R64, R197, 0x200, R64 ;  /* 0x00000200c5407824 */ /* 0x000fe200078e0240 */
[----:B------:R-:W-:Y:S02]  /*f240*/  SHF.R.U64 R44, R44, 0x10, R45 ;  /* 0x000000102c2c7819 */ /* 0x000fe4000000122d */
[----:B------:R-:W-:Y:S01]  /*f250*/  SHF.R.U64 R32, R32, 0x10, R33 ;  /* 0x0000001020207819 */ /* 0x000fe20000001221 */
[----:B------:R-:W-:Y:S01]  /*f260*/  IMAD.IADD R65, R64, 0x1, R65 ;  /* 0x0000000140417824 */ /* 0x000fe200078e0241 */
[----:B------:R-:W-:Y:S02]  /*f270*/  SHF.R.U64 R33, R34, 0x10, R35 ;  /* 0x0000001022217819 */ /* 0x000fe40000001223 */
[----:B------:R-:W-:Y:S01]  /*f280*/  SHF.R.U64 R34, R46, 0x10, R47 ;  /* 0x000000102e227819 */ /* 0x000fe2000000122f */
[----:B------:R-:W-:Y:S01]  /*f290*/  IMAD R88, R65, 0x2, R16 ;  /* 0x0000000241587824 */ /* 0x000fe200078e0210 */
[----:B------:R-:W-:Y:S01]  /*f2a0*/  SHF.R.U32.HI R105, RZ, 0x10, R35 ;  /* 0x00000010ff697819 */ /* 0x000fe20000011623 */
[----:B------:R-:W-:Y:S01]  /*f2b0*/  HADD2.F32 R33, -RZ, R33.H0_H0 ;  /* 0x20000021ff217230 */ /* 0x000fe20000004100 */
[----:B------:R-:W-:-:S02]  /*f2c0*/  SHF.R.U32.HI R103, RZ, 0x10, R47 ;  /* 0x00000010ff677819 */ /* 0x000fc4000001162f */
        /* <DEDUP_REMOVED lines=12> */
[-C--:B------:R-:W-:Y:S01]  /*f390*/  FMUL.FTZ R101, R45, R95.reuse ;  /* 0x0000005f2d657220 */ /* 0x080fe20000410000 */
[C---:B------:R-:W-:Y:S01]  /*f3a0*/  FMUL.FTZ R102, R91.reuse, R100 ;  /* 0x000000645b667220 */ /* 0x040fe20000410000 */
[----:B------:R-:W-:Y:S01]  /*f3b0*/  FMUL.FTZ R104, R91, R96 ;  /* 0x000000605b687220 */ /* 0x000fe20000410000 */
[C---:B------:R-:W-:Y:S01]  /*f3c0*/  FFMA.FTZ R45, R46.reuse, R95, -R99 ;  /* 0x0000005f2e2d7223 */ /* 0x040fe20000010863 */
[----:B------:R-:W-:Y:S01]  /*f3d0*/  FFMA.FTZ R101, R46, R97, R101 ;  /* 0x000000612e657223 */ /* 0x000fe20000010065 */
[C---:B------:R-:W-:Y:S01]  /*f3e0*/  FMUL.FTZ R46, R65.reuse, R98 ;  /* 0x00000062412e7220 */ /* 0x040fe20000410000 */
[----:B------:R-:W-:Y:S01]  /*f3f0*/  FMUL.FTZ R91, R65, R90 ;  /* 0x0000005a415b7220 */ /* 0x000fe20000410000 */
[----:B------:R-:W-:Y:S01]  /*f400*/  FFMA.FTZ R102, R61, R96, -R102 ;  /* 0x000000603d667223 */ /* 0x000fe20000010866 */
[----:B------:R-:W-:-:S02]  /*f410*/  HADD2.F32 R93, -RZ, R66.H0_H0 ;  /* 0x20000042ff5d7230 */ /* 0x000fc40000004100 */
[C---:B------:R-:W-:Y:S01]  /*f420*/  FFMA.FTZ R65, R35.reuse, R90, -R46 ;  /* 0x0000005a23417223 */ /* 0x040fe2000001082e */
[----:B------:R-:W-:Y:S02]  /*f430*/  HADD2.F32 R96, -RZ, R89.H1_H1 ;  /* 0x30000059ff607230 */ /* 0x000fe40000004100 */
[----:B------:R-:W-:Y:S01]  /*f440*/  FFMA.FTZ R91, R35, R98, R91 ;  /* 0x00000062235b7223 */ /* 0x000fe2000001005b */
[----:B------:R-:W-:Y:S02]  /*f450*/  HADD2.F32 R35, -RZ, R87.H1_H1 ;  /* 0x30000057ff237230 */ /* 0x000fe40000004100 */
[----:B------:R-:W-:Y:S01]  /*f460*/  FFMA.FTZ R104, R61, R100, R104 ;  /* 0x000000643d687223 */ /* 0x000fe20000010068 */
[----:B------:R-:W-:Y:S02]  /*f470*/  HADD2.F32 R94, -RZ, R67.H0_H0 ;  /* 0x20000043ff5e7230 */ /* 0x000fe40000004100 */
[----:B------:R-:W-:Y:S01]  /*f480*/  FMUL.FTZ R90, R93, R96 ;  /* 0x000000605d5a7220 */ /* 0x000fe20000410000 */
[----:B------:R-:W-:-:S02]  /*f490*/  HADD2.F32 R46, -RZ, R89.H0_H0 ;  /* 0x20000059ff2e7230 */ /* 0x000fc40000004100 */
[----:B------:R-:W-:Y:S02]  /*f4a0*/  HADD2.F32 R87, -RZ, R87.H0_H0 ;  /* 0x20000057ff577230 */ /* 0x000fe40000004100 */
[----:B------:R-:W-:Y:S02]  /*f4b0*/  HADD2.F32 R67, -RZ, R67.H1_H1 ;  /* 0x30000043ff437230 */ /* 0x000fe40000004100 */
[-C--:B------:R-:W-:Y:S01]  /*f4c0*/  FMUL.FTZ R98, R93, R46.reuse ;  /* 0x0000002e5d627220 */ /* 0x080fe20000410000 */
[----:B------:R-:W-:Y:S01]  /*f4d0*/  FFMA.FTZ R89, R47, R46, -R90 ;  /* 0x0000002e2f597223 */ /* 0x000fe2000001085a */
[C---:B------:R-:W-:Y:S01]  /*f4e0*/  FMUL.FTZ R61, R94.reuse, R87 ;  /* 0x000000575e3d7220 */ /* 0x040fe20000410000 */
[----:B------:R-:W-:Y:S02]  /*f4f0*/  HADD2.F32 R90, -RZ, R103.H0_H0 ;  /* 0x20000067ff5a7230 */ /* 0x000fe40000004100 */
[----:B------:R-:W-:Y:S01]  /*f500*/  FMUL.FTZ R94, R94, R35 ;  /* 0x000000235e5e7220 */ /* 0x000fe20000410000 */
[----:B------:R-:W-:-:S02]  /*f510*/  HADD2.F32 R46, -RZ, R105.H0_H0 ;  /* 0x20000069ff2e7230 */ /* 0x000fc40000004100 */
[----:B------:R-:W-:Y:S01]  /*f520*/  FFMA.FTZ R98, R47, R96, R98 ;  /* 0x000000602f627223 */ /* 0x000fe20000010062 */
[C---:B------:R-:W-:Y:S01]  /*f530*/  FFMA.FTZ R93, R92.reuse, R35, -R61 ;  /* 0x000000235c5d7223 */ /* 0x040fe2000001083d */
[----:B------:R-:W-:Y:S01]  /*f540*/  FFMA.FTZ R94, R92, R87, R94 ;  /* 0x000000575c5e7223 */ /* 0x000fe2000001005e */
[----:B------:R-:W-:Y:S02]  /*f550*/  HADD2.F32 R64, -RZ, R64.H1_H1 ;  /* 0x30000040ff407230 */ /* 0x000fe40000004100 */
[C---:B------:R-:W-:Y:S01]  /*f560*/  FMUL.FTZ R96, R67.reuse, R90 ;  /* 0x0000005a43607220 */ /* 0x040fe20000410000 */
[----:B------:R-:W-:Y:S02]  /*f570*/  HADD2.F32 R66, -RZ, R66.H1_H1 ;  /* 0x30000042ff427230 */ /* 0x000fe40000004100 */
[-C--:B------:R-:W-:Y:S01]  /*f580*/  FMUL.FTZ R92, R67, R46.reuse ;  /* 0x0000002e435c7220 */ /* 0x080fe20000410000 */
[----:B------:R-:W-:Y:S02]  /*f590*/  HADD2.F32 R47, -RZ, R44.H0_H0 ;  /* 0x2000002cff2f7230 */ /* 0x000fe40000004100 */
[----:B------:R-:W-:Y:S01]  /*f5a0*/  FFMA.FTZ R96, R63, R46, -R96 ;  /* 0x0000002e3f607223 */ /* 0x000fe20000010860 */
[----:B------:R-:W-:-:S02]  /*f5b0*/  HADD2.F32 R61, -RZ, R34.H0_H0 ;  /* 0x20000022ff3d7230 */ /* 0x000fc40000004100 */
[----:B------:R-:W-:Y:S01]  /*f5c0*/  FFMA.FTZ R87, R63, R90, R92 ;  /* 0x0000005a3f577223 */ /* 0x000fe2000001005c */
[----:B------:R-:W-:Y:S02]  /*f5d0*/  HADD2.F32 R35, -RZ, R32.H0_H0 ;  /* 0x20000020ff237230 */ /* 0x000fe40000004100 */
[----:B------:R-:W-:Y:S01]  /*f5e0*/  FMUL.FTZ R63, R64, R47 ;  /* 0x0000002f403f7220 */ /* 0x000fe20000410000 */
[----:B------:R-:W-:Y:S02]  /*f5f0*/  HADD2.F32 R62, -RZ, R62.H1_H1 ;  /* 0x3000003eff3e7230 */ /* 0x000fe40000004100 */
[C---:B------:R-:W-:Y:S01]  /*f600*/  FMUL.FTZ R67, R66.reuse, R61 ;  /* 0x0000003d42437220 */ /* 0x040fe20000410000 */
[----:B------:R-:W-:Y:S01]  /*f610*/  FMUL.FTZ R66, R66, R33 ;  /* 0x0000002142427220 */ /* 0x000fe20000410000 */
[-C--:B------:R-:W-:Y:S01]  /*f620*/  FMUL.FTZ R64, R64, R35.reuse ;  /* 0x0000002340407220 */ /* 0x080fe20000410000 */
[----:B------:R-:W-:Y:S01]  /*f630*/  FFMA.FTZ R32, R60, R35, -R63 ;  /* 0x000000233c207223 */ /* 0x000fe2000001083f */
[C---:B------:R-:W-:Y:S01]  /*f640*/  FFMA.FTZ R34, R62.reuse, R33, -R67 ;  /* 0x000000213e227223 */ /* 0x040fe20000010843 */
        /* <DEDUP_REMOVED lines=8> */
[----:B------:R0:W-:Y:S01]  /*f6d0*/  STS.128 [R86+0x10400], R32 ;  /* 0x0104002056007388 */ /* 0x0001e20000000c00 */
[----:B------:R-:W-:-:S02]  /*f6e0*/  F2FP.F16.F32.PACK_AB R44, R44, R91 ;  /* 0x0000005b2c2c723e */ /* 0x000fc400000000ff */
[----:B------:R-:W-:-:S05]  /*f6f0*/  F2FP.F16.F32.PACK_AB R46, R61, R98 ;  /* 0x000000623d2e723e */ /* 0x000fca00000000ff */
[----:B------:R0:W-:Y:S02]  /*f700*/  STS.128 [R88+0x10400], R44 ;  /* 0x0104002c58007388 */ /* 0x0001e40000000c00 */
.L_x_2863:
[----:B------:R-:W-:Y:S05]  /*f710*/  BSYNC B2 ;  /* 0x0000000000027941 */ /* 0x000fea0003800000 */
.L_x_2862:
[----:B------:R-:W-:Y:S04]  /*f720*/  BSSY B2, `(.L_x_2864) ;  /* 0x0000061000027945 */ /* 0x000fe80003800000 */
[----:B------:R-:W-:Y:S05]  /*f730*/  @P1 BRA `(.L_x_2865) ;  /* 0x00000004007c1947 */ /* 0x000fea0003800000 */
[----:B0-----:R-:W-:Y:S01]  /*f740*/  LEA.HI R32, R77, R217, RZ, 0x1d ;  /* 0x000000d94d207211 */ /* 0x001fe200078fe8ff */
[----:B------:R-:W-:Y:S01]  /*f750*/  HADD2.F32 R62, -RZ, R84.H1_H1 ;  /* 0x30000054ff3e7230 */ /* 0x000fe20000004100 */
[--C-:B------:R-:W-:Y:S01]  /*f760*/  SHF.R.U64 R90, R40, 0x10, R41.reuse ;  /* 0x00000010285a7819 */ /* 0x100fe20000001229 */
[----:B------:R-:W-:Y:S01]  /*f770*/  HADD2.F32 R64, -RZ, R82.H1_H1 ;  /* 0x30000052ff407230 */ /* 0x000fe20000004100 */
[----:B------:R-:W-:Y:S02]  /*f780*/  SHF.R.S32.HI R33, RZ, 0x1f, R32 ;  /* 0x0000001fff217819 */ /* 0x000fe40000011420 */
[----:B------:R-:W-:Y:S02]  /*f790*/  SHF.R.U32.HI R66, RZ, 0x10, R41 ;  /* 0x00000010ff427819 */ /* 0x000fe40000011629 */
[----:B------:R-:W-:Y:S02]  /*f7a0*/  LEA.HI R34, R33, R32, RZ, 0x3 ;  /* 0x0000002021227211 */ /* 0x000fe400078f18ff */
[----:B------:R-:W-:Y:S01]  /*f7b0*/  SHF.L.U32 R33, R32, 0x3, RZ ;  /* 0x0000000320217819 */ /* 0x000fe200000006ff */
[----:B------:R-:W-:Y:S01]  /*f7c0*/  HADD2.F32 R66, -RZ, R66.H0_H0 ;  /* 0x20000042ff427230 */ /* 0x000fe20000004100 */
[----:B------:R-:W-:Y:S01]  /*f7d0*/  SHF.R.U64 R93, R28, 0x10, R29 ;  /* 0x000000101c5d7819 */ /* 0x000fe2000000121d */
[----:B------:R-:W-:Y:S01]  /*f7e0*/  IMAD.SHL.U32 R34, R34, 0x400, RZ ;  /* 0x0000040022227824 */ /* 0x000fe200078e00ff */
[----:B------:R-:W-:-:S02]  /*f7f0*/  LOP3.LUT R33, R196, 0x38, R33, 0xf8, !PT ;  /* 0x00000038c4217812 */ /* 0x000fc400078ef821 */
[----:B------:R-:W-:Y:S02]  /*f800*/  SHF.R.U32.HI R61, RZ, 0x10, R29 ;  /* 0x00000010ff3d7819 */ /* 0x000fe4000001161d */
[----:B------:R-:W-:Y:S02]  /*f810*/  LOP3.LUT R34, R34, 0x7fffe000, RZ, 0xc0, !PT ;  /* 0x7fffe00022227812 */ /* 0x000fe400078ec0ff */
[----:B------:R-:W-:Y:S02]  /*f820*/  LOP3.LUT R45, R33, R198, RZ, 0x3c, !PT ;  /* 0x000000c6212d7212 */ /* 0x000fe400078e3cff */
[--C-:B------:R-:W-:Y:S01]  /*f830*/  SHF.R.U64 R89, R42, 0x10, R43.reuse ;  /* 0x000000102a597819 */ /* 0x100fe2000000122b */
[----:B------:R-:W-:Y:S01]  /*f840*/  IMAD R44, R197, 0x200, R34 ;  /* 0x00000200c52c7824 */ /* 0x000fe200078e0222 */
[----:B------:R-:W-:Y:S01]  /*f850*/  SHF.R.U32.HI R87, RZ, 0x10, R43 ;  /* 0x00000010ff577819 */ /* 0x000fe2000001162b */
[----:B------:R-:W0:Y:S01]  /*f860*/  LDS.128 R32, [R230] ;  /* 0x00000000e6207984 */ /* 0x000e220000000c00 */
[----:B------:R-:W-:Y:S01]  /*f870*/  SHF.R.U32.HI R91, RZ, 0x10, R31 ;  /* 0x00000010ff5b7819 */ /* 0x000fe2000001161f */
[----:B------:R-:W-:Y:S01]  /*f880*/  IMAD.IADD R45, R44, 0x1, R45 ;  /* 0x000000012c2d7824 */ /* 0x000fe200078e022d */
[----:B------:R-:W-:-:S04]  /*f890*/  SHF.R.U64 R92, R30, 0x10, R31 ;  /* 0x000000101e5c7819 */ /* 0x000fc8000000121f */
[----:B------:R-:W-:-:S05]  /*f8a0*/  LEA R60, R45, R16, 0x1 ;  /* 0x000000102d3c7211 */ /* 0x000fca00078e08ff */
[----:B------:R-:W1:Y:S01]  /*f8b0*/  LDS.128 R44, [R60+0x10400] ;  /* 0x010400003c2c7984 */ /* 0x000e620000000c00 */
[--C-:B0-----:R-:W-:Y:S02]  /*f8c0*/  HADD2.F32 R29, -RZ, R33.reuse.H0_H0 ;  /* 0x20000021ff1d7230 */ /* 0x101fe40000004100 */
[----:B------:R-:W-:Y:S02]  /*f8d0*/  HADD2.F32 R28, -RZ, R32.H0_H0 ;  /* 0x20000020ff1c7230 */ /* 0x000fe40000004100 */
[----:B------:R-:W-:Y:S02]  /*f8e0*/  HADD2.F32 R33, -RZ, R33.H1_H1 ;  /* 0x30000021ff217230 */ /* 0x000fe40000004100 */
[----:B------:R-:W-:Y:S02]  /*f8f0*/  HADD2.F32 R30, -RZ, R34.H0_H0 ;  /* 0x20000022ff1e7230 */ /* 0x000fe40000004100 */
[--C-:B------:R-:W-:Y:S02]  /*f900*/  HADD2.F32 R31, -RZ, R35.reuse.H0_H0 ;  /* 0x20000023ff1f7230 */ /* 0x100fe40000004100 */
[----:B------:R-:W-:-:S02]  /*f910*/  HADD2.F32 R35, -RZ, R35.H1_H1 ;  /* 0x30000023ff237230 */ /* 0x000fc40000004100 */
[--C-:B-1----:R-:W-:Y:S02]  /*f920*/  HADD2.F32 R41, -RZ, R45.reuse.H0_H0 ;  /* 0x2000002dff297230 */ /* 0x102fe40000004100 */
        /* <DEDUP_REMOVED lines=9> */
[----:B------:R-:W-:Y:S02]  /*f9c0*/  HADD2.F32 R62, -RZ, R61.H0_H0 ;  /* 0x2000003dff3e7230 */ /* 0x000fe40000004100 */
[C---:B------:R-:W-:Y:S01]  /*f9d0*/  FMUL.FTZ R61, R40.reuse, R41 ;  /* 0x00000029283d7220 */ /* 0x040fe20000410000 */
[----:B------:R-:W-:Y:S02]  /*f9e0*/  HADD2.F32 R42, -RZ, R46.H0_H0 ;  /* 0x2000002eff2a7230 */ /* 0x000fe40000004100 */
[-C--:B------:R-:W-:Y:S01]  /*f9f0*/  FMUL.FTZ R40, R40, R29.reuse ;  /* 0x0000001d28287220 */ /* 0x080fe20000410000 */
[----:B------:R-:W-:Y:S02]  /*fa00*/  HADD2.F32 R43, -RZ, R47.H0_H0 ;  /* 0x2000002fff2b7230 */ /* 0x000fe40000004100 */
[-C--:B------:R-:W-:Y:S01]  /*fa10*/  FMUL.FTZ R64, R45, R62.reuse ;  /* 0x0000003e2d407220 */ /* 0x080fe20000410000 */
[----:B------:R-:W-:Y:S01]  /*fa20*/  FFMA.FTZ R61, R28, R29, -R61 ;  /* 0x0000001d1c3d7223 */ /* 0x000fe2000001083d */
[----:B------:R-:W-:Y:S01]  /*fa30*/  FFMA.FTZ R65, R33, R62, -R82 ;  /* 0x0000003e21417223 */ /* 0x000fe20000010852 */
[----:B------:R-:W-:-:S02]  /*fa40*/  HADD2.F32 R45, -RZ, R83.H0_H0 ;  /* 0x20000053ff2d7230 */ /* 0x000fc40000004100 */
[----:B------:R-:W-:Y:S01]  /*fa50*/  FFMA.FTZ R63, R28, R41, R40 ;  /* 0x000000291c3f7223 */ /* 0x000fe20000010028 */
[----:B------:R-:W-:Y:S02]  /*fa60*/  HADD2.F32 R29, -RZ, R85.H0_H0 ;  /* 0x20000055ff1d7230 */ /* 0x000fe40000004100 */
[----:B------:R-:W-:Y:S01]  /*fa70*/  FFMA.FTZ R67, R33, R66, R64 ;  /* 0x0000004221437223 */ /* 0x000fe20000010040 */
[----:B------:R-:W-:Y:S02]  /*fa80*/  HADD2.F32 R62, -RZ, R83.H1_H1 ;  /* 0x30000053ff3e7230 */ /* 0x000fe40000004100 */
[C---:B------:R-:W-:Y:S01]  /*fa90*/  FMUL.FTZ R33, R42.reuse, R45 ;  /* 0x0000002d2a217220 */ /* 0x040fe20000410000 */
[----:B------:R-:W-:Y:S02]  /*faa0*/  HADD2.F32 R28, -RZ, R85.H1_H1 ;  /* 0x30000055ff1c7230 */ /* 0x000fe40000004100 */
[----:B------:R-:W-:Y:S01]  /*fab0*/  FMUL.FTZ R41, R42, R29 ;  /* 0x0000001d2a297220 */ /* 0x000fe20000410000 */
[----:B------:R-:W-:-:S02]  /*fac0*/  HADD2.F32 R47, -RZ, R47.H1_H1 ;  /* 0x3000002fff2f7230 */ /* 0x000fc40000004100 */
[C---:B------:R-:W-:Y:S01]  /*fad0*/  FMUL.FTZ R66, R43.reuse, R62 ;  /* 0x0000003e2b427220 */ /* 0x040fe20000410000 */
[----:B------:R-:W-:Y:S02]  /*fae0*/  HADD2.F32 R42, -RZ, R87.H0_H0 ;  /* 0x20000057ff2a7230 */ /* 0x000fe40000004100 */
[-C--:B------:R-:W-:Y:S01]  /*faf0*/  FMUL.FTZ R43, R43, R28.reuse ;  /* 0x0000001c2b2b7220 */ /* 0x080fe20000410000 */
[----:B------:R-:W-:Y:S02]  /*fb00*/  HADD2.F32 R40, -RZ, R91.H0_H0 ;  /* 0x2000005bff287230 */ /* 0x000fe40000004100 */
[C---:B------:R-:W-:Y:S01]  /*fb10*/  FFMA.FTZ R64, R30.reuse, R29, -R33 ;  /* 0x0000001d1e407223 */ /* 0x040fe20000010821 */
        /* <DEDUP_REMOVED lines=16> */
[----:B------:R-:W-:Y:S01]  /*fc20*/  FMUL.FTZ R44, R44, R29 ;  /* 0x0000001d2c2c7220 */ /* 0x000fe20000410000 */
[----:B------:R-:W-:Y:S02]  /*fc30*/  HADD2.F32 R34, -RZ, R34.H1_H1 ;  /* 0x30000022ff227230 */ /* 0x000fe40000004100 */
        /* <DEDUP_REMOVED lines=15> */
.L_x_2865:
[----:B------:R-:W-:Y:S05]  /*fd30*/  BSYNC B2 ;  /* 0x0000000000027941 */ /* 0x000fea0003800000 */
.L_x_2864:
[----:B------:R-:W-:Y:S05]  /*fd40*/  @P2 BRA `(.L_x_2861) ;  /* 0x00000004007c2947 */ /* 0x000fea0003800000 */
[----:B------:R-:W-:Y:S01]  /*fd50*/  LEA.HI R77, R77, R218, RZ, 0x1d ;  /* 0x000000da4d4d7211 */ /* 0x000fe200078fe8ff */
[----:B------:R-:W-:Y:S01]  /*fd60*/  HADD2.F32 R41, -RZ, R73.H1_H1 ;  /* 0x30000049ff297230 */ /* 0x000fe20000004100 */
[----:B------:R-:W-:Y:S01]  /*fd70*/  SHF.R.U64 R61, R36, 0x10, R37 ;  /* 0x00000010243d7819 */ /* 0x000fe20000001225 */
[----:B------:R-:W-:Y:S01]  /*fd80*/  HADD2.F32 R40, -RZ, R75.H1_H1 ;  /* 0x3000004bff287230 */ /* 0x000fe20000004100 */
[----:B-1----:R-:W-:Y:S01]  /*fd90*/  SHF.R.S32.HI R28, RZ, 0x1f, R77 ;  /* 0x0000001fff1c7819 */ /* 0x002fe2000001144d */
[----:B------:R-:W-:Y:S01]  /*fda0*/  HADD2.F32 R73, -RZ, R73.H0_H0 ;  /* 0x20000049ff497230 */ /* 0x000fe20000004100 */
[----:B------:R-:W-:Y:S01]  /*fdb0*/  SHF.R.U32.HI R42, RZ, 0x10, R37 ;  /* 0x00000010ff2a7819 */ /* 0x000fe20000011625 */
[----:B------:R-:W-:Y:S01]  /*fdc0*/  HADD2.F32 R75, -RZ, R75.H0_H0 ;  /* 0x2000004bff4b7230 */ /* 0x000fe20000004100 */
[----:B------:R-:W-:Y:S01]  /*fdd0*/  LEA.HI R28, R28, R77, RZ, 0x3 ;  /* 0x0000004d1c1c7211 */ /* 0x000fe200078f18ff */
[----:B------:R-:W-:Y:S01]  /*fde0*/  IMAD.SHL.U32 R77, R77, 0x8, RZ ;  /* 0x000000084d4d7824 */ /* 0x000fe200078e00ff */
[--C-:B------:R-:W-:Y:S01]  /*fdf0*/  SHF.R.U64 R64, R24, 0x10, R25.reuse ;  /* 0x0000001018407819 */ /* 0x100fe20000001219 */
[----:B------:R-:W-:Y:S01]  /*fe00*/  HADD2.F32 R42, -RZ, R42.H0_H0 ;  /* 0x2000002aff2a7230 */ /* 0x000fe20000004100 */
[----:B------:R-:W-:Y:S01]  /*fe10*/  SHF.R.U32.HI R43, RZ, 0x10, R25 ;  /* 0x00000010ff2b7819 */ /* 0x000fe20000011619 */
[----:B------:R-:W-:Y:S01]  /*fe20*/  IMAD.SHL.U32 R28, R28, 0x400, RZ ;  /* 0x000004001c1c7824 */ /* 0x000fe200078e00ff */
[----:B------:R-:W-:-:S02]  /*fe30*/  LOP3.LUT R77, R196, 0x38, R77, 0xf8, !PT ;  /* 0x00000038c44d7812 */ /* 0x000fc400078ef84d */
[--C-:B0-----:R-:W-:Y:S02]  /*fe40*/  SHF.R.U64 R47, R38, 0x10, R39.reuse ;  /* 0x00000010262f7819 */ /* 0x101fe40000001227 */
[----:B------:R-:W-:Y:S02]  /*fe50*/  LOP3.LUT R28, R28, 0x7fffe000, RZ, 0xc0, !PT ;  /* 0x7fffe0001c1c7812 */ /* 0x000fe400078ec0ff */
[----:B------:R-:W-:Y:S02]  /*fe60*/  LOP3.LUT R77, R77, R198, RZ, 0x3c, !PT ;  /* 0x000000c64d4d7212 */ /* 0x000fe400078e3cff */
[----:B------:R-:W-:Y:S01]  /*fe70*/  SHF.R.U32.HI R45, RZ, 0x10, R39 ;  /* 0x00000010ff2d7819 */ /* 0x000fe20000011627 */
[----:B------:R-:W-:Y:S01]  /*fe80*/  IMAD R32, R197, 0x200, R28 ;  /* 0x00000200c5207824 */ /* 0x000fe200078e021c */
[--C-:B------:R-:W-:Y:S01]  /*fe90*/  SHF.R.U32.HI R62, RZ, 0x10, R27.reuse ;  /* 0x00000010ff3e7819 */ /* 0x100fe2000001161b */
[----:B------:R-:W0:Y:S01]  /*fea0*/  LDS.128 R28, [R228] ;  /* 0x00000000e41c7984 */ /* 0x000e220000000c00 */
[----:B------:R-:W-:-:S02]  /*feb0*/  SHF.R.U64 R63, R26, 0x10, R27 ;  /* 0x000000101a3f7819 */ /* 0x000fc4000000121b */
[----:B------:R-:W-:-:S05]  /*fec0*/  IADD3 R77, R32, R77, RZ ;  /* 0x0000004d204d7210 */ /* 0x000fca0007ffe0ff */
[----:B------:R-:W-:-:S05]  /*fed0*/  IMAD R77, R77, 0x2, R16 ;  /* 0x000000024d4d7824 */ /* 0x000fca00078e0210 */
        /* <DEDUP_REMOVED lines=14> */
[----:B------:R-:W-:Y:S01]  /*ffc0*/  FFMA.FTZ R44, R25, R40, -R44 ;  /* 0x00000028192c7223 */ /* 0x000fe2000001082c */
[----:B------:R-:W-:Y:S01]  /*ffd0*/  FMUL.FTZ R40, R37, R42 ;  /* 0x0000002a25287220 */ /* 0x000fe20000410000 */
[----:B------:R-:W-:Y:S01]  /*ffe0*/  FFMA.FTZ R46, R25, R41, R46 ;  /* 0x00000029192e7223 */ /* 0x000fe2000001002e */
[----:B------:R-:W-:Y:S01]  /*fff0*/  FMUL.FTZ R25, R33, R73 ;  /* 0x0000004921197220 */ /* 0x000fe20000410000 */
[-C--:B------:R-:W-:Y:S01]  /*10000*/  FMUL.FTZ R60, R37, R36.reuse ;  /* 0x00000024253c7220 */ /* 0x080fe20000410000 */
[----:B------:R-:W-:Y:S01]  /*10010*/  FFMA.FTZ R41, R29, R36, -R40 ;  /* 0x000000241d297223 */ /* 0x000fe20000010828 */
[-C--:B------:R-:W-:Y:S01]  /*10020*/  FMUL.FTZ R36, R33, R75.reuse ;  /* 0x0000004b21247220 */ /* 0x080fe20000410000 */
[----:B------:R-:W-:Y:S02]  /*10030*/  HADD2.F32 R37, -RZ, R74.H0_H0 ;  /* 0x2000004aff257230 */ /* 0x000fe40000004100 */
[----:B------:R-:W-:Y:S01]  /*10040*/  FFMA.FTZ R75, R24, R75, -R25 ;  /* 0x0000004b184b7223 */ /* 0x000fe20000010819 */
[----:B------:R-:W-:-:S02]  /*10050*/  HADD2.F32 R38, -RZ, R34.H0_H0 ;  /* 0x20000022ff267230 */ /* 0x000fc40000004100 */
[----:B------:R-:W-:Y:S01]  /*10060*/  FFMA.FTZ R43, R29, R42, R60 ;  /* 0x0000002a1d2b7223 */ /* 0x000fe2000001003c */
[--C-:B------:R-:W-:Y:S02]  /*10070*/  HADD2.F32 R39, -RZ, R35.reuse.H0_H0 ;  /* 0x20000023ff277230 */ /* 0x100fe40000004100 */
[----:B------:R-:W-:Y:S01]  /*10080*/  FFMA.FTZ R73, R24, R73, R36 ;  /* 0x0000004918497223 */ /* 0x000fe20000010024 */
[----:B------:R-:W-:Y:S02]  /*10090*/  HADD2.F32 R25, -RZ, R76.H0_H0 ;  /* 0x2000004cff197230 */ /* 0x000fe40000004100 */
[C---:B------:R-:W-:Y:S01]  /*100a0*/  FMUL.FTZ R29, R38.reuse, R37 ;  /* 0x00000025261d7220 */ /* 0x040fe20000410000 */
[----:B------:R-:W-:Y:S02]  /*100b0*/  HADD2.F32 R74, -RZ, R74.H1_H1 ;  /* 0x3000004aff4a7230 */ /* 0x000fe40000004100 */
[----:B------:R-:W-:Y:S02]  /*100c0*/  HADD2.F32 R76, -RZ, R76.H1_H1 ;  /* 0x3000004cff4c7230 */ /* 0x000fe40000004100 */
[----:B------:R-:W-:Y:S01]  /*100d0*/  FMUL.FTZ R33, R38, R25 ;  /* 0x0000001926217220 */ /* 0x000fe20000410000 */
[----:B------:R-:W-:-:S02]  /*100e0*/  HADD2.F32 R35, -RZ, R35.H1_H1 ;  /* 0x30000023ff237230 */ /* 0x000fc40000004100 */
[C---:B------:R-:W-:Y:S01]  /*100f0*/  FMUL.FTZ R40, R39.reuse, R74 ;  /* 0x0000004a27287220 */ /* 0x040fe20000410000 */
[----:B------:R-:W-:Y:S02]  /*10100*/  HADD2.F32 R36, -RZ, R45.H0_H0 ;  /* 0x2000002dff247230 */ /* 0x000fe40000004100 */
[----:B------:R-:W-:Y:S01]  /*10110*/  FMUL.FTZ R39, R39, R76 ;  /* 0x0000004c27277220 */ /* 0x000fe20000410000 */
[----:B------:R-:W-:Y:S02]  /*10120*/  HADD2.F32 R24, -RZ, R62.H0_H0 ;  /* 0x2000003eff187230 */ /* 0x000fe40000004100 */
[C---:B------:R-:W-:Y:S01]  /*10130*/  FFMA.FTZ R38, R26.reuse, R25, -R29 ;  /* 0x000000191a267223 */ /* 0x040fe2000001081d */
[----:B------:R-:W-:Y:S01]  /*10140*/  FFMA.FTZ R37, R26, R37, R33 ;  /* 0x000000251a257223 */ /* 0x000fe20000010021 */
[----:B------:R-:W-:Y:S02]  /*10150*/  HADD2.F32 R32, -RZ, R32.H1_H1 ;  /* 0x30000020ff207230 */ /* 0x000fe40000004100 */
[----:B------:R-:W-:Y:S01]  /*10160*/  FMUL.FTZ R26, R35, R36 ;  /* 0x00000024231a7220 */ /* 0x000fe20000410000 */
[----:B------:R-:W-:-:S02]  /*10170*/  HADD2.F32 R34, -RZ, R34.H1_H1 ;  /* 0x30000022ff227230 */ /* 0x000fc40000004100 */
[C---:B------:R-:W-:Y:S01]  /*10180*/  FFMA.FTZ R40, R27.reuse, R76, -R40 ;  /* 0x0000004c1b287223 */ /* 0x040fe20000010828 */
        /* <DEDUP_REMOVED lines=27> */
.L_x_2861:
[----:B------:R-:W-:Y:S05]  /*10340*/  BSYNC B1 ;  /* 0x0000000000017941 */ /* 0x000fea0003800000 */
.L_x_2860:
        /* <DEDUP_REMOVED lines=20> */
[----:B------:R-:W-:Y:S01]  /*10490*/  SHF.R.U64 R60, R48, 0x10, R49 ;  /* 0x00000010303c7819 */ /* 0x000fe20000001231 */
[----:B------:R-:W-:Y:S01]  /*104a0*/  IMAD.SHL.U32 R25, R25, 0x400, RZ ;  /* 0x0000040019197824 */ /* 0x000fe200078e00ff */
[----:B------:R-:W-:-:S02]  /*104b0*/  LOP3.LUT R28, R24, R231, RZ, 0x3c, !PT ;  /* 0x000000e7181c7212 */ /* 0x000fc400078e3cff */
[----:B------:R-:W-:Y:S02]  /*104c0*/  SHF.R.U64 R48, R4, 0x10, R5 ;  /* 0x0000001004307819 */ /* 0x000fe40000001205 */
[----:B------:R-:W-:Y:S02]  /*104d0*/  LOP3.LUT R29, R25, 0x7fffe000, RZ, 0xc0, !PT ;  /* 0x7fffe000191d7812 */ /* 0x000fe400078ec0ff */
[----:B------:R-:W0:Y:S01]  /*104e0*/  LDS.128 R24, [R229] ;  /* 0x00000000e5187984 */ /* 0x000e220000000c00 */
[----:B------:R-:W-:Y:S02]  /*104f0*/  SHF.R.U64 R49, R50, 0x10, R51 ;  /* 0x0000001032317819 */ /* 0x000fe40000001233 */
[----:B------:R-:W-:Y:S02]  /*10500*/  IADD3 R29, R28, R29, R199 ;  /* 0x0000001d1c1d7210 */ /* 0x000fe40007ffe0c7 */
[----:B------:R-:W-:Y:S02]  /*10510*/  SHF.R.U64 R47, R6, 0x10, R7 ;  /* 0x00000010062f7819 */ /* 0x000fe40000001207 */
[----:B------:R-:W-:-:S02]  /*10520*/  LEA R32, R29, R16, 0x1 ;  /* 0x000000101d207211 */ /* 0x000fc400078e08ff */
[----:B------:R-:W-:Y:S02]  /*10530*/  SHF.R.U32.HI R50, RZ, 0x10, R51 ;  /* 0x00000010ff327819 */ /* 0x000fe40000011633 */
[----:B------:R-:W-:Y:S01]  /*10540*/  SHF.R.U32.HI R43, RZ, 0x10, R7 ;  /* 0x00000010ff2b7819 */ /* 0x000fe20000011607 */
[----:B------:R-:W1:Y:S01]  /*10550*/  LDS.128 R28, [R32+0x10400] ;  /* 0x01040000201c7984 */ /* 0x000e620000000c00 */
[--C-:B0-----:R-:W-:Y:S02]  /*10560*/  HADD2.F32 R5, -RZ, R25.reuse.H0_H0 ;  /* 0x20000019ff057230 */ /* 0x101fe40000004100 */
[----:B------:R-:W-:Y:S02]  /*10570*/  HADD2.F32 R4, -RZ, R24.H0_H0 ;  /* 0x20000018ff047230 */ /* 0x000fe40000004100 */
[----:B------:R-:W-:Y:S02]  /*10580*/  HADD2.F32 R25, -RZ, R25.H1_H1 ;  /* 0x30000019ff197230 */ /* 0x000fe40000004100 */
[----:B------:R-:W-:-:S02]  /*10590*/  HADD2.F32 R6, -RZ, R26.H0_H0 ;  /* 0x2000001aff067230 */ /* 0x000fc40000004100 */
[--C-:B------:R-:W-:Y:S02]  /*105a0*/  HADD2.F32 R7, -RZ, R27.reuse.H0_H0 ;  /* 0x2000001bff077230 */ /* 0x100fe40000004100 */
[----:B------:R-:W-:Y:S02]  /*105b0*/  HADD2.F32 R27, -RZ, R27.H1_H1 ;  /* 0x3000001bff1b7230 */ /* 0x000fe40000004100 */
[--C-:B-1----:R-:W-:Y:S02]  /*105c0*/  HADD2.F32 R34, -RZ, R29.reuse.H0_H0 ;  /* 0x2000001dff227230 */ /* 0x102fe40000004100 */
[----:B------:R-:W-:Y:S02]  /*105d0*/  HADD2.F32 R35, -RZ, R29.H1_H1 ;  /* 0x3000001dff237230 */ /* 0x000fe40000004100 */
[----:B------:R-:W-:Y:S02]  /*105e0*/  HADD2.F32 R29, -RZ, R28.H0_H0 ;  /* 0x2000001cff1d7230 */ /* 0x000fe40000004100 */
[C---:B------:R-:W-:Y:S01]  /*105f0*/  FMUL.FTZ R42, R34.reuse, R39 ;  /* 0x00000027222a7220 */ /* 0x040fe20000410000 */
[----:B------:R-:W-:Y:S01]  /*10600*/  FMUL.FTZ R44, R34, R38 ;  /* 0x00000026222c7220 */ /* 0x000fe20000410000 */
[----:B------:R-:W-:-:S02]  /*10610*/  HADD2.F32 R34, -RZ, R41.H0_H0 ;  /* 0x20000029ff227230 */ /* 0x000fc40000004100 */
[C---:B------:R-:W-:Y:S01]  /*10620*/  FFMA.FTZ R42, R5.reuse, R38, -R42 ;  /* 0x00000026052a7223 */ /* 0x040fe2000001082a */
[----:B------:R-:W-:Y:S01]  /*10630*/  FFMA.FTZ R44, R5, R39, R44 ;  /* 0x00000027052c7223 */ /* 0x000fe2000001002c */
[----:B------:R-:W-:Y:S01]  /*10640*/  FMUL.FTZ R5, R29, R78 ;  /* 0x0000004e1d057220 */ /* 0x000fe20000410000 */
[C---:B------:R-:W-:Y:S01]  /*10650*/  FMUL.FTZ R38, R35.reuse, R40 ;  /* 0x0000002823267220 */ /* 0x040fe20000410000 */
[----:B------:R-:W-:Y:S01]  /*10660*/  FMUL.FTZ R46, R35, R34 ;  /* 0x00000022232e7220 */ /* 0x000fe20000410000 */
[----:B------:R-:W-:Y:S02]  /*10670*/  HADD2.F32 R36, -RZ, R30.H0_H0 ;  /* 0x2000001eff247230 */ /* 0x000fe40000004100 */
[-C--:B------:R-:W-:Y:S01]  /*10680*/  FMUL.FTZ R29, R29, R80.reuse ;  /* 0x000000501d1d7220 */ /* 0x080fe20000410000 */
[----:B------:R-:W-:Y:S02]  /*10690*/  HADD2.F32 R35, -RZ, R79.H0_H0 ;  /* 0x2000004fff237230 */ /* 0x000fe40000004100 */
        /* <DEDUP_REMOVED lines=49> */
.L_x_2867:
[----:B------:R-:W-:Y:S05]  /*109b0*/  BSYNC B1 ;  /* 0x0000000000017941 */ /* 0x000fea0003800000 */
.L_x_2866:
        /* <DEDUP_REMOVED lines=50> */
[--C-:B------:R-:W-:Y:S02]  /*10ce0*/  HADD2.F32 R8, -RZ, R72.reuse.H0_H0 ;  /* 0x20000048ff087230 */ /* 0x100fe40000004100 */
        /* <DEDUP_REMOVED lines=8> */
[----:B------:R-:W-:Y:S02]  /*10d70*/  HADD2.F32 R27, -RZ, R27.H1_H1 ;  /* 0x3000001bff1b7230 */ /* 0x000fe40000004100 */
[C---:B------:R-:W-:Y:S01]  /*10d80*/  FMUL.FTZ R5, R32.reuse, R72 ;  /* 0x0000004820057220 */ /* 0x040fe20000410000 */
[----:B------:R-:W-:Y:S02]  /*10d90*/  HADD2.F32 R30, -RZ, R41.H0_H0 ;  /* 0x20000029ff1e7230 */ /* 0x000fe40000004100 */
[----:B------:R-:W-:Y:S01]  /*10da0*/  FMUL.FTZ R36, R32, R70 ;  /* 0x0000004620247220 */ /* 0x000fe20000410000 */
[----:B------:R-:W-:-:S02]  /*10db0*/  HADD2.F32 R8, -RZ, R54.H0_H0 ;  /* 0x20000036ff087230 */ /* 0x000fc40000004100 */
[C---:B------:R-:W-:Y:S01]  /*10dc0*/  FFMA.FTZ R70, R11.reuse, R70, R5 ;  /* 0x000000460b467223 */ /* 0x040fe20000010005 */
[----:B------:R-:W-:Y:S02]  /*10dd0*/  HADD2.F32 R24, -RZ, R24.H1_H1 ;  /* 0x30000018ff187230 */ /* 0x000fe40000004100 */
[----:B------:R-:W-:Y:S01]  /*10de0*/  FFMA.FTZ R36, R11, R72, -R36 ;  /* 0x000000480b247223 */ /* 0x000fe20000010824 */
[C---:B------:R-:W-:Y:S01]  /*10df0*/  FMUL.FTZ R32, R27.reuse, R30 ;  /* 0x0000001e1b207220 */ /* 0x040fe20000410000 */
[-C--:B------:R-:W-:Y:S01]  /*10e00*/  FMUL.FTZ R42, R27, R8.reuse ;  /* 0x000000081b2a7220 */ /* 0x080fe20000410000 */
[----:B------:R-:W-:Y:S02]  /*10e10*/  HADD2.F32 R11, -RZ, R44.H0_H0 ;  /* 0x2000002cff0b7230 */ /* 0x000fe40000004100 */
[----:B------:R-:W-:Y:S01]  /*10e20*/  FFMA.FTZ R10, R10, R29, R9 ;  /* 0x0000001d0a0a7223 */ /* 0x000fe20000010009 */
[----:B------:R-:W-:Y:S02]  /*10e30*/  HADD2.F32 R5, -RZ, R46.H0_H0 ;  /* 0x2000002eff057230 */ /* 0x000fe40000004100 */
[----:B------:R-:W-:Y:S01]  /*10e40*/  FFMA.FTZ R41, R7, R8, -R32 ;  /* 0x0000000807297223 */ /* 0x000fe20000010820 */
[----:B------:R-:W-:-:S02]  /*10e50*/  HADD2.F32 R26, -RZ, R26.H1_H1 ;  /* 0x3000001aff1a7230 */ /* 0x000fc40000004100 */
        /* <DEDUP_REMOVED lines=22> */
.L_x_2869:
[----:B------:R-:W-:Y:S05]  /*10fc0*/  BSYNC B1 ;  /* 0x0000000000017941 */ /* 0x000fea0003800000 */
.L_x_2868:
[----:B------:R-:W-:Y:S05]  /*10fd0*/  @P2 BRA `(.L_x_2841) ;  /* 0x0000000400782947 */ /* 0x000fea0003800000 */
[----:B------:R-:W-:Y:S01]  /*10fe0*/  LEA.HI R33, R33, R218, RZ, 0x1d ;  /* 0x000000da21217211 */ /* 0x000fe200078fe8ff */
[----:B--2---:R-:W-:Y:S01]  /*10ff0*/  HADD2.F32 R29, -RZ, R20.H1_H1 ;  /* 0x30000014ff1d7230 */ /* 0x004fe20000004100 */
[----:B0-----:R-:W-:Y:S01]  /*11000*/  SHF.R.U32.HI R32, RZ, 0x10, R13 ;  /* 0x00000010ff207819 */ /* 0x001fe2000001160d */
[--C-:B------:R-:W-:Y:S01]  /*11010*/  HADD2.F32 R31, -RZ, R0.reuse.H1_H1 ;  /* 0x30000000ff1f7230 */ /* 0x100fe20000004100 */
[----:B-1----:R-:W-:Y:S01]  /*11020*/  SHF.R.S32.HI R6, RZ, 0x1f, R33 ;  /* 0x0000001fff067819 */ /* 0x002fe20000011421 */
[----:B------:R-:W-:Y:S01]  /*11030*/  HADD2.F32 R30, -RZ, R0.H0_H0 ;  /* 0x20000000ff1e7230 */ /* 0x000fe20000004100 */
[----:B------:R-:W-:Y:S01]  /*11040*/  SHF.L.U32 R4, R33, 0x3, RZ ;  /* 0x0000000321047819 */ /* 0x000fe200000006ff */
[----:B------:R-:W-:Y:S01]  /*11050*/  HADD2.F32 R32, -RZ, R32.H0_H0 ;  /* 0x20000020ff207230 */ /* 0x000fe20000004100 */
[----:B------:R-:W-:Y:S01]  /*11060*/  LEA.HI R6, R6, R33, RZ, 0x3 ;  /* 0x0000002106067211 */ /* 0x000fe200078f18ff */
[----:B------:R-:W-:Y:S01]  /*11070*/  HADD2.F32 R20, -RZ, R20.H0_H0 ;  /* 0x20000014ff147230 */ /* 0x000fe20000004100 */
[----:B------:R-:W-:-:S02]  /*11080*/  LOP3.LUT R4, R195, 0x38, R4, 0xf8, !PT ;  /* 0x00000038c3047812 */ /* 0x000fc400078ef804 */
[--C-:B------:R-:W-:Y:S01]  /*11090*/  SHF.R.U64 R40, R56, 0x10, R57.reuse ;  /* 0x0000001038287819 */ /* 0x100fe20000001239 */
[----:B------:R-:W-:Y:S01]  /*110a0*/  IMAD.SHL.U32 R6, R6, 0x400, RZ ;  /* 0x0000040006067824 */ /* 0x000fe200078e00ff */
[----:B------:R-:W-:Y:S02]  /*110b0*/  LOP3.LUT R8, R4, R231, RZ, 0x3c, !PT ;  /* 0x000000e704087212 */ /* 0x000fe400078e3cff */
[----:B------:R-:W-:Y:S02]  /*110c0*/  SHF.R.U32.HI R56, RZ, 0x10, R57 ;  /* 0x00000010ff387819 */ /* 0x000fe40000011639 */
[----:B------:R-:W-:Y:S02]  /*110d0*/  LOP3.LUT R9, R6, 0x7fffe000, RZ, 0xc0, !PT ;  /* 0x7fffe00006097812 */ /* 0x000fe400078ec0ff */
[----:B------:R-:W0:Y:S01]  /*110e0*/  LDS.128 R4, [R226] ;  /* 0x00000000e2047984 */ /* 0x000e220000000c00 */
[----:B------:R-:W-:Y:S02]  /*110f0*/  SHF.R.U64 R38, R12, 0x10, R13 ;  /* 0x000000100c267819 */ /* 0x000fe4000000120d */
[----:B------:R-:W-:-:S02]  /*11100*/  IADD3 R9, R8, R9, R199 ;  /* 0x0000000908097210 */ /* 0x000fc40007ffe0c7 */
[----:B------:R-:W-:Y:S02]  /*11110*/  SHF.R.U64 R37, R14, 0x10, R15 ;  /* 0x000000100e257819 */ /* 0x000fe4000000120f */
[--C-:B------:R-:W-:Y:S01]  /*11120*/  SHF.R.U64 R39, R58, 0x10, R59.reuse ;  /* 0x000000103a277819 */ /* 0x100fe2000000123b */
[----:B------:R-:W-:Y:S01]  /*11130*/  IMAD R24, R9, 0x2, R16 ;  /* 0x0000000209187824 */ /* 0x000fe200078e0210 */
[----:B------:R-:W-:Y:S02]  /*11140*/  SHF.R.U32.HI R58, RZ, 0x10, R59 ;  /* 0x00000010ff3a7819 */ /* 0x000fe4000001163b */
[----:B------:R-:W-:Y:S02]  /*11150*/  SHF.R.U32.HI R36, RZ, 0x10, R15 ;  /* 0x00000010ff247819 */ /* 0x000fe4000001160f */
        /* <DEDUP_REMOVED lines=8> */
[----:B-1----:R-:W-:-:S02]  /*111e0*/  HADD2.F32 R25, -RZ, R9.H0_H0 ;  /* 0x20000009ff197230 */ /* 0x002fc40000004100 */
        /* <DEDUP_REMOVED lines=43> */
[----:B------:R-:W-:Y:S02]  /*114a0*/  HADD2.F32 R6, -RZ, R6.H1_H1 ;  /* 0x30000006ff067230 */ /* 0x000fe40000004100 */
        /* <DEDUP_REMOVED lines=17> */
.L_x_2841:
[----:B------:R-:W-:Y:S05]  /*115c0*/  BSYNC B0 ;  /* 0x0000000000007941 */ /* 0x000fea0003800000 */
.L_x_2819:
        /* <DEDUP_REMOVED lines=8> */
.L_x_2817:
[----:B01-3--:R-:W3:Y:S02]  /*11650*/  LDL R0, [R1+0x24] ;  /* 0x0000240001007983 */ /* 0x00bee40000100800 */
[----:B---3--:R-:W-:-:S13]  /*11660*/  R2UR UR4, R0 ;  /* 0x00000000000472ca */ /* 0x008fda00000e0000 */
[----:B------:R-:W-:-:S05]  /*11670*/  IMAD.U32 R0, RZ, RZ, UR4 ;  /* 0x00000004ff007e24 */ /* 0x000fca000f8e00ff */
[----:B------:R-:W-:-:S13]  /*11680*/  ISETP.NE.AND P0, PT, R0, 0x3, PT ;  /* 0x000000030000780c */ /* 0x000fda0003f05270 */
[----:B------:R-:W-:Y:S05]  /*11690*/  @!P0 BRA `(.L_x_2870) ;  /* 0x0000000000048947 */ /* 0x000fea0003800000 */
[----:B------:R-:W-:Y:S01]  /*116a0*/  BPT.TRAP 0x1 ;  /* 0x000000040000795c */ /* 0x000fe20000300000 */
.L_x_2870:
[----:B------:R-:W-:Y:S02]  /*116b0*/  LEA R3, R185, R16, 0x3 ;  /* 0x00000010b9037211 */ /* 0x000fe400078e18ff */
[----:B------:R-:W-:-:S04]  /*116c0*/  SHF.L.U32 R0, R188, 0x1f, RZ ;  /* 0x0000001fbc007819 */ /* 0x000fc800000006ff */
[----:B------:R0:W1:Y:S01]  /*116d0*/  SYNCS.PHASECHK.TRANS64.TRYWAIT P2, [R3+URZ+0x34830], R0 ;  /* 0x03483000030075a7 */ /* 0x000062000804017f */
[----:B------:R-:W-:Y:S05]  /*116e0*/  @!P0 BRA `(.L_x_2871) ;  /* 0x0000000000048947 */ /* 0x000fea0003800000 */
[----:B------:R-:W-:Y:S01]  /*116f0*/  BPT.TRAP 0x1 ;  /* 0x000000040000795c */ /* 0x000fe20000300000 */
.L_x_2871:
[----:B--2-4-:R-:W2:Y:S02]  /*11700*/  S2R R4, SR_TID.X ;  /* 0x0000000000047919 */ /* 0x014ea40000002100 */
[----:B--2---:R-:W-:-:S04]  /*11710*/  LOP3.LUT R4, R4, 0x7f, RZ, 0xc0, !PT ;  /* 0x0000007f04047812 */ /* 0x004fc800078ec0ff */
[----:B------:R-:W-:Y:S01]  /*11720*/  ISETP.NE.AND P1, PT, R4, RZ, PT ;  /* 0x000000ff0400720c */ /* 0x000fe20003f25270 */
[----:B-1----:R-:W-:-:S12]  /*11730*/  @P2 BRA `(.L_x_2872) ;  /* 0x0000000000082947 */ /* 0x002fd80003800000 */
[----:B------:R-:W1:Y:S02]  /*11740*/  SYNCS.PHASECHK.TRANS64.TRYWAIT P2, [R3+URZ+0x34830], R0 ;  /* 0x03483000030075a7 */ /* 0x000e64000804017f */
[----:B-1----:R-:W-:Y:S05]  /*11750*/  @!P2 BRA `(.L_x_2873) ;  /* 0x000001300028a947 */ /* 0x002fea0003800000 */
.L_x_2872:
        /* <DEDUP_REMOVED lines=9> */
[----:B------:R-:W-:Y:S01]  /*117f0*/  UMOV UR53, 0x40000040 ;  /* 0x4000004000357882 */ /* 0x000fe20000000000 */
[----:B------:R-:W-:Y:S01]  /*11800*/  LOP3.LUT R0, R0, 0x3fff, RZ, 0xc0, !PT ;  /* 0x00003fff00007812 */ /* 0x000fe200078ec0ff */
[----:B------:R-:W-:Y:S01]  /*11810*/  UMOV UR49, 0x40000040 ;  /* 0x4000004000317882 */ /* 0x000fe20000000000 */
[----:B------:R-:W-:Y:S01]  /*11820*/  MOV R11, UR9 ;  /* 0x00000009000b7c02 */ /* 0x000fe20008000f00 */
[----:B------:R-:W-:Y:S01]  /*11830*/  UMOV UR45, 0x40000040 ;  /* 0x40000040002d7882 */ /* 0x000fe20000000000 */
[----:B------:R-:W-:Y:S01]  /*11840*/  LOP3.LUT R8, R0, 0x10000, RZ, 0xfc, !PT ;  /* 0x0001000000087812 */ /* 0x000fe200078efcff */
[----:B------:R-:W-:Y:S01]  /*11850*/  ULOP3.LUT UR4, UR4, 0x10000, URZ, 0xfc, !UPT ;  /* 0x0001000004047892 */ /* 0x000fe2000f8efc3f */
[----:B------:R-:W-:Y:S01]  /*11860*/  IMAD.MOV.U32 R5, RZ, RZ, 0x40000040 ;  /* 0x40000040ff057424 */ /* 0x000fe200078e00ff */
[----:B------:R-:W-:Y:S01]  /*11870*/  UMOV UR41, 0x40000040 ;  /* 0x4000004000297882 */ /* 0x000fe20000000000 */
[----:B------:R-:W-:Y:S01]  /*11880*/  UMOV UR37, 0x40000040 ;  /* 0x4000004000257882 */ /* 0x000fe20000000000 */
[----:B------:R-:W-:Y:S01]  /*11890*/  IMAD R4, R185, 0xc00, R8 ;  /* 0x00000c00b9047824 */ /* 0x000fe200078e0208 */
[----:B------:R-:W-:Y:S01]  /*118a0*/  UIADD3 UR5, UR4, 0x2, URZ ;  /* 0x0000000204057890 */ /* 0x000fe2000fffe03f */
[----:B------:R-:W-:Y:S01]  /*118b0*/  R2UR UR39, R5 ;  /* 0x00000000052772ca */ /* 0x000fe200000e0000 */
[----:B------:R-:W-:Y:S01]  /*118c0*/  UMOV UR8, UR4 ;  /* 0x0000000400087c82 */ /* 0x000fe20008000000 */
[C---:B------:R-:W-:Y:S01]  /*118d0*/  VIADD R6, R4.reuse, 0x2 ;  /* 0x0000000204067836 */ /* 0x040fe20000000000 */
[----:B------:R-:W-:Y:S01]  /*118e0*/  R2UR UR10, R4 ;  /* 0x00000000040a72ca */ /* 0x000fe200000e0000 */
[----:B------:R-:W-:Y:S01]  /*118f0*/  IMAD.U32 R10, RZ, RZ, UR8 ;  /* 0x00000008ff0a7e24 */ /* 0x000fe2000f8e00ff */
[----:B------:R-:W-:Y:S01]  /*11900*/  UIADD3 UR52, UR4, 0x406, URZ ;  /* 0x0000040604347890 */ /* 0x000fe2000fffe03f */
[----:B------:R-:W0:Y:S01]  /*11910*/  LDC R0, c[0x0][0x448] ;  /* 0x00011200ff007b82 */ /* 0x000e220000000800 */
[----:B------:R-:W-:Y:S01]  /*11920*/  UIADD3 UR48, UR4, 0x800, URZ ;  /* 0x0000080004307890 */ /* 0x000fe2000fffe03f */
[----:B------:R-:W-:Y:S01]  /*11930*/  @!P1 IADD3 R3, R3, 0x34840, RZ ;  /* 0x0003484003039810 */ /* 0x000fe20007ffe0ff */
[----:B------:R1:W-:Y:S01]  /*11940*/  STL.64 [R1+0x38], R10 ;  /* 0x0000380a01007387 */ /* 0x0003e20000100a00 */
[----:B------:R-:W-:Y:S01]  /*11950*/  UIADD3 UR44, UR4, 0x802, URZ ;  /* 0x00000802042c7890 */ /* 0x000fe2000fffe03f */
[----:B------:R-:W-:Y:S01]  /*11960*/  BSSY B0, `(.L_x_2874) ;  /* 0x000054c000007945 */ /* 0x000fe20003800000 */
[----:B------:R-:W-:Y:S01]  /*11970*/  UIADD3 UR40, UR4, 0x804, URZ ;  /* 0x0000080404287890 */ /* 0x000fe2000fffe03f */
[----:B------:R-:W-:Y:S01]  /*11980*/  @!P1 PRMT R3, RZ, 0x654, R3 ;  /* 0x00000654ff039816 */ /* 0x000fe20000000003 */
[----:B------:R-:W-:Y:S01]  /*11990*/  UIADD3 UR36, UR4, 0x806, URZ ;  /* 0x0000080604247890 */ /* 0x000fe2000fffe03f */
[----:B------:R-:W-:Y:S01]  /*119a0*/  CS2R R150, SRZ ;  /* 0x0000000000967805 */ /* 0x000fe2000001ff00 */
[----:B------:R-:W-:Y:S01]  /*119b0*/  HGMMA.64x128x16.F32 R24, gdesc[UR8], RZ, !UPT, gsb0 ;  /* 0x01e00000081879f0 */ /* 0x000fe2000c0008ff */
        /* <DEDUP_REMOVED lines=8> */
[----:B------:R-:W-:Y:S01]  /*11a40*/  IMAD.U32 R10, RZ, RZ, UR8 ;  /* 0x00000008ff0a7e24 */ /* 0x000fe2000f8e00ff */
[----:B------:R-:W-:-:S02]  /*11a50*/  CS2R R148, SRZ ;  /* 0x0000000000947805 */ /* 0x000fc4000001ff00 */
[----:B------:R-:W-:Y:S02]  /*11a60*/  CS2R R144, SRZ ;  /* 0x0000000000907805 */ /* 0x000fe4000001ff00 */
[----:B------:R-:W-:Y:S02]  /*11a70*/  CS2R R142, SRZ ;  /* 0x00000000008e7805 */ /* 0x000fe4000001ff00 */
[----:B-----5:R-:W-:Y:S01]  /*11a80*/  CS2R R140, SRZ ;  /* 0x00000000008c7805 */ /* 0x020fe2000001ff00 */
[----:B------:R1:W-:Y:S01]  /*11a90*/  STL.64 [R1+0x30], R10 ;  /* 0x0000300a01007387 */ /* 0x0003e20000100a00 */
[----:B0-----:R-:W-:Y:S01]  /*11aa0*/  ISETP.NE.AND P2, PT, R0, 0x1, PT ;  /* 0x000000010000780c */ /* 0x001fe20003f45270 */
[----:B------:R-:W-:Y:S01]  /*11ab0*/  IMAD.IADD R0, R205, 0x1, R200 ;  /* 0x00000001cd007824 */ /* 0x000fe200078e02c8 */
        /* <DEDUP_REMOVED lines=11> */
[----:B------:R-:W0:Y:S01]  /*11b70*/  @P2 LDC R5, c[0x0][0x44c] ;  /* 0x00011300ff052b82 */ /* 0x000e220000000800 */
[----:B------:R-:W-:Y:S02]  /*11b80*/  CS2R R116, SRZ ;  /* 0x0000000000747805 */ /* 0x000fe4000001ff00 */
[----:B------:R-:W-:Y:S02]  /*11b90*/  CS2R R114, SRZ ;  /* 0x0000000000727805 */ /* 0x000fe4000001ff00 */
[----:B------:R-:W-:Y:S01]  /*11ba0*/  CS2R R112, SRZ ;  /* 0x0000000000707805 */ /* 0x000fe2000001ff00 */
[----:B0-----:R-:W-:Y:S01]  /*11bb0*/  @P2 IMAD.HI.U32 R2, R0, R5, RZ ;  /* 0x0000000500022227 */ /* 0x001fe200078e00ff */
[----:B------:R-:W-:-:S05]  /*11bc0*/  MOV R5, 0xffffff80 ;  /* 0xffffff8000057802 */ /* 0x000fca0000000f00 */
[----:B------:R-:W-:Y:S01]  /*11bd0*/  IMAD R5, R146, R5, 0x80 ;  /* 0x0000008092057424 */ /* 0x000fe200078e0205 */
        /* <DEDUP_REMOVED lines=51> */
[----:B------:R-:W-:-:S04]  /*11f10*/  ULDC UR4, c[0x0][0x988] ;  /* 0x0002620000047ab9 */ /* 0x000fc80000000800 */
        /* <DEDUP_REMOVED lines=9> */
[----:B0-----:R-:W-:Y:S01]  /*11fb0*/  MOV R11, UR9 ;  /* 0x00000009000b7c02 */ /* 0x001fe20008000f00 */
[----:B------:R-:W-:Y:S02]  /*11fc0*/  IMAD.MOV.U32 R7, RZ, RZ, 0x40000040 ;  /* 0x40000040ff077424 */ /* 0x000fe400078e00ff */
[----:B------:R-:W-:Y:S01]  /*11fd0*/  IMAD.U32 R10, RZ, RZ, UR8 ;  /* 0x00000008ff0a7e24 */ /* 0x000fe2000f8e00ff */
[----:B------:R-:W-:Y:S01]  /*11fe0*/  R2UR UR54, R6 ;  /* 0x00000000063672ca */ /* 0x000fe200000e0000 */
[----:B------:R-:W-:Y:S01]  /*11ff0*/  VIADD R6, R4, 0x800 ;  /* 0x0000080004067836 */ /* 0x000fe20000000000 */
[----:B------:R-:W-:-:S02]  /*12000*/  R2UR UR55, R7 ;  /* 0x00000000073772ca */ /* 0x000fc400000e0000 */
[----:B------:R-:W-:Y:S01]  /*12010*/  MOV R7, 0x40000040 ;  /* 0x4000004000077802 */ /* 0x000fe20000000f00 */
[----:B------:R-:W-:Y:S01]  /*12020*/  STL.64 [R1], R10 ;  /* 0x0000000a01007387 */ /* 0x000fe20000100a00 */
[----:B------:R-:W-:Y:S01]  /*12030*/  R2UR UR50, R6 ;  /* 0x00000000063272ca */ /* 0x000fe200000e0000 */
[----:B------:R-:W-:Y:S01]  /*12040*/  VIADD R6, R4, 0x802 ;  /* 0x0000080204067836 */ /* 0x000fe20000000000 */
[----:B------:R-:W-:Y:S01]  /*12050*/  R2UR UR51, R7 ;  /* 0x00000000073372ca */ /* 0x000fe200000e0000 */
[----:B------:R-:W-:-:S03]  /*12060*/  IMAD.MOV.U32 R7, RZ, RZ, 0x40000040 ;  /* 0x40000040ff077424 */ /* 0x000fc600078e00ff */
[----:B------:R-:W-:Y:S01]  /*12070*/  R2UR UR46, R6 ;  /* 0x00000000062e72ca */ /* 0x000fe200000e0000 */
[C---:B------:R-:W-:Y:S01]  /*12080*/  VIADD R6, R4.reuse, 0x804 ;  /* 0x0000080404067836 */ /* 0x040fe20000000000 */
[----:B------:R-:W-:Y:S01]  /*12090*/  R2UR UR47, R7 ;  /* 0x00000000072f72ca */ /* 0x000fe200000e0000 */
[----:B------:R-:W-:Y:S01]  /*120a0*/  VIADD R4, R4, 0x806 ;  /* 0x0000080604047836 */ /* 0x000fe20000000000 */
[----:B------:R-:W-:Y:S02]  /*120b0*/  MOV R7, 0x40000040 ;  /* 0x4000004000077802 */ /* 0x000fe40000000f00 */
[----:B------:R-:W-:Y:S02]  /*120c0*/  R2UR UR42, R6 ;  /* 0x00000000062a72ca */ /* 0x000fe400000e0000 */
[----:B------:R-:W-:Y:S02]  /*120d0*/  R2UR UR43, R7 ;  /* 0x00000000072b72ca */ /* 0x000fe400000e0000 */
[----:B------:R-:W-:Y:S01]  /*120e0*/  R2UR UR38, R4 ;  /* 0x00000000042672ca */ /* 0x000fe200000e0000 */
[----:B------:R-:W0:Y:S02]  /*120f0*/  @P2 LDC R7, c[0x0][0x450] ;  /* 0x00011400ff072b82 */ /* 0x000e240000000800 */
[----:B0-----:R-:W-:Y:S01]  /*12100*/  @P2 SHF.R.U32.HI R0, RZ, R7, R2 ;  /* 0x00000007ff002219 */ /* 0x001fe20000011602 */
[----:B------:R-:W-:-:S02]  /*12110*/  VIADD R7, R5, 0x1 ;  /* 0x0000000105077836 */ /* 0x000fc40000000000 */
[----:B------:R-:W-:Y:S02]  /*12120*/  IMAD.IADD R5, R202, 0x1, R5 ;  /* 0x00000001ca057824 */ /* 0x000fe400078e0205 */
[----:B------:R-:W0:Y:S01]  /*12130*/  SHFL.IDX PT, R2, R0, 0x1, 0x1c1f ;  /* 0x003c1f0000027f89 */ /* 0x000e2200000e0000 */
        /* <DEDUP_REMOVED lines=63> */
[----:B------:R-:W-:Y:S01]  /*12530*/  FMNMX.FTZ R6, R47, R6, !PT ;  /* 0x000000062f067209 */ /* 0x000fe20007810000 */
[----:B------:R-:W1:Y:S01]  /*12540*/  @P2 LDC R50, c[0x0][0x450] ;  /* 0x00011400ff322b82 */ /* 0x000e620000000800 */
        /* <DEDUP_REMOVED lines=52> */
[----:B------:R-:W-:Y:S01]  /*12890*/  FSEL R27, R86, -INF , P4 ;  /* 0xff800000561b7808 */ /* 0x000fe20002000000 */
[----:B------:R2:W3:Y:S01]  /*128a0*/  SHFL.IDX PT, R2, R0, RZ, 0x1c1f ;  /* 0x001c1fff00027589 */ /* 0x0004e200000e0000 */
[----:B------:R-:W-:-:S02]  /*128b0*/  FMNMX.FTZ R6, R83, R6, !PT ;  /* 0x0000000653067209 */ /* 0x000fc40007810000 */
[----:B------:R-:W-:Y:S02]  /*128c0*/  FSEL R87, R87, -INF , P3 ;  /* 0xff80000057577808 */ /* 0x000fe40001800000 */
[----:B------:R-:W-:Y:S01]  /*128d0*/  FMNMX.FTZ R6, R27, R6, !PT ;  /* 0x000000061b067209 */ /* 0x000fe20007810000 */
[----:B--2---:R-:W-:-:S03]  /*128e0*/  IMAD.U32 R0, RZ, RZ, UR4 ;  /* 0x00000004ff007e24 */ /* 0x004fc6000f8e00ff */
[----:B------:R-:W-:-:S05]  /*128f0*/  FMNMX.FTZ R6, R87, R6, !PT ;  /* 0x0000000657067209 */ /* 0x000fca0007810000 */
[----:B------:R-:W2:Y:S01]  /*12900*/  SHFL.BFLY PT, R5, R6, 0x2, 0x1f ;  /* 0x0c401f0006057f89 */ /* 0x000ea200000e0000 */
[----:B---3--:R-:W-:-:S04]  /*12910*/  VIADDMNMX R4, R2, R89, R4, PT ;  /* 0x0000005902047246 */ /* 0x008fc80003800104 */
[C---:B------:R-:W-:Y:S02]  /*12920*/  ISETP.GT.AND P4, PT, R4.reuse, 0x1, PT ;  /* 0x000000010400780c */ /* 0x040fe40003f84270 */
[----:B------:R-:W-:Y:S02]  /*12930*/  ISETP.GT.AND P5, PT, R4, 0x8, PT ;  /* 0x000000080400780c */ /* 0x000fe40003fa4270 */
[----:B------:R-:W-:Y:S02]  /*12940*/  FSEL R20, R25, -INF , P4 ;  /* 0xff80000019147808 */ /* 0x000fe40002000000 */
[----:B------:R-:W-:Y:S02]  /*12950*/  FSEL R25, R28, -INF , P5 ;  /* 0xff8000001c197808 */ /* 0x000fe40002800000 */
[----:B------:R-:W-:Y:S02]  /*12960*/  ISETP.GT.AND P4, PT, R4, 0x10, PT ;  /* 0x000000100400780c */ /* 0x000fe40003f84270 */
[----:B--2---:R-:W-:-:S02]  /*12970*/  FMNMX.FTZ R10, R6, R5, !PT ;  /* 0x00000005060a7209 */ /* 0x004fc40007810000 */
[----:B------:R-:W-:Y:S02]  /*12980*/  FSEL R89, R32, -INF , P4 ;  /* 0xff80000020597808 */ /* 0x000fe40002000000 */
[----:B------:R-:W-:Y:S01]  /*12990*/  ISETP.GT.AND P4, PT, R4, 0x18, PT ;  /* 0x000000180400780c */ /* 0x000fe20003f84270 */
[----:B------:R-:W2:Y:S02]  /*129a0*/  SHFL.BFLY PT, R5, R10, 0x1, 0x1f ;  /* 0x0c201f000a057f89 */ /* 0x000ea400000e0000 */
[----:B--2---:R-:W-:-:S04]  /*129b0*/  FMNMX.FTZ R5, R10, R5, !PT ;  /* 0x000000050a057209 */ /* 0x004fc80007810000 */
[C---:B------:R-:W-:Y:S01]  /*129c0*/  FSETP.NEU.FTZ.AND P3, PT, R5.reuse, -INF , PT ;  /* 0xff8000000500780b */ /* 0x040fe20003f7d000 */
[----:B------:R-:W-:-:S05]  /*129d0*/  FMUL.FTZ R12, R5, R0 ;  /* 0x00000000050c7220 */ /* 0x000fca0000410000 */
[----:B------:R-:W-:Y:S02]  /*129e0*/  FSEL R12, R12, RZ, P3 ;  /* 0x000000ff0c0c7208 */ /* 0x000fe40001800000 */
[----:B------:R-:W-:-:S03]  /*129f0*/  ISETP.GT.AND P3, PT, R4, RZ, PT ;  /* 0x000000ff0400720c */ /* 0x000fc60003f64270 */
[-CC-:B------:R-:W-:Y:S01]  /*12a00*/  FFMA.FTZ R181, R93, R0.reuse, -R12.reuse ;  /* 0x000000005db57223 */ /* 0x180fe2000001080c */
[----:B------:R-:W-:Y:S01]  /*12a10*/  FSEL R43, R24, -INF , P3 ;  /* 0xff800000182b7808 */ /* 0x000fe20001800000 */
[-CC-:B------:R-:W-:Y:S01]  /*12a20*/  FFMA.FTZ R97, R97, R0.reuse, -R12.reuse ;  /* 0x0000000061617223 */ /* 0x180fe2000001080c */
[C---:B------:R-:W-:Y:S01]  /*12a30*/  ISETP.GT.AND P3, PT, R4.reuse, 0x9, PT ;  /* 0x000000090400780c */ /* 0x040fe20003f64270 */
[--C-:B------:R-:W-:Y:S01]  /*12a40*/  FFMA.FTZ R179, R101, R0, -R12.reuse ;  /* 0x0000000065b37223 */ /* 0x100fe2000001080c */
[----:B------:R-:W-:Y:S01]  /*12a50*/  FMNMX.FTZ R10, R43, R20, !PT ;  /* 0x000000142b0a7209 */ /* 0x000fe20007810000 */
[----:B------:R2:W-:Y:S01]  /*12a60*/  MUFU.EX2 R2, R97 ;  /* 0x0000006100027308 */ /* 0x0005e20000000800 */
[----:B------:R-:W-:Y:S01]  /*12a70*/  FSEL R29, R29, -INF , P3 ;  /* 0xff8000001d1d7808 */ /* 0x000fe20001800000 */
[--C-:B------:R-:W-:Y:S01]  /*12a80*/  FFMA.FTZ R26, R103, R0, -R12.reuse ;  /* 0x00000000671a7223 */ /* 0x100fe2000001080c */
[----:B------:R-:W-:Y:S01]  /*12a90*/  FMNMX.FTZ R10, R25, R10, !PT ;  /* 0x0000000a190a7209 */ /* 0x000fe20007810000 */
[-CC-:B------:R-:W-:Y:S01]  /*12aa0*/  FFMA.FTZ R173, R99, R0.reuse, -R12.reuse ;  /* 0x0000000063ad7223 */ /* 0x180fe2000001080c */
[C---:B------:R-:W-:Y:S01]  /*12ab0*/  ISETP.GT.AND P3, PT, R4.reuse, 0x11, PT ;  /* 0x000000110400780c */ /* 0x040fe20003f64270 */
[--C-:B------:R-:W-:Y:S01]  /*12ac0*/  FFMA.FTZ R28, R95, R0, -R12.reuse ;  /* 0x000000005f1c7223 */ /* 0x100fe2000001080c */
[----:B------:R-:W-:Y:S01]  /*12ad0*/  FMNMX.FTZ R10, R29, R10, !PT ;  /* 0x0000000a1d0a7209 */ /* 0x000fe20007810000 */
        /* <DEDUP_REMOVED lines=11> */
[C---:B------:R-:W-:Y:S01]  /*12b90*/  ISETP.GT.AND P4, PT, R4.reuse, 0x20, PT ;  /* 0x000000200400780c */ /* 0x040fe20003f84270 */
[-CC-:B------:R-:W-:Y:S01]  /*12ba0*/  FFMA.FTZ R165, R9, R0.reuse, -R12.reuse ;  /* 0x0000000009a57223 */ /* 0x180fe2000001080c */
[----:B------:R-:W-:Y:S01]  /*12bb0*/  FSEL R37, R37, -INF , P3 ;  /* 0xff80000025257808 */ /* 0x000fe20001800000 */
[--C-:B------:R-:W-:Y:S01]  /*12bc0*/  FFMA.FTZ R167, R7, R0, -R12.reuse ;  /* 0x0000000007a77223 */ /* 0x100fe2000001080c */
[----:B------:R-:W-:Y:S01]  /*12bd0*/  FMNMX.FTZ R14, R93, R14, !PT ;  /* 0x0000000e5d0e7209 */ /* 0x000fe20007810000 */
[-CC-:B------:R-:W-:Y:S01]  /*12be0*/  FFMA.FTZ R183, R105, R0.reuse, -R12.reuse ;  /* 0x0000000069b77223 */ /* 0x180fe2000001080c */
[----:B------:R-:W-:Y:S01]  /*12bf0*/  ISETP.GT.AND P3, PT, R4, 0x21, PT ;  /* 0x000000210400780c */ /* 0x000fe20003f64270 */
[----:B------:R-:W3:Y:S01]  /*12c00*/  MUFU.EX2 R181, R181 ;  /* 0x000000b500b57308 */ /* 0x000ee20000000800 */
[----:B--2---:R-:W-:Y:S01]  /*12c10*/  FSEL R97, R40, -INF , P4 ;  /* 0xff80000028617808 */ /* 0x004fe20002000000 */
[--C-:B------:R-:W-:Y:S01]  /*12c20*/  FFMA.FTZ R6, R107, R0, -R12.reuse ;  /* 0x000000006b067223 */ /* 0x100fe2000001080c */
[----:B------:R-:W-:Y:S01]  /*12c30*/  FMNMX.FTZ R14, R37, R14, !PT ;  /* 0x0000000e250e7209 */ /* 0x000fe20007810000 */
[-CC-:B------:R-:W-:Y:S01]  /*12c40*/  FFMA.FTZ R177, R109, R0.reuse, -R12.reuse ;  /* 0x000000006db17223 */ /* 0x180fe2000001080c */
[C---:B------:R-:W-:Y:S01]  /*12c50*/  ISETP.GT.AND P4, PT, R4.reuse, 0x28, PT ;  /* 0x000000280400780c */ /* 0x040fe20003f84270 */
        /* <DEDUP_REMOVED lines=10> */
[----:B------:R-:W4:Y:S01]  /*12d00*/  MUFU.EX2 R6, R6 ;  /* 0x0000000600067308 */ /* 0x000f220000000800 */
[C---:B------:R-:W-:Y:S01]  /*12d10*/  ISETP.GT.AND P4, PT, R4.reuse, 0x30, PT ;  /* 0x000000300400780c */ /* 0x040fe20003f84270 */
        /* <DEDUP_REMOVED lines=11> */
[C---:B------:R-:W-:Y:S01]  /*12dd0*/  ISETP.GT.AND P4, PT, R4.reuse, 0x38, PT ;  /* 0x000000380400780c */ /* 0x040fe20003f84270 */
[--C-:B------:R-:W-:Y:S01]  /*12de0*/  FFMA.FTZ R38, R71, R0, -R12.reuse ;  /* 0x0000000047267223 */ /* 0x100fe2000001080c */
[----:B------:R-:W-:Y:S01]  /*12df0*/  FSEL R49, R49, -INF , P3 ;  /* 0xff80000031317808 */ /* 0x000fe20001800000 */
[----:B------:R-:W1:Y:S01]  /*12e00*/  MUFU.EX2 R177, R177 ;  /* 0x000000b100b17308 */ /* 0x000e620000000800 */
[----:B------:R-:W-:Y:S01]  /*12e10*/  FMNMX.FTZ R24, R103, R24, !PT ;  /* 0x0000001867187209 */ /* 0x000fe20007810000 */
[-CC-:B------:R-:W-:Y:S01]  /*12e20*/  FFMA.FTZ R40, R75, R0.reuse, -R12.reuse ;  /* 0x000000004b287223 */ /* 0x180fe2000001080c */
[----:B------:R-:W-:Y:S01]  /*12e30*/  ISETP.GT.AND P3, PT, R4, 0x39, PT ;  /* 0x000000390400780c */ /* 0x000fe20003f64270 */
[-CC-:B------:R-:W-:Y:S01]  /*12e40*/  FFMA.FTZ R42, R79, R0.reuse, -R12.reuse ;  /* 0x000000004f2a7223 */ /* 0x180fe2000001080c */
[----:B------:R-:W-:Y:S01]  /*12e50*/  FSEL R99, R52, -INF , P4 ;  /* 0xff80000034637808 */ /* 0x000fe20002000000 */
[----:B------:R-:W-:Y:S01]  /*12e60*/  FFMA.FTZ R44, R83, R0, -R12 ;  /* 0x00000000532c7223 */ /* 0x000fe2000001080c */
[----:B0-----:R-:W-:Y:S01]  /*12e70*/  FMNMX.FTZ R26, R49, R24, !PT ;  /* 0x00000018311a7209 */ /* 0x001fe20007810000 */
[----:B------:R0:W1:Y:S01]  /*12e80*/  MUFU.EX2 R10, R111 ;  /* 0x0000006f000a7308 */ /* 0x0000620000000800 */
[----:B------:R-:W-:-:S02]  /*12e90*/  ISETP.GT.AND P4, PT, R4, 0x40, PT ;  /* 0x000000400400780c */ /* 0x000fc40003f84270 */
[----:B------:R-:W-:Y:S02]  /*12ea0*/  CS2R R108, SRZ ;  /* 0x00000000006c7805 */ /* 0x000fe4000001ff00 */
[----:B------:R-:W-:Y:S02]  /*12eb0*/  FSEL R53, R53, -INF , P3 ;  /* 0xff80000035357808 */ /* 0x000fe40001800000 */
[----:B------:R-:W-:Y:S02]  /*12ec0*/  CS2R R106, SRZ ;  /* 0x00000000006a7805 */ /* 0x000fe4000001ff00 */
[----:B------:R-:W-:Y:S02]  /*12ed0*/  FMNMX.FTZ R26, R99, R26, !PT ;  /* 0x0000001a631a7209 */ /* 0x000fe40007810000 */
[----:B------:R-:W-:Y:S02]  /*12ee0*/  CS2R R104, SRZ ;  /* 0x0000000000687805 */ /* 0x000fe4000001ff00 */
[----:B------:R-:W-:Y:S01]  /*12ef0*/  ISETP.GT.AND P3, PT, R4, 0x41, PT ;  /* 0x000000410400780c */ /* 0x000fe20003f64270 */
[----:B------:R3:W-:Y:S01]  /*12f00*/  MUFU.EX2 R24, R28 ;  /* 0x0000001c00187308 */ /* 0x0007e20000000800 */
[----:B------:R-:W-:-:S02]  /*12f10*/  FSEL R95, R56, -INF , P4 ;  /* 0xff800000385f7808 */ /* 0x000fc40002000000 */
[----:B0-----:R-:W-:Y:S02]  /*12f20*/  CS2R R110, SRZ ;  /* 0x00000000006e7805 */ /* 0x001fe4000001ff00 */
[----:B------:R-:W-:Y:S02]  /*12f30*/  FMNMX.FTZ R26, R53, R26, !PT ;  /* 0x0000001a351a7209 */ /* 0x000fe40007810000 */
[C---:B------:R-:W-:Y:S02]  /*12f40*/  ISETP.GT.AND P4, PT, R4.reuse, 0x48, PT ;  /* 0x000000480400780c */ /* 0x040fe40003f84270 */
[----:B------:R-:W-:Y:S01]  /*12f50*/  FSEL R57, R57, -INF , P3 ;  /* 0xff80000039397808 */ /* 0x000fe20001800000 */
[----:B------:R-:W0:Y:S01]  /*12f60*/  MUFU.EX2 R179, R179 ;  /* 0x000000b300b37308 */ /* 0x000e220000000800 */
[----:B------:R-:W-:Y:S02]  /*12f70*/  FMNMX.FTZ R26, R95, R26, !PT ;  /* 0x0000001a5f1a7209 */ /* 0x000fe40007810000 */
[----:B------:R-:W-:-:S02]  /*12f80*/  ISETP.GT.AND P3, PT, R4, 0x49, PT ;  /* 0x000000490400780c */ /* 0x000fc40003f64270 */
[----:B------:R-:W-:Y:S02]  /*12f90*/  FSEL R91, R60, -INF , P4 ;  /* 0xff8000003c5b7808 */ /* 0x000fe40002000000 */
[----:B---3--:R-:W-:Y:S01]  /*12fa0*/  FMNMX.FTZ R28, R57, R26, !PT ;  /* 0x0000001a391c7209 */ /* 0x008fe20007810000 */
[----:B------:R-:W-:Y:S01]  /*12fb0*/  MUFU.EX2 R173, R173 ;  /* 0x000000ad00ad7308 */ /* 0x000fe20000000800 */
[C---:B------:R-:W-:Y:S02]  /*12fc0*/  ISETP.GT.AND P4, PT, R4.reuse, 0x50, PT ;  /* 0x000000500400780c */ /* 0x040fe40003f84270 */
[----:B------:R-:W-:Y:S02]  /*12fd0*/  FSEL R61, R61, -INF , P3 ;  /* 0xff8000003d3d7808 */ /* 0x000fe40001800000 */
[----:B------:R-:W-:Y:S02]  /*12fe0*/  FMNMX.FTZ R28, R91, R28, !PT ;  /* 0x0000001c5b1c7209 */ /* 0x000fe40007810000 */
[----:B------:R-:W-:Y:S01]  /*12ff0*/  ISETP.GT.AND P3, PT, R4, 0x51, PT ;  /* 0x000000510400780c */ /* 0x000fe20003f64270 */
[----:B------:R3:W-:Y:S01]  /*13000*/  MUFU.EX2 R26, R30 ;  /* 0x0000001e001a7308 */ /* 0x0007e20000000800 */
[----:B------:R-:W-:-:S02]  /*13010*/  FSEL R47, R64, -INF , P4 ;  /* 0xff800000402f7808 */ /* 0x000fc40002000000 */
[----:B------:R-:W-:Y:S02]  /*13020*/  FMNMX.FTZ R28, R61, R28, !PT ;  /* 0x0000001c3d1c7209 */ /* 0x000fe40007810000 */
[C---:B------:R-:W-:Y:S02]  /*13030*/  ISETP.GT.AND P4, PT, R4.reuse, 0x58, PT ;  /* 0x000000580400780c */ /* 0x040fe40003f84270 */
[----:B------:R-:W-:Y:S01]  /*13040*/  FSEL R65, R65, -INF , P3 ;  /* 0xff80000041417808 */ /* 0x000fe20001800000 */
[----:B------:R-:W-:Y:S01]  /*13050*/  MUFU.EX2 R175, R175 ;  /* 0x000000af00af7308 */ /* 0x000fe20000000800 */
[----:B------:R-:W-:Y:S02]  /*13060*/  FMNMX.FTZ R28, R47, R28, !PT ;  /* 0x0000001c2f1c7209 */ /* 0x000fe40007810000 */
[----:B------:R-:W-:Y:S02]  /*13070*/  ISETP.GT.AND P3, PT, R4, 0x59, PT ;  /* 0x000000590400780c */ /* 0x000fe40003f64270 */
[----:B------:R-:W-:-:S02]  /*13080*/  FSEL R39, R68, -INF , P4 ;  /* 0xff80000044277808 */ /* 0x000fc40002000000 */
        /* <DEDUP_REMOVED lines=27> */
[----:B------:R-:W-:Y:S01]  /*13240*/  FMNMX.FTZ R32, R55, R32, !PT ;  /* 0x0000002037207209 */ /* 0x000fe20007810000 */
[-CC-:B---3--:R-:W-:Y:S01]  /*13250*/  FFMA.FTZ R34, R63, R0.reuse, -R12.reuse ;  /* 0x000000003f227223 */ /* 0x188fe2000001080c */
[----:B------:R-:W-:Y:S01]  /*13260*/  ISETP.GT.AND P3, PT, R4, 0x79, PT ;  /* 0x000000790400780c */ /* 0x000fe20003f64270 */
[----:B------:R-:W-:Y:S01]  /*13270*/  FFMA.FTZ R12, R87, R0, -R12 ;  /* 0x00000000570c7223 */ /* 0x000fe2000001080c */
[----:B------:R-:W-:-:S02]  /*13280*/  FSEL R9, R84, -INF , P4 ;  /* 0xff80000054097808 */ /* 0x000fc40002000000 */
[----:B------:R-:W-:Y:S01]  /*13290*/  FMNMX.FTZ R4, R81, R32, !PT ;  /* 0x0000002051047209 */ /* 0x000fe20007810000 */
[----:B------:R-:W-:Y:S01]  /*132a0*/  MUFU.EX2 R34, R34 ;  /* 0x0000002200227308 */ /* 0x000fe20000000800 */
[----:B------:R-:W-:Y:S02]  /*132b0*/  FSEL R85, R85, -INF , P3 ;  /* 0xff80000055557808 */ /* 0x000fe40001800000 */
[----:B------:R-:W-:-:S04]  /*132c0*/  FMNMX.FTZ R4, R9, R4, !PT ;  /* 0x0000000409047209 */ /* 0x000fc80007810000 */
[----:B------:R-:W-:Y:S01]  /*132d0*/  FMNMX.FTZ R4, R85, R4, !PT ;  /* 0x0000000455047209 */ /* 0x000fe20007810000 */
[----:B------:R-:W-:Y:S04]  /*132e0*/  MUFU.EX2 R32, R59 ;  /* 0x0000003b00207308 */ /* 0x000fe80000000800 */
[----:B------:R-:W3:Y:S04]  /*132f0*/  SHFL.BFLY PT, R7, R4, 0x2, 0x1f ;  /* 0x0c401f0004077f89 */ /* 0x000ee800000e0000 */
[----:B------:R-:W-:Y:S08]  /*13300*/  MUFU.EX2 R161, R161 ;  /* 0x000000a100a17308 */ /* 0x000ff00000000800 */
[----:B------:R-:W-:Y:S08]  /*13310*/  MUFU.EX2 R36, R36 ;  /* 0x0000002400247308 */ /* 0x000ff00000000800 */
[----:B------:R-:W-:Y:S01]  /*13320*/  MUFU.EX2 R163, R163 ;  /* 0x000000a300a37308 */ /* 0x000fe20000000800 */
[----:B---3--:R-:W-:-:S07]  /*13330*/  FMNMX.FTZ R7, R4, R7, !PT ;  /* 0x0000000704077209 */ /* 0x008fce0007810000 */
[----:B------:R-:W-:Y:S01]  /*13340*/  MUFU.EX2 R38, R38 ;  /* 0x0000002600267308 */ /* 0x000fe20000000800 */
[----:B------:R-:W3:Y:S07]  /*13350*/  SHFL.BFLY PT, R4, R7, 0x1, 0x1f ;  /* 0x0c201f0007047f89 */ /* 0x000eee00000e0000 */
[----:B------:R-:W-:Y:S08]  /*13360*/  MUFU.EX2 R157, R157 ;  /* 0x0000009d009d7308 */ /* 0x000ff00000000800 */
[----:B------:R-:W-:Y:S08]  /*13370*/  MUFU.EX2 R40, R40 ;  /* 0x0000002800287308 */ /* 0x000ff00000000800 */
[----:B------:R-:W-:Y:S01]  /*13380*/  MUFU.EX2 R159, R159 ;  /* 0x0000009f009f7308 */ /* 0x000fe20000000800 */
[----:B---3--:R-:W-:-:S04]  /*13390*/  FMNMX.FTZ R4, R7, R4, !PT ;  /* 0x0000000407047209 */ /* 0x008fc80007810000 */
[C---:B------:R-:W-:Y:S01]  /*133a0*/  FSETP.NEU.FTZ.AND P3, PT, R4.reuse, -INF , PT ;  /* 0xff8000000400780b */ /* 0x040fe20003f7d000 */
[----:B------:R-:W-:Y:S02]  /*133b0*/  FMUL.FTZ R46, R4, R0 ;  /* 0x00000000042e7220 */ /* 0x000fe40000410000 */
[----:B------:R-:W-:Y:S03]  /*133c0*/  MUFU.EX2 R42, R42 ;  /* 0x0000002a002a7308 */ /* 0x000fe60000000800 */
[----:B------:R-:W-:-:S05]  /*133d0*/  FSEL R46, R46, RZ, P3 ;  /* 0x000000ff2e2e7208 */ /* 0x000fca0001800000 */
[-CC-:B------:R-:W-:Y:S01]  /*133e0*/  FFMA.FTZ R180, R43, R0.reuse, -R46.reuse ;  /* 0x000000002bb47223 */ /* 0x180fe2000001082e */
[-C--:B------:R-:W-:Y:S01]  /*133f0*/  FFMA.FTZ R7, R20, R0.reuse, -R46 ;  /* 0x0000000014077223 */ /* 0x080fe2000001082e */
[----:B------:R-:W-:Y:S01]  /*13400*/  FADD.FTZ R20, R181, R2 ;  /* 0x00000002b5147221 */ /* 0x000fe20000010000 */
[-CC-:B------:R-:W-:Y:S01]  /*13410*/  FFMA.FTZ R182, R25, R0.reuse, -R46.reuse ;  /* 0x0000000019b67223 */ /* 0x180fe2000001082e */
[-CC-:B------:R-:W-:Y:S01]  /*13420*/  FFMA.FTZ R15, R29, R0.reuse, -R46.reuse ;  /* 0x000000001d0f7223 */ /* 0x180fe2000001082e */
[-C--:B------:R-:W-:Y:S01]  /*13430*/  FFMA.FTZ R176, R89, R0.reuse, -R46 ;  /* 0x0000000059b07223 */ /* 0x080fe2000001082e */
[----:B------:R-:W-:Y:S01]  /*13440*/  MUFU.EX2 R180, R180 ;  /* 0x000000b400b47308 */ /* 0x000fe20000000800 */
[----:B--2---:R-:W-:Y:S01]  /*13450*/  FADD.FTZ R11, R183, R20 ;  /* 0x00000014b70b7221 */ /* 0x004fe20000010000 */
[-CC-:B------:R-:W-:Y:S01]  /*13460*/  FFMA.FTZ R27, R41, R0.reuse, -R46.reuse ;  /* 0x00000000291b7223 */ /* 0x180fe2000001082e */
[-CC-:B------:R-:W-:Y:S01]  /*13470*/  FFMA.FTZ R21, R33, R0.reuse, -R46.reuse ;  /* 0x0000000021157223 */ /* 0x180fe2000001082e */
[----:B------:R-:W2:Y:S01]  /*13480*/  @P2 LDC R41, c[0x0][0x44c] ;  /* 0x00011300ff292b82 */ /* 0x000ea20000000800 */
[----:B----4-:R-:W-:Y:S01]  /*13490*/  FADD.FTZ R20, R6, R11 ;  /* 0x0000000b06147221 */ /* 0x010fe20000010000 */
[-CC-:B------:R-:W-:Y:S01]  /*134a0*/  FFMA.FTZ R178, R93, R0.reuse, -R46.reuse ;  /* 0x000000005db27223 */ /* 0x180fe2000001082e */
[-C--:B------:R-:W-:Y:S01]  /*134b0*/  FFMA.FTZ R25, R37, R0.reuse, -R46 ;  /* 0x0000000025197223 */ /* 0x080fe2000001082e */
[----:B------:R-:W3:Y:S01]  /*134c0*/  MUFU.EX2 R7, R7 ;  /* 0x0000000700077308 */ /* 0x000ee20000000800 */
[----:B-1----:R-:W-:Y:S01]  /*134d0*/  FADD.FTZ R11, R177, R20 ;  /* 0x00000014b10b7221 */ /* 0x002fe20000010000 */
[-CC-:B------:R-:W-:Y:S01]  /*134e0*/  FFMA.FTZ R172, R97, R0.reuse, -R46.reuse ;  /* 0x0000000061ac7223 */ /* 0x180fe2000001082e */
[-CC-:B------:R-:W-:Y:S01]  /*134f0*/  FFMA.FTZ R174, R101, R0.reuse, -R46.reuse ;  /* 0x0000000065ae7223 */ /* 0x180fe2000001082e */
[-CC-:B------:R-:W-:Y:S01]  /*13500*/  FFMA.FTZ R29, R45, R0.reuse, -R46.reuse ;  /* 0x000000002d1d7223 */ /* 0x180fe2000001082e */
[----:B------:R-:W-:Y:S01]  /*13510*/  FADD.FTZ R20, R10, R11 ;  /* 0x0000000b0a147221 */ /* 0x000fe20000010000 */
[-C--:B------:R-:W-:Y:S01]  /*13520*/  FFMA.FTZ R168, R103, R0.reuse, -R46 ;  /* 0x0000000067a87223 */ /* 0x080fe2000001082e */
[----:B------:R-:W-:Y:S01]  /*13530*/  IMAD.MOV.U32 R43, RZ, RZ, R200 ;  /* 0x000000ffff2b7224 */ /* 0x000fe200078e00c8 */
[----:B------:R-:W1:Y:S01]  /*13540*/  MUFU.EX2 R182, R182 ;  /* 0x000000b600b67308 */ /* 0x000e620000000800 */
[----:B0-----:R-:W-:Y:S01]  /*13550*/  FADD.FTZ R37, R179, R20 ;  /* 0x00000014b3257221 */ /* 0x001fe20000010000 */
[-CC-:B------:R-:W-:Y:S01]  /*13560*/  FFMA.FTZ R31, R49, R0.reuse, -R46.reuse ;  /* 0x00000000311f7223 */ /* 0x180fe2000001082e */
[-CC-:B------:R-:W-:Y:S01]  /*13570*/  FFMA.FTZ R170, R99, R0.reuse, -R46.reuse ;  /* 0x0000000063aa7223 */ /* 0x180fe2000001082e */
[-CC-:B------:R-:W-:Y:S01]  /*13580*/  FFMA.FTZ R33, R53, R0.reuse, -R46.reuse ;  /* 0x0000000035217223 */ /* 0x180fe2000001082e */
[----:B------:R-:W-:Y:S01]  /*13590*/  FADD.FTZ R48, R14, R37 ;  /* 0x000000250e307221 */ /* 0x000fe20000010000 */
[-CC-:B------:R-:W-:Y:S01]  /*135a0*/  FFMA.FTZ R164, R95, R0.reuse, -R46.reuse ;  /* 0x000000005fa47223 */ /* 0x180fe2000001082e */
[-C--:B------:R-:W-:Y:S01]  /*135b0*/  FFMA.FTZ R35, R57, R0.reuse, -R46 ;  /* 0x0000000039237223 */ /* 0x080fe2000001082e */
[----:B------:R-:W0:Y:S01]  /*135c0*/  MUFU.EX2 R15, R15 ;  /* 0x0000000f000f7308 */ /* 0x000e220000000800 */
[----:B---3--:R-:W-:Y:S01]  /*135d0*/  FADD.FTZ R11, R180, R7 ;  /* 0x00000007b40b7221 */ /* 0x008fe20000010000 */
[----:B------:R-:W-:Y:S01]  /*135e0*/  FADD.FTZ R37, R173, R48 ;  /* 0x00000030ad257221 */ /* 0x000fe20000010000 */
[----:B------:R-:W-:Y:S01]  /*135f0*/  FFMA.FTZ R166, R91, R0, -R46 ;  /* 0x000000005ba67223 */ /* 0x000fe2000001082e */
[----:B--2---:R-:W-:-:S04]  /*13600*/  @P2 IMAD.HI.U32 R41, R200, R41, RZ ;  /* 0x00000029c8292227 */ /* 0x004fc800078e00ff */
[-CC-:B------:R-:W-:Y:S01]  /*13610*/  FFMA.FTZ R61, R61, R0.reuse, -R46.reuse ;  /* 0x000000003d3d7223 */ /* 0x180fe2000001082e */
[----:B------:R-:W-:Y:S01]  /*13620*/  FADD.FTZ R48, R24, R37 ;  /* 0x0000002518307221 */ /* 0x000fe20000010000 */
[----:B------:R-:W-:Y:S01]  /*13630*/  FFMA.FTZ R160, R47, R0, -R46 ;  /* 0x000000002fa07223 */ /* 0x000fe2000001082e */
[----:B------:R-:W2:Y:S01]  /*13640*/  MUFU.EX2 R176, R176 ;  /* 0x000000b000b07308 */ /* 0x000ea20000000800 */
[----:B-1----:R-:W-:Y:S01]  /*13650*/  FADD.FTZ R20, R182, R11 ;  /* 0x0000000bb6147221 */ /* 0x002fe20000010000 */
[----:B------:R-:W-:Y:S01]  /*13660*/  FADD.FTZ R37, R175, R48 ;  /* 0x00000030af257221 */ /* 0x000fe20000010000 */
[----:B------:R-:W-:Y:S01]  /*13670*/  @P2 SHF.R.U32.HI R43, RZ, R50, R41 ;  /* 0x00000032ff2b2219 */ /* 0x000fe20000011629 */
[----:B------:R-:W-:Y:S01]  /*13680*/  FFMA.FTZ R39, R39, R0, -R46 ;  /* 0x0000000027277223 */ /* 0x000fe2000001082e */
[----:B------:R-:W-:Y:S01]  /*13690*/  F2FP.F16.F32.PACK_AB R181, R2, R181 ;  /* 0x000000b502b5723e */ /* 0x000fe200000000ff */
[----:B------:R-:W-:Y:S01]  /*136a0*/  FADD.FTZ R48, R26, R37 ;  /* 0x000000251a307221 */ /* 0x000fe20000010000 */
[----:B------:R-:W-:Y:S01]  /*136b0*/  IADD3 R45, R43, R202, -R201 ;  /* 0x000000ca2b2d7210 */ /* 0x000fe20007ffe8c9 */
[----:B------:R-:W1:Y:S01]  /*136c0*/  MUFU.EX2 R21, R21 ;  /* 0x0000001500157308 */ /* 0x000e620000000800 */
[----:B0-----:R-:W-:Y:S01]  /*136d0*/  FADD.FTZ R11, R15, R20 ;  /* 0x000000140f0b7221 */ /* 0x001fe20000010000 */
[----:B------:R-:W-:Y:S01]  /*136e0*/  FADD.FTZ R41, R169, R48 ;  /* 0x00000030a9297221 */ /* 0x000fe20000010000 */
[-CC-:B------:R-:W-:Y:S01]  /*136f0*/  FFMA.FTZ R37, R65, R0.reuse, -R46.reuse ;  /* 0x0000000041257223 */ /* 0x180fe2000001082e */
[----:B------:R-:W-:Y:S01]  /*13700*/  F2FP.F16.F32.PACK_AB R183, R6, R183 ;  /* 0x000000b706b7723e */ /* 0x000fe200000000ff */
[-CC-:B------:R-:W-:Y:S01]  /*13710*/  FFMA.FTZ R69, R69, R0.reuse, -R46.reuse ;  /* 0x0000000045457223 */ /* 0x180fe2000001082e */
[----:B------:R-:W-:Y:S01]  /*13720*/  FADD.FTZ R48, R28, R41 ;  /* 0x000000291c307221 */ /* 0x000fe20000010000 */
[-C--:B------:R-:W-:Y:S01]  /*13730*/  FFMA.FTZ R51, R51, R0.reuse, -R46 ;  /* 0x0000000033337223 */ /* 0x080fe2000001082e */
[----:B------:R-:W0:Y:S01]  /*13740*/  MUFU.EX2 R178, R178 ;  /* 0x000000b200b27308 */ /* 0x000e220000000800 */
[----:B--2---:R-:W-:Y:S01]  /*13750*/  FADD.FTZ R20, R176, R11 ;  /* 0x0000000bb0147221 */ /* 0x004fe20000010000 */
[----:B------:R-:W-:Y:S01]  /*13760*/  FADD.FTZ R41, R171, R48 ;  /* 0x00000030ab297221 */ /* 0x000fe20000010000 */
[-CC-:B------:R-:W-:Y:S01]  /*13770*/  FFMA.FTZ R73, R73, R0.reuse, -R46.reuse ;  /* 0x0000000049497223 */ /* 0x180fe2000001082e */
[-CC-:B------:R-:W-:Y:S01]  /*13780*/  FFMA.FTZ R13, R13, R0.reuse, -R46.reuse ;  /* 0x000000000d0d7223 */ /* 0x180fe2000001082e */
[-CC-:B------:R-:W-:Y:S01]  /*13790*/  FFMA.FTZ R77, R77, R0.reuse, -R46.reuse ;  /* 0x000000004d4d7223 */ /* 0x180fe2000001082e */
[----:B------:R-:W-:Y:S01]  /*137a0*/  FADD.FTZ R48, R30, R41 ;  /* 0x000000291e307221 */ /* 0x000fe20000010000 */
[-C--:B------:R-:W-:Y:S01]  /*137b0*/  FFMA.FTZ R55, R55, R0.reuse, -R46 ;  /* 0x0000000037377223 */ /* 0x080fe2000001082e */
[----:B------:R-:W2:Y:S01]  /*137c0*/  MUFU.EX2 R25, R25 ;  /* 0x0000001900197308 */ /* 0x000ea20000000800 */
[----:B-1----:R-:W-:Y:S01]  /*137d0*/  FADD.FTZ R11, R21, R20 ;  /* 0x00000014150b7221 */ /* 0x002fe20000010000 */
[----:B------:R-:W-:Y:S01]  /*137e0*/  FADD.FTZ R41, R165, R48 ;  /* 0x00000030a5297221 */ /* 0x000fe20000010000 */
[-CC-:B------:R-:W-:Y:S01]  /*137f0*/  FFMA.FTZ R81, R81, R0.reuse, -R46.reuse ;  /* 0x0000000051517223 */ /* 0x180fe2000001082e */
[-CC-:B------:R-:W-:Y:S01]  /*13800*/  FFMA.FTZ R9, R9, R0.reuse, -R46.reuse ;  /* 0x0000000009097223 */ /* 0x180fe2000001082e */
[----:B------:R-:W-:Y:S01]  /*13810*/  FFMA.FTZ R46, R85, R0, -R46 ;  /* 0x00000000552e7223 */ /* 0x000fe2000001082e */
[----:B------:R-:W-:Y:S01]  /*13820*/  FADD.FTZ R48, R32, R41 ;  /* 0x0000002920307221 */ /* 0x000fe20000010000 */
[----:B------:R-:W-:Y:S01]  /*13830*/  F2FP.F16.F32.PACK_AB R180, R7, R180 ;  /* 0x000000b407b4723e */ /* 0x000fe200000000ff */
[----:B------:R-:W1:Y:S01]  /*13840*/  MUFU.EX2 R172, R172 ;  /* 0x000000ac00ac7308 */ /* 0x000e620000000800 */
[----:B0-----:R-:W-:Y:S01]  /*13850*/  FADD.FTZ R20, R178, R11 ;  /* 0x0000000bb2147221 */ /* 0x001fe20000010000 */
[----:B------:R-:W-:Y:S01]  /*13860*/  FADD.FTZ R41, R167, R48 ;  /* 0x00000030a7297221 */ /* 0x000fe20000010000 */
[----:B------:R-:W-:-:S02]  /*13870*/  SHF.R.S32.HI R50, RZ, 0x1f, R45 ;  /* 0x0000001fff327819 */ /* 0x000fc4000001142d */
[----:B------:R-:W-:Y:S02]  /*13880*/  CS2R R102, SRZ ;  /* 0x0000000000667805 */ /* 0x000fe4000001ff00 */
[----:B------:R-:W-:Y:S01]  /*13890*/  F2FP.F16.F32.PACK_AB R179, R14, R179 ;  /* 0x000000b30eb3723e */ /* 0x000fe200000000ff */
[----:B------:R-:W-:Y:S01]  /*138a0*/  FADD.FTZ R48, R34, R41 ;  /* 0x0000002922307221 */ /* 0x000fe20000010000 */
[----:B------:R-:W-:Y:S01]  /*138b0*/  F2FP.F16.F32.PACK_AB R177, R10, R177 ;  /* 0x000000b10ab1723e */ /* 0x000fe200000000ff */
[----:B------:R-:W0:Y:S01]  /*138c0*/  MUFU.EX2 R27, R27 ;  /* 0x0000001b001b7308 */ /* 0x000e220000000800 */
[----:B--2---:R-:W-:Y:S01]  /*138d0*/  FADD.FTZ R11, R25, R20 ;  /* 0x00000014190b7221 */ /* 0x004fe20000010000 */
[----:B------:R-:W-:Y:S01]  /*138e0*/  FADD.FTZ R43, R161, R48 ;  /* 0x00000030a12b7221 */ /* 0x000fe20000010000 */
[----:B------:R-:W-:Y:S02]  /*138f0*/  F2FP.F16.F32.PACK_AB R173, R24, R173 ;  /* 0x000000ad18ad723e */ /* 0x000fe400000000ff */
[----:B------:R-:W-:-:S02]  /*13900*/  CS2R R100, SRZ ;  /* 0x0000000000647805 */ /* 0x000fc4000001ff00 */
[----:B------:R-:W-:Y:S02]  /*13910*/  F2FP.F16.F32.PACK_AB R175, R26, R175 ;  /* 0x000000af1aaf723e */ /* 0x000fe400000000ff */
[----:B------:R-:W-:Y:S02]  /*13920*/  CS2R R98, SRZ ;  /* 0x0000000000627805 */ /* 0x000fe4000001ff00 */
[----:B------:R-:W-:Y:S01]  /*13930*/  F2FP.F16.F32.PACK_AB R169, R28, R169 ;  /* 0x000000a91ca9723e */ /* 0x000fe200000000ff */
[----:B------:R-:W2:Y:S01]  /*13940*/  MUFU.EX2 R174, R174 ;  /* 0x000000ae00ae7308 */ /* 0x000ea20000000800 */
[----:B-1----:R-:W-:Y:S01]  /*13950*/  FADD.FTZ R20, R172, R11 ;  /* 0x0000000bac147221 */ /* 0x002fe20000010000 */
[----:B------:R-:W-:Y:S02]  /*13960*/  F2FP.F16.F32.PACK_AB R171, R30, R171 ;  /* 0x000000ab1eab723e */ /* 0x000fe400000000ff */
[----:B------:R-:W-:Y:S02]  /*13970*/  CS2R R96, SRZ ;  /* 0x0000000000607805 */ /* 0x000fe4000001ff00 */
[----:B------:R-:W-:-:S02]  /*13980*/  F2FP.F16.F32.PACK_AB R165, R32, R165 ;  /* 0x000000a520a5723e */ /* 0x000fc400000000ff */
[----:B------:R-:W-:Y:S02]  /*13990*/  CS2R R94, SRZ ;  /* 0x00000000005e7805 */ /* 0x000fe4000001ff00 */
[----:B------:R-:W-:Y:S02]  /*139a0*/  F2FP.F16.F32.PACK_AB R167, R34, R167 ;  /* 0x000000a722a7723e */ /* 0x000fe400000000ff */
[----:B------:R-:W-:Y:S01]  /*139b0*/  CS2R R92, SRZ ;  /* 0x00000000005c7805 */ /* 0x000fe2000001ff00 */
[----:B------:R-:W1:Y:S01]  /*139c0*/  MUFU.EX2 R29, R29 ;  /* 0x0000001d001d7308 */ /* 0x000e620000000800 */
[----:B0-----:R-:W-:Y:S01]  /*139d0*/  FADD.FTZ R11, R27, R20 ;  /* 0x000000141b0b7221 */ /* 0x001fe20000010000 */
[----:B------:R-:W-:Y:S02]  /*139e0*/  F2FP.F16.F32.PACK_AB R161, R36, R161 ;  /* 0x000000a124a1723e */ /* 0x000fe400000000ff */
[----:B------:R-:W-:Y:S02]  /*139f0*/  CS2R R90, SRZ ;  /* 0x00000000005a7805 */ /* 0x000fe4000001ff00 */
[----:B------:R-:W-:-:S02]  /*13a00*/  F2FP.F16.F32.PACK_AB R182, R15, R182 ;  /* 0x000000b60fb6723e */ /* 0x000fc400000000ff */
[----:B------:R-:W-:Y:S02]  /*13a10*/  CS2R R88, SRZ ;  /* 0x0000000000587805 */ /* 0x000fe4000001ff00 */
[----:B------:R-:W-:Y:S01]  /*13a20*/  F2FP.F16.F32.PACK_AB R176, R21, R176 ;  /* 0x000000b015b0723e */ /* 0x000fe200000000ff */
[----:B------:R-:W0:Y:S01]  /*13a30*/  MUFU.EX2 R168, R168 ;  /* 0x000000a800a87308 */ /* 0x000e220000000800 */
[----:B--2---:R-:W-:Y:S01]  /*13a40*/  FADD.FTZ R20, R174, R11 ;  /* 0x0000000bae147221 */ /* 0x004fe20000010000 */
[----:B------:R-:W-:Y:S02]  /*13a50*/  F2FP.F16.F32.PACK_AB R178, R25, R178 ;  /* 0x000000b219b2723e */ /* 0x000fe400000000ff */
[----:B------:R-:W-:-:S04]  /*13a60*/  F2FP.F16.F32.PACK_AB R172, R27, R172 ;  /* 0x000000ac1bac723e */ /* 0x000fc800000000ff */
        /* <DEDUP_REMOVED lines=10> */
[----:B------:R-:W-:-:S04]  /*13b10*/  LEA.HI R11, R50, R45, RZ, 0x7 ;  /* 0x0000002d320b7211 */ /* 0x000fc800078f38ff */
[----:B------:R-:W-:Y:S02]  /*13b20*/  SHF.R.S32.HI R11, RZ, 0x7, R11 ;  /* 0x00000007ff0b7819 */ /* 0x000fe4000001140b */
[----:B------:R-:W1:Y:S01]  /*13b30*/  MUFU.EX2 R35, R35 ;  /* 0x0000002300237308 */ /* 0x000e620000000800 */
[C---:B0-----:R-:W-:Y:S01]  /*13b40*/  FADD.FTZ R41, R33.reuse, R20 ;  /* 0x0000001421297221 */ /* 0x041fe20000010000 */
[----:B------:R-:W-:Y:S01]  /*13b50*/  FADD.FTZ R20, R36, R43 ;  /* 0x0000002b24147221 */ /* 0x000fe20000010000 */
[----:B------:R-:W-:Y:S02]  /*13b60*/  VIMNMX R14, RZ, R11, !PT ;  /* 0x0000000bff0e7248 */ /* 0x000fe40007fe0100 */
[----:B------:R-:W-:Y:S01]  /*13b70*/  F2FP.F16.F32.PACK_AB R170, R33, R170 ;  /* 0x000000aa21aa723e */ /* 0x000fe200000000ff */
[----:B------:R-:W-:Y:S01]  /*13b80*/  FADD.FTZ R43, R163, R20 ;  /* 0x00000014a32b7221 */ /* 0x000fe20000010000 */
[----:B------:R-:W-:Y:S01]  /*13b90*/  F2FP.F16.F32.PACK_AB R163, R38, R163 ;  /* 0x000000a326a3723e */ /* 0x000fe200000000ff */
[----:B------:R-:W0:Y:S01]  /*13ba0*/  MUFU.EX2 R166, R166 ;  /* 0x000000a600a67308 */ /* 0x000e220000000800 */
[----:B--2---:R-:W-:Y:S01]  /*13bb0*/  FADD.FTZ R2, R164, R41 ;  /* 0x00000029a4027221 */ /* 0x004fe20000010000 */
[----:B------:R-:W-:-:S04]  /*13bc0*/  FADD.FTZ R6, R38, R43 ;  /* 0x0000002b26067221 */ /* 0x000fc80000010000 */
[----:B------:R-:W-:Y:S01]  /*13bd0*/  FADD.FTZ R43, R157, R6 ;  /* 0x000000069d2b7221 */ /* 0x000fe20000010000 */
[C---:B------:R-:W-:Y:S01]  /*13be0*/  F2FP.F16.F32.PACK_AB R157, R40.reuse, R157 ;  /* 0x0000009d289d723e */ /* 0x040fe200000000ff */
[----:B------:R-:W2:Y:S01]  /*13bf0*/  MUFU.EX2 R3, R61 ;  /* 0x0000003d00037308 */ /* 0x000ea20000000800 */
[C---:B-1----:R-:W-:Y:S01]  /*13c00*/  FADD.FTZ R41, R35.reuse, R2 ;  /* 0x0000000223297221 */ /* 0x042fe20000010000 */
[----:B------:R-:W-:Y:S01]  /*13c10*/  FADD.FTZ R6, R40, R43 ;  /* 0x0000002b28067221 */ /* 0x000fe20000010000 */
[----:B------:R-:W-:-:S05]  /*13c20*/  F2FP.F16.F32.PACK_AB R164, R35, R164 ;  /* 0x000000a423a4723e */ /* 0x000fca00000000ff */
[----:B------:R-:W1:Y:S01]  /*13c30*/  MUFU.EX2 R160, R160 ;  /* 0x000000a000a07308 */ /* 0x000e620000000800 */
[----:B0-----:R-:W-:-:S07]  /*13c40*/  FADD.FTZ R2, R166, R41 ;  /* 0x00000029a6027221 */ /* 0x001fce0000010000 */
[----:B------:R-:W0:Y:S01]  /*13c50*/  MUFU.EX2 R37, R37 ;  /* 0x0000002500257308 */ /* 0x000e220000000800 */
[C---:B--2---:R-:W-:Y:S01]  /*13c60*/  FADD.FTZ R41, R3.reuse, R2 ;  /* 0x0000000203297221 */ /* 0x044fe20000010000 */
[----:B------:R-:W-:Y:S02]  /*13c70*/  F2FP.F16.F32.PACK_AB R166, R3, R166 ;  /* 0x000000a603a6723e */ /* 0x000fe400000000ff */
[----:B------:R-:W-:-:S04]  /*13c80*/  MOV R3, 0x3f800000 ;  /* 0x3f80000000037802 */ /* 0x000fc80000000f00 */
[----:B------:R-:W2:Y:S01]  /*13c90*/  MUFU.EX2 R39, R39 ;  /* 0x0000002700277308 */ /* 0x000ea20000000800 */
[----:B-1----:R-:W-:Y:S01]  /*13ca0*/  FADD.FTZ R2, R160, R41 ;  /* 0x00000029a0027221 */ /* 0x002fe20000010000 */
[----:B------:R-:W-:Y:S01]  /*13cb0*/  FADD.FTZ R41, R159, R6 ;  /* 0x000000069f297221 */ /* 0x000fe20000010000 */
[----:B------:R-:W-:-:S03]  /*13cc0*/  F2FP.F16.F32.PACK_AB R159, R42, R159 ;  /* 0x0000009f2a9f723e */ /* 0x000fc600000000ff */
[----:B------:R-:W-:Y:S02]  /*13cd0*/  FADD.FTZ R6, R42, R41 ;  /* 0x000000292a067221 */ /* 0x000fe40000010000 */
        /* <DEDUP_REMOVED lines=25> */
[----:B------:R-:W-:-:S06]  /*13e70*/  IMAD.MOV.U32 R2, RZ, RZ, 0x3f800000 ;  /* 0x3f800000ff027424 */ /* 0x000fcc00078e00ff */
[----:B------:R-:W0:Y:S01]  /*13e80*/  MUFU.EX2 R44, R44 ;  /* 0x0000002c002c7308 */ /* 0x000e220000000800 */
[----:B--2---:R-:W-:Y:S01]  /*13e90*/  F2FP.F16.F32.PACK_AB R154, R46, R9 ;  /* 0x000000092e9a723e */ /* 0x004fe200000000ff */
[----:B------:R-:W-:Y:S02]  /*13ea0*/  VIADD R9, R146, 0xfffffffe ;  /* 0xfffffffe92097836 */ /* 0x000fe40000000000 */
[----:B------:R-:W-:Y:S01]  /*13eb0*/  FADD.FTZ R7, R46, R7 ;  /* 0x000000072e077221 */ /* 0x000fe20000010000 */
[----:B------:R-:W-:Y:S02]  /*13ec0*/  CS2R R146, SRZ ;  /* 0x0000000000927805 */ /* 0x000fe4000001ff00 */
[----:B------:R-:W-:Y:S01]  /*13ed0*/  ISETP.GE.AND P3, PT, R9, R14, PT ;  /* 0x0000000e0900720c */ /* 0x000fe20003f66270 */
[----:B------:R-:W2:Y:S01]  /*13ee0*/  MUFU.EX2 R155, R155 ;  /* 0x0000009b009b7308 */ /* 0x000ea20000000800 */
[----:B-1----:R-:W-:-:S07]  /*13ef0*/  FADD.FTZ R43, R153, R6 ;  /* 0x00000006992b7221 */ /* 0x002fce0000010000 */
[----:B------:R-:W1:Y:S01]  /*13f00*/  MUFU.EX2 R12, R12 ;  /* 0x0000000c000c7308 */ /* 0x000e620000000800 */
[C---:B0-----:R-:W-:Y:S01]  /*13f10*/  FADD.FTZ R6, R44.reuse, R43 ;  /* 0x0000002b2c067221 */ /* 0x041fe20000010000 */
[----:B------:R-:W-:-:S03]  /*13f20*/  F2FP.F16.F32.PACK_AB R153, R44, R153 ;  /* 0x000000992c99723e */ /* 0x000fc600000000ff */
[----:B--2---:R-:W-:-:S04]  /*13f30*/  FADD.FTZ R43, R155, R6 ;  /* 0x000000069b2b7221 */ /* 0x004fc80000010000 */
[C---:B-1----:R-:W-:Y:S01]  /*13f40*/  FADD.FTZ R6, R12.reuse, R43 ;  /* 0x0000002b0c067221 */ /* 0x042fe20000010000 */
[----:B------:R-:W-:Y:S01]  /*13f50*/  F2FP.F16.F32.PACK_AB R155, R12, R155 ;  /* 0x0000009b0c9b723e */ /* 0x000fe200000000ff */
[----:B------:R-:W-:Y:S06]  /*13f60*/  @!P3 BRA `(.L_x_2875) ;  /* 0x0000002c00acb947 */ /* 0x000fec0003800000 */
[----:B------:R-:W-:Y:S01]  /*13f70*/  BSSY B1, `(.L_x_2875) ;  /* 0x00002ea000017945 */ /* 0x000fe20003800000 */
[----:B------:R-:W-:Y:S01]  /*13f80*/  IMAD.MOV.U32 R11, RZ, RZ, R5 ;  /* 0x000000ffff0b7224 */ /* 0x000fe200078e0005 */
[----:B------:R-:W-:Y:S01]  /*13f90*/  MOV R21, R185 ;  /* 0x000000b900157202 */ /* 0x000fe20000000f00 */
[----:B------:R-:W-:Y:S02]  /*13fa0*/  IMAD.MOV.U32 R10, RZ, RZ, R4 ;  /* 0x000000ffff0a7224 */ /* 0x000fe400078e0004 */
[----:B------:R-:W-:Y:S02]  /*13fb0*/  IMAD.MOV.U32 R20, RZ, RZ, R188 ;  /* 0x000000ffff147224 */ /* 0x000fe400078e00bc */
[----:B------:R-:W-:Y:S02]  /*13fc0*/  IMAD.MOV.U32 R2, RZ, RZ, 0x3f800000 ;  /* 0x3f800000ff027424 */ /* 0x000fe400078e00ff */
[----:B------:R-:W-:-:S07]  /*13fd0*/  IMAD.MOV.U32 R151, RZ, RZ, RZ ;  /* 0x000000ffff977224 */ /* 0x000fce00078e00ff */
.L_x_2886:
[----:B------:R-:W-:-:S05]  /*13fe0*/  VIADD R0, R21, 0x1 ;  /* 0x0000000115007836 */ /* 0x000fca0000000000 */
[----:B------:R-:W-:-:S04]  /*13ff0*/  ISETP.NE.AND P3, PT, R0, 0x2, PT ;  /* 0x000000020000780c */ /* 0x000fc80003f65270 */
[----:B------:R-:W-:Y:S02]  /*14000*/  SEL R5, RZ, 0x1, P3 ;  /* 0x00000001ff057807 */ /* 0x000fe40001800000 */
[----:B------:R-:W-:Y:S02]  /*14010*/  SEL R185, R0, RZ, P3 ;  /* 0x000000ff00b97207 */ /* 0x000fe40001800000 */
[----:B------:R-:W-:Y:S01]  /*14020*/  LOP3.LUT R188, R20, R5, RZ, 0x3c, !PT ;  /* 0x0000000514bc7212 */ /* 0x000fe200078e3cff */
[----:B------:R-:W-:Y:S06]  /*14030*/  @!P0 BRA `(.L_x_2876) ;  /* 0x0000000000048947 */ /* 0x000fec0003800000 */
[----:B------:R-:W-:Y:S01]  /*14040*/  BPT.TRAP 0x1 ;  /* 0x000000040000795c */ /* 0x000fe20000300000 */
.L_x_2876:
[----:B------:R-:W-:Y:S02]  /*14050*/  LEA R15, R185, R16, 0x3 ;  /* 0x00000010b90f7211 */ /* 0x000fe400078e18ff */
[----:B------:R-:W-:-:S04]  /*14060*/  SHF.L.U32 R0, R188, 0x1f, RZ ;  /* 0x0000001fbc007819 */ /* 0x000fc800000006ff */
[----:B------:R0:W1:Y:S01]  /*14070*/  SYNCS.PHASECHK.TRANS64.TRYWAIT P3, [R15+URZ+0x34830], R0 ;  /* 0x034830000f0075a7 */ /* 0x000062000806017f */
[----:B------:R-:W-:Y:S05]  /*14080*/  @!P0 BRA `(.L_x_2877) ;  /* 0x0000000000048947 */ /* 0x000fea0003800000 */
[----:B------:R-:W-:Y:S01]  /*14090*/  BPT.TRAP 0x1 ;  /* 0x000000040000795c */ /* 0x000fe20000300000 */
.L_x_2877:
[----:B------:R-:W-:Y:S01]  /*140a0*/  BSSY B2, `(.L_x_2878) ;  /* 0x0000006000027945 */ /* 0x000fe20003800000 */
[----:B------:R-:W-:Y:S02]  /*140b0*/  IMAD R4, R185, 0xc00, R8 ;  /* 0x00000c00b9047824 */ /* 0x000fe400078e0208 */
[----:B------:R-:W-:Y:S01]  /*140c0*/  IMAD.MOV.U32 R5, RZ, RZ, 0x40000040 ;  /* 0x40000040ff057424 */ /* 0x000fe200078e00ff */
[----:B-1----:R-:W-:Y:S06]  /*140d0*/  @P3 BRA `(.L_x_2879) ;  /* 0x0000000000083947 */ /* 0x002fec0003800000 */
[----:B------:R-:W1:Y:S02]  /*140e0*/  SYNCS.PHASECHK.TRANS64.TRYWAIT P3, [R15+URZ+0x34830], R0 ;  /* 0x034830000f0075a7 */ /* 0x000e64000806017f */
[----:B-1----:R-:W-:Y:S05]  /*140f0*/  @!P3 BRA `(.L_x_2880) ;  /* 0x0000010400d4b947 */ /* 0x002fea0003800000 */
.L_x_2879:
[----:B------:R-:W-:Y:S05]  /*14100*/  BSYNC B2 ;  /* 0x0000000000027941 */ /* 0x000fea0003800000 */
.L_x_2878:
[----:B------:R-:W2:Y:S04]  /*14110*/  LDL.64 R24, [R1+0x38] ;  /* 0x0000380001187983 */ /* 0x000ea80000100a00 */
[----:B------:R3:W-:Y:S04]  /*14120*/  STL.64 [R1+0x70], R10 ;  /* 0x0000700a01007387 */ /* 0x0007e80000100a00 */
[----:B---3--:R-:W3:Y:S04]  /*14130*/  LDL.64 R10, [R1+0x30] ;  /* 0x00003000010a7983 */ /* 0x008ee80000100a00 */
[----:B------:R4:W-:Y:S04]  /*14140*/  STL.64 [R1+0x68], R8 ;  /* 0x0000680801007387 */ /* 0x0009e80000100a00 */
[----:B----4-:R-:W4:Y:S01]  /*14150*/  LDL.64 R8, [R1+0x28] ;  /* 0x0000280001087983 */ /* 0x010f220000100a00 */
[----:B------:R-:W-:-:S02]  /*14160*/  R2UR UR6, R4 ;  /* 0x00000000040672ca */ /* 0x000fc400000e0000 */
[----:B------:R-:W-:Y:S01]  /*14170*/  R2UR UR7, R5 ;  /* 0x00000000050772ca */ /* 0x000fe200000e0000 */
[----:B------:R0:W-:Y:S04]  /*14180*/  STL.64 [R1+0x60], R6 ;  /* 0x0000600601007387 */ /* 0x0001e80000100a00 */
[----:B0-----:R-:W4:Y:S01]  /*14190*/  LDL.64 R6, [R1+0x18] ;  /* 0x0000180001067983 */ /* 0x001f220000100a00 */
[----:B------:R-:W-:Y:S02]  /*141a0*/  VIADD R12, R4, 0x2 ;  /* 0x00000002040c7836 */ /* 0x000fe40000000000 */
[----:B------:R-:W-:Y:S01]  /*141b0*/  IMAD.MOV.U32 R13, RZ, RZ, 0x40000040 ;  /* 0x40000040ff0d7424 */ /* 0x000fe200078e00ff */
[----:B--2---:R-:W-:Y:S02]  /*141c0*/  R2UR UR4, R24 ;  /* 0x00000000180472ca */ /* 0x004fe400000e0000 */
[----:B------:R-:W-:-:S02]  /*141d0*/  R2UR UR5, R25 ;  /* 0x00000000190572ca */ /* 0x000fc400000e0000 */
[----:B------:R-:W-:-:S11]  /*141e0*/  WARPGROUP.ARRIVE ;  /* 0x00000000000079c5 */ /* 0x000fd60000000000 */
[----:B------:R-:W-:Y:S01]  /*141f0*/  HGMMA.64x128x16.F32 R24, gdesc[UR4], RZ, !UPT, gsb0 ;  /* 0x01e00000041879f0 */ /* 0x000fe2000c0008ff */
[----:B------:R-:W-:Y:S02]  /*14200*/  R2UR UR6, R12 ;  /* 0x000000000c0672ca */ /* 0x000fe400000e0000 */
[----:B------:R-:W-:Y:S02]  /*14210*/  R2UR UR7, R13 ;  /* 0x000000000d0772ca */ /* 0x000fe400000e0000 */
[----:B---3--:R-:W-:Y:S02]  /*14220*/  R2UR UR4, R10 ;  /* 0x000000000a0472ca */ /* 0x008fe400000e0000 */
[----:B------:R-:W-:Y:S02]  /*14230*/  R2UR UR5, R11 ;  /* 0x000000000b0572ca */ /* 0x000fe400000e0000 */
[----:B------:R-:W2:Y:S01]  /*14240*/  LDL.64 R10, [R1+0x10] ;  /* 0x00001000010a7983 */ /* 0x000ea20000100a00 */
[----:B------:R-:W-:Y:S01]  /*14250*/  IMAD.MOV.U32 R13, RZ, RZ, 0x40000040 ;  /* 0x40000040ff0d7424 */ /* 0x000fe200078e00ff */
[----:B------:R-:W-:Y:S01]  /*14260*/  IADD3 R12, R4, 0x4, RZ ;  /* 0x00000004040c7810 */ /* 0x000fe20007ffe0ff */
[----:B------:R-:W-:-:S02]  /*14270*/  WARPGROUP.DEPBAR.LE gsb0, 0x0 ;  /* 0x00008000000079c5 */ /* 0x000fc40000010000 */
[----:B------:R-:W-:-:S06]  /*14280*/  WARPGROUP.ARRIVE ;  /* 0x00000000000079c5 */ /* 0x000fcc0000000000 */
[----:B------:R-:W-:Y:S01]  /*14290*/  HGMMA.64x128x16.F32 R24, gdesc[UR4], R24, gsb0 ;  /* 0x01e00000041879f0 */ /* 0x000fe20008000818 */
[----:B------:R-:W-:Y:S02]  /*142a0*/  R2UR UR6, R12 ;  /* 0x000000000c0672ca */ /* 0x000fe400000e0000 */
[----:B------:R-:W-:Y:S02]  /*142b0*/  R2UR UR7, R13 ;  /* 0x000000000d0772ca */ /* 0x000fe400000e0000 */
[----:B----4-:R-:W-:Y:S02]  /*142c0*/  R2UR UR4, R8 ;  /* 0x00000000080472ca */ /* 0x010fe400000e0000 */
[----:B------:R-:W-:Y:S02]  /*142d0*/  R2UR UR5, R9 ;  /* 0x00000000090572ca */ /* 0x000fe400000e0000 */
[----:B------:R-:W3:Y:S01]  /*142e0*/  LDL.64 R8, [R1+0x8] ;  /* 0x0000080001087983 */ /* 0x000ee20000100a00 */
[----:B------:R-:W-:-:S02]  /*142f0*/  VIADD R12, R4, 0x6 ;  /* 0x00000006040c7836 */ /* 0x000fc40000000000 */
[----:B------:R-:W-:Y:S01]  /*14300*/  IMAD.MOV.U32 R13, RZ, RZ, 0x40000040 ;  /* 0x40000040ff0d7424 */ /* 0x000fe200078e00ff */
[----:B------:R-:W-:Y:S02]  /*14310*/  WARPGROUP.DEPBAR.LE gsb0, 0x0 ;  /* 0x00008000000079c5 */ /* 0x000fe40000010000 */
[----:B------:R-:W-:-:S06]  /*14320*/  WARPGROUP.ARRIVE ;  /* 0x00000000000079c5 */ /* 0x000fcc0000000000 */
[----:B------:R-:W-:Y:S01]  /*14330*/  HGMMA.64x128x16.F32 R24, gdesc[UR4], R24, gsb0 ;  /* 0x01e00000041879f0 */ /* 0x000fe20008000818 */
[----:B------:R-:W-:Y:S02]  /*14340*/  R2UR UR6, R12 ;  /* 0x000000000c0672ca */ /* 0x000fe400000e0000 */
[----:B------:R-:W-:Y:S02]  /*14350*/  R2UR UR7, R13 ;  /* 0x000000000d0772ca */ /* 0x000fe400000e0000 */
[----:B------:R-:W-:Y:S02]  /*14360*/  R2UR UR4, R6 ;  /* 0x00000000060472ca */ /* 0x000fe400000e0000 */
[----:B------:R-:W-:Y:S02]  /*14370*/  R2UR UR5, R7 ;  /* 0x00000000070572ca */ /* 0x000fe400000e0000 */
[----:B------:R-:W4:Y:S01]  /*14380*/  LDL.64 R6, [R1] ;  /* 0x0000000001067983 */ /* 0x000f220000100a00 */
[----:B------:R-:W-:Y:S01]  /*14390*/  IMAD.MOV.U32 R13, RZ, RZ, 0x40000040 ;  /* 0x40000040ff0d7424 */ /* 0x000fe200078e00ff */
[----:B------:R-:W-:Y:S01]  /*143a0*/  IADD3 R12, R4, 0x400, RZ ;  /* 0x00000400040c7810 */ /* 0x000fe20007ffe0ff */
[----:B------:R-:W-:-:S02]  /*143b0*/  WARPGROUP.DEPBAR.LE gsb0, 0x0 ;  /* 0x00008000000079c5 */ /* 0x000fc40000010000 */
[----:B------:R-:W-:-:S06]  /*143c0*/  WARPGROUP.ARRIVE ;  /* 0x00000000000079c5 */ /* 0x000fcc0000000000 */
[----:B------:R-:W-:Y:S01]  /*143d0*/  HGMMA.64x128x16.F32 R24, gdesc[UR4], R24, gsb0 ;  /* 0x01e00000041879f0 */ /* 0x000fe20008000818 */
[----:B------:R-:W-:Y:S02]  /*143e0*/  R2UR UR6, R12 ;  /* 0x000000000c0672ca */ /* 0x000fe400000e0000 */
[----:B------:R-:W-:Y:S02]  /*143f0*/  R2UR UR7, R13 ;  /* 0x000000000d0772ca */ /* 0x000fe400000e0000 */
[----:B--2---:R-:W-:Y:S02]  /*14400*/  R2UR UR4, R10 ;  /* 0x000000000a0472ca */ /* 0x004fe400000e0000 */
[----:B------:R-:W-:Y:S01]  /*14410*/  R2UR UR5, R11 ;  /* 0x000000000b0572ca */ /* 0x000fe200000e0000 */
[----:B------:R-:W-:Y:S01]  /*14420*/  VIADD R12, R4, 0x402 ;  /* 0x00000402040c7836 */ /* 0x000fe20000000000 */
[----:B------:R0:W5:Y:S01]  /*14430*/  LDL.LU.64 R10, [R1+0x70] ;  /* 0x00007000010a7983 */ /* 0x0001620000300a00 */
[----:B------:R-:W-:Y:S01]  /*14440*/  IMAD.MOV.U32 R13, RZ, RZ, 0x40000040 ;  /* 0x40000040ff0d7424 */ /* 0x000fe200078e00ff */
[----:B------:R-:W-:-:S02]  /*14450*/  WARPGROUP.DEPBAR.LE gsb0, 0x0 ;  /* 0x00008000000079c5 */ /* 0x000fc40000010000 */
[----:B------:R-:W-:-:S07]  /*14460*/  WARPGROUP.ARRIVE ;  /* 0x00000000000079c5 */ /* 0x000fce0000000000 */
[----:B------:R-:W-:Y:S01]  /*14470*/  HGMMA.64x128x16.F32 R24, gdesc[UR4], R24, gsb0 ;  /* 0x01e00000041879f0 */ /* 0x000fe20008000818 */
[----:B------:R-:W-:Y:S02]  /*14480*/  R2UR UR6, R12 ;  /* 0x000000000c0672ca */ /* 0x000fe400000e0000 */
[----:B------:R-:W-:Y:S02]  /*14490*/  R2UR UR7, R13 ;  /* 0x000000000d0772ca */ /* 0x000fe400000e0000 */
[----:B---3--:R-:W-:Y:S02]  /*144a0*/  R2UR UR4, R8 ;  /* 0x00000000080472ca */ /* 0x008fe400000e0000 */
[----:B------:R-:W-:Y:S01]  /*144b0*/  R2UR UR5, R9 ;  /* 0x00000000090572ca */ /* 0x000fe200000e0000 */
[----:B------:R-:W-:Y:S01]  /*144c0*/  IMAD.MOV.U32 R13, RZ, RZ, 0x40000040 ;  /* 0x40000040ff0d7424 */ /* 0x000fe200078e00ff */
[----:B------:R-:W-:Y:S01]  /*144d0*/  IADD3 R12, R4, 0x404, RZ ;  /* 0x00000404040c7810 */ /* 0x000fe20007ffe0ff */
[----:B------:R0:W5:Y:S01]  /*144e0*/  LDL.LU.64 R8, [R1+0x68] ;  /* 0x0000680001087983 */ /* 0x0001620000300a00 */
[----:B------:R-:W-:-:S02]  /*144f0*/  WARPGROUP.DEPBAR.LE gsb0, 0x0 ;  /* 0x00008000000079c5 */ /* 0x000fc40000010000 */
[----:B------:R-:W-:-:S07]  /*14500*/  WARPGROUP.ARRIVE ;  /* 0x00000000000079c5 */ /* 0x000fce0000000000 */
[----:B------:R-:W-:Y:S01]  /*14510*/  HGMMA.64x128x16.F32 R24, gdesc[UR4], R24, gsb0 ;  /* 0x01e00000041879f0 */ /* 0x000fe20008000818 */
[----:B------:R-:W-:Y:S02]  /*14520*/  R2UR UR6, R12 ;  /* 0x000000000c0672ca */ /* 0x000fe400000e0000 */
[----:B------:R-:W-:Y:S02]  /*14530*/  R2UR UR7, R13 ;  /* 0x000000000d0772ca */ /* 0x000fe400000e0000 */
[----:B----4-:R-:W-:Y:S02]  /*14540*/  R2UR UR4, R6 ;  /* 0x00000000060472ca */ /* 0x010fe400000e0000 */
        /* <DEDUP_REMOVED lines=8> */
[----:B------:R-:W-:Y:S01]  /*145d0*/  R2UR UR7, R13 ;  /* 0x000000000d0772ca */ /* 0x000fe200000e0000 */
[----:B------:R-:W-:Y:S01]  /*145e0*/  UMOV UR4, UR52 ;  /* 0x0000003400047c82 */ /* 0x000fe20008000000 */
[----:B------:R-:W-:Y:S01]  /*145f0*/  UMOV UR5, UR53 ;  /* 0x0000003500057c82 */ /* 0x000fe20008000000 */
[----:B------:R-:W-:Y:S01]  /*14600*/  IMAD.MOV.U32 R13, RZ, RZ, 0x40000040 ;  /* 0x40000040ff0d7424 */ /* 0x000fe200078e00ff */
[----:B------:R-:W-:Y:S01]  /*14610*/  IADD3 R12, R4, 0x800, RZ ;  /* 0x00000800040c7810 */ /* 0x000fe20007ffe0ff */
[----:B------:R-:W-:Y:S02]  /*14620*/  WARPGROUP.DEPBAR.LE gsb0, 0x0 ;  /* 0x00008000000079c5 */ /* 0x000fe40000010000 */
[----:B------:R-:W-:-:S06]  /*14630*/  WARPGROUP.ARRIVE ;  /* 0x00000000000079c5 */ /* 0x000fcc0000000000 */
[----:B------:R-:W-:Y:S01]  /*14640*/  HGMMA.64x128x16.F32 R24, gdesc[UR4], R24, gsb0 ;  /* 0x01e00000041879f0 */ /* 0x000fe20008000818 */
        /* <DEDUP_REMOVED lines=101> */
.L_x_2881:
[----:B-1----:R-:W-:Y:S02]  /*14ca0*/  SHF.L.U32 R0, R20, 0x1f, RZ ;  /* 0x0000001f14007819 */ /* 0x002fe400000006ff */
[----:B------:R-:W-:-:S04]  /*14cb0*/  LEA R12, R21, R16, 0x3 ;  /* 0x00000010150c7211 */ /* 0x000fc800078e18ff */
[----:B------:R0:W1:Y:S01]  /*14cc0*/  SYNCS.PHASECHK.TRANS64.TRYWAIT P3, [R12+URZ+0x34850], R0 ;  /* 0x034850000c0075a7 */ /* 0x000062000806017f */
[----:B------:R-:W-:Y:S05]  /*14cd0*/  @!P0 BRA `(.L_x_2882) ;  /* 0x0000000000048947 */ /* 0x000fea0003800000 */
[----:B------:R-:W-:Y:S01]  /*14ce0*/  BPT.TRAP 0x1 ;  /* 0x000000040000795c */ /* 0x000fe20000300000 */
.L_x_2882:
[----:B------:R-:W-:Y:S04]  /*14cf0*/  BSSY B2, `(.L_x_2883) ;  /* 0x0000004000027945 */ /* 0x000fe80003800000 */
[----:B-1----:R-:W-:Y:S05]  /*14d00*/  @P3 BRA `(.L_x_2884) ;  /* 0x0000000000083947 */ /* 0x002fea0003800000 */
[----:B------:R-:W1:Y:S02]  /*14d10*/  SYNCS.PHASECHK.TRANS64.TRYWAIT P3, [R12+URZ+0x34850], R0 ;  /* 0x034850000c0075a7 */ /* 0x000e64000806017f */
[----:B-1----:R-:W-:Y:S05]  /*14d20*/  @!P3 BRA `(.L_x_2885) ;  /* 0x000000f800dcb947 */ /* 0x002fea0003800000 */
.L_x_2884:
[----:B------:R-:W-:Y:S05]  /*14d30*/  BSYNC B2 ;  /* 0x0000000000027941 */ /* 0x000fea0003800000 */
.L_x_2883:
[----:B01----:R-:W-:Y:S01]  /*14d40*/  VIADD R0, R16, 0x400 ;  /* 0x0000040010007836 */ /* 0x003fe20000000000 */
[----:B------:R-:W-:Y:S01]  /*14d50*/  WARPGROUP.ARRIVE ;  /* 0x00000000000079c5 */ /* 0x000fe20000000000 */
[----:B------:R-:W-:Y:S01]  /*14d60*/  IMAD.MOV.U32 R3, RZ, RZ, 0x40000040 ;  /* 0x40000040ff037424 */ /* 0x000fe200078e00ff */
[----:B------:R-:W-:Y:S01]  /*14d70*/  IADD3 R13, R205, R200, RZ ;  /* 0x000000c8cd0d7210 */ /* 0x000fe20007ffe0ff */
[----:B------:R-:W-:Y:S01]  /*14d80*/  IMAD.MOV.U32 R5, RZ, RZ, 0x40000040 ;  /* 0x40000040ff057424 */ /* 0x000fe200078e00ff */
[----:B------:R-:W-:Y:S01]  /*14d90*/  SHF.R.U32.HI R0, RZ, 0x4, R0 ;  /* 0x00000004ff007819 */ /* 0x000fe20000011600 */
[----:B------:R-:W-:Y:S01]  /*14da0*/  @!P1 VIADD R15, R15, 0x34840 ;  /* 0x000348400f0f9836 */ /* 0x000fe20000000000 */
[----:B------:R-:W-:Y:S02]  /*14db0*/  R2UR UR7, R3 ;  /* 0x00000000030772ca */ /* 0x000fe400000e0000 */
[----:B------:R-:W-:Y:S01]  /*14dc0*/  LOP3.LUT R0, R0, 0x3fff, RZ, 0xc0, !PT ;  /* 0x00003fff00007812 */ /* 0x000fe200078ec0ff */
[----:B------:R-:W0:Y:S01]  /*14dd0*/  @P2 LDC R3, c[0x0][0x44c] ;  /* 0x00011300ff032b82 */ /* 0x000e220000000800 */
[----:B------:R-:W-:-:S02]  /*14de0*/  @!P1 PRMT R15, RZ, 0x654, R15 ;  /* 0x00000654ff0f9816 */ /* 0x000fc4000000000f */
[----:B------:R-:W-:-:S05]  /*14df0*/  LOP3.LUT R0, R0, 0x4000000, RZ, 0xfc, !PT ;  /* 0x0400000000007812 */ /* 0x000fca00078efcff */
[----:B------:R-:W-:Y:S02]  /*14e00*/  IMAD R2, R21, 0x800, R0 ;  /* 0x0000080015027824 */ /* 0x000fe400078e0200 */
[----:B------:R-:W1:Y:S01]  /*14e10*/  @P2 LDC R0, c[0x0][0x450] ;  /* 0x00011400ff002b82 */ /* 0x000e620000000800 */
[----:B------:R-:W-:Y:S02]  /*14e20*/  IMAD.MOV.U32 R21, RZ, RZ, 0x40000040 ;  /* 0x40000040ff157424 */ /* 0x000fe400078e00ff */
[C---:B------:R-:W-:Y:S01]  /*14e30*/  R2UR UR6, R2.reuse ;  /* 0x00000000020672ca */ /* 0x040fe200000e0000 */
[C---:B------:R-:W-:Y:S01]  /*14e40*/  VIADD R20, R2.reuse, 0x200 ;  /* 0x0000020002147836 */ /* 0x040fe20000000000 */
[----:B------:R-:W-:Y:S01]  /*14e50*/  IADD3 R4, R2, 0x80, RZ ;  /* 0x0000008002047810 */ /* 0x000fe20007ffe0ff */
[----:B0-----:R-:W-:-:S10]  /*14e60*/  @P2 IMAD.HI.U32 R3, R13, R3, RZ ;  /* 0x000000030d032227 */ /* 0x001fd400078e00ff */
[----:B------:R-:W-:Y:S01]  /*14e70*/  HGMMA.64x128x16.F32 R88, R180, gdesc[UR4].tnspB, R88, gsb0 ;  /* 0x41e00004b4587df0 */ /* 0x000fe20008000858 */
[----:B------:R-:W-:Y:S01]  /*14e80*/  R2UR UR6, R4 ;  /* 0x00000000040672ca */ /* 0x000fe200000e0000 */
[----:B------:R-:W-:Y:S01]  /*14e90*/  VIADD R4, R2, 0x100 ;  /* 0x0000010002047836 */ /* 0x000fe20000000000 */
[----:B------:R-:W-:Y:S01]  /*14ea0*/  R2UR UR7, R5 ;  /* 0x00000000050772ca */ /* 0x000fe200000e0000 */
[----:B------:R-:W-:Y:S01]  /*14eb0*/  IMAD.MOV.U32 R5, RZ, RZ, 0x40000040 ;  /* 0x40000040ff057424 */ /* 0x000fe200078e00ff */
[----:B-1----:R-:W-:Y:S01]  /*14ec0*/  @P2 SHF.R.U32.HI R13, RZ, R0, R3 ;  /* 0x00000000ff0d2219 */ /* 0x002fe20000011603 */
[----:B------:R-:W-:-:S04]  /*14ed0*/  IMAD.MOV.U32 R3, RZ, RZ, -0x80 ;  /* 0xffffff80ff037424 */ /* 0x000fc800078e00ff */
[----:B------:R-:W0:Y:S01]  /*14ee0*/  SHFL.IDX PT, R0, R13, RZ, 0x1c1f ;  /* 0x001c1fff0d007589 */ /* 0x000e2200000e0000 */
[----:B-----5:R-:W-:-:S04]  /*14ef0*/  IMAD R3, R9, R3, 0x1 ;  /* 0x0000000109037424 */ /* 0x020fc800078e0203 */
[----:B------:R-:W-:-:S05]  /*14f00*/  IMAD R3, R204, -0x2, R3 ;  /* 0xfffffffecc037824 */ /* 0x000fca00078e0203 */
[----:B------:R-:W-:-:S04]  /*14f10*/  IADD3 R3, -R201, R3, R202 ;  /* 0x00000003c9037210 */ /* 0x000fc80007ffe1ca */
[----:B0-----:R-:W-:-:S04]  /*14f20*/  IADD3 R0, R3, R0, RZ ;  /* 0x0000000003007210 */ /* 0x001fc80007ffe0ff */
[C---:B------:R-:W-:Y:S02]  /*14f30*/  ISETP.GT.AND P3, PT, R0.reuse, RZ, PT ;  /* 0x000000ff0000720c */ /* 0x040fe40003f64270 */
[----:B------:R-:W-:Y:S02]  /*14f40*/  ISETP.GT.AND P4, PT, R0, 0x1, PT ;  /* 0x000000010000780c */ /* 0x000fe40003f84270 */
[----:B------:R-:W-:Y:S02]  /*14f50*/  FSEL R24, R24, -INF , P3 ;  /* 0xff80000018187808 */ /* 0x000fe40001800000 */
[C---:B------:R-:W-:Y:S02]  /*14f60*/  ISETP.GT.AND P3, PT, R0.reuse, 0x8, PT ;  /* 0x000000080000780c */ /* 0x040fe40003f64270 */
[----:B------:R-:W-:Y:S02]  /*14f70*/  FSEL R25, R25, -INF , P4 ;  /* 0xff80000019197808 */ /* 0x000fe40002000000 */
[----:B------:R-:W-:-:S02]  /*14f80*/  ISETP.GT.AND P4, PT, R0, 0x9, PT ;  /* 0x000000090000780c */ /* 0x000fc40003f84270 */
[----:B------:R-:W-:Y:S02]  /*14f90*/  FSEL R28, R28, -INF , P3 ;  /* 0xff8000001c1c7808 */ /* 0x000fe40001800000 */
[C---:B------:R-:W-:Y:S02]  /*14fa0*/  ISETP.GT.AND P3, PT, R0.reuse, 0x10, PT ;  /* 0x000000100000780c */ /* 0x040fe40003f64270 */
[----:B------:R-:W-:Y:S02]  /*14fb0*/  FSEL R29, R29, -INF , P4 ;  /* 0xff8000001d1d7808 */ /* 0x000fe40002000000 */
[----:B------:R-:W-:Y:S02]  /*14fc0*/  ISETP.GT.AND P4, PT, R0, 0x11, PT ;  /* 0x000000110000780c */ /* 0x000fe40003f84270 */
[----:B------:R-:W-:Y:S02]  /*14fd0*/  FSEL R32, R32, -INF , P3 ;  /* 0xff80000020207808 */ /* 0x000fe40001800000 */
[----:B------:R-:W-:-:S02]  /*14fe0*/  ISETP.GT.AND P3, PT, R0, 0x18, PT ;  /* 0x000000180000780c */ /* 0x000fc40003f64270 */
[----:B------:R-:W-:Y:S02]  /*14ff0*/  FSEL R33, R33, -INF , P4 ;  /* 0xff80000021217808 */ /* 0x000fe40002000000 */
        /* <DEDUP_REMOVED lines=37> */
[----:B------:R-:W-:Y:S01]  /*15250*/  FSEL R72, R72, -INF , P3 ;  /* 0xff80000048487808 */ /* 0x000fe20001800000 */
[----:B------:R-:W-:Y:S02]  /*15260*/  WARPGROUP.DEPBAR.LE gsb0, 0x0 ;  /* 0x00008000000079c5 */ /* 0x000fe40000010000 */
[----:B------:R-:W-:Y:S01]  /*15270*/  WARPGROUP.ARRIVE ;  /* 0x00000000000079c5 */ /* 0x000fe20000000000 */
[----:B------:R-:W-:Y:S02]  /*15280*/  ISETP.GT.AND P3, PT, R0, 0x68, PT ;  /* 0x000000680000780c */ /* 0x000fe40003f64270 */
[----:B------:R-:W-:-:S02]  /*15290*/  FSEL R73, R73, -INF , P4 ;  /* 0xff80000049497808 */ /* 0x000fc40002000000 */
[----:B------:R-:W-:Y:S01]  /*152a0*/  ISETP.GT.AND P4, PT, R0, 0x69, PT ;  /* 0x000000690000780c */ /* 0x000fe20003f84270 */
[----:B------:R-:W-:Y:S01]  /*152b0*/  HGMMA.64x128x16.F32 R88, R176, gdesc[UR4].tnspB, R88, gsb0 ;  /* 0x41e00004b0587df0 */ /* 0x000fe20008000858 */
[----:B------:R-:W-:Y:S01]  /*152c0*/  R2UR UR6, R4 ;  /* 0x00000000040672ca */ /* 0x000fe200000e0000 */
[----:B------:R-:W-:Y:S01]  /*152d0*/  VIADD R4, R2, 0x180 ;  /* 0x0000018002047836 */ /* 0x000fe20000000000 */
[----:B------:R-:W-:Y:S01]  /*152e0*/  R2UR UR7, R5 ;  /* 0x00000000050772ca */ /* 0x000fe200000e0000 */
[----:B------:R-:W-:Y:S01]  /*152f0*/  IMAD.MOV.U32 R5, RZ, RZ, 0x40000040 ;  /* 0x40000040ff057424 */ /* 0x000fe200078e00ff */
[----:B------:R-:W-:Y:S02]  /*15300*/  FSEL R76, R76, -INF , P3 ;  /* 0xff8000004c4c7808 */ /* 0x000fe40001800000 */
[----:B------:R-:W-:Y:S02]  /*15310*/  ISETP.GT.AND P3, PT, R0, 0x70, PT ;  /* 0x000000700000780c */ /* 0x000fe40003f64270 */
[----:B------:R-:W-:-:S02]  /*15320*/  FSEL R77, R77, -INF , P4 ;  /* 0xff8000004d4d7808 */ /* 0x000fc40002000000 */
[----:B------:R-:W-:Y:S02]  /*15330*/  ISETP.GT.AND P4, PT, R0, 0x71, PT ;  /* 0x000000710000780c */ /* 0x000fe40003f84270 */
[----:B------:R-:W-:Y:S02]  /*15340*/  FSEL R80, R80, -INF , P3 ;  /* 0xff80000050507808 */ /* 0x000fe40001800000 */
[C---:B------:R-:W-:Y:S02]  /*15350*/  ISETP.GT.AND P3, PT, R0.reuse, 0x78, PT ;  /* 0x000000780000780c */ /* 0x040fe40003f64270 */
[----:B------:R-:W-:Y:S02]  /*15360*/  FSEL R81, R81, -INF , P4 ;  /* 0xff80000051517808 */ /* 0x000fe40002000000 */
[----:B------:R-:W-:Y:S02]  /*15370*/  ISETP.GT.AND P4, PT, R0, 0x79, PT ;  /* 0x000000790000780c */ /* 0x000fe40003f84270 */
[----:B------:R-:W-:-:S02]  /*15380*/  FSEL R84, R84, -INF , P3 ;  /* 0xff80000054547808 */ /* 0x000fc40001800000 */
[----:B------:R-:W-:Y:S01]  /*15390*/  FSEL R85, R85, -INF , P4 ;  /* 0xff80000055557808 */ /* 0x000fe20002000000 */
[----:B------:R-:W-:Y:S02]  /*153a0*/  WARPGROUP.DEPBAR.LE gsb0, 0x0 ;  /* 0x00008000000079c5 */ /* 0x000fe40000010000 */
[----:B------:R-:W-:-:S06]  /*153b0*/  WARPGROUP.ARRIVE ;  /* 0x00000000000079c5 */ /* 0x000fcc0000000000 */
[----:B------:R-:W-:Y:S01]  /*153c0*/  HGMMA.64x128x16.F32 R88, R172, gdesc[UR4].tnspB, R88, gsb0 ;  /* 0x41e00004ac587df0 */ /* 0x000fe20008000858 */
[----:B------:R-:W-:Y:S02]  /*153d0*/  R2UR UR6, R4 ;  /* 0x00000000040672ca */ /* 0x000fe400000e0000 */
[----:B------:R-:W-:Y:S02]  /*153e0*/  FMNMX.FTZ R4, R24, R10, !PT ;  /* 0x0000000a18047209 */ /* 0x000fe40007810000 */
        /* <DEDUP_REMOVED lines=32> */
[----:B------:R-:W0:Y:S01]  /*155f0*/  SHFL.BFLY PT, R0, R4, 0x2, 0x1f ;  /* 0x0c401f0004007f89 */ /* 0x000e2200000e0000 */
[----:B------:R-:W-:Y:S02]  /*15600*/  WARPGROUP.DEPBAR.LE gsb0, 0x0 ;  /* 0x00008000000079c5 */ /* 0x000fe40000010000 */
[----:B------:R-:W-:-:S06]  /*15610*/  WARPGROUP.ARRIVE ;  /* 0x00000000000079c5 */ /* 0x000fcc0000000000 */
[----:B------:R-:W-:Y:S01]  /*15620*/  HGMMA.64x128x16.F32 R88, R168, gdesc[UR4].tnspB, R88, gsb0 ;  /* 0x41e00004a8587df0 */ /* 0x000fe20008000858 */
[----:B------:R-:W-:Y:S02]  /*15630*/  R2UR UR6, R20 ;  /* 0x00000000140672ca */ /* 0x000fe400000e0000 */
[----:B------:R-:W-:Y:S01]  /*15640*/  R2UR UR7, R21 ;  /* 0x00000000150772ca */ /* 0x000fe200000e0000 */
[----:B------:R-:W-:Y:S01]  /*15650*/  IMAD.MOV.U32 R21, RZ, RZ, 0x40000040 ;  /* 0x40000040ff157424 */ /* 0x000fe200078e00ff */
[----:B------:R-:W-:Y:S02]  /*15660*/  IADD3 R20, R2, 0x280, RZ ;  /* 0x0000028002147810 */ /* 0x000fe40007ffe0ff */
[----:B0-----:R-:W-:Y:S01]  /*15670*/  FMNMX.FTZ R4, R4, R0, !PT ;  /* 0x0000000004047209 */ /* 0x001fe20007810000 */
[----:B------:R-:W-:Y:S01]  /*15680*/  IMAD.U32 R0, RZ, RZ, UR39 ;  /* 0x00000027ff007e24 */ /* 0x000fe2000f8e00ff */
[----:B------:R-:W-:Y:S02]  /*15690*/  R2UR UR10, R20 ;  /* 0x00000000140a72ca */ /* 0x000fe400000e0000 */
[----:B------:R-:W-:Y:S01]  /*156a0*/  R2UR UR11, R21 ;  /* 0x00000000150b72ca */ /* 0x000fe200000e0000 */
[----:B------:R-:W0:Y:S02]  /*156b0*/  SHFL.BFLY PT, R5, R4, 0x1, 0x1f ;  /* 0x0c201f0004057f89 */ /* 0x000e2400000e0000 */
[----:B0-----:R-:W-:-:S02]  /*156c0*/  FMNMX.FTZ R4, R4, R5, !PT ;  /* 0x0000000504047209 */ /* 0x001fc40007810000 */
[----:B------:R-:W0:Y:S02]  /*156d0*/  SHFL.IDX PT, R5, R13, 0x1, 0x1c1f ;  /* 0x003c1f000d057f89 */ /* 0x000e2400000e0000 */
[----:B------:R-:W-:Y:S01]  /*156e0*/  FSETP.NEU.FTZ.AND P3, PT, R4, -INF , PT ;  /* 0xff8000000400780b */ /* 0x000fe20003f7d000 */
[----:B0-----:R-:W-:-:S05]  /*156f0*/  IMAD.IADD R3, R3, 0x1, R5 ;  /* 0x0000000103037824 */ /* 0x001fca00078e0205 */
[C---:B------:R-:W-:Y:S02]  /*15700*/  ISETP.GT.AND P4, PT, R3.reuse, RZ, PT ;  /* 0x000000ff0300720c */ /* 0x040fe40003f84270 */
        /* <DEDUP_REMOVED lines=36> */
[C---:B------:R-:W-:Y:S01]  /*15950*/  ISETP.GT.AND P5, PT, R3.reuse, 0x49, PT ;  /* 0x000000490300780c */ /* 0x040fe20003fa4270 */
[----:B------:R-:W-:Y:S02]  /*15960*/  WARPGROUP.DEPBAR.LE gsb0, 0x0 ;  /* 0x00008000000079c5 */ /* 0x000fe40000010000 */
[----:B------:R-:W-:Y:S01]  /*15970*/  WARPGROUP.ARRIVE ;  /* 0x00000000000079c5 */ /* 0x000fe20000000000 */
[----:B------:R-:W-:Y:S01]  /*15980*/  FMUL.FTZ R169, R4, R0 ;  /* 0x0000000004a97220 */ /* 0x000fe20000410000 */
[----:B------:R-:W-:Y:S02]  /*15990*/  FSEL R62, R62, -INF , P4 ;  /* 0xff8000003e3e7808 */ /* 0x000fe40002000000 */
[----:B------:R-:W-:Y:S02]  /*159a0*/  ISETP.GT.AND P4, PT, R3, 0x50, PT ;  /* 0x000000500300780c */ /* 0x000fe40003f84270 */
[----:B------:R-:W-:Y:S01]  /*159b0*/  HGMMA.64x128x16.F32 R88, R164, gdesc[UR4].tnspB, R88, gsb0 ;  /* 0x41e00004a4587df0 */ /* 0x000fe20008000858 */
[----:B------:R-:W-:-:S02]  /*159c0*/  FSEL R169, R169, RZ, P3 ;  /* 0x000000ffa9a97208 */ /* 0x000fc40001800000 */
[----:B------:R-:W-:Y:S02]  /*159d0*/  FSEL R63, R63, -INF , P5 ;  /* 0xff8000003f3f7808 */ /* 0x000fe40002800000 */
[----:B------:R-:W-:Y:S01]  /*159e0*/  ISETP.GT.AND P5, PT, R3, 0x51, PT ;  /* 0x000000510300780c */ /* 0x000fe20003fa4270 */
[-CC-:B------:R-:W-:Y:S01]  /*159f0*/  FFMA.FTZ R180, R24, R0.reuse, -R169.reuse ;  /* 0x0000000018b47223 */ /* 0x180fe200000108a9 */
        /* <DEDUP_REMOVED lines=63> */
[----:B------:R-:W-:Y:S01]  /*15df0*/  FFMA.FTZ R57, R84, R0, -R169 ;  /* 0x0000000054397223 */ /* 0x000fe200000108a9 */
[----:B------:R-:W-:-:S02]  /*15e00*/  FMNMX.FTZ R28, R58, R5, !PT ;  /* 0x000000053a1c7209 */ /* 0x000fc40007810000 */
[----:B------:R-:W-:Y:S01]  /*15e10*/  FSEL R82, R82, -INF , P4 ;  /* 0xff80000052527808 */ /* 0x000fe20002000000 */
[----:B------:R-:W-:Y:S01]  /*15e20*/  MUFU.EX2 R24, R24 ;  /* 0x0000001800187308 */ /* 0x000fe20000000800 */
[----:B------:R-:W-:Y:S02]  /*15e30*/  FMNMX.FTZ R5, R59, R28, !PT ;  /* 0x0000001c3b057209 */ /* 0x000fe40007810000 */
[----:B------:R-:W-:Y:S02]  /*15e40*/  ISETP.GT.AND P4, PT, R3, 0x78, PT ;  /* 0x000000780300780c */ /* 0x000fe40003f84270 */
[----:B------:R-:W-:Y:S02]  /*15e50*/  FMNMX.FTZ R28, R62, R5, !PT ;  /* 0x000000053e1c7209 */ /* 0x000fe40007810000 */
[----:B------:R-:W-:Y:S01]  /*15e60*/  FSEL R83, R83, -INF , P5 ;  /* 0xff80000053537808 */ /* 0x000fe20002800000 */
[----:B------:R-:W-:Y:S01]  /*15e70*/  MUFU.EX2 R172, R172 ;  /* 0x000000ac00ac7308 */ /* 0x000fe20000000800 */
[----:B------:R-:W-:-:S02]  /*15e80*/  FMNMX.FTZ R5, R63, R28, !PT ;  /* 0x0000001c3f057209 */ /* 0x000fc40007810000 */
[----:B------:R-:W-:Y:S02]  /*15e90*/  ISETP.GT.AND P5, PT, R3, 0x79, PT ;  /* 0x000000790300780c */ /* 0x000fe40003fa4270 */
[----:B------:R-:W-:Y:S02]  /*15ea0*/  FMNMX.FTZ R28, R66, R5, !PT ;  /* 0x00000005421c7209 */ /* 0x000fe40007810000 */
[----:B------:R-:W-:Y:S01]  /*15eb0*/  FSEL R86, R86, -INF , P4 ;  /* 0xff80000056567808 */ /* 0x000fe20002000000 */
[----:B------:R-:W-:Y:S01]  /*15ec0*/  MUFU.EX2 R25, R25 ;  /* 0x0000001900197308 */ /* 0x000fe20000000800 */
[----:B------:R-:W-:Y:S02]  /*15ed0*/  FMNMX.FTZ R5, R67, R28, !PT ;  /* 0x0000001c43057209 */ /* 0x000fe40007810000 */
[----:B------:R-:W-:Y:S02]  /*15ee0*/  FSEL R87, R87, -INF , P5 ;  /* 0xff80000057577808 */ /* 0x000fe40002800000 */
[----:B------:R-:W-:-:S02]  /*15ef0*/  FMNMX.FTZ R28, R70, R5, !PT ;  /* 0x00000005461c7209 */ /* 0x000fc40007810000 */
[----:B------:R-:W-:Y:S01]  /*15f00*/  MOV R29, 0x40000040 ;  /* 0x40000040001d7802 */ /* 0x000fe20000000f00 */
[----:B------:R-:W-:Y:S01]  /*15f10*/  MUFU.EX2 R174, R174 ;  /* 0x000000ae00ae7308 */ /* 0x000fe20000000800 */
[----:B------:R-:W-:Y:S02]  /*15f20*/  FMNMX.FTZ R5, R71, R28, !PT ;  /* 0x0000001c47057209 */ /* 0x000fe40007810000 */
[----:B------:R-:W-:Y:S02]  /*15f30*/  R2UR UR7, R29 ;  /* 0x000000001d0772ca */ /* 0x000fe400000e0000 */
        /* <DEDUP_REMOVED lines=11> */
[----:B------:R-:W-:-:S05]  /*15ff0*/  FMNMX.FTZ R3, R87, R28, !PT ;  /* 0x0000001c57037209 */ /* 0x000fca0007810000 */
[----:B------:R-:W0:Y:S02]  /*16000*/  SHFL.BFLY PT, R28, R3, 0x2, 0x1f ;  /* 0x0c401f00031c7f89 */ /* 0x000e2400000e0000 */
[----:B------:R-:W-:Y:S01]  /*16010*/  MUFU.EX2 R36, R36 ;  /* 0x0000002400247308 */ /* 0x000fe20000000800 */
[----:B------:R-:W-:Y:S02]  /*16020*/  WARPGROUP.DEPBAR.LE gsb0, 0x0 ;  /* 0x00008000000079c5 */ /* 0x000fe40000010000 */
[----:B------:R-:W-:Y:S01]  /*16030*/  WARPGROUP.ARRIVE ;  /* 0x00000000000079c5 */ /* 0x000fe20000000000 */
[-CC-:B------:R-:W-:Y:S01]  /*16040*/  FFMA.FTZ R164, R56, R0.reuse, -R169.reuse ;  /* 0x0000000038a47223 */ /* 0x180fe200000108a9 */
[-CC-:B------:R-:W-:Y:S01]  /*16050*/  FFMA.FTZ R166, R60, R0.reuse, -R169.reuse ;  /* 0x000000003ca67223 */ /* 0x180fe200000108a9 */
[-CC-:B------:R-:W-:Y:S01]  /*16060*/  FFMA.FTZ R56, R81, R0.reuse, -R169.reuse ;  /* 0x0000000051387223 */ /* 0x180fe200000108a9 */
[----:B------:R-:W-:Y:S01]  /*16070*/  FFMA.FTZ R60, R85, R0, -R169 ;  /* 0x00000000553c7223 */ /* 0x000fe200000108a9 */
[----:B------:R-:W-:Y:S01]  /*16080*/  MUFU.EX2 R37, R37 ;  /* 0x0000002500257308 */ /* 0x000fe20000000800 */
[----:B------:R-:W-:Y:S07]  /*16090*/  HGMMA.64x128x16.F32 R88, R160, gdesc[UR8].tnspB, R88, gsb0 ;  /* 0x41e00008a0587df0 */ /* 0x000fee0008000858 */
[----:B------:R-:W-:Y:S01]  /*160a0*/  MUFU.EX2 R164, R164 ;  /* 0x000000a400a47308 */ /* 0x000fe20000000800 */
[----:B0-----:R-:W-:-:S02]  /*160b0*/  FMNMX.FTZ R28, R3, R28, !PT ;  /* 0x0000001c031c7209 */ /* 0x001fc40007810000 */
[----:B------:R-:W-:Y:S02]  /*160c0*/  FSEL R3, R4, RZ, P3 ;  /* 0x000000ff04037208 */ /* 0x000fe40001800000 */
[----:B------:R-:W-:Y:S01]  /*160d0*/  ISETP.GT.AND P3, PT, R9, R14, PT ;  /* 0x0000000e0900720c */ /* 0x000fe20003f64270 */
[----:B------:R-:W0:Y:S02]  /*160e0*/  SHFL.BFLY PT, R5, R28, 0x1, 0x1f ;  /* 0x0c201f001c057f89 */ /* 0x000e2400000e0000 */
[----:B------:R-:W-:Y:S01]  /*160f0*/  MUFU.EX2 R166, R166 ;  /* 0x000000a600a67308 */ /* 0x000fe20000000800 */
[----:B------:R-:W-:Y:S01]  /*16100*/  FADD.FTZ R3, -R3, R10 ;  /* 0x0000000a03037221 */ /* 0x000fe20000010100 */
[----:B------:R-:W-:-:S03]  /*16110*/  VIADD R9, R9, 0xffffffff ;  /* 0xffffffff09097836 */ /* 0x000fc60000000000 */
[----:B------:R-:W-:-:S03]  /*16120*/  FMUL.FTZ R3, R3, R0 ;  /* 0x0000000003037220 */ /* 0x000fc60000410000 */
[----:B------:R-:W-:Y:S08]  /*16130*/  MUFU.EX2 R48, R48 ;  /* 0x0000003000307308 */ /* 0x000ff00000000800 */
[----:B------:R-:W1:Y:S01]  /*16140*/  MUFU.EX2 R3, R3 ;  /* 0x0000000300037308 */ /* 0x000e620000000800 */
[----:B0-----:R-:W-:Y:S01]  /*16150*/  FMNMX.FTZ R5, R28, R5, !PT ;  /* 0x000000051c057209 */ /* 0x001fe20007810000 */
[----:B------:R-:W-:-:S06]  /*16160*/  VIADD R28, R2, 0x300 ;  /* 0x00000300021c7836 */ /* 0x000fcc0000000000 */
[----:B------:R-:W-:Y:S01]  /*16170*/  MUFU.EX2 R45, R45 ;  /* 0x0000002d002d7308 */ /* 0x000fe20000000800 */
[C---:B------:R-:W-:Y:S01]  /*16180*/  FSETP.NEU.FTZ.AND P4, PT, R5.reuse, -INF , PT ;  /* 0xff8000000500780b */ /* 0x040fe20003f9d000 */
[C---:B------:R-:W-:Y:S01]  /*16190*/  FMUL.FTZ R61, R5.reuse, R0 ;  /* 0x00000000053d7220 */ /* 0x040fe20000410000 */
[----:B------:R-:W-:Y:S02]  /*161a0*/  R2UR UR6, R28 ;  /* 0x000000001c0672ca */ /* 0x000fe400000e0000 */
[----:B------:R-:W-:Y:S02]  /*161b0*/  FSEL R10, R5, RZ, P4 ;  /* 0x000000ff050a7208 */ /* 0x000fe40002000000 */
[----:B------:R-:W-:Y:S01]  /*161c0*/  FSEL R61, R61, RZ, P4 ;  /* 0x000000ff3d3d7208 */ /* 0x000fe20002000000 */
[----:B------:R-:W-:Y:S02]  /*161d0*/  MUFU.EX2 R41, R41 ;  /* 0x0000002900297308 */ /* 0x000fe40000000800 */
[----:B------:R-:W-:Y:S01]  /*161e0*/  FADD.FTZ R11, -R10, R11 ;  /* 0x0000000b0a0b7221 */ /* 0x000fe20000010100 */
[----:B------:R-:W-:-:S02]  /*161f0*/  VIADD R10, R2, 0x380 ;  /* 0x00000380020a7836 */ /* 0x000fc40000000000 */
[-CC-:B------:R-:W-:Y:S01]  /*16200*/  FFMA.FTZ R181, R26, R0.reuse, -R61.reuse ;  /* 0x000000001ab57223 */ /* 0x180fe2000001083d */
[-CC-:B------:R-:W-:Y:S01]  /*16210*/  FFMA.FTZ R26, R27, R0.reuse, -R61.reuse ;  /* 0x000000001b1a7223 */ /* 0x180fe2000001083d */
[-C--:B------:R-:W-:Y:S01]  /*16220*/  FMUL.FTZ R2, R11, R0.reuse ;  /* 0x000000000b027220 */ /* 0x080fe20000410000 */
[----:B------:R-:W-:Y:S02]  /*16230*/  IMAD.MOV.U32 R11, RZ, RZ, 0x40000040 ;  /* 0x40000040ff0b7424 */ /* 0x000fe400078e00ff */
[-CC-:B------:R-:W-:Y:S01]  /*16240*/  FFMA.FTZ R183, R30, R0.reuse, -R61.reuse ;  /* 0x000000001eb77223 */ /* 0x180fe2000001083d */
[-CC-:B------:R-:W-:Y:S01]  /*16250*/  FFMA.FTZ R31, R31, R0.reuse, -R61.reuse ;  /* 0x000000001f1f7223 */ /* 0x180fe2000001083d */
[----:B------:R-:W-:Y:S01]  /*16260*/  MUFU.EX2 R181, R181 ;  /* 0x000000b500b57308 */ /* 0x000fe20000000800 */
[-CC-:B------:R-:W-:Y:S01]  /*16270*/  FFMA.FTZ R177, R34, R0.reuse, -R61.reuse ;  /* 0x0000000022b17223 */ /* 0x180fe2000001083d */
[-CC-:B------:R-:W-:Y:S01]  /*16280*/  FFMA.FTZ R27, R35, R0.reuse, -R61.reuse ;  /* 0x00000000231b7223 */ /* 0x180fe2000001083d */
[-CC-:B------:R-:W-:Y:S01]  /*16290*/  FFMA.FTZ R179, R38, R0.reuse, -R61.reuse ;  /* 0x0000000026b37223 */ /* 0x180fe2000001083d */
[----:B-1----:R-:W-:Y:S01]  /*162a0*/  FFMA.FTZ R38, R3, R7, R180 ;  /* 0x0000000703267223 */ /* 0x002fe200000100b4 */
        /* <DEDUP_REMOVED lines=18> */
[----:B------:R-:W-:Y:S01]  /*163d0*/  FFMA.FTZ R86, R86, R0, -R61 ;  /* 0x0000000056567223 */ /* 0x000fe2000001083d */
[----:B------:R-:W2:Y:S01]  /*163e0*/  MUFU.EX2 R183, R183 ;  /* 0x000000b700b77308 */ /* 0x000ea20000000800 */
[----:B0-----:R-:W-:Y:S01]  /*163f0*/  FFMA.FTZ R7, R2, R6, R181 ;  /* 0x0000000602077223 */ /* 0x001fe200000100b5 */
[----:B------:R-:W-:-:S02]  /*16400*/  @!P1 IADD3 R6, R12, 0x34860, RZ ;  /* 0x000348600c069810 */ /* 0x000fc40007ffe0ff */
[----:B------:R-:W-:-:S04]  /*16410*/  F2FP.F16.F32.PACK_AB R180, R13, R180 ;  /* 0x000000b40db4723e */ /* 0x000fc800000000ff */
[----:B------:R-:W0:Y:S01]  /*16420*/  MUFU.EX2 R31, R31 ;  /* 0x0000001f001f7308 */ /* 0x000e220000000800 */
[C---:B-1----:R-:W-:Y:S01]  /*16430*/  FADD.FTZ R12, R26.reuse, R7 ;  /* 0x000000071a0c7221 */ /* 0x042fe20000010000 */
[----:B------:R-:W-:Y:S01]  /*16440*/  @!P1 PRMT R7, RZ, 0x654, R6 ;  /* 0x00000654ff079816 */ /* 0x000fe20000000006 */
[----:B------:R-:W-:Y:S01]  /*16450*/  FFMA.FTZ R6, R63, R0, -R61 ;  /* 0x000000003f067223 */ /* 0x000fe2000001083d */
[----:B------:R-:W-:-:S04]  /*16460*/  F2FP.F16.F32.PACK_AB R181, R26, R181 ;  /* 0x000000b51ab5723e */ /* 0x000fc800000000ff */
[----:B------:R-:W1:Y:S01]  /*16470*/  MUFU.EX2 R177, R177 ;  /* 0x000000b100b17308 */ /* 0x000e620000000800 */
[----:B--2---:R-:W-:-:S07]  /*16480*/  FADD.FTZ R12, R183, R12 ;  /* 0x0000000cb70c7221 */ /* 0x004fce0000010000 */
[----:B------:R-:W2:Y:S01]  /*16490*/  MUFU.EX2 R27, R27 ;  /* 0x0000001b001b7308 */ /* 0x000ea20000000800 */
[----:B0-----:R-:W-:-:S07]  /*164a0*/  F2FP.F16.F32.PACK_AB R183, R31, R183 ;  /* 0x000000b71fb7723e */ /* 0x001fce00000000ff */
        /* <DEDUP_REMOVED lines=12> */
[----:B------:R-:W-:Y:S01]  /*16570*/  R2UR UR6, R10 ;  /* 0x000000000a0672ca */ /* 0x000fe200000e0000 */
[-CC-:B------:R-:W-:Y:S01]  /*16580*/  FFMA.FTZ R10, R59, R0.reuse, -R61.reuse ;  /* 0x000000003b0a7223 */ /* 0x180fe2000001083d */
[----:B------:R-:W-:Y:S01]  /*16590*/  R2UR UR7, R11 ;  /* 0x000000000b0772ca */ /* 0x000fe200000e0000 */
[----:B------:R-:W-:Y:S01]  /*165a0*/  FADD.FTZ R11, R13, R38 ;  /* 0x000000260d0b7221 */ /* 0x000fe20000010000 */
[----:B------:R-:W-:Y:S01]  /*165b0*/  FADD.FTZ R38, R31, R12 ;  /* 0x0000000c1f267221 */ /* 0x000fe20000010000 */
[----:B------:R-:W-:Y:S01]  /*165c0*/  MUFU.EX2 R28, R28 ;  /* 0x0000001c001c7308 */ /* 0x000fe20000000800 */
[----:B------:R-:W-:Y:S01]  /*165d0*/  FFMA.FTZ R12, R67, R0, -R61 ;  /* 0x00000000430c7223 */ /* 0x000fe2000001083d */
[----:B------:R-:W-:Y:S01]  /*165e0*/  FADD.FTZ R11, R182, R11 ;  /* 0x0000000bb60b7221 */ /* 0x000fe20000010000 */
[----:B-1----:R-:W-:Y:S01]  /*165f0*/  FADD.FTZ R38, R177, R38 ;  /* 0x00000026b1267221 */ /* 0x002fe20000010000 */
[----:B------:R-:W-:Y:S01]  /*16600*/  F2FP.F16.F32.PACK_AB R182, R20, R182 ;  /* 0x000000b614b6723e */ /* 0x000fe200000000ff */
[----:B------:R-:W-:Y:S01]  /*16610*/  FFMA.FTZ R163, R70, R0, -R61 ;  /* 0x0000000046a37223 */ /* 0x000fe2000001083d */
[----:B------:R-:W-:Y:S01]  /*16620*/  FADD.FTZ R11, R20, R11 ;  /* 0x0000000b140b7221 */ /* 0x000fe20000010000 */
[----:B--2---:R-:W-:Y:S01]  /*16630*/  F2FP.F16.F32.PACK_AB R177, R27, R177 ;  /* 0x000000b11bb1723e */ /* 0x004fe200000000ff */
[----:B------:R-:W-:Y:S02]  /*16640*/  MUFU.EX2 R169, R169 ;  /* 0x000000a900a97308 */ /* 0x000fe40000000800 */
[----:B------:R-:W-:Y:S01]  /*16650*/  FADD.FTZ R42, R176, R11 ;  /* 0x0000000bb02a7221 */ /* 0x000fe20000010000 */
[----:B------:R-:W-:-:S05]  /*16660*/  F2FP.F16.F32.PACK_AB R176, R21, R176 ;  /* 0x000000b015b0723e */ /* 0x000fca00000000ff */
        /* <DEDUP_REMOVED lines=16> */
[----:B------:R-:W-:-:S05]  /*16770*/  WARPGROUP.ARRIVE ;  /* 0x00000000000079c5 */ /* 0x000fca0000000000 */
[----:B------:R-:W1:Y:S01]  /*16780*/  MUFU.EX2 R75, R75 ;  /* 0x0000004b004b7308 */ /* 0x000e620000000800 */
[----:B------:R-:W-:Y:S01]  /*16790*/  HGMMA.64x128x16.F32 R88, R152, gdesc[UR4].tnspB, R88, gsb0 ;  /* 0x41e0000498587df0 */ /* 0x000fe20008000858 */
[----:B0-----:R-:W-:-:S06]  /*167a0*/  F2FP.F16.F32.PACK_AB R156, R44, R40 ;  /* 0x000000282c9c723e */ /* 0x001fcc00000000ff */
[----:B------:R-:W-:Y:S08]  /*167b0*/  MUFU.EX2 R49, R49 ;  /* 0x0000003100317308 */ /* 0x000ff00000000800 */
[----:B------:R-:W-:Y:S01]  /*167c0*/  MUFU.EX2 R78, R78 ;  /* 0x0000004e004e7308 */ /* 0x000fe20000000800 */
[----:B-1----:R-:W-:-:S07]  /*167d0*/  F2FP.F16.F32.PACK_AB R157, R75, R74 ;  /* 0x0000004a4b9d723e */ /* 0x002fce00000000ff */
[----:B------:R-:W0:Y:S08]  /*167e0*/  MUFU.EX2 R52, R52 ;  /* 0x0000003400347308 */ /* 0x000e300000000800 */
[----:B------:R-:W1:Y:S08]  /*167f0*/  MUFU.EX2 R79, R79 ;  /* 0x0000004f004f7308 */ /* 0x000e700000000800 */
[----:B------:R-:W-:Y:S01]  /*16800*/  MUFU.EX2 R53, R53 ;  /* 0x0000003500357308 */ /* 0x000fe20000000800 */
[----:B0-----:R-:W-:-:S07]  /*16810*/  F2FP.F16.F32.PACK_AB R158, R52, R49 ;  /* 0x00000031349e723e */ /* 0x001fce00000000ff */
[----:B------:R-:W0:Y:S01]  /*16820*/  MUFU.EX2 R56, R56 ;  /* 0x0000003800387308 */ /* 0x000e220000000800 */
[----:B-1----:R-:W-:-:S07]  /*16830*/  F2FP.F16.F32.PACK_AB R159, R79, R78 ;  /* 0x0000004e4f9f723e */ /* 0x002fce00000000ff */
[----:B------:R-:W-:Y:S08]  /*16840*/  MUFU.EX2 R83, R83 ;  /* 0x0000005300537308 */ /* 0x000ff00000000800 */
[----:B------:R-:W-:Y:S08]  /*16850*/  MUFU.EX2 R57, R57 ;  /* 0x0000003900397308 */ /* 0x000ff00000000800 */
[----:B------:R-:W1:Y:S01]  /*16860*/  MUFU.EX2 R60, R60 ;  /* 0x0000003c003c7308 */ /* 0x000e620000000800 */
[----:B------:R-:W-:-:S02]  /*16870*/  WARPGROUP.DEPBAR.LE gsb0, 0x0 ;  /* 0x00008000000079c5 */ /* 0x000fc40000010000 */
[----:B------:R-:W-:Y:S05]  /*16880*/  @!P1 SYNCS.ARRIVE.TRANS64.RED.A1T0 RZ, [R15+URZ], RZ ;  /* 0x000000ff0fff99a7 */ /* 0x000fea000810043f */
[----:B------:R-:W-:Y:S01]  /*16890*/  MUFU.EX2 R153, R82 ;  /* 0x0000005200997308 */ /* 0x000fe20000000800 */
[----:B0-----:R-:W-:Y:S02]  /*168a0*/  F2FP.F16.F32.PACK_AB R152, R56, R53 ;  /* 0x000000353898723e */ /* 0x001fe400000000ff */
[----:B-1----:R-:W-:Y:S01]  /*168b0*/  F2FP.F16.F32.PACK_AB R154, R60, R57 ;  /* 0x000000393c9a723e */ /* 0x002fe200000000ff */
[----:B------:R0:W-:Y:S04]  /*168c0*/  @!P1 SYNCS.ARRIVE.TRANS64.RED.A1T0 RZ, [R7+URZ], RZ ;  /* 0x000000ff07ff99a7 */ /* 0x0001e8000810043f */
[----:B------:R-:W-:Y:S01]  /*168d0*/  MUFU.EX2 R155, R86 ;  /* 0x00000056009b7308 */ /* 0x000fe20000000800 */
[----:B0-----:R-:W-:Y:S01]  /*168e0*/  FADD.FTZ R7, R21, R42 ;  /* 0x0000002a15077221 */ /* 0x001fe20000010000 */
[----:B------:R-:W-:Y:S01]  /*168f0*/  FADD.FTZ R42, R27, R38 ;  /* 0x000000261b2a7221 */ /* 0x000fe20000010000 */
[-CC-:B------:R-:W-:Y:S01]  /*16900*/  FFMA.FTZ R38, R71, R0.reuse, -R61.reuse ;  /* 0x0000000047267223 */ /* 0x180fe2000001083d */
[----:B------:R-:W-:Y:S01]  /*16910*/  FFMA.FTZ R61, R87, R0, -R61 ;  /* 0x00000000573d7223 */ /* 0x000fe2000001083d */
[----:B------:R-:W-:Y:S01]  /*16920*/  FADD.FTZ R7, R178, R7 ;  /* 0x00000007b2077221 */ /* 0x000fe20000010000 */
[----:B------:R-:W-:Y:S01]  /*16930*/  FADD.FTZ R42, R179, R42 ;  /* 0x0000002ab32a7221 */ /* 0x000fe20000010000 */
[----:B------:R-:W-:Y:S01]  /*16940*/  F2FP.F16.F32.PACK_AB R178, R24, R178 ;  /* 0x000000b218b2723e */ /* 0x000fe200000000ff */
[----:B------:R-:W-:-:S02]  /*16950*/  IMAD.MOV.U32 R21, RZ, RZ, R185 ;  /* 0x000000ffff157224 */ /* 0x000fc400078e00b9 */
[----:B------:R-:W-:Y:S01]  /*16960*/  FADD.FTZ R7, R24, R7 ;  /* 0x0000000718077221 */ /* 0x000fe20000010000 */
[C---:B------:R-:W-:Y:S01]  /*16970*/  FADD.FTZ R42, R29.reuse, R42 ;  /* 0x0000002a1d2a7221 */ /* 0x040fe20000010000 */
[----:B------:R-:W0:Y:S01]  /*16980*/  MUFU.EX2 R38, R38 ;  /* 0x0000002600267308 */ /* 0x000e220000000800 */
[----:B------:R-:W-:Y:S01]  /*16990*/  F2FP.F16.F32.PACK_AB R179, R29, R179 ;  /* 0x000000b31db3723e */ /* 0x000fe200000000ff */
[----:B------:R-:W-:Y:S01]  /*169a0*/  FADD.FTZ R46, R172, R7 ;  /* 0x00000007ac2e7221 */ /* 0x000fe20000010000 */
[----:B------:R-:W-:Y:S01]  /*169b0*/  FADD.FTZ R7, R173, R42 ;  /* 0x0000002aad077221 */ /* 0x000fe20000010000 */
[C---:B------:R-:W-:Y:S02]  /*169c0*/  F2FP.F16.F32.PACK_AB R172, R25.reuse, R172 ;  /* 0x000000ac19ac723e */ /* 0x040fe400000000ff */
[----:B------:R-:W-:Y:S01]  /*169d0*/  FADD.FTZ R11, R25, R46 ;  /* 0x0000002e190b7221 */ /* 0x000fe20000010000 */
[C---:B------:R-:W-:Y:S01]  /*169e0*/  FADD.FTZ R42, R34.reuse, R7 ;  /* 0x00000007222a7221 */ /* 0x040fe20000010000 */
[----:B------:R-:W1:Y:S01]  /*169f0*/  MUFU.EX2 R61, R61 ;  /* 0x0000003d003d7308 */ /* 0x000e620000000800 */
[----:B------:R-:W-:Y:S01]  /*16a00*/  F2FP.F16.F32.PACK_AB R173, R34, R173 ;  /* 0x000000ad22ad723e */ /* 0x000fe200000000ff */
        /* <DEDUP_REMOVED lines=21> */
[C---:B------:R-:W-:Y:S01]  /*16b60*/  FADD.FTZ R11, R37.reuse, R26 ;  /* 0x0000001a250b7221 */ /* 0x040fe20000010000 */
[----:B------:R-:W-:Y:S01]  /*16b70*/  FADD.FTZ R20, R10, R7 ;  /* 0x000000070a147221 */ /* 0x000fe20000010000 */
[----:B------:R-:W-:Y:S02]  /*16b80*/  F2FP.F16.F32.PACK_AB R164, R37, R164 ;  /* 0x000000a425a4723e */ /* 0x000fe400000000ff */
        /* <DEDUP_REMOVED lines=17> */
[C---:B0-----:R-:W-:Y:S01]  /*16ca0*/  FADD.FTZ R7, R38.reuse, R7 ;  /* 0x0000000726077221 */ /* 0x041fe20000010000 */
[----:B------:R-:W-:Y:S02]  /*16cb0*/  F2FP.F16.F32.PACK_AB R163, R38, R163 ;  /* 0x000000a326a3723e */ /* 0x000fe400000000ff */
[----:B------:R-:W-:Y:S01]  /*16cc0*/  FADD.FTZ R11, R40, R11 ;  /* 0x0000000b280b7221 */ /* 0x000fe20000010000 */
[----:B------:R-:W-:-:S03]  /*16cd0*/  FADD.FTZ R6, R74, R7 ;  /* 0x000000074a067221 */ /* 0x000fc60000010000 */
[----:B------:R-:W-:Y:S01]  /*16ce0*/  FADD.FTZ R10, R44, R11 ;  /* 0x0000000b2c0a7221 */ /* 0x000fe20000010000 */
[----:B------:R-:W-:-:S03]  /*16cf0*/  FADD.FTZ R7, R75, R6 ;  /* 0x000000064b077221 */ /* 0x000fc60000010000 */
[----:B------:R-:W-:Y:S01]  /*16d00*/  FADD.FTZ R11, R49, R10 ;  /* 0x0000000a310b7221 */ /* 0x000fe20000010000 */
[----:B------:R-:W-:-:S03]  /*16d10*/  FADD.FTZ R6, R78, R7 ;  /* 0x000000074e067221 */ /* 0x000fc60000010000 */
[----:B------:R-:W-:Y:S01]  /*16d20*/  FADD.FTZ R10, R52, R11 ;  /* 0x0000000b340a7221 */ /* 0x000fe20000010000 */
[----:B------:R-:W-:Y:S01]  /*16d30*/  FADD.FTZ R6, R79, R6 ;  /* 0x000000064f067221 */ /* 0x000fe20000010000 */
[----:B------:R-:W-:Y:S02]  /*16d40*/  MOV R11, R5 ;  /* 0x00000005000b7202 */ /* 0x000fe40000000f00 */
[----:B------:R-:W-:Y:S01]  /*16d50*/  FADD.FTZ R7, R53, R10 ;  /* 0x0000000a35077221 */ /* 0x000fe20000010000 */
[----:B------:R-:W-:Y:S01]  /*16d60*/  FADD.FTZ R6, R153, R6 ;  /* 0x0000000699067221 */ /* 0x000fe20000010000 */
[C---:B------:R-:W-:Y:S02]  /*16d70*/  F2FP.F16.F32.PACK_AB R153, R83.reuse, R153 ;  /* 0x000000995399723e */ /* 0x040fe400000000ff */
[----:B------:R-:W-:Y:S01]  /*16d80*/  FADD.FTZ R10, R56, R7 ;  /* 0x00000007380a7221 */ /* 0x000fe20000010000 */
[----:B------:R-:W-:-:S03]  /*16d90*/  FADD.FTZ R6, R83, R6 ;  /* 0x0000000653067221 */ /* 0x000fc60000010000 */
[----:B------:R-:W-:Y:S01]  /*16da0*/  FADD.FTZ R7, R57, R10 ;  /* 0x0000000a39077221 */ /* 0x000fe20000010000 */
[----:B------:R-:W-:Y:S01]  /*16db0*/  FADD.FTZ R6, R155, R6 ;  /* 0x000000069b067221 */ /* 0x000fe20000010000 */
[C---:B-1----:R-:W-:Y:S01]  /*16dc0*/  F2FP.F16.F32.PACK_AB R155, R61.reuse, R155 ;  /* 0x0000009b3d9b723e */ /* 0x042fe200000000ff */
[----:B------:R-:W-:Y:S02]  /*16dd0*/  IMAD.MOV.U32 R10, RZ, RZ, R4 ;  /* 0x000000ffff0a7224 */ /* 0x000fe400078e0004 */
[----:B------:R-:W-:Y:S01]  /*16de0*/  FADD.FTZ R7, R60, R7 ;  /* 0x000000073c077221 */ /* 0x000fe20000010000 */
[----:B------:R-:W-:Y:S01]  /*16df0*/  FADD.FTZ R6, R61, R6 ;  /* 0x000000063d067221 */ /* 0x000fe20000010000 */
[----:B------:R-:W-:Y:S06]  /*16e00*/  @P3 BRA `(.L_x_2886) ;  /* 0xffffffd000743947 */ /* 0x000fec000383ffff */
[----:B------:R-:W-:Y:S05]  /*16e10*/  BSYNC B1 ;  /* 0x0000000000017941 */ /* 0x000fea0003800000 */
.L_x_2875:
[----:B------:R-:W-:Y:S05]  /*16e20*/  BSYNC B0 ;  /* 0x0000000000007941 */ /* 0x000fea0003800000 */
.L_x_2874:
[----:B------:R-:W-:Y:S01]  /*16e30*/  ISETP.GE.AND P2, PT, R9, RZ, PT ;  /* 0x000000ff0900720c */ /* 0x000fe20003f46270 */
[----:B------:R-:W-:-:S12]  /*16e40*/  BSSY B0, `(.L_x_2887) ;  /* 0x0000258000007945 */ /* 0x000fd80003800000 */
[----:B------:R-:W-:Y:S05]  /*16e50*/  @!P2 BRA `(.L_x_2888) ;  /* 0x000000240058a947 */ /* 0x000fea0003800000 */
[----:B------:R-:W-:Y:S01]  /*16e60*/  IMAD.MOV.U32 R13, RZ, RZ, R5 ;  /* 0x000000ffff0d7224 */ /* 0x000fe200078e0005 */
[----:B------:R-:W-:Y:S01]  /*16e70*/  MOV R15, R188 ;  /* 0x000000bc000f7202 */ /* 0x000fe20000000f00 */
[----:B------:R-:W-:Y:S02]  /*16e80*/  IMAD.MOV.U32 R12, RZ, RZ, R4 ;  /* 0x000000ffff0c7224 */ /* 0x000fe400078e0004 */
[----:B------:R-:W-:-:S07]  /*16e90*/  IMAD.MOV.U32 R20, RZ, RZ, R185 ;  /* 0x000000ffff147224 */ /* 0x000fce00078e00b9 */
.L_x_2899:
        /* <DEDUP_REMOVED lines=8> */
.L_x_2889:
[----:B------:R-:W-:Y:S02]  /*16f20*/  LEA R0, R185, R16, 0x3 ;  /* 0x00000010b9007211 */ /* 0x000fe400078e18ff */
[----:B------:R-:W-:-:S04]  /*16f30*/  SHF.L.U32 R11, R188, 0x1f, RZ ;  /* 0x0000001fbc0b7819 */ /* 0x000fc800000006ff */
[----:B------:R0:W1:Y:S01]  /*16f40*/  SYNCS.PHASECHK.TRANS64.TRYWAIT P2, [R0+URZ+0x34830], R11 ;  /* 0x0348300b000075a7 */ /* 0x000062000804017f */
[----:B------:R-:W-:Y:S05]  /*16f50*/  @!P0 BRA `(.L_x_2890) ;  /* 0x0000000000048947 */ /* 0x000fea0003800000 */
[----:B------:R-:W-:Y:S01]  /*16f60*/  BPT.TRAP 0x1 ;  /* 0x000000040000795c */ /* 0x000fe20000300000 */
.L_x_2890:
[----:B------:R-:W-:Y:S01]  /*16f70*/  BSSY B1, `(.L_x_2891) ;  /* 0x0000006000017945 */ /* 0x000fe20003800000 */
[----:B------:R-:W-:Y:S02]  /*16f80*/  IMAD R4, R185, 0xc00, R8 ;  /* 0x00000c00b9047824 */ /* 0x000fe400078e0208 */
[----:B------:R-:W-:Y:S01]  /*16f90*/  IMAD.MOV.U32 R5, RZ, RZ, 0x40000040 ;  /* 0x40000040ff057424 */ /* 0x000fe200078e00ff */
[----:B-1----:R-:W-:Y:S06]  /*16fa0*/  @P2 BRA `(.L_x_2892) ;  /* 0x0000000000082947 */ /* 0x002fec0003800000 */
[----:B------:R-:W1:Y:S02]  /*16fb0*/  SYNCS.PHASECHK.TRANS64.TRYWAIT P2, [R0+URZ+0x34830], R11 ;  /* 0x0348300b000075a7 */ /* 0x000e64000804017f */
[----:B-1----:R-:W-:Y:S05]  /*16fc0*/  @!P2 BRA `(.L_x_2893) ;  /* 0x000000d80048a947 */ /* 0x002fea0003800000 */
.L_x_2892:
[----:B------:R-:W-:Y:S05]  /*16fd0*/  BSYNC B1 ;  /* 0x0000000000017941 */ /* 0x000fea0003800000 */
.L_x_2891:
        /* <DEDUP_REMOVED lines=10> */
[----:B-1----:R-:W-:Y:S01]  /*17080*/  IMAD.MOV.U32 R11, RZ, RZ, 0x40000040 ;  /* 0x40000040ff0b7424 */ /* 0x002fe200078e00ff */
        /* <DEDUP_REMOVED lines=174> */
.L_x_2894:
[----:B------:R-:W-:Y:S02]  /*17b70*/  SHF.L.U32 R0, R15, 0x1f, RZ ;  /* 0x0000001f0f007819 */ /* 0x000fe400000006ff */
[----:B------:R-:W-:-:S04]  /*17b80*/  LEA R15, R20, R16, 0x3 ;  /* 0x00000010140f7211 */ /* 0x000fc800078e18ff */
[----:B------:R0:W1:Y:S01]  /*17b90*/  SYNCS.PHASECHK.TRANS64.TRYWAIT P2, [R15+URZ+0x34850], R0 ;  /* 0x034850000f0075a7 */ /* 0x000062000804017f */
[----:B------:R-:W-:Y:S05]  /*17ba0*/  @!P0 BRA `(.L_x_2895) ;  /* 0x0000000000048947 */ /* 0x000fea0003800000 */
[----:B------:R-:W-:Y:S01]  /*17bb0*/  BPT.TRAP 0x1 ;  /* 0x000000040000795c */ /* 0x000fe20000300000 */
.L_x_2895:
[----:B------:R-:W-:Y:S04]  /*17bc0*/  BSSY B1, `(.L_x_2896) ;  /* 0x0000004000017945 */ /* 0x000fe80003800000 */
[----:B-1----:R-:W-:Y:S05]  /*17bd0*/  @P2 BRA `(.L_x_2897) ;  /* 0x0000000000082947 */ /* 0x002fea0003800000 */
[----:B------:R-:W1:Y:S02]  /*17be0*/  SYNCS.PHASECHK.TRANS64.TRYWAIT P2, [R15+URZ+0x34850], R0 ;  /* 0x034850000f0075a7 */ /* 0x000e64000804017f */
[----:B-1----:R-:W-:Y:S05]  /*17bf0*/  @!P2 BRA `(.L_x_2898) ;  /* 0x000000cc0050a947 */ /* 0x002fea0003800000 */
.L_x_2897:
[----:B------:R-:W-:Y:S05]  /*17c00*/  BSYNC B1 ;  /* 0x0000000000017941 */ /* 0x000fea0003800000 */
.L_x_2896:
[----:B01----:R-:W-:Y:S01]  /*17c10*/  VIADD R0, R16, 0x400 ;  /* 0x0000040010007836 */ /* 0x003fe20000000000 */
[----:B------:R-:W-:Y:S01]  /*17c20*/  WARPGROUP.ARRIVE ;  /* 0x00000000000079c5 */ /* 0x000fe20000000000 */
[----:B------:R-:W-:Y:S01]  /*17c30*/  IMAD.MOV.U32 R11, RZ, RZ, 0x40000040 ;  /* 0x40000040ff0b7424 */ /* 0x000fe200078e00ff */
[----:B------:R-:W-:Y:S01]  /*17c40*/  MOV R21, 0x40000040 ;  /* 0x4000004000157802 */ /* 0x000fe20000000f00 */
[----:B------:R-:W-:Y:S01]  /*17c50*/  IMAD.MOV.U32 R3, RZ, RZ, 0x40000040 ;  /* 0x40000040ff037424 */ /* 0x000fe200078e00ff */
[----:B------:R-:W-:Y:S01]  /*17c60*/  SHF.R.U32.HI R0, RZ, 0x4, R0 ;  /* 0x00000004ff007819 */ /* 0x000fe20000011600 */
[----:B------:R-:W-:Y:S01]  /*17c70*/  @!P1 VIADD R15, R15, 0x34860 ;  /* 0x000348600f0f9836 */ /* 0x000fe20000000000 */
[----:B------:R-:W-:Y:S02]  /*17c80*/  R2UR UR7, R11 ;  /* 0x000000000b0772ca */ /* 0x000fe400000e0000 */
[----:B------:R-:W-:Y:S02]  /*17c90*/  LOP3.LUT R0, R0, 0x3fff, RZ, 0xc0, !PT ;  /* 0x00003fff00007812 */ /* 0x000fe400078ec0ff */
[C---:B-----5:R-:W-:Y:S01]  /*17ca0*/  ISETP.GT.AND P2, PT, R9.reuse, RZ, PT ;  /* 0x000000ff0900720c */ /* 0x060fe20003f44270 */
[----:B------:R-:W-:Y:S01]  /*17cb0*/  VIADD R9, R9, 0xffffffff ;  /* 0xffffffff09097836 */ /* 0x000fe20000000000 */
[----:B------:R-:W-:-:S02]  /*17cc0*/  LOP3.LUT R0, R0, 0x4000000, RZ, 0xfc, !PT ;  /* 0x0400000000007812 */ /* 0x000fc400078efcff */
[----:B------:R-:W-:-:S03]  /*17cd0*/  @!P1 PRMT R15, RZ, 0x654, R15 ;  /* 0x00000654ff0f9816 */ /* 0x000fc6000000000f */
[----:B------:R-:W-:Y:S01]  /*17ce0*/  IMAD R10, R20, 0x800, R0 ;  /* 0x00000800140a7824 */ /* 0x000fe200078e0200 */
[----:B------:R-:W-:-:S03]  /*17cf0*/  FMNMX.FTZ R0, R24, R12, !PT ;  /* 0x0000000c18007209 */ /* 0x000fc60007810000 */
[C---:B------:R-:W-:Y:S01]  /*17d00*/  VIADD R20, R10.reuse, 0x200 ;  /* 0x000002000a147836 */ /* 0x040fe20000000000 */
[C---:B------:R-:W-:Y:S02]  /*17d10*/  R2UR UR6, R10.reuse ;  /* 0x000000000a0672ca */ /* 0x040fe400000e0000 */
[----:B------:R-:W-:Y:S02]  /*17d20*/  IADD3 R2, R10, 0x80, RZ ;  /* 0x000000800a027810 */ /* 0x000fe40007ffe0ff */
[----:B------:R-:W-:-:S04]  /*17d30*/  FMNMX.FTZ R0, R25, R0, !PT ;  /* 0x0000000019007209 */ /* 0x000fc80007810000 */
[----:B------:R-:W-:-:S04]  /*17d40*/  FMNMX.FTZ R0, R28, R0, !PT ;  /* 0x000000001c007209 */ /* 0x000fc80007810000 */
[----:B------:R-:W-:Y:S01]  /*17d50*/  FMNMX.FTZ R0, R29, R0, !PT ;  /* 0x000000001d007209 */ /* 0x000fe20007810000 */
[----:B------:R-:W-:Y:S01]  /*17d60*/  HGMMA.64x128x16.F32 R88, R180, gdesc[UR4].tnspB, R88, gsb0 ;  /* 0x41e00004b4587df0 */ /* 0x000fe20008000858 */
[----:B------:R-:W-:Y:S01]  /*17d70*/  R2UR UR6, R2 ;  /* 0x00000000020672ca */ /* 0x000fe200000e0000 */
[----:B------:R-:W-:Y:S01]  /*17d80*/  VIADD R2, R10, 0x100 ;  /* 0x000001000a027836 */ /* 0x000fe20000000000 */
[----:B------:R-:W-:Y:S01]  /*17d90*/  R2UR UR7, R3 ;  /* 0x00000000030772ca */ /* 0x000fe200000e0000 */
[----:B------:R-:W-:Y:S01]  /*17da0*/  IMAD.MOV.U32 R3, RZ, RZ, 0x40000040 ;  /* 0x40000040ff037424 */ /* 0x000fe200078e00ff */
[----:B------:R-:W-:-:S04]  /*17db0*/  FMNMX.FTZ R0, R32, R0, !PT ;  /* 0x0000000020007209 */ /* 0x000fc80007810000 */
[----:B------:R-:W-:-:S04]  /*17dc0*/  FMNMX.FTZ R0, R33, R0, !PT ;  /* 0x0000000021007209 */ /* 0x000fc80007810000 */
[----:B------:R-:W-:Y:S01]  /*17dd0*/  FMNMX.FTZ R0, R36, R0, !PT ;  /* 0x0000000024007209 */ /* 0x000fe20007810000 */
[----:B------:R-:W-:Y:S02]  /*17de0*/  WARPGROUP.DEPBAR.LE gsb0, 0x0 ;  /* 0x00008000000079c5 */ /* 0x000fe40000010000 */
[----:B------:R-:W-:-:S06]  /*17df0*/  WARPGROUP.ARRIVE ;  /* 0x00000000000079c5 */ /* 0x000fcc0000000000 */
[----:B------:R-:W-:Y:S01]  /*17e00*/  HGMMA.64x128x16.F32 R88, R176, gdesc[UR4].tnspB, R88, gsb0 ;  /* 0x41e00004b0587df0 */ /* 0x000fe20008000858 */
[----:B------:R-:W-:Y:S02]  /*17e10*/  R2UR UR6, R2 ;  /* 0x00000000020672ca */ /* 0x000fe400000e0000 */
[----:B------:R-:W-:Y:S02]  /*17e20*/  R2UR UR7, R3 ;  /* 0x00000000030772ca */ /* 0x000fe400000e0000 */
[----:B------:R-:W-:Y:S02]  /*17e30*/  FMNMX.FTZ R3, R37, R0, !PT ;  /* 0x0000000025037209 */ /* 0x000fe40007810000 */
[----:B------:R-:W-:Y:S02]  /*17e40*/  IADD3 R2, R10, 0x180, RZ ;  /* 0x000001800a027810 */ /* 0x000fe40007ffe0ff */
        /* <DEDUP_REMOVED lines=18> */
[----:B------:R-:W-:-:S04]  /*17f70*/  FMNMX.FTZ R0, R73, R0, !PT ;  /* 0x0000000049007209 */ /* 0x000fc80007810000 */
        /* <DEDUP_REMOVED lines=8> */
[----:B------:R-:W-:-:S04]  /*18000*/  FMNMX.FTZ R3, R81, R0, !PT ;  /* 0x0000000051037209 */ /* 0x000fc80007810000 */
[----:B------:R-:W-:-:S04]  /*18010*/  FMNMX.FTZ R0, R84, R3, !PT ;  /* 0x0000000354007209 */ /* 0x000fc80007810000 */
[----:B------:R-:W-:Y:S01]  /*18020*/  FMNMX.FTZ R2, R85, R0, !PT ;  /* 0x0000000055027209 */ /* 0x000fe20007810000 */
[----:B------:R-:W-:-:S04]  /*18030*/  IMAD.U32 R0, RZ, RZ, UR38 ;  /* 0x00000026ff007e24 */ /* 0x000fc8000f8e00ff */
[----:B------:R-:W0:Y:S02]  /*18040*/  SHFL.BFLY PT, R3, R2, 0x2, 0x1f ;  /* 0x0c401f0002037f89 */ /* 0x000e2400000e0000 */
[----:B0-----:R-:W-:Y:S02]  /*18050*/  FMNMX.FTZ R5, R2, R3, !PT ;  /* 0x0000000302057209 */ /* 0x001fe40007810000 */
[----:B------:R-:W-:-:S03]  /*18060*/  FMNMX.FTZ R2, R26, R13, !PT ;  /* 0x0000000d1a027209 */ /* 0x000fc60007810000 */
[----:B------:R-:W0:Y:S02]  /*18070*/  SHFL.BFLY PT, R4, R5, 0x1, 0x1f ;  /* 0x0c201f0005047f89 */ /* 0x000e2400000e0000 */
[----:B0-----:R-:W-:Y:S02]  /*18080*/  FMNMX.FTZ R4, R5, R4, !PT ;  /* 0x0000000405047209 */ /* 0x001fe40007810000 */
[----:B------:R-:W-:-:S03]  /*18090*/  FMNMX.FTZ R5, R27, R2, !PT ;  /* 0x000000021b057209 */ /* 0x000fc60007810000 */
[-C--:B------:R-:W-:Y:S01]  /*180a0*/  FMUL.FTZ R11, R4, R0.reuse ;  /* 0x00000000040b7220 */ /* 0x080fe20000410000 */
[----:B------:R-:W-:Y:S01]  /*180b0*/  FMNMX.FTZ R2, R30, R5, !PT ;  /* 0x000000051e027209 */ /* 0x000fe20007810000 */
[----:B------:R-:W-:Y:S02]  /*180c0*/  FADD.FTZ R3, -R4, R12 ;  /* 0x0000000c04037221 */ /* 0x000fe40000010100 */
        /* <DEDUP_REMOVED lines=23> */
[-C--:B------:R-:W-:Y:S01]  /*18240*/  FFMA.FTZ R85, R85, R0.reuse, -R11 ;  /* 0x0000000055557223 */ /* 0x080fe2000001080b */
[----:B------:R-:W-:Y:S01]  /*18250*/  FMUL.FTZ R3, R3, R0 ;  /* 0x0000000003037220 */ /* 0x000fe20000410000 */
[----:B------:R-:W-:Y:S01]  /*18260*/  FMNMX.FTZ R5, R43, R2, !PT ;  /* 0x000000022b057209 */ /* 0x000fe20007810000 */
[----:B------:R-:W-:Y:S03]  /*18270*/  MUFU.EX2 R180, R180 ;  /* 0x000000b400b47308 */ /* 0x000fe60000000800 */
[----:B------:R-:W-:-:S04]  /*18280*/  FMNMX.FTZ R2, R46, R5, !PT ;  /* 0x000000052e027209 */ /* 0x000fc80007810000 */
[----:B------:R-:W-:Y:S01]  /*18290*/  FMNMX.FTZ R5, R47, R2, !PT ;  /* 0x000000022f057209 */ /* 0x000fe20007810000 */
[----:B------:R-:W0:Y:S03]  /*182a0*/  MUFU.EX2 R3, R3 ;  /* 0x0000000300037308 */ /* 0x000e260000000800 */
[----:B------:R-:W-:-:S04]  /*182b0*/  FMNMX.FTZ R2, R50, R5, !PT ;  /* 0x0000000532027209 */ /* 0x000fc80007810000 */
[----:B------:R-:W-:Y:S01]  /*182c0*/  FMNMX.FTZ R5, R51, R2, !PT ;  /* 0x0000000233057209 */ /* 0x000fe20007810000 */
[----:B------:R-:W1:Y:S03]  /*182d0*/  MUFU.EX2 R12, R12 ;  /* 0x0000000c000c7308 */ /* 0x000e660000000800 */
[----:B------:R-:W-:-:S04]  /*182e0*/  FMNMX.FTZ R2, R54, R5, !PT ;  /* 0x0000000536027209 */ /* 0x000fc80007810000 */
[----:B------:R-:W-:Y:S01]  /*182f0*/  FMNMX.FTZ R5, R55, R2, !PT ;  /* 0x0000000237057209 */ /* 0x000fe20007810000 */
[----:B------:R-:W2:Y:S01]  /*18300*/  MUFU.EX2 R182, R182 ;  /* 0x000000b600b67308 */ /* 0x000ea20000000800 */
[----:B0-----:R-:W-:Y:S02]  /*18310*/  FFMA.FTZ R7, R3, R7, R180 ;  /* 0x0000000703077223 */ /* 0x001fe400000100b4 */
[----:B------:R-:W-:-:S04]  /*18320*/  FMNMX.FTZ R2, R58, R5, !PT ;  /* 0x000000053a027209 */ /* 0x000fc80007810000 */
[----:B------:R-:W-:Y:S01]  /*18330*/  FMNMX.FTZ R5, R59, R2, !PT ;  /* 0x000000023b057209 */ /* 0x000fe20007810000 */
[----:B------:R-:W0:Y:S01]  /*18340*/  MUFU.EX2 R24, R24 ;  /* 0x0000001800187308 */ /* 0x000e220000000800 */
[C---:B-1----:R-:W-:Y:S01]  /*18350*/  FADD.FTZ R7, R12.reuse, R7 ;  /* 0x000000070c077221 */ /* 0x042fe20000010000 */
[----:B------:R-:W-:Y:S01]  /*18360*/  F2FP.F16.F32.PACK_AB R180, R12, R180 ;  /* 0x000000b40cb4723e */ /* 0x000fe200000000ff */
[----:B------:R-:W-:Y:S02]  /*18370*/  WARPGROUP.DEPBAR.LE gsb0, 0x0 ;  /* 0x00008000000079c5 */ /* 0x000fe40000010000 */
[----:B------:R-:W-:Y:S01]  /*18380*/  WARPGROUP.ARRIVE ;  /* 0x00000000000079c5 */ /* 0x000fe20000000000 */
[----:B------:R-:W-:Y:S01]  /*18390*/  FMNMX.FTZ R2, R62, R5, !PT ;  /* 0x000000053e027209 */ /* 0x000fe20007810000 */
[-CC-:B------:R-:W-:Y:S01]  /*183a0*/  FFMA.FTZ R172, R40, R0.reuse, -R11.reuse ;  /* 0x0000000028ac7223 */ /* 0x180fe2000001080b */
[-CC-:B------:R-:W-:Y:S01]  /*183b0*/  FFMA.FTZ R174, R44, R0.reuse, -R11.reuse ;  /* 0x000000002cae7223 */ /* 0x180fe2000001080b */
[--C-:B------:R-:W-:Y:S01]  /*183c0*/  FFMA.FTZ R40, R57, R0, -R11.reuse ;  /* 0x0000000039287223 */ /* 0x100fe2000001080b */
[----:B------:R-:W-:Y:S01]  /*183d0*/  FMNMX.FTZ R5, R63, R2, !PT ;  /* 0x000000023f057209 */ /* 0x000fe20007810000 */
[----:B------:R-:W-:Y:S01]  /*183e0*/  HGMMA.64x128x16.F32 R88, R168, gdesc[UR4].tnspB, R88, gsb0 ;  /* 0x41e00004a8587df0 */ /* 0x000fe20008000858 */
[----:B------:R-:W-:Y:S01]  /*183f0*/  R2UR UR6, R20 ;  /* 0x00000000140672ca */ /* 0x000fe200000e0000 */
[----:B------:R-:W-:Y:S01]  /*18400*/  VIADD R20, R10, 0x280 ;  /* 0x000002800a147836 */ /* 0x000fe20000000000 */
[----:B------:R-:W-:Y:S01]  /*18410*/  R2UR UR7, R21 ;  /* 0x00000000150772ca */ /* 0x000fe200000e0000 */
[----:B------:R-:W-:Y:S01]  /*18420*/  IMAD.MOV.U32 R21, RZ, RZ, 0x40000040 ;  /* 0x40000040ff157424 */ /* 0x000fe200078e00ff */
[----:B------:R-:W-:Y:S01]  /*18430*/  FMNMX.FTZ R2, R66, R5, !PT ;  /* 0x0000000542027209 */ /* 0x000fe20007810000 */
[-CC-:B------:R-:W-:Y:S01]  /*18440*/  FFMA.FTZ R44, R73, R0.reuse, -R11.reuse ;  /* 0x00000000492c7223 */ /* 0x180fe2000001080b */
[----:B------:R-:W-:Y:S01]  /*18450*/  FFMA.FTZ R57, R84, R0, -R11 ;  /* 0x0000000054397223 */ /* 0x000fe2000001080b */
[----:B------:R-:W1:Y:S01]  /*18460*/  MUFU.EX2 R176, R176 ;  /* 0x000000b000b07308 */ /* 0x000e620000000800 */
[----:B------:R-:W-:Y:S01]  /*18470*/  FMNMX.FTZ R5, R67, R2, !PT ;  /* 0x0000000243057209 */ /* 0x000fe20007810000 */
[----:B--2---:R-:W-:Y:S01]  /*18480*/  FADD.FTZ R7, R182, R7 ;  /* 0x00000007b6077221 */ /* 0x004fe20000010000 */
[----:B0-----:R-:W-:-:S02]  /*18490*/  F2FP.F16.F32.PACK_AB R182, R24, R182 ;  /* 0x000000b618b6723e */ /* 0x001fc400000000ff */
[----:B------:R-:W-:Y:S01]  /*184a0*/  FMNMX.FTZ R2, R70, R5, !PT ;  /* 0x0000000546027209 */ /* 0x000fe20007810000 */
[----:B------:R-:W-:Y:S02]  /*184b0*/  FADD.FTZ R7, R24, R7 ;  /* 0x0000000718077221 */ /* 0x000fe40000010000 */
[----:B------:R-:W0:Y:S01]  /*184c0*/  MUFU.EX2 R25, R25 ;  /* 0x0000001900197308 */ /* 0x000e220000000800 */
[----:B------:R-:W-:-:S04]  /*184d0*/  FMNMX.FTZ R5, R71, R2, !PT ;  /* 0x0000000247057209 */ /* 0x000fc80007810000 */
[----:B------:R-:W-:-:S03]  /*184e0*/  FMNMX.FTZ R2, R74, R5, !PT ;  /* 0x000000054a027209 */ /* 0x000fc60007810000 */
[----:B------:R-:W2:Y:S01]  /*184f0*/  MUFU.EX2 R178, R178 ;  /* 0x000000b200b27308 */ /* 0x000ea20000000800 */
[----:B------:R-:W-:-:S04]  /*18500*/  FMNMX.FTZ R5, R75, R2, !PT ;  /* 0x000000024b057209 */ /* 0x000fc80007810000 */
[----:B------:R-:W-:-:S03]  /*18510*/  FMNMX.FTZ R2, R78, R5, !PT ;  /* 0x000000054e027209 */ /* 0x000fc60007810000 */
[----:B------:R-:W3:Y:S01]  /*18520*/  MUFU.EX2 R33, R33 ;  /* 0x0000002100217308 */ /* 0x000ee20000000800 */
[----:B------:R-:W-:-:S04]  /*18530*/  FMNMX.FTZ R5, R79, R2, !PT ;  /* 0x000000024f057209 */ /* 0x000fc80007810000 */
[----:B------:R-:W-:-:S03]  /*18540*/  FMNMX.FTZ R2, R82, R5, !PT ;  /* 0x0000000552027209 */ /* 0x000fc60007810000 */
[----:B------:R-:W-:Y:S01]  /*18550*/  MUFU.EX2 R172, R172 ;  /* 0x000000ac00ac7308 */ /* 0x000fe20000000800 */
[----:B------:R-:W-:-:S04]  /*18560*/  FMNMX.FTZ R5, R83, R2, !PT ;  /* 0x0000000253057209 */ /* 0x000fc80007810000 */
[----:B------:R-:W-:-:S03]  /*18570*/  FMNMX.FTZ R2, R86, R5, !PT ;  /* 0x0000000556027209 */ /* 0x000fc60007810000 */
[----:B------:R-:W-:Y:S01]  /*18580*/  MUFU.EX2 R29, R29 ;  /* 0x0000001d001d7308 */ /* 0x000fe20000000800 */
[----:B------:R-:W-:-:S05]  /*18590*/  FMNMX.FTZ R2, R87, R2, !PT ;  /* 0x0000000257027209 */ /* 0x000fca0007810000 */
[----:B------:R-:W4:Y:S02]  /*185a0*/  SHFL.BFLY PT, R5, R2, 0x2, 0x1f ;  /* 0x0c401f0002057f89 */ /* 0x000f2400000e0000 */
[----:B------:R-:W-:Y:S08]  /*185b0*/  MUFU.EX2 R174, R174 ;  /* 0x000000ae00ae7308 */ /* 0x000ff00000000800 */
[----:B------:R-:W-:Y:S08]  /*185c0*/  MUFU.EX2 R28, R28 ;  /* 0x0000001c001c7308 */ /* 0x000ff00000000800 */
[----:B------:R-:W-:Y:S01]  /*185d0*/  MUFU.EX2 R32, R32 ;  /* 0x0000002000207308 */ /* 0x000fe20000000800 */
[----:B----4-:R-:W-:-:S07]  /*185e0*/  FMNMX.FTZ R5, R2, R5, !PT ;  /* 0x0000000502057209 */ /* 0x010fce0007810000 */
[----:B------:R-:W-:Y:S01]  /*185f0*/  MUFU.EX2 R36, R36 ;  /* 0x0000002400247308 */ /* 0x000fe20000000800 */
[----:B------:R-:W4:Y:S07]  /*18600*/  SHFL.BFLY PT, R2, R5, 0x1, 0x1f ;  /* 0x0c201f0005027f89 */ /* 0x000f2e00000e0000 */
[----:B------:R-:W-:Y:S08]  /*18610*/  MUFU.EX2 R40, R40 ;  /* 0x0000002800287308 */ /* 0x000ff00000000800 */
[----:B------:R-:W-:Y:S08]  /*18620*/  MUFU.EX2 R45, R45 ;  /* 0x0000002d002d7308 */ /* 0x000ff00000000800 */
[----:B------:R-:W-:Y:S01]  /*18630*/  MUFU.EX2 R41, R41 ;  /* 0x0000002900297308 */ /* 0x000fe20000000800 */
[----:B----4-:R-:W-:-:S07]  /*18640*/  FMNMX.FTZ R5, R5, R2, !PT ;  /* 0x0000000205057209 */ /* 0x010fce0007810000 */
[----:B------:R-:W-:Y:S08]  /*18650*/  MUFU.EX2 R37, R37 ;  /* 0x0000002500257308 */ /* 0x000ff00000000800 */
[----:B------:R-:W4:Y:S08]  /*18660*/  MUFU.EX2 R44, R44 ;  /* 0x0000002c002c7308 */ /* 0x000f300000000800 */
        /* <DEDUP_REMOVED lines=10> */
[----:B------:R-:W-:Y:S01]  /*18710*/  R2UR UR6, R20 ;  /* 0x00000000140672ca */ /* 0x000fe200000e0000 */
[C---:B------:R-:W-:Y:S01]  /*18720*/  VIADD R20, R10.reuse, 0x300 ;  /* 0x000003000a147836 */ /* 0x040fe20000000000 */
[----:B------:R-:W-:Y:S01]  /*18730*/  R2UR UR7, R21 ;  /* 0x00000000150772ca */ /* 0x000fe200000e0000 */
[----:B------:R-:W-:Y:S01]  /*18740*/  VIADD R10, R10, 0x380 ;  /* 0x000003800a0a7836 */ /* 0x000fe20000000000 */
[----:B------:R-:W-:-:S02]  /*18750*/  MOV R21, 0x40000040 ;  /* 0x4000004000157802 */ /* 0x000fc40000000f00 */
        /* <DEDUP_REMOVED lines=10> */
[----:B------:R-:W-:Y:S01]  /*18800*/  R2UR UR6, R20 ;  /* 0x00000000140672ca */ /* 0x000fe200000e0000 */
[----:B------:R-:W-:Y:S01]  /*18810*/  MUFU.EX2 R164, R164 ;  /* 0x000000a400a47308 */ /* 0x000fe20000000800 */
[----:B------:R-:W-:Y:S01]  /*18820*/  R2UR UR7, R21 ;  /* 0x00000000150772ca */ /* 0x000fe200000e0000 */
        /* <DEDUP_REMOVED lines=12> */
[-C--:B------:R-:W-:Y:S01]  /*188f0*/  FFMA.FTZ R175, R46, R0.reuse, -R21 ;  /* 0x000000002eaf7223 */ /* 0x080fe20000010815 */
[----:B-1----:R-:W-:Y:S01]  /*18900*/  FADD.FTZ R46, R176, R7 ;  /* 0x00000007b02e7221 */ /* 0x002fe20000010000 */
[-CC-:B------:R-:W-:Y:S01]  /*18910*/  FFMA.FTZ R34, R47, R0.reuse, -R21.reuse ;  /* 0x000000002f227223 */ /* 0x180fe20000010815 */
[----:B------:R-:W-:Y:S01]  /*18920*/  MUFU.EX2 R20, R20 ;  /* 0x0000001400147308 */ /* 0x000fe20000000800 */
[-CC-:B------:R-:W-:Y:S01]  /*18930*/  FFMA.FTZ R169, R50, R0.reuse, -R21.reuse ;  /* 0x0000000032a97223 */ /* 0x180fe20000010815 */
[----:B0-----:R-:W-:Y:S01]  /*18940*/  FADD.FTZ R7, R25, R46 ;  /* 0x0000002e19077221 */ /* 0x001fe20000010000 */
[-CC-:B------:R-:W-:Y:S01]  /*18950*/  FFMA.FTZ R35, R51, R0.reuse, -R21.reuse ;  /* 0x0000000033237223 */ /* 0x180fe20000010815 */
[-CC-:B------:R-:W-:Y:S01]  /*18960*/  FFMA.FTZ R171, R54, R0.reuse, -R21.reuse ;  /* 0x0000000036ab7223 */ /* 0x180fe20000010815 */
[-C--:B------:R-:W-:Y:S01]  /*18970*/  FFMA.FTZ R38, R55, R0.reuse, -R21 ;  /* 0x0000000037267223 */ /* 0x080fe20000010815 */
[----:B--2---:R-:W-:Y:S01]  /*18980*/  FADD.FTZ R50, R178, R7 ;  /* 0x00000007b2327221 */ /* 0x004fe20000010000 */
        /* <DEDUP_REMOVED lines=11> */
[----:B------:R-:W-:Y:S01]  /*18a40*/  FFMA.FTZ R86, R86, R0, -R21 ;  /* 0x0000000056567223 */ /* 0x000fe20000010815 */
[----:B------:R-:W-:-:S02]  /*18a50*/  F2FP.F16.F32.PACK_AB R176, R25, R176 ;  /* 0x000000b019b0723e */ /* 0x000fc400000000ff */
[----:B---3--:R-:W-:-:S03]  /*18a60*/  F2FP.F16.F32.PACK_AB R178, R33, R178 ;  /* 0x000000b221b2723e */ /* 0x008fc600000000ff */
        /* <DEDUP_REMOVED lines=18> */
[-C--:B------:R-:W-:Y:S01]  /*18b90*/  FFMA.FTZ R161, R66, R0.reuse, -R21 ;  /* 0x0000000042a17223 */ /* 0x080fe20000010815 */
[----:B------:R-:W-:Y:S01]  /*18ba0*/  HGMMA.64x128x16.F32 R88, R156, gdesc[UR4].tnspB, R88, gsb0 ;  /* 0x41e000049c587df0 */ /* 0x000fe20008000858 */
[----:B------:R-:W-:Y:S01]  /*18bb0*/  FMUL.FTZ R11, R11, R0 ;  /* 0x000000000b0b7220 */ /* 0x000fe20000410000 */
[----:B------:R-:W-:Y:S01]  /*18bc0*/  R2UR UR6, R10 ;  /* 0x000000000a0672ca */ /* 0x000fe200000e0000 */
[----:B------:R-:W-:-:S02]  /*18bd0*/  @!P1 IMAD R10, R14, 0x8, R16 ;  /* 0x000000080e0a9824 */ /* 0x000fc400078e0210 */
[----:B------:R-:W-:Y:S01]  /*18be0*/  FFMA.FTZ R163, R70, R0, -R21 ;  /* 0x0000000046a37223 */ /* 0x000fe20000010815 */
[----:B------:R0:W-:Y:S02]  /*18bf0*/  MUFU.EX2 R2, R11 ;  /* 0x0000000b00027308 */ /* 0x0001e40000000800 */
[----:B------:R-:W-:-:S06]  /*18c00*/  @!P1 IADD3 R10, R10, 0x34840, RZ ;  /* 0x000348400a0a9810 */ /* 0x000fcc0007ffe0ff */
[----:B------:R-:W-:Y:S01]  /*18c10*/  MUFU.EX2 R166, R166 ;  /* 0x000000a600a67308 */ /* 0x000fe20000000800 */
[----:B0-----:R-:W-:-:S05]  /*18c20*/  IMAD.MOV.U32 R11, RZ, RZ, 0x40000040 ;  /* 0x40000040ff0b7424 */ /* 0x001fca00078e00ff */
[----:B------:R-:W-:Y:S02]  /*18c30*/  R2UR UR7, R11 ;  /* 0x000000000b0772ca */ /* 0x000fe400000e0000 */
[----:B------:R-:W-:Y:S01]  /*18c40*/  @!P1 PRMT R11, RZ, 0x654, R10 ;  /* 0x00000654ff0b9816 */ /* 0x000fe2000000000a */
[----:B------:R-:W-:Y:S08]  /*18c50*/  MUFU.EX2 R167, R167 ;  /* 0x000000a700a77308 */ /* 0x000ff00000000800 */
[----:B------:R-:W-:Y:S08]  /*18c60*/  MUFU.EX2 R10, R59 ;  /* 0x0000003b000a7308 */ /* 0x000ff00000000800 */
[----:B------:R-:W-:Y:S08]  /*18c70*/  MUFU.EX2 R160, R160 ;  /* 0x000000a000a07308 */ /* 0x000ff00000000800 */
[----:B------:R-:W-:Y:S08]  /*18c80*/  MUFU.EX2 R161, R161 ;  /* 0x000000a100a17308 */ /* 0x000ff00000000800 */
[----:B------:R-:W-:Y:S08]  /*18c90*/  MUFU.EX2 R162, R162 ;  /* 0x000000a200a27308 */ /* 0x000ff00000000800 */
[----:B------:R-:W-:Y:S08]  /*18ca0*/  MUFU.EX2 R163, R163 ;  /* 0x000000a300a37308 */ /* 0x000ff00000000800 */
[----:B------:R-:W-:Y:S08]  /*18cb0*/  MUFU.EX2 R74, R74 ;  /* 0x0000004a004a7308 */ /* 0x000ff00000000800 */
[----:B------:R-:W0:Y:S08]  /*18cc0*/  MUFU.EX2 R75, R75 ;  /* 0x0000004b004b7308 */ /* 0x000e300000000800 */
[----:B------:R-:W-:Y:S08]  /*18cd0*/  MUFU.EX2 R78, R78 ;  /* 0x0000004e004e7308 */ /* 0x000ff00000000800 */
[----:B------:R-:W1:Y:S08]  /*18ce0*/  MUFU.EX2 R79, R79 ;  /* 0x0000004f004f7308 */ /* 0x000e700000000800 */
[----:B------:R-:W-:Y:S08]  /*18cf0*/  MUFU.EX2 R56, R56 ;  /* 0x0000003800387308 */ /* 0x000ff00000000800 */
[----:B------:R-:W-:Y:S08]  /*18d00*/  MUFU.EX2 R83, R83 ;  /* 0x0000005300537308 */ /* 0x000ff00000000800 */
[----:B------:R-:W2:Y:S01]  /*18d10*/  MUFU.EX2 R13, R85 ;  /* 0x00000055000d7308 */ /* 0x000ea20000000800 */
[----:B------:R-:W-:-:S02]  /*18d20*/  WARPGROUP.DEPBAR.LE gsb0, 0x0 ;  /* 0x00008000000079c5 */ /* 0x000fc40000010000 */
[----:B------:R-:W-:Y:S01]  /*18d30*/  WARPGROUP.ARRIVE ;  /* 0x00000000000079c5 */ /* 0x000fe20000000000 */
[----:B----4-:R-:W-:Y:S02]  /*18d40*/  F2FP.F16.F32.PACK_AB R156, R44, R37 ;  /* 0x000000252c9c723e */ /* 0x010fe400000000ff */
[----:B0-----:R-:W-:Y:S02]  /*18d50*/  F2FP.F16.F32.PACK_AB R157, R75, R74 ;  /* 0x0000004a4b9d723e */ /* 0x001fe400000000ff */
[----:B------:R-:W-:Y:S01]  /*18d60*/  F2FP.F16.F32.PACK_AB R158, R52, R49 ;  /* 0x00000031349e723e */ /* 0x000fe200000000ff */
[----:B------:R-:W-:Y:S01]  /*18d70*/  HGMMA.64x128x16.F32 R88, R152, gdesc[UR4].tnspB, R88, gsb0 ;  /* 0x41e0000498587df0 */ /* 0x000fe20008000858 */
[----:B-1----:R-:W-:Y:S02]  /*18d80*/  F2FP.F16.F32.PACK_AB R159, R79, R78 ;  /* 0x0000004e4f9f723e */ /* 0x002fe400000000ff */
[----:B------:R-:W-:Y:S02]  /*18d90*/  WARPGROUP.DEPBAR.LE gsb0, 0x0 ;  /* 0x00008000000079c5 */ /* 0x000fe40000010000 */
[----:B------:R0:W-:Y:S01]  /*18da0*/  @!P1 SYNCS.ARRIVE.TRANS64.RED.A1T0 RZ, [R11+URZ], RZ ;  /* 0x000000ff0bff99a7 */ /* 0x0001e2000810043f */
[----:B------:R-:W-:Y:S01]  /*18db0*/  MUFU.EX2 R153, R82 ;  /* 0x0000005200997308 */ /* 0x000fe20000000800 */
[----:B--2---:R-:W-:-:S02]  /*18dc0*/  F2FP.F16.F32.PACK_AB R154, R13, R57 ;  /* 0x000000390d9a723e */ /* 0x004fc400000000ff */
[----:B------:R-:W-:Y:S01]  /*18dd0*/  F2FP.F16.F32.PACK_AB R152, R56, R53 ;  /* 0x000000353898723e */ /* 0x000fe200000000ff */
[----:B0-----:R-:W-:Y:S01]  /*18de0*/  FFMA.FTZ R11, R2, R6, R181 ;  /* 0x00000006020b7223 */ /* 0x001fe200000100b5 */
[-C--:B------:R-:W-:Y:S01]  /*18df0*/  FFMA.FTZ R6, R63, R0.reuse, -R21 ;  /* 0x000000003f067223 */ /* 0x080fe20000010815 */
[C---:B------:R-:W-:Y:S02]  /*18e00*/  F2FP.F16.F32.PACK_AB R181, R20.reuse, R181 ;  /* 0x000000b514b5723e */ /* 0x040fe400000000ff */
[----:B------:R-:W-:Y:S01]  /*18e10*/  MUFU.EX2 R155, R86 ;  /* 0x00000056009b7308 */ /* 0x000fe20000000800 */
[----:B------:R-:W-:Y:S01]  /*18e20*/  FADD.FTZ R14, R20, R11 ;  /* 0x0000000b140e7221 */ /* 0x000fe20000010000 */
[----:B------:R0:W-:Y:S03]  /*18e30*/  @!P1 SYNCS.ARRIVE.TRANS64.RED.A1T0 RZ, [R15+URZ], RZ ;  /* 0x000000ff0fff99a7 */ /* 0x0001e6000810043f */
[----:B------:R-:W-:Y:S01]  /*18e40*/  FADD.FTZ R11, R183, R14 ;  /* 0x0000000eb70b7221 */ /* 0x000fe20000010000 */
[----:B------:R-:W-:Y:S01]  /*18e50*/  FFMA.FTZ R14, R67, R0, -R21 ;  /* 0x00000000430e7223 */ /* 0x000fe20000010815 */
[C---:B------:R-:W-:Y:S01]  /*18e60*/  F2FP.F16.F32.PACK_AB R183, R26.reuse, R183 ;  /* 0x000000b71ab7723e */ /* 0x040fe200000000ff */
[----:B------:R-:W1:Y:S01]  /*18e70*/  MUFU.EX2 R6, R6 ;  /* 0x0000000600067308 */ /* 0x000e620000000800 */
[----:B------:R-:W-:Y:S01]  /*18e80*/  FADD.FTZ R42, R26, R11 ;  /* 0x0000000b1a2a7221 */ /* 0x000fe20000010000 */
[----:B------:R-:W-:Y:S01]  /*18e90*/  FADD.FTZ R11, R33, R50 ;  /* 0x00000032210b7221 */ /* 0x000fe20000010000 */
[----:B0-----:R-:W-:-:S02]  /*18ea0*/  IMAD.MOV.U32 R15, RZ, RZ, R188 ;  /* 0x000000ffff0f7224 */ /* 0x001fc400078e00bc */
[----:B------:R-:W-:Y:S01]  /*18eb0*/  FADD.FTZ R42, R177, R42 ;  /* 0x0000002ab12a7221 */ /* 0x000fe20000010000 */
[----:B------:R-:W-:Y:S01]  /*18ec0*/  FADD.FTZ R50, R172, R11 ;  /* 0x0000000bac327221 */ /* 0x000fe20000010000 */
[C---:B------:R-:W-:Y:S01]  /*18ed0*/  F2FP.F16.F32.PACK_AB R177, R27.reuse, R177 ;  /* 0x000000b11bb1723e */ /* 0x040fe200000000ff */
[----:B------:R-:W0:Y:S01]  /*18ee0*/  MUFU.EX2 R14, R14 ;  /* 0x0000000e000e7308 */ /* 0x000e220000000800 */
[----:B------:R-:W-:Y:S01]  /*18ef0*/  FADD.FTZ R46, R27, R42 ;  /* 0x0000002a1b2e7221 */ /* 0x000fe20000010000 */
[-CC-:B------:R-:W-:Y:S01]  /*18f00*/  FFMA.FTZ R42, R71, R0.reuse, -R21.reuse ;  /* 0x00000000472a7223 */ /* 0x180fe20000010815 */
[----:B------:R-:W-:Y:S01]  /*18f10*/  FFMA.FTZ R21, R87, R0, -R21 ;  /* 0x0000000057157223 */ /* 0x000fe20000010815 */
[----:B------:R-:W-:Y:S01]  /*18f20*/  F2FP.F16.F32.PACK_AB R172, R29, R172 ;  /* 0x000000ac1dac723e */ /* 0x000fe200000000ff */
[----:B------:R-:W-:Y:S01]  /*18f30*/  FADD.FTZ R7, R179, R46 ;  /* 0x0000002eb3077221 */ /* 0x000fe20000010000 */
[C---:B------:R-:W-:Y:S02]  /*18f40*/  F2FP.F16.F32.PACK_AB R179, R30.reuse, R179 ;  /* 0x000000b31eb3723e */ /* 0x040fe400000000ff */
[----:B------:R-:W2:Y:S01]  /*18f50*/  MUFU.EX2 R42, R42 ;  /* 0x0000002a002a7308 */ /* 0x000ea20000000800 */
[----:B------:R-:W-:Y:S01]  /*18f60*/  FADD.FTZ R46, R30, R7 ;  /* 0x000000071e2e7221 */ /* 0x000fe20000010000 */
[----:B------:R-:W-:-:S03]  /*18f70*/  FADD.FTZ R7, R29, R50 ;  /* 0x000000321d077221 */ /* 0x000fc60000010000 */
[----:B------:R-:W-:Y:S01]  /*18f80*/  FADD.FTZ R46, R173, R46 ;  /* 0x0000002ead2e7221 */ /* 0x000fe20000010000 */
[----:B------:R-:W-:Y:S01]  /*18f90*/  FADD.FTZ R7, R174, R7 ;  /* 0x00000007ae077221 */ /* 0x000fe20000010000 */
[C---:B------:R-:W-:Y:S01]  /*18fa0*/  F2FP.F16.F32.PACK_AB R173, R31.reuse, R173 ;  /* 0x000000ad1fad723e */ /* 0x040fe200000000ff */
[----:B------:R-:W3:Y:S01]  /*18fb0*/  MUFU.EX2 R21, R21 ;  /* 0x0000001500157308 */ /* 0x000ee20000000800 */
        /* <DEDUP_REMOVED lines=29> */
[C---:B-1----:R-:W-:Y:S02]  /*19190*/  F2FP.F16.F32.PACK_AB R167, R6.reuse, R167 ;  /* 0x000000a706a7723e */ /* 0x042fe400000000ff */
[----:B------:R-:W-:Y:S01]  /*191a0*/  FADD.FTZ R12, R6, R11 ;  /* 0x0000000b060c7221 */ /* 0x000fe20000010000 */
[C---:B------:R-:W-:Y:S01]  /*191b0*/  FADD.FTZ R11, R45.reuse, R20 ;  /* 0x000000142d0b7221 */ /* 0x040fe20000010000 */
[----:B------:R-:W-:-:S02]  /*191c0*/  F2FP.F16.F32.PACK_AB R160, R45, R160 ;  /* 0x000000a02da0723e */ /* 0x000fc400000000ff */
[----:B------:R-:W-:Y:S01]  /*191d0*/  FADD.FTZ R7, R161, R12 ;  /* 0x0000000ca1077221 */ /* 0x000fe20000010000 */
[----:B------:R-:W-:Y:S01]  /*191e0*/  FADD.FTZ R20, R162, R11 ;  /* 0x0000000ba2147221 */ /* 0x000fe20000010000 */
[C---:B0-----:R-:W-:Y:S02]  /*191f0*/  F2FP.F16.F32.PACK_AB R161, R14.reuse, R161 ;  /* 0x000000a10ea1723e */ /* 0x041fe400000000ff */
[----:B------:R-:W-:Y:S01]  /*19200*/  FADD.FTZ R12, R14, R7 ;  /* 0x000000070e0c7221 */ /* 0x000fe20000010000 */
[C---:B------:R-:W-:Y:S01]  /*19210*/  FADD.FTZ R20, R41.reuse, R20 ;  /* 0x0000001429147221 */ /* 0x040fe20000010000 */
[----:B------:R-:W-:Y:S02]  /*19220*/  F2FP.F16.F32.PACK_AB R162, R41, R162 ;  /* 0x000000a229a2723e */ /* 0x000fe400000000ff */
[----:B------:R-:W-:Y:S01]  /*19230*/  FADD.FTZ R7, R163, R12 ;  /* 0x0000000ca3077221 */ /* 0x000fe20000010000 */
[----:B------:R-:W-:Y:S01]  /*19240*/  FADD.FTZ R11, R37, R20 ;  /* 0x00000014250b7221 */ /* 0x000fe20000010000 */
[----:B--2---:R-:W-:Y:S01]  /*19250*/  F2FP.F16.F32.PACK_AB R163, R42, R163 ;  /* 0x000000a32aa3723e */ /* 0x004fe200000000ff */
[----:B------:R-:W-:-:S02]  /*19260*/  IMAD.MOV.U32 R12, RZ, RZ, R4 ;  /* 0x000000ffff0c7224 */ /* 0x000fc400078e0004 */
[----:B------:R-:W-:Y:S01]  /*19270*/  FADD.FTZ R7, R42, R7 ;  /* 0x000000072a077221 */ /* 0x000fe20000010000 */
[----:B------:R-:W-:Y:S01]  /*19280*/  FADD.FTZ R10, R44, R11 ;  /* 0x0000000b2c0a7221 */ /* 0x000fe20000010000 */
[----:B------:R-:W-:Y:S02]  /*19290*/  MOV R20, R185 ;  /* 0x000000b900147202 */ /* 0x000fe40000000f00 */
        /* <DEDUP_REMOVED lines=12> */
[----:B------:R-:W-:Y:S01]  /*19360*/  FADD.FTZ R7, R13, R10 ;  /* 0x0000000a0d077221 */ /* 0x000fe20000010000 */
[----:B------:R-:W-:Y:S02]  /*19370*/  IMAD.MOV.U32 R13, RZ, RZ, R5 ;  /* 0x000000ffff0d7224 */ /* 0x000fe400078e0005 */
[----:B------:R-:W-:Y:S01]  /*19380*/  FADD.FTZ R6, R155, R6 ;  /* 0x000000069b067221 */ /* 0x000fe20000010000 */
[----:B---3--:R-:W-:-:S03]  /*19390*/  F2FP.F16.F32.PACK_AB R155, R21, R155 ;  /* 0x0000009b159b723e */ /* 0x008fc600000000ff */
[----:B------:R-:W-:Y:S01]  /*193a0*/  FADD.FTZ R6, R21, R6 ;  /* 0x0000000615067221 */ /* 0x000fe20000010000 */
[----:B------:R-:W-:Y:S06]  /*193b0*/  @P2 BRA `(.L_x_2899) ;  /* 0xffffffd800b82947 */ /* 0x000fec000383ffff */
.L_x_2888:
[----:B------:R-:W-:Y:S05]  /*193c0*/  BSYNC B0 ;  /* 0x0000000000007941 */ /* 0x000fea0003800000 */
.L_x_2887:
        /* <DEDUP_REMOVED lines=67> */
.L_x_2900:
[----:B------:R-:W-:Y:S01]  /*19800*/  IMAD R11, R185, 0x8, R16 ;  /* 0x00000008b90b7824 */ /* 0x000fe200078e0210 */
[----:B------:R-:W-:-:S04]  /*19810*/  SHF.L.U32 R2, R188, 0x1f, RZ ;  /* 0x0000001fbc027819 */ /* 0x000fc800000006ff */
[----:B------:R0:W1:Y:S01]  /*19820*/  SYNCS.PHASECHK.TRANS64.TRYWAIT P2, [R11+URZ+0x34850], R2 ;  /* 0x034850020b0075a7 */ /* 0x000062000804017f */
[----:B------:R-:W-:Y:S05]  /*19830*/  @!P0 BRA `(.L_x_2901) ;  /* 0x0000000000048947 */ /* 0x000fea0003800000 */
[----:B------:R-:W-:Y:S01]  /*19840*/  BPT.TRAP 0x1 ;  /* 0x000000040000795c */ /* 0x000fe20000300000 */
.L_x_2901:
[----:B------:R-:W-:Y:S01]  /*19850*/  IADD3 R16, R16, 0x400, RZ ;  /* 0x0000040010107810 */ /* 0x000fe20007ffe0ff */
[----:B------:R-:W-:Y:S03]  /*19860*/  BSSY B0, `(.L_x_2902) ;  /* 0x0000008000007945 */ /* 0x000fe60003800000 */
[----:B------:R-:W-:-:S04]  /*19870*/  SHF.R.U32.HI R16, RZ, 0x4, R16 ;  /* 0x00000004ff107819 */ /* 0x000fc80000011610 */
[----:B------:R-:W-:-:S04]  /*19880*/  LOP3.LUT R16, R16, 0x3fff, RZ, 0xc0, !PT ;  /* 0x00003fff10107812 */ /* 0x000fc800078ec0ff */
[----:B------:R-:W-:-:S05]  /*19890*/  LOP3.LUT R8, R16, 0x4000000, RZ, 0xfc, !PT ;  /* 0x0400000010087812 */ /* 0x000fca00078efcff */
[----:B------:R-:W-:Y:S01]  /*198a0*/  IMAD R8, R185, 0x800, R8 ;  /* 0x00000800b9087824 */ /* 0x000fe200078e0208 */
[----:B-1----:R-:W-:Y:S06]  /*198b0*/  @P2 BRA `(.L_x_2903) ;  /* 0x0000000000082947 */ /* 0x002fec0003800000 */
[----:B------:R-:W1:Y:S02]  /*198c0*/  SYNCS.PHASECHK.TRANS64.TRYWAIT P0, [R11+URZ+0x34850], R2 ;  /* 0x034850020b0075a7 */ /* 0x000e64000800017f */
[----:B-1----:R-:W-:Y:S05]  /*198d0*/  @!P0 BRA `(.L_x_2904) ;  /* 0x000000b0002c8947 */ /* 0x002fea0003800000 */
.L_x_2903:
[----:B------:R-:W-:Y:S05]  /*198e0*/  BSYNC B0 ;  /* 0x0000000000007941 */ /* 0x000fea0003800000 */
.L_x_2902:
[----:B01----:R-:W-:Y:S01]  /*198f0*/  IMAD.MOV.U32 R2, RZ, RZ, R8 ;  /* 0x000000ffff027224 */ /* 0x003fe200078e0008 */
[----:B------:R-:W-:Y:S01]  /*19900*/  WARPGROUP.ARRIVE ;  /* 0x00000000000079c5 */ /* 0x000fe20000000000 */
[----:B------:R-:W-:Y:S01]  /*19910*/  IMAD.MOV.U32 R3, RZ, RZ, 0x40000040 ;  /* 0x40000040ff037424 */ /* 0x000fe200078e00ff */
[----:B------:R-:W-:Y:S01]  /*19920*/  MOV R89, 0xff800000 ;  /* 0xff80000000597802 */ /* 0x000fe20000000f00 */
[----:B------:R-:W-:Y:S01]  /*19930*/  VIADD R185, R185, 0x1 ;  /* 0x00000001b9b97836 */ /* 0x000fe20000000000 */
[----:B------:R-:W-:Y:S01]  /*19940*/  R2UR UR6, R2 ;  /* 0x00000000020672ca */ /* 0x000fe200000e0000 */
[----:B------:R-:W-:Y:S01]  /*19950*/  IMAD.MOV.U32 R88, RZ, RZ, -0x800000 ;  /* 0xff800000ff587424 */ /* 0x000fe200078e00ff */
[----:B------:R-:W-:Y:S01]  /*19960*/  R2UR UR7, R3 ;  /* 0x00000000030772ca */ /* 0x000fe200000e0000 */
[----:B------:R-:W-:Y:S01]  /*19970*/  IMAD.MOV.U32 R3, RZ, RZ, 0x40000040 ;  /* 0x40000040ff037424 */ /* 0x000fe200078e00ff */
[----:B------:R-:W-:Y:S01]  /*19980*/  IADD3 R2, R8, 0x80, RZ ;  /* 0x0000008008027810 */ /* 0x000fe20007ffe0ff */
[----:B------:R-:W-:Y:S01]  /*19990*/  VIADD R212, R212, 0x1 ;  /* 0x00000001d4d47836 */ /* 0x000fe20000000000 */
[----:B------:R-:W-:-:S04]  /*199a0*/  ISETP.NE.AND P0, PT, R185, 0x2, PT ;  /* 0x00000002b900780c */ /* 0x000fc80003f05270 */
[----:B------:R-:W-:-:S05]  /*199b0*/  SEL R185, R185, RZ, P0 ;  /* 0x000000ffb9b97207 */ /* 0x000fca0000000000 */
        /* <DEDUP_REMOVED lines=43> */
[----:B------:R-:W-:Y:S02]  /*19c70*/  R2UR UR6, R2 ;  /* 0x00000000020672ca */ /* 0x000fe400000e0000 */
[----:B------:R-:W-:Y:S01]  /*19c80*/  R2UR UR7, R3 ;  /* 0x00000000030772ca */ /* 0x000fe200000e0000 */
[----:B------:R-:W0:Y:S04]  /*19c90*/  SHFL.BFLY PT, R2, R7, 0x2, 0x1f ;  /* 0x0c401f0007027f89 */ /* 0x000e2800000e0000 */
[----:B------:R-:W1:Y:S01]  /*19ca0*/  SHFL.BFLY PT, R3, R6, 0x2, 0x1f ;  /* 0x0c401f0006037f89 */ /* 0x000e6200000e0000 */
[----:B0-----:R-:W-:Y:S01]  /*19cb0*/  FADD.FTZ R2, R2, R7 ;  /* 0x0000000702027221 */ /* 0x001fe20000010000 */
[----:B------:R-:W-:Y:S01]  /*19cc0*/  SEL R7, RZ, 0x1, P0 ;  /* 0x00000001ff077807 */ /* 0x000fe20000000000 */
[----:B-1----:R-:W-:-:S03]  /*19cd0*/  FADD.FTZ R8, R3, R6 ;  /* 0x0000000603087221 */ /* 0x002fc60000010000 */
[----:B------:R-:W-:Y:S01]  /*19ce0*/  LOP3.LUT R188, R188, R7, RZ, 0x3c, !PT ;  /* 0x00000007bcbc7212 */ /* 0x000fe200078e3cff */
[----:B------:R-:W0:Y:S04]  /*19cf0*/  SHFL.BFLY PT, R3, R2, 0x1, 0x1f ;  /* 0x0c201f0002037f89 */ /* 0x000e2800000e0000 */
[----:B------:R-:W1:Y:S01]  /*19d00*/  SHFL.BFLY PT, R9, R8, 0x1, 0x1f ;  /* 0x0c201f0008097f89 */ /* 0x000e6200000e0000 */
[----:B0-----:R-:W-:Y:S01]  /*19d10*/  FADD.FTZ R10, R2, R3 ;  /* 0x00000003020a7221 */ /* 0x001fe20000010000 */
[----:B------:R-:W-:Y:S01]  /*19d20*/  CS2R R2, SRZ ;  /* 0x0000000000027805 */ /* 0x000fe2000001ff00 */
[----:B-1----:R-:W-:-:S03]  /*19d30*/  FADD.FTZ R12, R8, R9 ;  /* 0x00000009080c7221 */ /* 0x002fc60000010000 */
[----:B------:R-:W-:Y:S01]  /*19d40*/  FSETP.NE.FTZ.AND P2, PT, R10, RZ, PT ;  /* 0x000000ff0a00720b */ /* 0x000fe20003f55000 */
[----:B------:R-:W-:Y:S01]  /*19d50*/  @!P1 VIADD R8, R11, 0x34860 ;  /* 0x000348600b089836 */ /* 0x000fe20000000000 */
[----:B------:R-:W-:-:S04]  /*19d60*/  FSETP.NE.FTZ.AND P3, PT, R12, RZ, PT ;  /* 0x000000ff0c00720b */ /* 0x000fc80003f75000 */
[----:B------:R-:W-:-:S07]  /*19d70*/  @!P1 PRMT R8, RZ, 0x654, R8 ;  /* 0x00000654ff089816 */ /* 0x000fce0000000008 */
[----:B------:R-:W0:Y:S01]  /*19d80*/  @P2 MUFU.LG2 R9, R10 ;  /* 0x0000000a00092308 */ /* 0x000e220000000c00 */
[C---:B------:R-:W-:Y:S01]  /*19d90*/  @P2 FMUL.FTZ R7, R0.reuse, 0.69314718246459960938 ;  /* 0x3f31721800072820 */ /* 0x040fe20000410000 */
[----:B------:R-:W-:-:S06]  /*19da0*/  @P3 FMUL.FTZ R11, R0, 0.69314718246459960938 ;  /* 0x3f317218000b3820 */ /* 0x000fcc0000410000 */
[----:B------:R-:W1:Y:S08]  /*19db0*/  @P3 MUFU.LG2 R6, R12 ;  /* 0x0000000c00063308 */ /* 0x000e700000000c00 */
[----:B------:R-:W2:Y:S01]  /*19dc0*/  @P2 MUFU.RCP R3, R10 ;  /* 0x0000000a00032308 */ /* 0x000ea20000001000 */
[----:B0-----:R-:W-:-:S04]  /*19dd0*/  @P2 FMUL.FTZ R0, R9, 0.69314718246459960938 ;  /* 0x3f31721809002820 */ /* 0x001fc80000410000 */
[----:B------:R-:W-:-:S03]  /*19de0*/  @P2 FFMA.FTZ R89, R7, R4, R0 ;  /* 0x0000000407592223 */ /* 0x000fc60000010000 */
[----:B------:R-:W0:Y:S01]  /*19df0*/  @P3 MUFU.RCP R2, R12 ;  /* 0x0000000c00023308 */ /* 0x000e220000001000 */
[----:B-1----:R-:W-:-:S04]  /*19e00*/  @P3 FMUL.FTZ R6, R6, 0.69314718246459960938 ;  /* 0x3f31721806063820 */ /* 0x002fc80000410000 */
[----:B------:R-:W-:Y:S01]  /*19e10*/  @P3 FFMA.FTZ R88, R11, R5, R6 ;  /* 0x000000050b583223 */ /* 0x000fe20000010006 */
[----:B------:R-:W-:Y:S02]  /*19e20*/  WARPGROUP.DEPBAR.LE gsb0, 0x0 ;  /* 0x00008000000079c5 */ /* 0x000fe40000010000 */
[----:B------:R-:W-:-:S06]  /*19e30*/  WARPGROUP.ARRIVE ;  /* 0x00000000000079c5 */ /* 0x000fcc0000000000 */
[----:B------:R-:W-:Y:S03]  /*19e40*/  HGMMA.64x128x16.F32 R24, R152, gdesc[UR4].tnspB, R24, gsb0 ;  /* 0x41e0000498187df0 */ /* 0x000fe60008000818 */
[----:B------:R-:W-:Y:S02]  /*19e50*/  WARPGROUP.DEPBAR.LE gsb0, 0x0 ;  /* 0x00008000000079c5 */ /* 0x000fe40000010000 */
[-C--:B--2---:R-:W-:Y:S01]  /*19e60*/  FMUL.FTZ R90, R32, R3.reuse ;  /* 0x00000003205a7220 */ /* 0x084fe20000410000 */
[-C--:B------:R-:W-:Y:S01]  /*19e70*/  FMUL.FTZ R0, R36, R3.reuse ;  /* 0x0000000324007220 */ /* 0x080fe20000410000 */
[-C--:B------:R-:W-:Y:S01]  /*19e80*/  FMUL.FTZ R32, R64, R3.reuse ;  /* 0x0000000340207220 */ /* 0x080fe20000410000 */
[-C--:B0-----:R-:W-:Y:S01]  /*19e90*/  FMUL.FTZ R95, R34, R2.reuse ;  /* 0x00000002225f7220 */ /* 0x081fe20000410000 */
        /* <DEDUP_REMOVED lines=32> */
[----:B------:R-:W-:Y:S01]  /*1a0a0*/  PLOP3.LUT P1, PT, PT, PT, PT, 0x8, 0x0 ;  /* 0x000000000000781c */ /* 0x000fe20003f2e170 */
        /* <DEDUP_REMOVED lines=29> */
.L_x_2811:
[----:B------:R-:W0:Y:S08]  /*1a280*/  S2UR UR5, SR_CgaCtaId ;  /* 0x00000000000579c3 */ /* 0x000e300000008800 */
[----:B------:R-:W-:Y:S06]  /*1a290*/  BAR.SYNC.DEFER_BLOCKING 0x5, 0x180 ;  /* 0x0146000000007b1d */ /* 0x000fec0000010000 */
[----:B------:R-:W-:Y:S01]  /*1a2a0*/  UMOV UR4, 0x400 ;  /* 0x0000040000047882 */ /* 0x000fe20000000000 */
[----:B------:R-:W-:Y:S01]  /*1a2b0*/  BSSY B0, `(.L_x_2905) ;  /* 0x00001f0000007945 */ /* 0x000fe20003800000 */
[----:B0-----:R-:W-:-:S06]  /*1a2c0*/  ULEA UR4, UR5, UR4, 0x18 ;  /* 0x0000000405047291 */ /* 0x001fcc000f8ec03f */
[----:B------:R-:W-:-:S05]  /*1a2d0*/  IMAD.U32 R16, RZ, RZ, UR4 ;  /* 0x00000004ff107e24 */ /* 0x000fca000f8e00ff */
        /* <DEDUP_REMOVED lines=16> */
[C---:B------:R-:W-:Y:S02]  /*1a3e0*/  IADD3 R79, P5, R8.reuse, 0x40, RZ ;  /* 0x00000040084f7810 */ /* 0x040fe40007fbe0ff */
[C---:B------:R-:W-:Y:S02]  /*1a3f0*/  IADD3 R101, P4, R8.reuse, 0x60, RZ ;  /* 0x0000006008657810 */ /* 0x040fe40007f9e0ff */
[C---:B------:R-:W-:Y:S01]  /*1a400*/  IADD3 R103, P3, R8.reuse, 0x4000, RZ ;  /* 0x0000400008677810 */ /* 0x040fe20007f7e0ff */
[--C-:B------:R-:W-:Y:S01]  /*1a410*/  IMAD.X R7, RZ, RZ, R9.reuse, P5 ;  /* 0x000000ffff077224 */ /* 0x100fe200028e0609 */
[C---:B------:R-:W-:Y:S01]  /*1a420*/  IADD3 R105, P2, R8.reuse, 0x4020, RZ ;  /* 0x0000402008697810 */ /* 0x040fe20007f5e0ff */
[----:B------:R-:W-:Y:S01]  /*1a430*/  IMAD.X R13, RZ, RZ, R9, P4 ;  /* 0x000000ffff0d7224 */ /* 0x000fe200020e0609 */
[----:B------:R-:W-:-:S02]  /*1a440*/  IADD3 R107, P1, R8, 0x4040, RZ ;  /* 0x00004040086b7810 */ /* 0x000fc40007f3e0ff */
[----:B------:R-:W-:Y:S02]  /*1a450*/  IADD3 R109, P0, R8, 0x4060, RZ ;  /* 0x00004060086d7810 */ /* 0x000fe40007f1e0ff */
[----:B------:R-:W-:Y:S01]  /*1a460*/  LOP3.LUT R8, R15, R8, RZ, 0x3c, !PT ;  /* 0x000000080f087212 */ /* 0x000fe200078e3cff */
[--C-:B------:R-:W-:Y:S01]  /*1a470*/  IMAD.X R15, RZ, RZ, R9.reuse, P3 ;  /* 0x000000ffff0f7224 */ /* 0x100fe200018e0609 */
[----:B------:R-:W-:Y:S01]  /*1a480*/  LOP3.LUT R4, R71, 0x380, RZ, 0xc0, !PT ;  /* 0x0000038047047812 */ /* 0x000fe200078ec0ff */
[--C-:B------:R-:W-:Y:S01]  /*1a490*/  IMAD.X R31, RZ, RZ, R9.reuse, P1 ;  /* 0x000000ffff1f7224 */ /* 0x100fe200008e0609 */
[----:B------:R-:W-:Y:S01]  /*1a4a0*/  LOP3.LUT R6, R79, 0x380, RZ, 0xc0, !PT ;  /* 0x000003804f067812 */ /* 0x000fe200078ec0ff */
[----:B------:R-:W-:Y:S01]  /*1a4b0*/  IMAD.X R21, RZ, RZ, R9, P0 ;  /* 0x000000ffff157224 */ /* 0x000fe200000e0609 */
[----:B------:R-:W-:Y:S02]  /*1a4c0*/  MOV R92, R8 ;  /* 0x00000008005c7202 */ /* 0x000fe40000000f00 */
[----:B------:R-:W-:-:S02]  /*1a4d0*/  F2FP.F16.F32.PACK_AB R8, R20, R11 ;  /* 0x0000000b1408723e */ /* 0x000fc400000000ff */
[----:B------:R-:W-:Y:S02]  /*1a4e0*/  LOP3.LUT R20, R105, 0x380, RZ, 0xc0, !PT ;  /* 0x0000038069147812 */ /* 0x000fe400078ec0ff */
[----:B------:R-:W-:Y:S02]  /*1a4f0*/  LOP3.LUT R38, R109, 0x380, RZ, 0xc0, !PT ;  /* 0x000003806d267812 */ /* 0x000fe400078ec0ff */
[----:B------:R-:W-:Y:S02]  /*1a500*/  SHF.R.U64 R4, R4, 0x3, RZ ;  /* 0x0000000304047819 */ /* 0x000fe400000012ff */
[----:B------:R-:W-:Y:S02]  /*1a510*/  SHF.R.U64 R6, R6, 0x3, RZ ;  /* 0x0000000306067819 */ /* 0x000fe400000012ff */
[----:B------:R-:W-:Y:S02]  /*1a520*/  LOP3.LUT R12, R101, 0x380, RZ, 0xc0, !PT ;  /* 0x00000380650c7812 */ /* 0x000fe400078ec0ff */
[----:B------:R-:W-:-:S02]  /*1a530*/  LOP3.LUT R14, R103, 0x380, RZ, 0xc0, !PT ;  /* 0x00000380670e7812 */ /* 0x000fc400078ec0ff */
[----:B------:R-:W-:Y:S02]  /*1a540*/  SHF.R.U64 R20, R20, 0x3, RZ ;  /* 0x0000000314147819 */ /* 0x000fe400000012ff */
[-C--:B------:R-:W-:Y:S02]  /*1a550*/  IADD3.X R5, RZ, R9.reuse, RZ, P6, !PT ;  /* 0x00000009ff057210 */ /* 0x080fe400037fe4ff */
[----:B------:R-:W-:Y:S02]  /*1a560*/  IADD3.X R29, RZ, R9, RZ, P2, !PT ;  /* 0x00000009ff1d7210 */ /* 0x000fe400017fe4ff */
[----:B-1----:R-:W-:Y:S02]  /*1a570*/  LOP3.LUT R24, R107, 0x380, RZ, 0xc0, !PT ;  /* 0x000003806b187812 */ /* 0x002fe400078ec0ff */
[----:B------:R-:W-:Y:S02]  /*1a580*/  SHF.R.U64 R38, R38, 0x3, RZ ;  /* 0x0000000326267819 */ /* 0x000fe400000012ff */
[----:B------:R-:W-:-:S02]  /*1a590*/  LOP3.LUT R4, R4, R71, RZ, 0x3c, !PT ;  /* 0x0000004704047212 */ /* 0x000fc400078e3cff */
[----:B------:R-:W-:Y:S02]  /*1a5a0*/  LOP3.LUT R6, R6, R79, RZ, 0x3c, !PT ;  /* 0x0000004f06067212 */ /* 0x000fe400078e3cff */
[----:B------:R-:W-:Y:S02]  /*1a5b0*/  F2FP.F16.F32.PACK_AB R9, R72, R99 ;  /* 0x000000634809723e */ /* 0x000fe400000000ff */
[----:B------:R-:W-:Y:S01]  /*1a5c0*/  F2FP.F16.F32.PACK_AB R11, R28, R97 ;  /* 0x000000611c0b723e */ /* 0x000fe200000000ff */
[----:B------:R-:W-:Y:S01]  /*1a5d0*/  BAR.SYNC.DEFER_BLOCKING 0x1, 0x100 ;  /* 0x0044000000007b1d */ /* 0x000fe20000010000 */
[----:B------:R-:W-:Y:S02]  /*1a5e0*/  SHF.R.U64 R12, R12, 0x3, RZ ;  /* 0x000000030c0c7819 */ /* 0x000fe400000012ff */
[----:B------:R-:W-:Y:S02]  /*1a5f0*/  SHF.R.U64 R14, R14, 0x3, RZ ;  /* 0x000000030e0e7819 */ /* 0x000fe400000012ff */
[----:B------:R-:W-:-:S02]  /*1a600*/  LOP3.LUT R28, R20, R105, RZ, 0x3c, !PT ;  /* 0x00000069141c7212 */ /* 0x000fc400078e3cff */
[----:B------:R-:W-:Y:S02]  /*1a610*/  SHF.R.U64 R24, R24, 0x3, RZ ;  /* 0x0000000318187819 */ /* 0x000fe400000012ff */
[----:B------:R-:W-:Y:S02]  /*1a620*/  LOP3.LUT R20, R38, R109, RZ, 0x3c, !PT ;  /* 0x0000006d26147212 */ /* 0x000fe400078e3cff */
[----:B------:R-:W-:Y:S02]  /*1a630*/  MOV R91, R4 ;  /* 0x00000004005b7202 */ /* 0x000fe40000000f00 */
[----:B------:R-:W-:Y:S02]  /*1a640*/  MOV R38, R6 ;  /* 0x0000000600267202 */ /* 0x000fe40000000f00 */
[----:B------:R-:W-:Y:S02]  /*1a650*/  F2FP.F16.F32.PACK_AB R4, R33, R90 ;  /* 0x0000005a2104723e */ /* 0x000fe400000000ff */
[----:B------:R-:W-:-:S02]  /*1a660*/  F2FP.F16.F32.PACK_AB R5, R64, R95 ;  /* 0x0000005f4005723e */ /* 0x000fc400000000ff */
[----:B------:R-:W-:Y:S02]  /*1a670*/  F2FP.F16.F32.PACK_AB R6, R37, R0 ;  /* 0x000000002506723e */ /* 0x000fe400000000ff */
[----:B------:R-:W-:Y:S02]  /*1a680*/  F2FP.F16.F32.PACK_AB R7, R34, R93 ;  /* 0x0000005d2207723e */ /* 0x000fe400000000ff */
[----:B------:R-:W-:Y:S01]  /*1a690*/  LOP3.LUT R12, R12, R101, RZ, 0x3c, !PT ;  /* 0x000000650c0c7212 */ /* 0x000fe200078e3cff */
[----:B------:R1:W-:Y:S01]  /*1a6a0*/  STSM.16.M88.4 [R92], R8 ;  /* 0x000000085c007844 */ /* 0x0003e20000000200 */
[----:B------:R-:W-:Y:S02]  /*1a6b0*/  LOP3.LUT R14, R14, R103, RZ, 0x3c, !PT ;  /* 0x000000670e0e7212 */ /* 0x000fe400078e3cff */
[----:B------:R-:W-:Y:S01]  /*1a6c0*/  LOP3.LUT R30, R24, R107, RZ, 0x3c, !PT ;  /* 0x0000006b181e7212 */ /* 0x000fe200078e3cff */
[----:B------:R-:W-:Y:S01]  /*1a6d0*/  STSM.16.M88.4 [R91], R4 ;  /* 0x000000045b007844 */ /* 0x000fe20000000200 */
[----:B------:R-:W-:-:S02]  /*1a6e0*/  MOV R79, R12 ;  /* 0x0000000c004f7202 */ /* 0x000fc40000000f00 */
[----:B------:R-:W-:Y:S02]  /*1a6f0*/  MOV R72, R14 ;  /* 0x0000000e00487202 */ /* 0x000fe40000000f00 */
[----:B------:R-:W-:Y:S02]  /*1a700*/  MOV R71, R28 ;  /* 0x0000001c00477202 */ /* 0x000fe40000000f00 */
[----:B------:R-:W-:Y:S02]  /*1a710*/  MOV R24, R30 ;  /* 0x0000001e00187202 */ /* 0x000fe40000000f00 */
[----:B------:R-:W-:Y:S02]  /*1a720*/  F2FP.F16.F32.PACK_AB R12, R49, R48 ;  /* 0x00000030310c723e */ /* 0x000fe400000000ff */
[----:B------:R-:W-:Y:S02]  /*1a730*/  F2FP.F16.F32.PACK_AB R13, R51, R50 ;  /* 0x00000032330d723e */ /* 0x000fe400000000ff */
[----:B-1----:R-:W-:-:S02]  /*1a740*/  F2FP.F16.F32.PACK_AB R8, R41, R40 ;  /* 0x000000282908723e */ /* 0x002fc400000000ff */
[----:B------:R-:W-:Y:S02]  /*1a750*/  F2FP.F16.F32.PACK_AB R9, R43, R42 ;  /* 0x0000002a2b09723e */ /* 0x000fe400000000ff */
[----:B------:R-:W-:Y:S02]  /*1a760*/  F2FP.F16.F32.PACK_AB R10, R45, R44 ;  /* 0x0000002c2d0a723e */ /* 0x000fe400000000ff */
[----:B------:R-:W-:Y:S02]  /*1a770*/  F2FP.F16.F32.PACK_AB R11, R47, R46 ;  /* 0x0000002e2f0b723e */ /* 0x000fe400000000ff */
[----:B------:R-:W-:Y:S02]  /*1a780*/  F2FP.F16.F32.PACK_AB R14, R53, R52 ;  /* 0x00000034350e723e */ /* 0x000fe400000000ff */
[----:B------:R-:W-:Y:S01]  /*1a790*/  F2FP.F16.F32.PACK_AB R15, R55, R54 ;  /* 0x00000036370f723e */ /* 0x000fe200000000ff */
[----:B------:R1:W-:Y:S01]  /*1a7a0*/  STSM.16.M88.4 [R38], R8 ;  /* 0x0000000826007844 */ /* 0x0003e20000000200 */
[----:B------:R-:W-:Y:S01]  /*1a7b0*/  F2FP.F16.F32.PACK_AB R28, R57, R56 ;  /* 0x00000038391c723e */ /* 0x000fe200000000ff */
[----:B------:R-:W2:Y:S01]  /*1a7c0*/  LDC R53, c[0x0][0xbe8] ;  /* 0x0002fa00ff357b82 */ /* 0x000ea20000000800 */
[----:B------:R-:W-:Y:S01]  /*1a7d0*/  F2FP.F16.F32.PACK_AB R29, R59, R58 ;  /* 0x0000003a3b1d723e */ /* 0x000fe200000000ff */
[----:B------:R3:W-:Y:S01]  /*1a7e0*/  STSM.16.M88.4 [R79], R12 ;  /* 0x0000000c4f007844 */ /* 0x0007e20000000200 */
[----:B------:R-:W-:-:S02]  /*1a7f0*/  F2FP.F16.F32.PACK_AB R30, R61, R60 ;  /* 0x0000003c3d1e723e */ /* 0x000fc400000000ff */
[----:B------:R-:W-:Y:S02]  /*1a800*/  F2FP.F16.F32.PACK_AB R31, R63, R62 ;  /* 0x0000003e3f1f723e */ /* 0x000fe400000000ff */
[----:B------:R-:W-:Y:S02]  /*1a810*/  ISETP.NE.U32.AND P0, PT, RZ, UR4, PT ;  /* 0x00000004ff007c0c */ /* 0x000fe4000bf05070 */
[----:B------:R-:W-:Y:S01]  /*1a820*/  F2FP.F16.F32.PACK_AB R33, R67, R66 ;  /* 0x000000424321723e */ /* 0x000fe200000000ff */
[----:B------:R4:W-:Y:S01]  /*1a830*/  STSM.16.M88.4 [R72], R28 ;  /* 0x0000001c48007844 */ /* 0x0009e20000000200 */
[----:B------:R-:W-:Y:S02]  /*1a840*/  F2FP.F16.F32.PACK_AB R34, R69, R68 ;  /* 0x000000444522723e */ /* 0x000fe400000000ff */
[----:B------:R-:W-:Y:S02]  /*1a850*/  F2FP.F16.F32.PACK_AB R37, R75, R74 ;  /* 0x0000004a4b25723e */ /* 0x000fe400000000ff */
[----:B-1----:R-:W-:Y:S01]  /*1a860*/  IADD3 R10, P1, R209, UR4, RZ ;  /* 0x00000004d10a7c10 */ /* 0x002fe2000ff3e0ff */
[----:B------:R4:W-:Y:S01]  /*1a870*/  STSM.16.M88.4 [R71], R32 ;  /* 0x0000002047007844 */ /* 0x0009e20000000200 */
[----:B------:R-:W-:-:S02]  /*1a880*/  F2FP.F16.F32.PACK_AB R38, R77, R76 ;  /* 0x0000004c4d26723e */ /* 0x000fc400000000ff */
[----:B------:R-:W-:Y:S01]  /*1a890*/  MOV R21, R20 ;  /* 0x0000001400157202 */ /* 0x000fe20000000f00 */
[----:B------:R-:W-:Y:S01]  /*1a8a0*/  IMAD.MOV.U32 R20, RZ, RZ, RZ ;  /* 0x000000ffff147224 */ /* 0x000fe200078e00ff */
[----:B------:R-:W-:Y:S01]  /*1a8b0*/  F2FP.F16.F32.PACK_AB R4, R81, R80 ;  /* 0x000000505104723e */ /* 0x000fe200000000ff */
[----:B------:R4:W-:Y:S01]  /*1a8c0*/  STSM.16.M88.4 [R24], R36 ;  /* 0x0000002418007844 */ /* 0x0009e20000000200 */
[----:B------:R-:W-:Y:S02]  /*1a8d0*/  F2FP.F16.F32.PACK_AB R5, R83, R82 ;  /* 0x000000525305723e */ /* 0x000fe400000000ff */
[----:B------:R-:W-:Y:S02]  /*1a8e0*/  F2FP.F16.F32.PACK_AB R6, R85, R84 ;  /* 0x000000545506723e */ /* 0x000fe400000000ff */
[----:B------:R-:W-:Y:S02]  /*1a8f0*/  F2FP.F16.F32.PACK_AB R7, R87, R86 ;  /* 0x000000565707723e */ /* 0x000fe400000000ff */
[----:B------:R-:W-:-:S02]  /*1a900*/  ISETP.NE.AND.EX P0, PT, RZ, UR5, PT, P0 ;  /* 0x00000005ff007c0c */ /* 0x000fc4000bf05300 */
        /* <DEDUP_REMOVED lines=8> */
[----:B------:R-:W-:Y:S02]  /*1a990*/  MOV R0, UR4 ;  /* 0x0000000400007c02 */ /* 0x000fe40008000f00 */
[----:B------:R-:W-:Y:S01]  /*1a9a0*/  @P2 IADD3.X R9, R210, UR5, RZ, P3, !PT ;  /* 0x00000005d2092c10 */ /* 0x000fe20009ffe4ff */
[----:B------:R4:W5:Y:S01]  /*1a9b0*/  @P0 LDG.E R20, desc[UR60][R10.64] ;  /* 0x0000003c0a140981 */ /* 0x000962000c1e1900 */
[----:B--2---:R-:W-:-:S03]  /*1a9c0*/  ISETP.NE.AND P1, PT, R53, 0x1, PT ;  /* 0x000000013500780c */ /* 0x004fc60003f25270 */
[----:B------:R4:W5:Y:S10]  /*1a9d0*/  @P2 LDG.E R0, desc[UR60][R8.64] ;  /* 0x0000003c08002981 */ /* 0x000974000c1e1900 */
[----:B---3--:R-:W1:Y:S08]  /*1a9e0*/  @P1 LDC R12, c[0x0][0xbec] ;  /* 0x0002fb00ff0c1b82 */ /* 0x008e700000000800 */
[----:B------:R-:W2:Y:S01]  /*1a9f0*/  @P1 LDC R13, c[0x0][0xbf0] ;  /* 0x0002fc00ff0d1b82 */ /* 0x000ea20000000800 */
[----:B----4-:R-:W-:Y:S05]  /*1aa00*/  @P2 BRA `(.L_x_2907) ;  /* 0x0000000000102947 */ /* 0x010fea0003800000 */
[----:B------:R-:W-:Y:S05]  /*1aa10*/  @!P0 BRA `(.L_x_2907) ;  /* 0x00000000000c8947 */ /* 0x000fea0003800000 */
[----:B------:R-:W3:Y:S04]  /*1aa20*/  LDG.E R5, desc[UR60][R10.64] ;  /* 0x0000003c0a057981 */ /* 0x000ee8000c1e1900 */
[----:B-----5:R-:W3:Y:S02]  /*1aa30*/  LDG.E R0, desc[UR60][R10.64+0x4] ;  /* 0x0000043c0a007981 */ /* 0x020ee4000c1e1900 */
[----:B---3--:R-:W-:-:S07]  /*1aa40*/  IMAD.IADD R0, R0, 0x1, -R5 ;  /* 0x0000000100007824 */ /* 0x008fce00078e0a05 */
.L_x_2907:
[----:B------:R-:W-:Y:S01]  /*1aa50*/  SHF.R.S32.HI R24, RZ, 0x1f, R208 ;  /* 0x0000001fff187819 */ /* 0x000fe200000114d0 */
[----:B------:R-:W-:Y:S01]  /*1aa60*/  IMAD.IADD R15, R205, 0x1, R200 ;  /* 0x00000001cd0f7824 */ /* 0x000fe200078e02c8 */
[----:B------:R-:W-:Y:S01]  /*1aa70*/  ULDC.64 UR4, c[0x0][0xb90] ;  /* 0x0002e40000047ab9 */ /* 0x000fe20000000a00 */
[----:B-----5:R-:W-:Y:S01]  /*1aa80*/  SHF.R.S32.HI R21, RZ, 0x1f, R20 ;  /* 0x0000001fff157819 */ /* 0x020fe20000011414 */
[----:B------:R-:W-:Y:S01]  /*1aa90*/  IMAD R55, R0, R53, RZ ;  /* 0x0000003500377224 */ /* 0x000fe200078e02ff */
[----:B------:R-:W-:Y:S01]  /*1aaa0*/  LEA R9, R215, R203, 0x6 ;  /* 0x000000cbd7097211 */ /* 0x000fe200078e30ff */
[----:B-1----:R-:W-:Y:S01]  /*1aab0*/  @P1 IMAD.HI.U32 R6, R15, R12, RZ ;  /* 0x0000000c0f061227 */ /* 0x002fe200078e00ff */
[----:B------:R-:W-:Y:S01]  /*1aac0*/  SEL R216, R216, RZ, !P0 ;  /* 0x000000ffd8d87207 */ /* 0x000fe20004000000 */
[----:B------:R-:W1:Y:S01]  /*1aad0*/  @P1 LDC R57, c[0x0][0xbec] ;  /* 0x0002fb00ff391b82 */ /* 0x000e620000000800 */
[----:B------:R-:W-:Y:S01]  /*1aae0*/  SEL R211, R211, RZ, !P0 ;  /* 0x000000ffd3d37207 */ /* 0x000fe20004000000 */
[----:B------:R-:W-:Y:S01]  /*1aaf0*/  IMAD R5, R24, UR4, RZ ;  /* 0x0000000418057c24 */ /* 0x000fe2000f8e02ff */
[----:B------:R-:W-:Y:S01]  /*1ab00*/  IADD3 R14, R233, R200, RZ ;  /* 0x000000c8e90e7210 */ /* 0x000fe20007ffe0ff */
[----:B------:R-:W-:Y:S01]  /*1ab10*/  IMAD.MOV.U32 R7, RZ, RZ, R15 ;  /* 0x000000ffff077224 */ /* 0x000fe200078e000f */
[----:B--2---:R-:W-:Y:S01]  /*1ab20*/  @P1 SHF.R.U32.HI R7, RZ, R13, R6 ;  /* 0x0000000dff071219 */ /* 0x004fe20000011606 */
[----:B------:R-:W-:-:S02]  /*1ab30*/  IMAD R11, R208, UR5, R5 ;  /* 0x00000005d00b7c24 */ /* 0x000fc4000f8e0205 */
[----:B------:R-:W-:Y:S01]  /*1ab40*/  IMAD.WIDE.U32 R4, R208, UR4, R20 ;  /* 0x00000004d0047c25 */ /* 0x000fe2000f8e0014 */
[----:B------:R-:W-:-:S03]  /*1ab50*/  ULDC.64 UR4, c[0x0][0xb98] ;  /* 0x0002e60000047ab9 */ /* 0x000fc60000000a00 */
[----:B------:R-:W-:Y:S01]  /*1ab60*/  IMAD.IADD R5, R5, 0x1, R11 ;  /* 0x0000000105057824 */ /* 0x000fe200078e020b */
[--C-:B------:R-:W-:Y:S01]  /*1ab70*/  SHF.R.S32.HI R11, RZ, 0x1f, R7.reuse ;  /* 0x0000001fff0b7819 */ /* 0x100fe20000011407 */
[----:B------:R-:W-:Y:S02]  /*1ab80*/  IMAD.MOV R8, RZ, RZ, -R7 ;  /* 0x000000ffff087224 */ /* 0x000fe400078e0a07 */
[----:B------:R-:W-:-:S04]  /*1ab90*/  IMAD.WIDE R2, R9, 0x2, R2 ;  /* 0x0000000209027825 */ /* 0x000fc800078e0202 */
[----:B------:R-:W-:Y:S01]  /*1aba0*/  IMAD R6, R216, UR4, RZ ;  /* 0x00000004d8067c24 */ /* 0x000fe2000f8e02ff */
[C---:B------:R-:W-:Y:S01]  /*1abb0*/  IADD3 R13, P3, R2.reuse, 0x2000, RZ ;  /* 0x00002000020d7810 */ /* 0x040fe20007f7e0ff */
[----:B------:R-:W-:Y:S01]  /*1abc0*/  IMAD.WIDE.U32 R4, R211, UR4, R4 ;  /* 0x00000004d3047c25 */ /* 0x000fe2000f8e0004 */
[C---:B------:R-:W-:Y:S02]  /*1abd0*/  IADD3 R33, P6, R2.reuse, 0x4000, RZ ;  /* 0x0000400002217810 */ /* 0x040fe40007fde0ff */
[----:B------:R-:W-:Y:S01]  /*1abe0*/  LOP3.LUT R12, R13, 0x380, RZ, 0xc0, !PT ;  /* 0x000003800d0c7812 */ /* 0x000fe200078ec0ff */
[----:B------:R-:W-:Y:S01]  /*1abf0*/  IMAD R9, R53, R8, R15 ;  /* 0x0000000835097224 */ /* 0x000fe200078e020f */
[----:B------:R-:W-:Y:S01]  /*1ac00*/  IADD3 R4, P2, R7, R4, RZ ;  /* 0x0000000407047210 */ /* 0x000fe20007f5e0ff */
[----:B------:R-:W-:Y:S01]  /*1ac10*/  IMAD R8, R211, UR5, R6 ;  /* 0x00000005d3087c24 */ /* 0x000fe2000f8e0206 */
[----:B------:R-:W-:Y:S01]  /*1ac20*/  ULDC.64 UR4, c[0x0][0xb88] ;  /* 0x0002e20000047ab9 */ /* 0x000fe20000000a00 */
[----:B------:R-:W-:-:S02]  /*1ac30*/  IADD3 R7, P0, R2, 0x1000, RZ ;  /* 0x0000100002077810 */ /* 0x000fc40007f1e0ff */
[----:B------:R-:W-:Y:S02]  /*1ac40*/  SHF.R.S32.HI R6, RZ, 0x1f, R9 ;  /* 0x0000001fff067819 */ /* 0x000fe40000011409 */
[----:B------:R-:W-:Y:S02]  /*1ac50*/  IADD3.X R5, R11, R5, R8, P2, !PT ;  /* 0x000000050b057210 */ /* 0x000fe400017fe408 */
[----:B------:R-:W-:Y:S01]  /*1ac60*/  IADD3 R29, P2, R2, 0x3000, RZ ;  /* 0x00003000021d7810 */ /* 0x000fe20007f5e0ff */
[----:B------:R-:W-:Y:S01]  /*1ac70*/  IMAD R6, R6, UR4, RZ ;  /* 0x0000000406067c24 */ /* 0x000fe2000f8e02ff */
[----:B------:R-:W-:Y:S01]  /*1ac80*/  LOP3.LUT R8, R7, 0x380, RZ, 0xc0, !PT ;  /* 0x0000038007087812 */ /* 0x000fe200078ec0ff */
[----:B------:R-:W-:Y:S01]  /*1ac90*/  IMAD.WIDE.U32 R4, R9, UR4, R4 ;  /* 0x0000000409047c25 */ /* 0x000fe2000f8e0004 */
[----:B------:R-:W-:Y:S02]  /*1aca0*/  LOP3.LUT R28, R29, 0x380, RZ, 0xc0, !PT ;  /* 0x000003801d1c7812 */ /* 0x000fe400078ec0ff */
[----:B------:R-:W-:Y:S01]  /*1acb0*/  SHF.R.U64 R12, R12, 0x3, RZ ;  /* 0x000000030c0c7819 */ /* 0x000fe200000012ff */
[----:B------:R-:W-:Y:S01]  /*1acc0*/  IMAD R11, R9, UR5, R6 ;  /* 0x00000005090b7c24 */ /* 0x000fe2000f8e0206 */
[----:B------:R-:W-:Y:S01]  /*1acd0*/  ULDC.64 UR4, c[0x0][0xb50] ;  /* 0x0002d40000047ab9 */ /* 0x000fe20000000a00 */
[----:B------:R-:W-:Y:S01]  /*1ace0*/  SHF.R.U64 R28, R28, 0x3, RZ ;  /* 0x000000031c1c7819 */ /* 0x000fe200000012ff */
[----:B------:R-:W-:Y:S01]  /*1acf0*/  IMAD.X R9, RZ, RZ, R3, P0 ;  /* 0x000000ffff097224 */ /* 0x000fe200000e0603 */
[----:B------:R-:W-:Y:S01]  /*1ad00*/  LEA R6, P4, R4, UR4, 0x2 ;  /* 0x0000000404067c11 */ /* 0x000fe2000f8810ff */
[----:B------:R-:W-:Y:S01]  /*1ad10*/  IMAD.IADD R5, R5, 0x1, R11 ;  /* 0x0000000105057824 */ /* 0x000fe200078e020b */
[----:B------:R-:W-:-:S02]  /*1ad20*/  LOP3.LUT P0, RZ, R225, 0x3, RZ, 0xc0, !PT ;  /* 0x00000003e1ff7812 */ /* 0x000fc4000780c0ff */
        /* <DEDUP_REMOVED lines=8> */
[----:B------:R-:W-:Y:S01]  /*1adb0*/  ISETP.GE.OR P0, PT, R4, R55, P0 ;  /* 0x000000370400720c */ /* 0x000fe20000706670 */
[----:B------:R-:W2:Y:S01]  /*1adc0*/  SHFL.IDX PT, R49, R10, RZ, 0x1c1f ;  /* 0x001c1fff0a317589 */ /* 0x000ea200000e0000 */
[----:B------:R-:W-:-:S02]  /*1add0*/  SHF.R.U64 R8, R8, 0x3, RZ ;  /* 0x0000000308087819 */ /* 0x000fc400000012ff */
[----:B------:R-:W-:Y:S01]  /*1ade0*/  LOP3.LUT R12, R12, R13, RZ, 0x3c, !PT ;  /* 0x0000000d0c0c7212 */ /* 0x000fe200078e3cff */
[----:B------:R-:W3:Y:S01]  /*1adf0*/  SHFL.IDX PT, R51, R10, 0x1, 0x1c1f ;  /* 0x003c1f000a337f89 */ /* 0x000ee200000e0000 */
[----:B------:R-:W-:Y:S01]  /*1ae00*/  LOP3.LUT R8, R8, R7, RZ, 0x3c, !PT ;  /* 0x0000000708087212 */ /* 0x000fe200078e3cff */
[----:B------:R-:W-:Y:S01]  /*1ae10*/  IMAD.X R13, RZ, RZ, R3, P3 ;  /* 0x000000ffff0d7224 */ /* 0x000fe200018e0603 */
[C---:B------:R-:W-:Y:S02]  /*1ae20*/  IADD3 R37, P5, R2.reuse, 0x5000, RZ ;  /* 0x0000500002257810 */ /* 0x040fe40007fbe0ff */
[C---:B------:R-:W-:Y:S02]  /*1ae30*/  IADD3 R41, P4, R2.reuse, 0x6000, RZ ;  /* 0x0000600002297810 */ /* 0x040fe40007f9e0ff */
[C---:B------:R-:W-:Y:S02]  /*1ae40*/  LOP3.LUT R7, R2.reuse, 0x380, RZ, 0xc0, !PT ;  /* 0x0000038002077812 */ /* 0x040fe400078ec0ff */
[----:B------:R-:W-:-:S02]  /*1ae50*/  IADD3 R5, P3, R2, 0x7000, RZ ;  /* 0x0000700002057810 */ /* 0x000fc40007f7e0ff */
[----:B------:R-:W-:Y:S02]  /*1ae60*/  LOP3.LUT R32, R33, 0x380, RZ, 0xc0, !PT ;  /* 0x0000038021207812 */ /* 0x000fe400078ec0ff */
[----:B------:R-:W-:Y:S02]  /*1ae70*/  LOP3.LUT R36, R37, 0x380, RZ, 0xc0, !PT ;  /* 0x0000038025247812 */ /* 0x000fe400078ec0ff */
[----:B------:R-:W-:Y:S02]  /*1ae80*/  LOP3.LUT R40, R41, 0x380, RZ, 0xc0, !PT ;  /* 0x0000038029287812 */ /* 0x000fe400078ec0ff */
[----:B------:R-:W-:Y:S02]  /*1ae90*/  SHF.R.U64 R7, R7, 0x3, RZ ;  /* 0x0000000307077819 */ /* 0x000fe400000012ff */
[----:B------:R-:W-:Y:S01]  /*1aea0*/  LOP3.LUT R0, R5, 0x380, RZ, 0xc0, !PT ;  /* 0x0000038005007812 */ /* 0x000fe200078ec0ff */
[----:B--2---:R-:W-:Y:S01]  /*1aeb0*/  @!P2 ST.E desc[UR60][R48.64], R89 ;  /* 0x000000593000a985 */ /* 0x004fe2000c10193c */
[----:B------:R-:W-:-:S02]  /*1aec0*/  SHF.R.U64 R32, R32, 0x3, RZ ;  /* 0x0000000320207819 */ /* 0x000fc400000012ff */
[----:B------:R-:W-:Y:S01]  /*1aed0*/  SHF.R.U64 R36, R36, 0x3, RZ ;  /* 0x0000000324247819 */ /* 0x000fe200000012ff */
[----:B---3--:R2:W-:Y:S01]  /*1aee0*/  @!P0 ST.E desc[UR60][R50.64], R88 ;  /* 0x0000005832008985 */ /* 0x0085e2000c10193c */
[----:B------:R-:W-:Y:S02]  /*1aef0*/  SHF.R.U64 R40, R40, 0x3, RZ ;  /* 0x0000000328287819 */ /* 0x000fe400000012ff */
[----:B------:R-:W-:Y:S01]  /*1af00*/  LOP3.LUT R2, R7, R2, RZ, 0x3c, !PT ;  /* 0x0000000207027212 */ /* 0x000fe200078e3cff */
[----:B------:R-:W-:Y:S01]  /*1af10*/  IMAD R21, R21, UR4, RZ ;  /* 0x0000000415157c24 */ /* 0x000fe2000f8e02ff */
[----:B------:R-:W-:Y:S01]  /*1af20*/  SHF.R.U64 R0, R0, 0x3, RZ ;  /* 0x0000000300007819 */ /* 0x000fe200000012ff */
[----:B------:R-:W5:Y:S01]  /*1af30*/  LD.E.128 R8, desc[UR60][R8.64] ;  /* 0x0000003c08087980 */ /* 0x000f62000c101d00 */
[----:B------:R-:W-:Y:S01]  /*1af40*/  LOP3.LUT R32, R32, R33, RZ, 0x3c, !PT ;  /* 0x0000002120207212 */ /* 0x000fe200078e3cff */
[--C-:B------:R-:W-:Y:S01]  /*1af50*/  IMAD.X R33, RZ, RZ, R3.reuse, P6 ;  /* 0x000000ffff217224 */ /* 0x100fe200030e0603 */
[----:B------:R-:W-:Y:S01]  /*1af60*/  LOP3.LUT R36, R36, R37, RZ, 0x3c, !PT ;  /* 0x0000002524247212 */ /* 0x000fe200078e3cff */
[--C-:B------:R-:W-:Y:S01]  /*1af70*/  IMAD.X R37, RZ, RZ, R3.reuse, P5 ;  /* 0x000000ffff257224 */ /* 0x100fe200028e0603 */
[----:B------:R-:W-:Y:S01]  /*1af80*/  LOP3.LUT R40, R40, R41, RZ, 0x3c, !PT ;  /* 0x0000002928287212 */ /* 0x000fe200078e3cff */
[----:B--2---:R-:W2:Y:S01]  /*1af90*/  @P1 LDC R51, c[0x0][0xbf0] ;  /* 0x0002fc00ff331b82 */ /* 0x004ea20000000800 */
[----:B------:R-:W-:Y:S01]  /*1afa0*/  LOP3.LUT R44, R0, R5, RZ, 0x3c, !PT ;  /* 0x00000005002c7212 */ /* 0x000fe200078e3cff */
[----:B------:R-:W-:Y:S01]  /*1afb0*/  IMAD.X R41, RZ, RZ, R3, P4 ;  /* 0x000000ffff297224 */ /* 0x000fe200020e0603 */
[----:B------:R-:W-:Y:S01]  /*1afc0*/  IADD3.X R45, RZ, R3, RZ, P3, !PT ;  /* 0x00000003ff2d7210 */ /* 0x000fe20001ffe4ff */
[----:B------:R3:W5:Y:S01]  /*1afd0*/  LD.E.128 R4, desc[UR60][R2.64] ;  /* 0x0000003c02047980 */ /* 0x000762000c101d00 */
[----:B------:R-:W-:-:S03]  /*1afe0*/  IMAD R21, R20, UR5, R21 ;  /* 0x0000000514157c24 */ /* 0x000fc6000f8e0215 */
[----:B------:R-:W5:Y:S04]  /*1aff0*/  LD.E.128 R12, desc[UR60][R12.64] ;  /* 0x0000003c0c0c7980 */ /* 0x000f68000c101d00 */
[----:B------:R-:W5:Y:S01]  /*1b000*/  LD.E.128 R28, desc[UR60][R28.64] ;  /* 0x0000003c1c1c7980 */ /* 0x000f62000c101d00 */
[----:B---3--:R-:W-:Y:S01]  /*1b010*/  IMAD.WIDE.U32 R2, R20, UR4, RZ ;  /* 0x0000000414027c25 */ /* 0x008fe2000f8e00ff */
[----:B------:R-:W-:Y:S02]  /*1b020*/  ULDC.64 UR4, c[0x0][0xae8] ;  /* 0x0002ba0000047ab9 */ /* 0x000fe40000000a00 */
[----:B------:R-:W5:Y:S01]  /*1b030*/  LD.E.128 R32, desc[UR60][R32.64] ;  /* 0x0000003c20207980 */ /* 0x000f62000c101d00 */
[----:B------:R-:W-:Y:S02]  /*1b040*/  IMAD.IADD R3, R3, 0x1, R21 ;  /* 0x0000000103037824 */ /* 0x000fe400078e0215 */
[----:B------:R-:W-:Y:S01]  /*1b050*/  IMAD R21, R207, 0x20, R215 ;  /* 0x00000020cf157824 */ /* 0x000fe200078e02d7 */
[----:B------:R-:W5:Y:S01]  /*1b060*/  LD.E.128 R36, desc[UR60][R36.64] ;  /* 0x0000003c24247980 */ /* 0x000f62000c101d00 */
[----:B------:R-:W-:-:S02]  /*1b070*/  IMAD R49, R24, UR4, RZ ;  /* 0x0000000418317c24 */ /* 0x000fc4000f8e02ff */
[----:B------:R-:W-:Y:S01]  /*1b080*/  IMAD.IADD R24, R200, 0x1, R21 ;  /* 0x00000001c8187824 */ /* 0x000fe200078e0215 */
[----:B------:R-:W5:Y:S01]  /*1b090*/  LD.E.128 R40, desc[UR60][R40.64] ;  /* 0x0000003c28287980 */ /* 0x000f62000c101d00 */
[C---:B------:R-:W-:Y:S02]  /*1b0a0*/  IMAD R49, R208.reuse, UR5, R49 ;  /* 0x00000005d0317c24 */ /* 0x040fe4000f8e0231 */
[----:B------:R-:W-:Y:S01]  /*1b0b0*/  IMAD.WIDE.U32 R2, R208, UR4, R2 ;  /* 0x00000004d0027c25 */ /* 0x000fe2000f8e0002 */
[----:B------:R-:W-:Y:S01]  /*1b0c0*/  ULDC.64 UR4, c[0x0][0xaf0] ;  /* 0x0002bc0000047ab9 */ /* 0x000fe20000000a00 */
[----:B------:R-:W5:Y:S02]  /*1b0d0*/  LD.E.128 R44, desc[UR60][R44.64] ;  /* 0x0000003c2c2c7980 */ /* 0x000f64000c101d00 */
[----:B-1----:R-:W-:Y:S01]  /*1b0e0*/  @P1 IMAD.HI.U32 R0, R24, R57, RZ ;  /* 0x0000003918001227 */ /* 0x002fe200078e00ff */
[----:B------:R-:W-:Y:S01]  /*1b0f0*/  IADD3 R3, R3, R49, RZ ;  /* 0x0000003103037210 */ /* 0x000fe20007ffe0ff */
[----:B------:R-:W-:Y:S01]  /*1b100*/  @!PT LDS RZ, [RZ] ;  /* 0x00000000fffff984 */ /* 0x000fe20000000800 */
[----:B------:R-:W-:Y:S01]  /*1b110*/  @!PT LDS RZ, [RZ] ;  /* 0x00000000fffff984 */ /* 0x000fe20000000800 */
[----:B------:R-:W-:Y:S01]  /*1b120*/  @!PT LDS RZ, [RZ] ;  /* 0x00000000fffff984 */ /* 0x000fe20000000800 */
[----:B------:R-:W-:Y:S01]  /*1b130*/  @!PT LDS RZ, [RZ] ;  /* 0x00000000fffff984 */ /* 0x000fe20000000800 */
[----:B------:R1:W-:Y:S06]  /*1b140*/  MEMBAR.ALL.CTA ;  /* 0x0000000000007992 */ /* 0x0003ec0000008000 */
[----:B-1----:R-:W1:Y:S01]  /*1b150*/  FENCE.VIEW.ASYNC.S ;  /* 0x00000000000073c6 */ /* 0x002e620000000000 */
[----:B------:R-:W-:Y:S01]  /*1b160*/  IMAD.MOV.U32 R21, RZ, RZ, R24 ;  /* 0x000000ffff157224 */ /* 0x000fe200078e0018 */
[----:B--2---:R-:W-:Y:S01]  /*1b170*/  @P1 SHF.R.U32.HI R21, RZ, R51, R0 ;  /* 0x00000033ff151219 */ /* 0x004fe20000011600 */
[----:B------:R-:W-:-:S02]  /*1b180*/  IMAD R20, R216, UR4, RZ ;  /* 0x00000004d8147c24 */ /* 0x000fc4000f8e02ff */
        /* <DEDUP_REMOVED lines=8> */
[----:B------:R-:W-:Y:S01]  /*1b210*/  IMAD R51, R21, UR5, R0 ;  /* 0x0000000515337c24 */ /* 0x000fe2000f8e0200 */
[----:B------:R-:W-:Y:S01]  /*1b220*/  IADD3 R200, R215, R200, RZ ;  /* 0x000000c8d7c87210 */ /* 0x000fe20007ffe0ff */
        /* <DEDUP_REMOVED lines=8> */
[-C--:B------:R-:W-:Y:S01]  /*1b2b0*/  ISETP.GE.AND P0, PT, R0, R55.reuse, PT ;  /* 0x000000370000720c */ /* 0x080fe20003f06270 */
[----:B------:R-:W-:Y:S01]  /*1b2c0*/  ULDC.64 UR4, c[0x0][0xa80] ;  /* 0x0002a00000047ab9 */ /* 0x000fe20000000a00 */
[----:B------:R-:W-:Y:S01]  /*1b2d0*/  ISETP.GE.AND P2, PT, R200, R55, PT ;  /* 0x00000037c800720c */ /* 0x000fe20003f46270 */
[----:B------:R-:W-:Y:S01]  /*1b2e0*/  VIADD R0, R16, 0x34820 ;  /* 0x0003482010007836 */ /* 0x000fe20000000000 */
[----:B------:R-:W-:Y:S01]  /*1b2f0*/  LEA R24, P3, R2, UR4, 0x1 ;  /* 0x0000000402187c11 */ /* 0x000fe2000f8608ff */
[----:B------:R-:W-:Y:S01]  /*1b300*/  IMAD.IADD R3, R3, 0x1, R21 ;  /* 0x0000000103037824 */ /* 0x000fe200078e0215 */
[----:B------:R-:W-:-:S02]  /*1b310*/  IADD3 R20, R200, 0x40, RZ ;  /* 0x00000040c8147810 */ /* 0x000fc40007ffe0ff */
        /* <DEDUP_REMOVED lines=8> */
[----:B------:R-:W-:Y:S02]  /*1b3a0*/  ULDC UR4, c[0x0][0xac8] ;  /* 0x0002b20000047ab9 */ /* 0x000fe40000000800 */
        /* <DEDUP_REMOVED lines=8> */
.L_x_2909:
[----:B------:R-:W-:Y:S05]  /*1b430*/  BSYNC B1 ;  /* 0x0000000000017941 */ /* 0x000fea0003800000 */
.L_x_2908:
[----:B-1----:R1:W0:Y:S01]  /*1b440*/  SHFL.IDX PT, R0, R48, 0x1, 0x181f ;  /* 0x00381f0030007f89 */ /* 0x00222200000e0000 */
[----:B------:R-:W-:Y:S03]  /*1b450*/  BSSY B1, `(.L_x_2910) ;  /* 0x000000c000017945 */ /* 0x000fe60003800000 */
[----:B----45:R1:W4:Y:S01]  /*1b460*/  SHFL.IDX PT, R4, R24, 0x1, 0x181f ;  /* 0x00381f0018047f89 */ /* 0x03032200000e0000 */
        /* <DEDUP_REMOVED lines=10> */
.L_x_2911:
[----:B------:R-:W-:Y:S05]  /*1b510*/  BSYNC B1 ;  /* 0x0000000000017941 */ /* 0x000fea0003800000 */
.L_x_2910:
[----:B0-----:R0:W0:Y:S01]  /*1b520*/  SHFL.IDX PT, R0, R48, 0x2, 0x181f ;  /* 0x00581f0030007f89 */ /* 0x00102200000e0000 */
[----:B------:R-:W-:Y:S03]  /*1b530*/  BSSY B1, `(.L_x_2912) ;  /* 0x000000c000017945 */ /* 0x000fe60003800000 */
[----:B----4-:R4:W0:Y:S01]  /*1b540*/  SHFL.IDX PT, R4, R24, 0x2, 0x181f ;  /* 0x00581f0018047f89 */ /* 0x01082200000e0000 */
        /* <DEDUP_REMOVED lines=10> */
.L_x_2913:
[----:B------:R-:W-:Y:S05]  /*1b5f0*/  BSYNC B1 ;  /* 0x0000000000017941 */ /* 0x000fea0003800000 */
.L_x_2912:
[----:B0-----:R-:W-:Y:S01]  /*1b600*/  VIADD R0, R200, 0x60 ;  /* 0x00000060c8007836 */ /* 0x001fe20000000000 */
[----:B-12---:R-:W0:Y:S04]  /*1b610*/  SHFL.IDX PT, R48, R48, 0x3, 0x181f ;  /* 0x00781f0030307f89 */ /* 0x006e2800000e0000 */
[----:B------:R-:W-:Y:S01]  /*1b620*/  ISETP.GE.AND P0, PT, R0, R55, PT ;  /* 0x000000370000720c */ /* 0x000fe20003f06270 */
[----:B----4-:R-:W1:-:S12]  /*1b630*/  SHFL.IDX PT, R24, R24, 0x3, 0x181f ;  /* 0x00781f0018187f89 */ /* 0x010e5800000e0000 */
[----:B------:R-:W-:Y:S05]  /*1b640*/  @P0 BRA `(.L_x_2914) ;  /* 0x0000000800d80947 */ /* 0x000fea0003800000 */
[----:B------:R-:W-:Y:S02]  /*1b650*/  ULDC UR4, c[0x0][0xac8] ;  /* 0x0002b20000047ab9 */ /* 0x000fe40000000800 */
[----:B------:R-:W-:-:S13]  /*1b660*/  ISETP.GE.AND P1, PT, R203, UR4, PT ;  /* 0x00000004cb007c0c */ /* 0x000fda000bf26270 */
[----:B-1----:R-:W-:-:S04]  /*1b670*/  @!P1 LEA R2, P0, R203, R24, 0x1 ;  /* 0x00000018cb029211 */ /* 0x002fc800078008ff */
[----:B0-----:R-:W-:Y:S02]  /*1b680*/  @!P1 LEA.HI.X R3, R203, R48, R236, 0x1, P0 ;  /* 0x00000030cb039211 */ /* 0x001fe400000f0cec */
[----:B------:R-:W-:-:S03]  /*1b690*/  ISETP.GE.AND P0, PT, R206, UR4, PT ;  /* 0x00000004ce007c0c */ /* 0x000fc6000bf06270 */
[----:B------:R2:W-:Y:S10]  /*1b6a0*/  @!P1 ST.E.128 desc[UR60][R2.64], R28 ;  /* 0x0000001c02009985 */ /* 0x0005f4000c101d3c */
[----:B------:R-:W-:Y:S05]  /*1b6b0*/  @P0 BRA `(.L_x_2914) ;  /* 0x0000000800bc0947 */ /* 0x000fea0003800000 */
[----:B--2---:R-:W-:-:S04]  /*1b6c0*/  LEA R2, P0, R206, R24, 0x1 ;  /* 0x00000018ce027211 */ /* 0x004fc800078008ff */
[----:B------:R-:W-:-:S05]  /*1b6d0*/  LEA.HI.X R3, R206, R48, R235, 0x1, P0 ;  /* 0x00000030ce037211 */ /* 0x000fca00000f0ceb */
[----:B------:R4:W-:Y:S01]  /*1b6e0*/  ST.E.128 desc[UR60][R2.64], R44 ;  /* 0x0000002c02007985 */ /* 0x0009e2000c101d3c */
[----:B------:R-:W-:Y:S05]  /*1b6f0*/  BRA `(.L_x_2914) ;  /* 0x0000000800ac7947 */ /* 0x000fea0003800000 */
.L_x_2906:
        /* <DEDUP_REMOVED lines=13> */
[----:B------:R-:W-:Y:S02]  /*1b7d0*/  MOV R0, UR4 ;  /* 0x0000000400007c02 */ /* 0x000fe40008000f00 */
[----:B------:R-:W-:-:S05]  /*1b7e0*/  @P1 IADD3.X R5, R210, UR5, RZ, P2, !PT ;  /* 0x00000005d2051c10 */ /* 0x000fca00097fe4ff */
[----:B------:R3:W5:Y:S01]  /*1b7f0*/  @P1 LDG.E R0, desc[UR60][R4.64] ;  /* 0x0000003c04001981 */ /* 0x000762000c1e1900 */
[----:B--2---:R-:W-:Y:S02]  /*1b800*/  ISETP.NE.AND P2, PT, R21, 0x1, PT ;  /* 0x000000011500780c */ /* 0x004fe40003f45270 */
[----:B------:R-:W-:-:S11]  /*1b810*/  ISETP.GE.AND P3, PT, R237, 0x80, PT ;  /* 0x00000080ed00780c */ /* 0x000fd60003f66270 */
[----:B------:R-:W2:Y:S08]  /*1b820*/  @P2 LDC R12, c[0x0][0xbec] ;  /* 0x0002fb00ff0c2b82 */ /* 0x000eb00000000800 */
[----:B------:R-:W4:Y:S01]  /*1b830*/  @P2 LDC R29, c[0x0][0xbf0] ;  /* 0x0002fc00ff1d2b82 */ /* 0x000f220000000800 */
[----:B---3--:R-:W-:Y:S05]  /*1b840*/  @P1 BRA `(.L_x_2915) ;  /* 0x0000000000101947 */ /* 0x008fea0003800000 */
[----:B------:R-:W-:Y:S05]  /*1b850*/  @!P0 BRA `(.L_x_2915) ;  /* 0x00000000000c8947 */ /* 0x000fea0003800000 */
[----:B------:R-:W3:Y:S04]  /*1b860*/  LDG.E R5, desc[UR60][R2.64] ;  /* 0x0000003c02057981 */ /* 0x000ee8000c1e1900 */
[----:B-----5:R-:W3:Y:S02]  /*1b870*/  LDG.E R0, desc[UR60][R2.64+0x4] ;  /* 0x0000043c02007981 */ /* 0x020ee4000c1e1900 */
[----:B---3--:R-:W-:-:S07]  /*1b880*/  IMAD.IADD R0, R0, 0x1, -R5 ;  /* 0x0000000100007824 */ /* 0x008fce00078e0a05 */
.L_x_2915:
[----:B------:R-:W-:Y:S01]  /*1b890*/  BSSY B1, `(.L_x_2916) ;  /* 0x000002d000017945 */ /* 0x000fe20003800000 */
[----:B------:R-:W-:Y:S02]  /*1b8a0*/  SHF.R.S32.HI R10, RZ, 0x1f, R208 ;  /* 0x0000001fff0a7819 */ /* 0x000fe400000114d0 */
[----:B------:R-:W-:Y:S02]  /*1b8b0*/  SEL R211, R211, RZ, !P0 ;  /* 0x000000ffd3d37207 */ /* 0x000fe40004000000 */
[----:B------:R-:W-:Y:S02]  /*1b8c0*/  SEL R216, R216, RZ, !P0 ;  /* 0x000000ffd8d87207 */ /* 0x000fe40004000000 */
[----:B-----5:R-:W-:Y:S01]  /*1b8d0*/  SHF.R.S32.HI R11, RZ, 0x1f, R6 ;  /* 0x0000001fff0b7819 */ /* 0x020fe20000011406 */
[----:B------:R-:W-:Y:S06]  /*1b8e0*/  @P3 BRA `(.L_x_2917) ;  /* 0x00000000009c3947 */ /* 0x000fec0003800000 */
[----:B------:R-:W3:Y:S01]  /*1b8f0*/  S2R R3, SR_TID.X ;  /* 0x0000000000037919 */ /* 0x000ee20000002100 */
[----:B------:R-:W5:Y:S02]  /*1b900*/  LDC R9, c[0x0][0xbe8] ;  /* 0x0002fa00ff097b82 */ /* 0x000f640000000800 */
[----:B-----5:R-:W-:Y:S01]  /*1b910*/  IMAD R2, R0, R9, RZ ;  /* 0x0000000900027224 */ /* 0x020fe200078e02ff */
[----:B---3--:R-:W-:-:S04]  /*1b920*/  IADD3 R8, R200, -0x80, R3 ;  /* 0xffffff80c8087810 */ /* 0x008fc80007ffe003 */
        /* <DEDUP_REMOVED lines=9> */
[----:B------:R-:W3:Y:S01]  /*1b9c0*/  @P0 LDC R13, c[0x0][0xbec] ;  /* 0x0002fb00ff0d0b82 */ /* 0x000ee20000000800 */
[----:B------:R-:W-:Y:S01]  /*1b9d0*/  IMAD R7, R208, UR5, R7 ;  /* 0x00000005d0077c24 */ /* 0x000fe2000f8e0207 */
[----:B------:R-:W-:-:S03]  /*1b9e0*/  ULDC.64 UR4, c[0x0][0xb98] ;  /* 0x0002e60000047ab9 */ /* 0x000fc60000000a00 */
[----:B------:R-:W-:-:S03]  /*1b9f0*/  IMAD.IADD R3, R3, 0x1, R7 ;  /* 0x0000000103037824 */ /* 0x000fc600078e0207 */
[----:B------:R-:W5:Y:S01]  /*1ba00*/  @P0 LDC R15, c[0x0][0xbf0] ;  /* 0x0002fc00ff0f0b82 */ /* 0x000f620000000800 */
[----:B------:R-:W-:-:S04]  /*1ba10*/  IMAD.WIDE.U32 R2, R211, UR4, R2 ;  /* 0x00000004d3027c25 */ /* 0x000fc8000f8e0002 */
[----:B---3--:R-:W-:-:S05]  /*1ba20*/  @P0 IMAD.HI.U32 R4, R8, R13, RZ ;  /* 0x0000000d08040227 */ /* 0x008fca00078e00ff */
[----:B-----5:R-:W-:Y:S01]  /*1ba30*/  @P0 SHF.R.U32.HI R5, RZ, R15, R4 ;  /* 0x0000000fff050219 */ /* 0x020fe20000011604 */
        /* <DEDUP_REMOVED lines=15> */
[----:B------:R-:W-:Y:S02]  /*1bb30*/  LEA.HI.X R5, R2, UR5, R3, 0x2, P0 ;  /* 0x0000000502057c11 */ /* 0x000fe400080f1403 */
[----:B------:R-:W-:-:S05]  /*1bb40*/  MOV R3, 0xff800000 ;  /* 0xff80000000037802 */ /* 0x000fca0000000f00 */
[----:B------:R3:W-:Y:S02]  /*1bb50*/  STG.E desc[UR60][R4.64], R3 ;  /* 0x0000000304007986 */ /* 0x0007e4000c10193c */
.L_x_2917:
[----:B------:R-:W-:Y:S05]  /*1bb60*/  BSYNC B1 ;  /* 0x0000000000017941 */ /* 0x000fea0003800000 */
.L_x_2916:
[----:B------:R-:W-:Y:S01]  /*1bb70*/  ULDC.64 UR4, c[0x0][0xaa0] ;  /* 0x0002a80000047ab9 */ /* 0x000fe20000000a00 */
[----:B------:R-:W-:Y:S01]  /*1bb80*/  IMAD R7, R207, 0x20, R215 ;  /* 0x00000020cf077824 */ /* 0x000fe200078e02d7 */
[----:B------:R-:W-:Y:S01]  /*1bb90*/  BSSY B1, `(.L_x_2918) ;  /* 0x0000037000017945 */ /* 0x000fe20003800000 */
[----:B---3--:R-:W-:Y:S02]  /*1bba0*/  IMAD R3, R11, UR4, RZ ;  /* 0x000000040b037c24 */ /* 0x008fe4000f8e02ff */
[----:B------:R-:W-:Y:S02]  /*1bbb0*/  IMAD.IADD R9, R200, 0x1, R7 ;  /* 0x00000001c8097824 */ /* 0x000fe400078e0207 */
[C---:B------:R-:W-:Y:S02]  /*1bbc0*/  IMAD R5, R6.reuse, UR5, R3 ;  /* 0x0000000506057c24 */ /* 0x040fe4000f8e0203 */
[----:B------:R-:W-:Y:S01]  /*1bbd0*/  IMAD.WIDE.U32 R2, R6, UR4, RZ ;  /* 0x0000000406027c25 */ /* 0x000fe2000f8e00ff */
[----:B------:R-:W-:-:S03]  /*1bbe0*/  ULDC.64 UR4, c[0x0][0xae8] ;  /* 0x0002ba0000047ab9 */ /* 0x000fc60000000a00 */
[----:B------:R-:W-:Y:S01]  /*1bbf0*/  IMAD.IADD R3, R3, 0x1, R5 ;  /* 0x0000000103037824 */ /* 0x000fe200078e0205 */
[----:B------:R-:W-:Y:S01]  /*1bc00*/  MOV R5, R9 ;  /* 0x0000000900057202 */ /* 0x000fe20000000f00 */
[----:B------:R-:W-:Y:S02]  /*1bc10*/  IMAD R7, R10, UR4, RZ ;  /* 0x000000040a077c24 */ /* 0x000fe4000f8e02ff */
[----:B--2---:R-:W-:-:S04]  /*1bc20*/  @P2 IMAD.HI.U32 R4, R9, R12, RZ ;  /* 0x0000000c09042227 */ /* 0x004fc800078e00ff */
[C---:B------:R-:W-:Y:S01]  /*1bc30*/  IMAD R7, R208.reuse, UR5, R7 ;  /* 0x00000005d0077c24 */ /* 0x040fe2000f8e0207 */
[----:B----4-:R-:W-:Y:S01]  /*1bc40*/  @P2 SHF.R.U32.HI R5, RZ, R29, R4 ;  /* 0x0000001dff052219 */ /* 0x010fe20000011604 */
[----:B------:R-:W-:Y:S01]  /*1bc50*/  IMAD.WIDE.U32 R2, R208, UR4, R2 ;  /* 0x00000004d0027c25 */ /* 0x000fe2000f8e0002 */
[----:B------:R-:W-:Y:S02]  /*1bc60*/  ULDC.64 UR4, c[0x0][0xaf0] ;  /* 0x0002bc0000047ab9 */ /* 0x000fe40000000a00 */
[----:B------:R-:W-:Y:S01]  /*1bc70*/  SHF.R.S32.HI R4, RZ, 0x1f, R5 ;  /* 0x0000001fff047819 */ /* 0x000fe20000011405 */
[----:B------:R-:W-:Y:S02]  /*1bc80*/  IMAD R6, R216, UR4, RZ ;  /* 0x00000004d8067c24 */ /* 0x000fe4000f8e02ff */
[----:B------:R-:W-:Y:S02]  /*1bc90*/  IMAD.IADD R3, R3, 0x1, R7 ;  /* 0x0000000103037824 */ /* 0x000fe400078e0207 */
[----:B------:R-:W-:-:S02]  /*1bca0*/  IMAD R7, R211, UR5, R6 ;  /* 0x00000005d3077c24 */ /* 0x000fc4000f8e0206 */
        /* <DEDUP_REMOVED lines=10> */
[----:B------:R-:W-:Y:S01]  /*1bd50*/  IMAD.IADD R200, R215, 0x1, R200 ;  /* 0x00000001d7c87824 */ /* 0x000fe200078e02c8 */
[----:B------:R-:W-:Y:S01]  /*1bd60*/  IADD3 R3, R3, R9, RZ ;  /* 0x0000000903037210 */ /* 0x000fe20007ffe0ff */
[----:B------:R-:W-:Y:S02]  /*1bd70*/  IMAD R4, R4, UR4, RZ ;  /* 0x0000000404047c24 */ /* 0x000fe4000f8e02ff */
[----:B------:R-:W-:Y:S02]  /*1bd80*/  IMAD R21, R0, R21, RZ ;  /* 0x0000001500157224 */ /* 0x000fe400078e02ff */
[C---:B------:R-:W-:Y:S02]  /*1bd90*/  IMAD R5, R7.reuse, UR5, R4 ;  /* 0x0000000507057c24 */ /* 0x040fe4000f8e0204 */
[----:B------:R-:W-:Y:S01]  /*1bda0*/  IMAD.WIDE.U32 R2, R7, UR4, R2 ;  /* 0x0000000407027c25 */ /* 0x000fe2000f8e0002 */
[----:B------:R-:W-:Y:S01]  /*1bdb0*/  ISETP.GE.AND P2, PT, R200, R21, PT ;  /* 0x00000015c800720c */ /* 0x000fe20003f46270 */
[----:B------:R-:W-:-:S02]  /*1bdc0*/  ULDC.64 UR4, c[0x0][0xa80] ;  /* 0x0002a00000047ab9 */ /* 0x000fc40000000a00 */
[----:B------:R-:W-:Y:S01]  /*1bdd0*/  VIADD R0, R200, 0x20 ;  /* 0x00000020c8007836 */ /* 0x000fe20000000000 */
[----:B------:R-:W-:Y:S02]  /*1bde0*/  IADD3 R3, R3, R5, RZ ;  /* 0x0000000503037210 */ /* 0x000fe40007ffe0ff */
[----:B------:R-:W-:Y:S02]  /*1bdf0*/  LEA R4, P3, R2, UR4, 0x1 ;  /* 0x0000000402047c11 */ /* 0x000fe4000f8608ff */
[-C--:B------:R-:W-:Y:S01]  /*1be00*/  ISETP.GE.AND P1, PT, R0, R21.reuse, PT ;  /* 0x000000150000720c */ /* 0x080fe20003f26270 */
[----:B------:R-:W-:Y:S01]  /*1be10*/  VIADD R0, R200, 0x40 ;  /* 0x00000040c8007836 */ /* 0x000fe20000000000 */
[----:B------:R-:W-:Y:S02]  /*1be20*/  LEA.HI.X R5, R2, UR5, R3, 0x1, P3 ;  /* 0x0000000502057c11 */ /* 0x000fe400098f0c03 */
[----:B------:R2:W3:Y:S02]  /*1be30*/  SHFL.IDX PT, R2, R4, RZ, 0x181f ;  /* 0x00181fff04027589 */ /* 0x0004e400000e0000 */
[----:B------:R-:W-:-:S02]  /*1be40*/  ISETP.GE.AND P0, PT, R0, R21, PT ;  /* 0x000000150000720c */ /* 0x000fc40003f06270 */
[----:B------:R2:W4:Y:S01]  /*1be50*/  SHFL.IDX PT, R0, R5, RZ, 0x181f ;  /* 0x00181fff05007589 */ /* 0x00052200000e0000 */
[----:B------:R-:W-:Y:S10]  /*1be60*/  @P2 BRA `(.L_x_2919) ;  /* 0x0000000000242947 */ /* 0x000ff40003800000 */
[----:B------:R-:W-:Y:S02]  /*1be70*/  ULDC UR4, c[0x0][0xac8] ;  /* 0x0002b20000047ab9 */ /* 0x000fe40000000800 */
        /* <DEDUP_REMOVED lines=8> */
.L_x_2919:
[----:B------:R-:W-:Y:S05]  /*1bf00*/  BSYNC B1 ;  /* 0x0000000000017941 */ /* 0x000fea0003800000 */
.L_x_2918:
[----:B----4-:R4:W0:Y:S01]  /*1bf10*/  SHFL.IDX PT, R0, R5, 0x1, 0x181f ;  /* 0x00381f0005007f89 */ /* 0x01082200000e0000 */
[----:B------:R-:W-:Y:S03]  /*1bf20*/  BSSY B1, `(.L_x_2920) ;  /* 0x000000c000017945 */ /* 0x000fe60003800000 */
[----:B---3--:R4:W3:Y:S01]  /*1bf30*/  SHFL.IDX PT, R2, R4, 0x1, 0x181f ;  /* 0x00381f0004027f89 */ /* 0x0088e200000e0000 */
        /* <DEDUP_REMOVED lines=10> */
.L_x_2921:
[----:B------:R-:W-:Y:S05]  /*1bfe0*/  BSYNC B1 ;  /* 0x0000000000017941 */ /* 0x000fea0003800000 */
.L_x_2920:
        /* <DEDUP_REMOVED lines=11> */
[----:B------:R0:W-:Y:S04]  /*1c0a0*/  @!P2 ST.E.128 desc[UR60][R6.64], RZ ;  /* 0x000000ff0600a985 */ /* 0x0001e8000c101d3c */
[----:B------:R0:W-:Y:S02]  /*1c0b0*/  @!P3 ST.E.128 desc[UR60][R2.64], RZ ;  /* 0x000000ff0200b985 */ /* 0x0001e4000c101d3c */
.L_x_2923:
[----:B------:R-:W-:Y:S05]  /*1c0c0*/  BSYNC B1 ;  /* 0x0000000000017941 */ /* 0x000fea0003800000 */
.L_x_2922:
[----:B0-----:R-:W-:Y:S01]  /*1c0d0*/  VIADD R0, R200, 0x60 ;  /* 0x00000060c8007836 */ /* 0x001fe20000000000 */
[----:B--2-4-:R-:W0:Y:S04]  /*1c0e0*/  SHFL.IDX PT, R5, R5, 0x3, 0x181f ;  /* 0x00781f0005057f89 */ /* 0x014e2800000e0000 */
[----:B------:R-:W-:Y:S01]  /*1c0f0*/  ISETP.GE.AND P0, PT, R0, R21, PT ;  /* 0x000000150000720c */ /* 0x000fe20003f06270 */
[----:B------:R2:W4:-:S12]  /*1c100*/  SHFL.IDX PT, R2, R4, 0x3, 0x181f ;  /* 0x00781f0004027f89 */ /* 0x00051800000e0000 */
[----:B--2---:R-:W-:Y:S05]  /*1c110*/  @P0 BRA `(.L_x_2914) ;  /* 0x0000000000240947 */ /* 0x004fea0003800000 */
        /* <DEDUP_REMOVED lines=9> */
.L_x_2914:
[----:B------:R-:W-:Y:S05]  /*1c1b0*/  BSYNC B0 ;  /* 0x0000000000007941 */ /* 0x000fea0003800000 */
.L_x_2905:
[----:B------:R-:W-:Y:S02]  /*1c1c0*/  ULDC UR4, c[0x0][0xc3c] ;  /* 0x00030f0000047ab9 */ /* 0x000fe40000000800 */
[----:B-1----:R-:W-:-:S13]  /*1c1d0*/  ISETP.GE.AND P0, PT, R27, UR4, PT ;  /* 0x000000041b007c0c */ /* 0x002fda000bf06270 */
[----:B------:R-:W-:Y:S05]  /*1c1e0*/  @!P0 BRA `(.L_x_2924) ;  /* 0xfffffe5000348947 */ /* 0x000fea000383ffff */
[----:B------:R-:W-:Y:S05]  /*1c1f0*/  BRA `(.L_x_2700) ;  /* 0x0000007c002c7947 */ /* 0x000fea0003800000 */
.L_x_2698:
        /* <DEDUP_REMOVED lines=18> */
.L_x_2925:
        /* <DEDUP_REMOVED lines=41> */
.L_x_2931:
[----:B------:R-:W-:Y:S01]  /*1c5b0*/  UIADD3 UR4, UR4, 0x1f, URZ ;  /* 0x0000001f04047890 */ /* 0x000fe2000fffe03f */
[----:B------:R-:W-:-:S05]  /*1c5c0*/  IMAD.U32 R19, RZ, RZ, UR7 ;  /* 0x00000007ff137e24 */ /* 0x000fca000f8e00ff */
[----:B0-----:R-:W-:-:S13]  /*1c5d0*/  ISETP.LE.AND P6, PT, R5, UR4, PT ;  /* 0x0000000405007c0c */ /* 0x001fda000bfc3270 */
[----:B------:R-:W-:Y:S05]  /*1c5e0*/  @P6 BRA `(.L_x_2928) ;  /* 0x0000000400a86947 */ /* 0x000fea0003800000 */
[----:B------:R-:W-:Y:S01]  /*1c5f0*/  IADD3 R8, R0, UR4, RZ ;  /* 0x0000000400087c10 */ /* 0x000fe2000fffe0ff */
[----:B------:R-:W-:Y:S01]  /*1c600*/  BSSY B0, `(.L_x_2929) ;  /* 0x0000007000007945 */ /* 0x000fe20003800000 */
[----:B------:R-:W-:Y:S02]  /*1c610*/  IMAD.MOV.U32 R6, RZ, RZ, RZ ;  /* 0x000000ffff067224 */ /* 0x000fe400078e00ff */
[----:B------:R-:W-:-:S13]  /*1c620*/  ISETP.GE.OR P6, PT, R8, R5, !P0 ;  /* 0x000000050800720c */ /* 0x000fda00047c6670 */
[----:B------:R-:W-:Y:S05]  /*1c630*/  @P6 BRA `(.L_x_2930) ;  /* 0x00000000000c6947 */ /* 0x000fea0003800000 */
[----:B------:R-:W0:Y:S02]  /*1c640*/  LDC.64 R2, c[0x0][0xc80] ;  /* 0x00032000ff027b82 */ /* 0x000e240000000a00 */
[----:B0-----:R-:W-:-:S05]  /*1c650*/  IMAD.WIDE R2, R8, 0x4, R2 ;  /* 0x0000000408027825 */ /* 0x001fca00078e0202 */
[----:B------:R0:W5:Y:S02]  /*1c660*/  LDG.E R6, desc[UR60][R2.64] ;  /* 0x0000003c02067981 */ /* 0x000164000c1e1900 */
.L_x_2930:
[----:B------:R-:W-:Y:S05]  /*1c670*/  BSYNC B0 ;  /* 0x0000000000007941 */ /* 0x000fea0003800000 */
.L_x_2929:
        /* <DEDUP_REMOVED lines=21> */
.L_x_2927:
        /* <DEDUP_REMOVED lines=18> */
[----:B------:R-:W-:-:S06]  /*1c8f0*/  IADD3 R16, R7, -0x1, RZ ;  /* 0xffffffff07107810 */ /* 0x000fcc0007ffe0ff */
[----:B------:R2:W3:Y:S02]  /*1c900*/  SHFL.IDX PT, R16, R5, R16, 0x1f ;  /* 0x00001f1005107589 */ /* 0x0004e400000e0000 */
.L_x_2932:
[----:B-12---:R-:W-:Y:S01]  /*1c910*/  IMAD.MOV R5, RZ, RZ, -R3 ;  /* 0x000000ffff057224 */ /* 0x006fe200078e0a03 */
[----:B------:R-:W-:Y:S01]  /*1c920*/  IABS R7, R9 ;  /* 0x0000000900077213 */ /* 0x000fe20000000000 */
        /* <DEDUP_REMOVED lines=8> */
[----:B------:R-:W-:-:S05]  /*1c9b0*/  IMAD R3, R8, R7, R5 ;  /* 0x0000000708037224 */ /* 0x000fca00078e0205 */
[----:B------:R-:W-:-:S13]  /*1c9c0*/  ISETP.GT.U32.AND P1, PT, R10, R3, PT ;  /* 0x000000030a00720c */ /* 0x000fda0003f24070 */
[-C--:B------:R-:W-:Y:S01]  /*1c9d0*/  @!P1 IADD3 R3, R3, -R10.reuse, RZ ;  /* 0x8000000a03039210 */ /* 0x080fe20007ffe0ff */
        /* <DEDUP_REMOVED lines=9> */
[----:B------:R-:W-:-:S03]  /*1ca70*/  IMAD.MOV R8, RZ, RZ, -R8 ;  /* 0x000000ffff087224 */ /* 0x000fc600078e0a08 */
[----:B------:R-:W-:Y:S01]  /*1ca80*/  IADD3 R10, -R5, RZ, RZ ;  /* 0x000000ff050a7210 */ /* 0x000fe20007ffe1ff */
[----:B------:R-:W-:-:S03]  /*1ca90*/  IMAD R8, R9, R8, R2 ;  /* 0x0000000809087224 */ /* 0x000fc600078e0202 */
[----:B------:R-:W-:Y:S01]  /*1caa0*/  VIADDMNMX R11, R10, UR5, R11, PT ;  /* 0x000000050a0b7c46 */ /* 0x000fe2000b80010b */
[----:B------:R-:W-:-:S03]  /*1cab0*/  IMAD.IADD R5, R8, 0x1, R5 ;  /* 0x0000000108057824 */ /* 0x000fc600078e0205 */
[----:B------:R-:W-:-:S04]  /*1cac0*/  IABS R7, R11 ;  /* 0x0000000b00077213 */ /* 0x000fc80000000000 */
[----:B------:R-:W1:Y:S08]  /*1cad0*/  I2F.RP R10, R7 ;  /* 0x00000007000a7306 */ /* 0x000e700000209400 */
[----:B-1----:R-:W1:Y:S02]  /*1cae0*/  MUFU.RCP R10, R10 ;  /* 0x0000000a000a7308 */ /* 0x002e640000001000 */
[----:B-1----:R-:W-:Y:S01]  /*1caf0*/  VIADD R3, R10, 0xffffffe ;  /* 0x0ffffffe0a037836 */ /* 0x002fe20000000000 */
[----:B------:R-:W-:-:S05]  /*1cb00*/  IABS R10, R11 ;  /* 0x0000000b000a7213 */ /* 0x000fca0000000000 */
[----:B------:R-:W1:Y:S01]  /*1cb10*/  F2I.FTZ.U32.TRUNC.NTZ R3, R3 ;  /* 0x0000000300037305 */ /* 0x000e62000021f000 */
[----:B------:R-:W-:Y:S02]  /*1cb20*/  IMAD.MOV R10, RZ, RZ, -R10 ;  /* 0x000000ffff0a7224 */ /* 0x000fe400078e0a0a */
[----:B-1----:R-:W-:-:S04]  /*1cb30*/  IMAD.MOV R2, RZ, RZ, -R3 ;  /* 0x000000ffff027224 */ /* 0x002fc800078e0a03 */
[----:B------:R-:W-:Y:S01]  /*1cb40*/  IMAD R9, R2, R7, RZ ;  /* 0x0000000702097224 */ /* 0x000fe200078e02ff */
[----:B------:R-:W-:-:S05]  /*1cb50*/  MOV R2, RZ ;  /* 0x000000ff00027202 */ /* 0x000fca0000000f00 */
[----:B------:R-:W-:Y:S01]  /*1cb60*/  IMAD.HI.U32 R2, R3, R9, R2 ;  /* 0x0000000903027227 */ /* 0x000fe200078e0002 */
[----:B------:R-:W-:Y:S02]  /*1cb70*/  IABS R9, R8 ;  /* 0x0000000800097213 */ /* 0x000fe40000000000 */
[----:B------:R-:W-:-:S03]  /*1cb80*/  LOP3.LUT R3, R8, R11, RZ, 0x3c, !PT ;  /* 0x0000000b08037212 */ /* 0x000fc600078e3cff */
        /* <DEDUP_REMOVED lines=8> */
[----:B------:R-:W-:-:S05]  /*1cc10*/  @P0 IADD3 R2, R2, 0x1, RZ ;  /* 0x0000000102020810 */ /* 0x000fca0007ffe0ff */
[----:B------:R-:W-:Y:S01]  /*1cc20*/  @!P2 IMAD.MOV R2, RZ, RZ, -R2 ;  /* 0x000000ffff02a224 */ /* 0x000fe200078e0a02 */
[----:B------:R-:W-:Y:S01]  /*1cc30*/  @!P1 LOP3.LUT R2, RZ, R11, RZ, 0x33, !PT ;  /* 0x0000000bff029212 */ /* 0x000fe200078e33ff */
[----:B------:R-:W-:-:S03]  /*1cc40*/  IMAD.MOV R11, RZ, RZ, -R11 ;  /* 0x000000ffff0b7224 */ /* 0x000fc600078e0a0b */
[----:B------:R-:W-:Y:S01]  /*1cc50*/  LOP3.LUT R17, RZ, R2, RZ, 0x33, !PT ;  /* 0x00000002ff117212 */ /* 0x000fe200078e33ff */
[----:B------:R-:W-:-:S03]  /*1cc60*/  IMAD R18, R2, R11, R5 ;  /* 0x0000000b02127224 */ /* 0x000fc600078e0205 */
[----:B------:R-:W-:Y:S01]  /*1cc70*/  IADD3 R17, R6, R17, RZ ;  /* 0x0000001106117210 */ /* 0x000fe20007ffe0ff */
[----:B------:R-:W-:Y:S06]  /*1cc80*/  BRA `(.L_x_2933) ;  /* 0x00000000000c7947 */ /* 0x000fec0003800000 */
.L_x_2928:
[----:B------:R-:W-:Y:S02]  /*1cc90*/  IMAD.MOV.U32 R17, RZ, RZ, RZ ;  /* 0x000000ffff117224 */ /* 0x000fe400078e00ff */
[----:B------:R-:W-:Y:S02]  /*1cca0*/  IMAD.U32 R16, RZ, RZ, UR6 ;  /* 0x00000006ff107e24 */ /* 0x000fe4000f8e00ff */
[----:B------:R-:W-:-:S07]  /*1ccb0*/  IMAD.MOV.U32 R18, RZ, RZ, RZ ;  /* 0x000000ffff127224 */ /* 0x000fce00078e00ff */
.L_x_2933:
[----:B------:R-:W-:-:S13]  /*1ccc0*/  ISETP.NE.AND P0, PT, R0, RZ, PT ;  /* 0x000000ff0000720c */ /* 0x000fda0003f05270 */
[----:B------:R-:W1:Y:S01]  /*1ccd0*/  @!P0 S2R R3, SR_CgaCtaId ;  /* 0x0000000000038919 */ /* 0x000e620000008800 */
[----:B------:R-:W-:-:S04]  /*1cce0*/  @!P0 MOV R0, 0x400 ;  /* 0x0000040000008802 */ /* 0x000fc80000000f00 */
[----:B-1----:R-:W-:-:S05]  /*1ccf0*/  @!P0 LEA R0, R3, R0, 0x18 ;  /* 0x0000000003008211 */ /* 0x002fca00078ec0ff */
[----:B------:R1:W-:Y:S01]  /*1cd00*/  @!P0 STS.128 [R0+0x348d0], R16 ;  /* 0x0348d01000008388 */ /* 0x0003e20000000c00 */
[----:B------:R-:W-:Y:S06]  /*1cd10*/  BAR.ARV 0x5, 0x180 ;  /* 0x0146000000007b1d */ /* 0x000fec0000002000 */
.L_x_2926:
[----:B-1----:R-:W-:Y:S01]  /*1cd20*/  MOV R0, 0x1 ;  /* 0x0000000100007802 */ /* 0x002fe20000000f00 */
[----:B------:R1:W-:Y:S01]  /*1cd30*/  STL [R1+0x50], RZ ;  /* 0x000050ff01007387 */ /* 0x0003e20000100800 */
[----:B------:R-:W-:Y:S02]  /*1cd40*/  ULDC UR4, c[0x0][0xc3c] ;  /* 0x00030f0000047ab9 */ /* 0x000fe40000000800 */
[----:B--2---:R-:W-:Y:S01]  /*1cd50*/  ISETP.GE.AND P0, PT, R19, UR4, PT ;  /* 0x0000000413007c0c */ /* 0x004fe2000bf06270 */
[----:B------:R1:W-:Y:S04]  /*1cd60*/  STL [R1+0x18], R0 ;  /* 0x0000180001007387 */ /* 0x0003e80000100800 */
[----:B------:R1:W-:Y:S08]  /*1cd70*/  STL [R1+0x8], RZ ;  /* 0x000008ff01007387 */ /* 0x0003f00000100800 */
[----:B-1----:R-:W-:Y:S05]  /*1cd80*/  @P0 BRA `(.L_x_2934) ;  /* 0x0000006c00580947 */ /* 0x002fea0003800000 */
[----:B------:R-:W1:Y:S01]  /*1cd90*/  S2UR UR5, SR_CgaCtaId ;  /* 0x00000000000579c3 */ /* 0x000e620000008800 */
[C---:B------:R-:W-:Y:S01]  /*1cda0*/  IMAD.SHL.U32 R0, R4.reuse, 0x8, RZ ;  /* 0x0000000804007824 */ /* 0x040fe200078e00ff */
[----:B------:R-:W-:Y:S01]  /*1cdb0*/  LOP3.LUT R5, R4, 0x7f, RZ, 0xc0, !PT ;  /* 0x0000007f04057812 */ /* 0x000fe200078ec0ff */
[----:B------:R-:W-:Y:S01]  /*1cdc0*/  UMOV UR4, 0x400 ;  /* 0x0000040000047882 */ /* 0x000fe20000000000 */
[----:B------:R-:W-:Y:S01]  /*1cdd0*/  BSSY B8, `(.L_x_2934) ;  /* 0x00006d1000087945 */ /* 0x000fe20003800000 */
[----:B------:R-:W-:Y:S01]  /*1cde0*/  ULDC.64 UR36, c[0x0][0x198] ;  /* 0x0000660000247ab9 */ /* 0x000fe20000000a00 */
[C---:B------:R-:W-:Y:S01]  /*1cdf0*/  LOP3.LUT R3, R0.reuse, 0x1f8, RZ, 0xc0, !PT ;  /* 0x000001f800037812 */ /* 0x040fe200078ec0ff */
[----:B0-----:R-:W-:Y:S01]  /*1ce00*/  IMAD.SHL.U32 R2, R5, 0x8, RZ ;  /* 0x0000000805027824 */ /* 0x001fe200078e00ff */
[----:B------:R-:W-:Y:S01]  /*1ce10*/  LOP3.LUT R0, R0, 0x38, RZ, 0xc0, !PT ;  /* 0x0000003800007812 */ /* 0x000fe200078ec0ff */
[----:B------:R-:W-:Y:S01]  /*1ce20*/  ULDC UR38, c[0x0][0xc] ;  /* 0x0000030000267ab9 */ /* 0x000fe20000000800 */
[----:B------:R-:W-:Y:S01]  /*1ce30*/  LOP3.LUT R3, R3, 0x38, R4, 0x78, !PT ;  /* 0x0000003803037812 */ /* 0x000fe200078e7804 */
[----:B------:R-:W-:Y:S01]  /*1ce40*/  IMAD.SHL.U32 R4, R4, 0x10, RZ ;  /* 0x0000001004047824 */ /* 0x000fe200078e00ff */
[----:B------:R-:W-:-:S02]  /*1ce50*/  SHF.R.U32.HI R5, RZ, 0x3, R5 ;  /* 0x00000003ff057819 */ /* 0x000fc40000011605 */
[----:B------:R-:W-:Y:S02]  /*1ce60*/  LOP3.LUT R2, R3, 0x200, R2, 0xf8, !PT ;  /* 0x0000020003027812 */ /* 0x000fe400078ef802 */
[----:B------:R-:W-:Y:S01]  /*1ce70*/  LOP3.LUT R4, R5, 0x70, R4, 0xf8, !PT ;  /* 0x0000007005047812 */ /* 0x000fe200078ef804 */
[----:B-1----:R-:W-:-:S06]  /*1ce80*/  ULEA UR4, UR5, UR4, 0x18 ;  /* 0x0000000405047291 */ /* 0x002fcc000f8ec03f */
[----:B------:R-:W-:-:S05]  /*1ce90*/  MOV R3, UR4 ;  /* 0x0000000400037c02 */ /* 0x000fca0008000f00 */
[----:B------:R0:W-:Y:S02]  /*1cea0*/  STL [R1+0x4], R3 ;  /* 0x0000040301007387 */ /* 0x0001e40000100800 */
        /* <DEDUP_REMOVED lines=11> */
.L_x_3074:
[----:B0-----:R-:W0:Y:S02]  /*1cf60*/  LDC.64 R2, c[0x0][0xc88] ;  /* 0x00032200ff027b82 */ /* 0x001e240000000a00 */
[----:B0-----:R-:W-:-:S05]  /*1cf70*/  IMAD.WIDE R2, R19, 0x4, R2 ;  /* 0x0000000413027825 */ /* 0x001fca00078e0202 */
[----:B------:R-:W2:Y:S01]  /*1cf80*/  LDG.E R4, desc[UR60][R2.64] ;  /* 0x0000003c02047981 */ /* 0x000ea2000c1e1900 */
[----:B------:R-:W-:Y:S05]  /*1cf90*/  YIELD ;  /* 0x0000000000007946 */ /* 0x000fea0003800000 */
[----:B------:R-:W-:Y:S01]  /*1cfa0*/  ULDC.64 UR4, c[0x0][0xa28] ;  /* 0x00028a0000047ab9 */ /* 0x000fe20000000a00 */
[----:B----4-:R-:W-:Y:S01]  /*1cfb0*/  MOV R0, RZ ;  /* 0x000000ff00007202 */ /* 0x010fe20000000f00 */
[----:B---3-5:R-:W-:Y:S01]  /*1cfc0*/  IMAD.MOV.U32 R8, RZ, RZ, RZ ;  /* 0x000000ffff087224 */ /* 0x028fe200078e00ff */
        /* <DEDUP_REMOVED lines=8> */
[----:B------:R0:W-:Y:S03]  /*1d050*/  STL [R1+0x30], R4 ;  /* 0x0000300401007387 */ /* 0x0001e60000100800 */
[C-C-:B------:R-:W-:Y:S01]  /*1d060*/  @P0 LEA.HI.X R3, R4.reuse, UR5, R5.reuse, 0x2, P1 ;  /* 0x0000000504030c11 */ /* 0x140fe200088f1405 */
[----:B------:R-:W-:Y:S01]  /*1d070*/  ULDC.64 UR4, c[0x0][0xa00] ;  /* 0x0002800000047ab9 */ /* 0x000fe20000000a00 */
[----:B------:R-:W-:Y:S01]  /*1d080*/  SHF.L.U64.HI R14, R4, 0x2, R5 ;  /* 0x00000002040e7819 */ /* 0x000fe20000010205 */
[----:B-1----:R1:W-:Y:S01]  /*1d090*/  STL [R1+0x44], R5 ;  /* 0x0000440501007387 */ /* 0x0023e20000100800 */
        /* <DEDUP_REMOVED lines=16> */
[----:B-1----:R-:W-:Y:S01]  /*1d1a0*/  IADD3.X R5, R14, UR9, RZ, P4, !PT ;  /* 0x000000090e057c10 */ /* 0x002fe2000a7fe4ff */
[----:B------:R-:W-:Y:S01]  /*1d1b0*/  ULDC UR4, c[0x0][0x288] ;  /* 0x0000a20000047ab9 */ /* 0x000fe20000000800 */
[----:B------:R-:W-:Y:S01]  /*1d1c0*/  IADD3 R6, P5, R15, UR6, RZ ;  /* 0x000000060f067c10 */ /* 0x000fe2000ffbe0ff */
[----:B------:R-:W-:Y:S01]  /*1d1d0*/  IMAD.U32 R12, RZ, RZ, UR4 ;  /* 0x00000004ff0c7e24 */ /* 0x000fe2000f8e00ff */
[----:B------:R-:W-:-:S02]  /*1d1e0*/  ULDC.64 UR4, c[0x0][0x418] ;  /* 0x0001060000047ab9 */ /* 0x000fc40000000a00 */
[----:B------:R-:W-:-:S05]  /*1d1f0*/  IADD3.X R7, R14, UR7, RZ, P5, !PT ;  /* 0x000000070e077c10 */ /* 0x000fca000affe4ff */
[----:B------:R0:W5:Y:S04]  /*1d200*/  @P0 LDG.E R11, desc[UR60][R6.64] ;  /* 0x0000003c060b0981 */ /* 0x000168000c1e1900 */
[----:B------:R0:W5:Y:S04]  /*1d210*/  @P1 LDG.E R10, desc[UR60][R4.64] ;  /* 0x0000003c040a1981 */ /* 0x000168000c1e1900 */
[----:B--2---:R1:W-:Y:S02]  /*1d220*/  STL [R1+0x3c], R8 ;  /* 0x00003c0801007387 */ /* 0x0043e40000100800 */
[----:B-1----:R-:W-:-:S04]  /*1d230*/  @P3 IADD3 R8, P4, R15, UR10, RZ ;  /* 0x0000000a0f083c10 */ /* 0x002fc8000ff9e0ff */
[----:B------:R-:W-:-:S05]  /*1d240*/  @P3 IADD3.X R9, R14, UR11, RZ, P4, !PT ;  /* 0x0000000b0e093c10 */ /* 0x000fca000a7fe4ff */
[----:B------:R-:W2:Y:S01]  /*1d250*/  @P3 LDG.E R12, desc[UR60][R8.64] ;  /* 0x0000003c080c3981 */ /* 0x000ea2000c1e1900 */
[----:B------:R-:W-:-:S03]  /*1d260*/  UISETP.NE.U32.AND UP0, UPT, UR4, URZ, UPT ;  /* 0x0000003f0400728c */ /* 0x000fc6000bf05070 */
[----:B------:R-:W-:Y:S01]  /*1d270*/  ULDC UR4, c[0x0][0x424] ;  /* 0x0001090000047ab9 */ /* 0x000fe20000000800 */
[----:B------:R-:W-:-:S03]  /*1d280*/  UISETP.NE.AND.EX UP0, UPT, UR5, URZ, UPT, UP0 ;  /* 0x0000003f0500728c */ /* 0x000fc6000bf05300 */
[----:B------:R-:W-:Y:S01]  /*1d290*/  ULDC UR5, c[0x0][0x2f0] ;  /* 0x0000bc0000057ab9 */ /* 0x000fe20000000800 */
[----:B------:R-:W-:Y:S01]  /*1d2a0*/  USEL UR4, UR4, 0x1, UP0 ;  /* 0x0000000104047887 */ /* 0x000fe20008000000 */
[----:B--2---:R0:W-:Y:S04]  /*1d2b0*/  STL [R1+0x40], R12 ;  /* 0x0000400c01007387 */ /* 0x0041e80000100800 */
[----:B------:R0:W5:Y:S01]  /*1d2c0*/  LDL R13, [R1+0x40] ;  /* 0x00004000010d7983 */ /* 0x0001620000100800 */
[----:B------:R-:W-:-:S03]  /*1d2d0*/  UIMAD UR4, UR4, UR5, URZ ;  /* 0x00000005040472a4 */ /* 0x000fc6000f8e023f */
[----:B------:R-:W-:Y:S02]  /*1d2e0*/  ULDC UR5, c[0x0][0x348] ;  /* 0x0000d20000057ab9 */ /* 0x000fe40000000800 */
[----:B------:R-:W-:Y:S01]  /*1d2f0*/  MOV R8, UR5 ;  /* 0x0000000500087c02 */ /* 0x000fe20008000f00 */
[----:B------:R-:W-:Y:S01]  /*1d300*/  IMAD.U32 R9, RZ, RZ, UR4 ;  /* 0x00000004ff097e24 */ /* 0x000fe2000f8e00ff */
[----:B0-----:R-:W-:Y:S06]  /*1d310*/  @P3 BRA `(.L_x_2935) ;  /* 0x0000000000143947 */ /* 0x001fec0003800000 */
[----:B------:R-:W-:Y:S05]  /*1d320*/  @!P2 BRA `(.L_x_2935) ;  /* 0x000000000010a947 */ /* 0x000fea0003800000 */
[----:B------:R-:W2:Y:S04]  /*1d330*/  LDG.E R12, desc[UR60][R2.64] ;  /* 0x0000003c020c7981 */ /* 0x000ea8000c1e1900 */
[----:B------:R-:W2:Y:S02]  /*1d340*/  LDG.E R2, desc[UR60][R2.64+0x4] ;  /* 0x0000043c02027981 */ /* 0x000ea4000c1e1900 */
[----:B--2--5:R-:W-:-:S05]  /*1d350*/  IMAD.IADD R13, R2, 0x1, -R12 ;  /* 0x00000001020d7824 */ /* 0x024fca00078e0a0c */
[----:B------:R0:W-:Y:S02]  /*1d360*/  STL [R1+0x40], R13 ;  /* 0x0000400d01007387 */ /* 0x0001e40000100800 */
.L_x_2935:
[----:B------:R-:W2:Y:S01]  /*1d370*/  LDL R12, [R1+0x30] ;  /* 0x00003000010c7983 */ /* 0x000ea20000100800 */
[----:B-----5:R-:W-:Y:S01]  /*1d380*/  IMAD.IADD R2, R11, 0x1, R0 ;  /* 0x000000010b027824 */ /* 0x020fe200078e0200 */
[----:B------:R-:W-:Y:S02]  /*1d390*/  ULDC.64 UR4, c[0x0][0xa20] ;  /* 0x0002880000047ab9 */ /* 0x000fe40000000a00 */
[----:B------:R-:W-:Y:S02]  /*1d3a0*/  ISETP.NE.U32.AND P2, PT, RZ, UR4, PT ;  /* 0x00000004ff007c0c */ /* 0x000fe4000bf45070 */
[----:B------:R1:W-:Y:S02]  /*1d3b0*/  STL [R1+0x1c], R2 ;  /* 0x00001c0201007387 */ /* 0x0003e40000100800 */
[----:B------:R-:W-:Y:S02]  /*1d3c0*/  ISETP.NE.AND.EX P2, PT, RZ, UR5, PT, P2 ;  /* 0x00000005ff007c0c */ /* 0x000fe4000bf45320 */
[----:B--2---:R1:W-:Y:S11]  /*1d3d0*/  STL [R1+0x14], R12 ;  /* 0x0000140c01007387 */ /* 0x0043f60000100800 */
[----:B------:R-:W-:Y:S05]  /*1d3e0*/  @!P2 BRA `(.L_x_2936) ;  /* 0x000000000010a947 */ /* 0x000fea0003800000 */
[----:B-1----:R-:W-:-:S04]  /*1d3f0*/  IADD3 R2, P0, R15, UR4, RZ ;  /* 0x000000040f027c10 */ /* 0x002fc8000ff1e0ff */
[----:B------:R-:W-:-:S05]  /*1d400*/  IADD3.X R3, R14, UR5, RZ, P0, !PT ;  /* 0x000000050e037c10 */ /* 0x000fca00087fe4ff */
[----:B------:R1:W5:Y:S01]  /*1d410*/  LDG.E R9, desc[UR60][R2.64] ;  /* 0x0000003c02097981 */ /* 0x000362000c1e1900 */
[----:B------:R-:W-:Y:S05]  /*1d420*/  BRA `(.L_x_2937) ;  /* 0x0000000000107947 */ /* 0x000fea0003800000 */
.L_x_2936:
[----:B------:R-:W-:Y:S05]  /*1d430*/  @!P0 BRA `(.L_x_2937) ;  /* 0x00000000000c8947 */ /* 0x000fea0003800000 */
[----:B------:R-:W2:Y:S04]  /*1d440*/  LDG.E R9, desc[UR60][R6.64] ;  /* 0x0000003c06097981 */ /* 0x000ea8000c1e1900 */
[----:B------:R-:W2:Y:S02]  /*1d450*/  LDG.E R6, desc[UR60][R6.64+0x4] ;  /* 0x0000043c06067981 */ /* 0x000ea4000c1e1900 */
[----:B--2---:R-:W-:-:S07]  /*1d460*/  IADD3 R9, -R9, R6, RZ ;  /* 0x0000000609097210 */ /* 0x004fce0007ffe1ff */
.L_x_2937:
[----:B-1----:R-:W2:Y:S01]  /*1d470*/  @P1 LDG.E R2, desc[UR60][R4.64] ;  /* 0x0000003c04021981 */ /* 0x002ea2000c1e1900 */
[----:B------:R-:W1:Y:S01]  /*1d480*/  LDC R3, c[0x0][0x448] ;  /* 0x00011200ff037b82 */ /* 0x000e620000000800 */
[----:B-----5:R-:W-:Y:S02]  /*1d490*/  IMAD.IADD R0, R9, 0x1, -R0 ;  /* 0x0000000109007824 */ /* 0x020fe400078e0a00 */
[----:B------:R3:W2:Y:S01]  /*1d4a0*/  @P1 LDG.E R4, desc[UR60][R4.64+0x4] ;  /* 0x0000043c04041981 */ /* 0x0006a2000c1e1900 */
[----:B-1----:R-:W-:-:S13]  /*1d4b0*/  ISETP.NE.AND P0, PT, R3, 0x1, PT ;  /* 0x000000010300780c */ /* 0x002fda0003f05270 */
[----:B---3--:R-:W1:Y:S01]  /*1d4c0*/  @P0 LDC R5, c[0x0][0x450] ;  /* 0x00011400ff050b82 */ /* 0x008e620000000800 */
[----:B------:R-:W-:Y:S01]  /*1d4d0*/  BSSY B0, `(.L_x_2938) ;  /* 0x000015e000007945 */ /* 0x000fe20003800000 */
[----:B--2---:R-:W-:-:S06]  /*1d4e0*/  @P1 IMAD.IADD R8, R4, 0x1, -R2 ;  /* 0x0000000104081824 */ /* 0x004fcc00078e0a02 */
[----:B------:R-:W2:Y:S01]  /*1d4f0*/  @P0 LDC R4, c[0x0][0x44c] ;  /* 0x00011300ff040b82 */ /* 0x000ea20000000800 */
[----:B------:R-:W-:-:S05]  /*1d500*/  IMAD.SHL.U32 R2, R17, 0x80, RZ ;  /* 0x0000008011027824 */ /* 0x000fca00078e00ff */
[----:B------:R-:W-:-:S05]  /*1d510*/  IADD3 R2, R2, 0x7f, RZ ;  /* 0x0000007f02027810 */ /* 0x000fca0007ffe0ff */
[----:B------:R-:W-:Y:S02]  /*1d520*/  IMAD.MOV.U32 R3, RZ, RZ, R2 ;  /* 0x000000ffff037224 */ /* 0x000fe400078e0002 */
[----:B--2---:R-:W-:-:S04]  /*1d530*/  @P0 IMAD.HI.U32 R4, R2, R4, RZ ;  /* 0x0000000402040227 */ /* 0x004fc800078e00ff */
[----:B------:R-:W-:Y:S01]  /*1d540*/  IMAD.IADD R2, R0, 0x1, R8 ;  /* 0x0000000100027824 */ /* 0x000fe200078e0208 */
[----:B-1----:R-:W-:-:S03]  /*1d550*/  @P0 SHF.R.U32.HI R3, RZ, R5, R4 ;  /* 0x00000005ff030219 */ /* 0x002fc60000011604 */
[C---:B------:R-:W-:Y:S01]  /*1d560*/  VIADD R4, R2.reuse, 0x7f ;  /* 0x0000007f02047836 */ /* 0x040fe20000000000 */
[----:B------:R-:W-:-:S04]  /*1d570*/  IADD3 R21, R2, 0x80, -R13 ;  /* 0x0000008002157810 */ /* 0x000fc80007ffe80d */
[----:B------:R-:W-:Y:S02]  /*1d580*/  IADD3 R2, R21, R3, RZ ;  /* 0x0000000315027210 */ /* 0x000fe40007ffe0ff */
[----:B------:R-:W-:-:S04]  /*1d590*/  SHF.R.S32.HI R3, RZ, 0x1f, R4 ;  /* 0x0000001fff037819 */ /* 0x000fc80000011404 */
[----:B------:R-:W-:Y:S02]  /*1d5a0*/  LEA.HI R20, R3, R4, RZ, 0x7 ;  /* 0x0000000403147211 */ /* 0x000fe400078f38ff */
[----:B------:R-:W-:-:S04]  /*1d5b0*/  SHF.R.S32.HI R3, RZ, 0x1f, R2 ;  /* 0x0000001fff037819 */ /* 0x000fc80000011402 */
[----:B------:R-:W-:Y:S02]  /*1d5c0*/  LEA.HI R2, R3, R2, RZ, 0x7 ;  /* 0x0000000203027211 */ /* 0x000fe400078f38ff */
[----:B------:R-:W-:Y:S02]  /*1d5d0*/  SHF.R.S32.HI R20, RZ, 0x7, R20 ;  /* 0x00000007ff147819 */ /* 0x000fe40000011414 */
[----:B------:R-:W-:-:S04]  /*1d5e0*/  SHF.R.S32.HI R2, RZ, 0x7, R2 ;  /* 0x00000007ff027819 */ /* 0x000fc80000011402 */
[----:B------:R-:W-:Y:S01]  /*1d5f0*/  VIMNMX R2, R20, R2, PT ;  /* 0x0000000214027248 */ /* 0x000fe20003fe0100 */
[----:B------:R-:W-:-:S04]  /*1d600*/  IMAD.MOV R3, RZ, RZ, -R0 ;  /* 0x000000ffff037224 */ /* 0x000fc800078e0a00 */
[----:B------:R-:W-:-:S05]  /*1d610*/  IMAD R2, R2, 0x80, -R0 ;  /* 0x0000008002027824 */ /* 0x000fca00078e0a00 */
[----:B------:R-:W-:Y:S02]  /*1d620*/  VIMNMX R0, R2, R8, PT ;  /* 0x0000000802007248 */ /* 0x000fe40003fe0100 */
[----:B------:R-:W-:-:S04]  /*1d630*/  VIMNMX R2, RZ, R3, !PT ;  /* 0x00000003ff027248 */ /* 0x000fc80007fe0100 */
[----:B------:R-:W-:Y:S02]  /*1d640*/  ISETP.GT.AND P0, PT, R0, R2, PT ;  /* 0x000000020000720c */ /* 0x000fe40003f04270 */
[----:B------:R-:W-:-:S11]  /*1d650*/  SHF.R.U32.HI R2, RZ, 0x7, R2 ;  /* 0x00000007ff027819 */ /* 0x000fd60000011602 */
[----:B------:R-:W-:-:S05]  /*1d660*/  @P0 VIADD R0, R0, 0x7f ;  /* 0x0000007f00000836 */ /* 0x000fca0000000000 */
[----:B------:R-:W-:-:S04]  /*1d670*/  @P0 SHF.R.S32.HI R3, RZ, 0x1f, R0 ;  /* 0x0000001fff030819 */ /* 0x000fc80000011400 */
[----:B------:R-:W-:Y:S02]  /*1d680*/  @P0 LEA.HI R0, R3, R0, RZ, 0x7 ;  /* 0x0000000003000211 */ /* 0x000fe400078f38ff */
[----:B------:R-:W-:Y:S02]  /*1d690*/  MOV R7, R2 ;  /* 0x0000000200077202 */ /* 0x000fe40000000f00 */
[----:B------:R-:W-:-:S04]  /*1d6a0*/  @P0 SHF.R.S32.HI R7, RZ, 0x7, R0 ;  /* 0x00000007ff070819 */ /* 0x000fc80000011400 */
[----:B------:R-:W-:Y:S02]  /*1d6b0*/  ISETP.GT.AND P2, PT, R7, R2, PT ;  /* 0x000000020700720c */ /* 0x000fe40003f44270 */
[----:B------:R-:W-:-:S11]  /*1d6c0*/  PLOP3.LUT P0, PT, PT, PT, PT, 0x80, 0x0 ;  /* 0x000000000000781c */ /* 0x000fd60003f0f070 */
        /* <DEDUP_REMOVED lines=8> */
.L_x_3117:
[----:B--2---:R-:W-:Y:S02]  /*1d750*/  ISETP.NE.AND P0, PT, R14, RZ, PT ;  /* 0x000000ff0e00720c */ /* 0x004fe40003f05270 */
[----:B------:R-:W-:-:S11]  /*1d760*/  PLOP3.LUT P6, PT, PT, PT, PT, 0x8, 0x0 ;  /* 0x000000000000781c */ /* 0x000fd60003fce170 */
[----:B------:R-:W-:Y:S05]  /*1d770*/  @P0 BRA `(.L_x_2941) ;  /* 0x00000000000c0947 */ /* 0x000fea0003800000 */
[----:B------:R-:W-:-:S03]  /*1d780*/  UMOV UR4, 0xffffffff ;  /* 0xffffffff00047882 */ /* 0x000fc60000000000 */
[----:B------:R-:W-:Y:S05]  /*1d790*/  BRA.DIV UR4, `(.L_x_2942) ;  /* 0x0000007204c47947 */ /* 0x000fea000b800000 */
[----:B------:R-:W-:-:S13]  /*1d7a0*/  ELECT P6, URZ, PT ;  /* 0x00000000003f782f */ /* 0x000fda00038c0000 */
.L_x_2941:
[----:B-1----:R-:W2:Y:S04]  /*1d7b0*/  LDL R3, [R1+0x50] ;  /* 0x0000500001037983 */ /* 0x002ea80000100800 */
[----:B------:R-:W3:Y:S01]  /*1d7c0*/  LDL R5, [R1+0x4] ;  /* 0x0000040001057983 */ /* 0x000ee20000100800 */
        /* <DEDUP_REMOVED lines=8> */
.L_x_3120:
[----:B------:R-:W-:Y:S05]  /*1d850*/  BSYNC B1 ;  /* 0x0000000000017941 */ /* 0x000fea0003800000 */
.L_x_2943:
[----:B------:R-:W-:Y:S04]  /*1d860*/  BSSY B1, `(.L_x_2945) ;  /* 0x0000087000017945 */ /* 0x000fe80003800000 */
[----:B------:R-:W-:Y:S05]  /*1d870*/  @!P6 BRA `(.L_x_2946) ;  /* 0x000000080014e947 */ /* 0x000fea0003800000 */
[----:B------:R-:W2:Y:S04]  /*1d880*/  LDL R8, [R1+0x4] ;  /* 0x0000040001087983 */ /* 0x000ea80000100800 */
        /* <DEDUP_REMOVED lines=10> */
.L_x_3121:
[----:B------:R-:W-:Y:S05]  /*1d930*/  BSYNC B2 ;  /* 0x0000000000027941 */ /* 0x000fea0003800000 */
.L_x_2947:
[----:B------:R-:W-:Y:S04]  /*1d940*/  BSSY B2, `(.L_x_2949) ;  /* 0x0000009000027945 */ /* 0x000fe80003800000 */
[----:B------:R-:W-:Y:S05]  /*1d950*/  @P1 BRA `(.L_x_2950) ;  /* 0x00000000001c1947 */ /* 0x000fea0003800000 */
[----:B------:R-:W2:Y:S01]  /*1d960*/  S2R R4, SR_TID.X ;  /* 0x0000000000047919 */ /* 0x000ea20000002100 */
[----:B------:R-:W-:-:S04]  /*1d970*/  MOV R3, 0xc000 ;  /* 0x0000c00000037802 */ /* 0x000fc80000000f00 */
[----:B------:R3:W-:Y:S01]  /*1d980*/  SYNCS.ARRIVE.TRANS64 RZ, [R5+URZ+0x34890], R3 ;  /* 0x0348900305ff79a7 */ /* 0x0007e2000800003f */
[----:B--2---:R-:W-:-:S04]  /*1d990*/  LOP3.LUT R4, R4, 0x1f, RZ, 0xc0, !PT ;  /* 0x0000001f04047812 */ /* 0x004fc800078ec0ff */
[----:B------:R-:W-:-:S13]  /*1d9a0*/  ISETP.NE.AND P0, PT, R4, RZ, PT ;  /* 0x000000ff0400720c */ /* 0x000fda0003f05270 */
[----:B---3--:R-:W-:Y:S05]  /*1d9b0*/  @!P0 BRA `(.L_x_2950) ;  /* 0x0000000000048947 */ /* 0x008fea0003800000 */
[----:B------:R-:W-:Y:S01]  /*1d9c0*/  BPT.TRAP 0x1 ;  /* 0x000000040000795c */ /* 0x000fe20000300000 */
.L_x_2950:
[----:B------:R-:W-:Y:S05]  /*1d9d0*/  BSYNC B2 ;  /* 0x0000000000027941 */ /* 0x000fea0003800000 */
.L_x_2949:
[----:B------:R-:W2:Y:S04]  /*1d9e0*/  LDL R6, [R1+0x4] ;  /* 0x0000040001067983 */ /* 0x000ea80000100800 */
        /* <DEDUP_REMOVED lines=13> */
.L_x_2951:
        /* <DEDUP_REMOVED lines=16> */
.L_x_2952:
        /* <DEDUP_REMOVED lines=11> */
[----:B------:R-:W-:Y:S01]  /*1dc70*/  UMOV UR6, 0x0 ;  /* 0x0000000000067882 */ /* 0x000fe20000000000 */
[----:B------:R-:W-:Y:S01]  /*1dc80*/  IADD3 R6, R8, 0x24400, RZ ;  /* 0x0002440008067810 */ /* 0x000fe20007ffe0ff */
[----:B------:R-:W-:Y:S01]  /*1dc90*/  UMOV UR7, 0x12f00000 ;  /* 0x12f0000000077882 */ /* 0x000fe20000000000 */
[----:B------:R-:W-:-:S09]  /*1dca0*/  UMOV UR10, 0x80 ;  /* 0x00000080000a7882 */ /* 0x000fd20000000000 */
.L_x_2953:
        /* <DEDUP_REMOVED lines=13> */
.L_x_3122:
[----:B------:R-:W-:Y:S05]  /*1dd80*/  BSYNC B2 ;  /* 0x0000000000027941 */ /* 0x000fea0003800000 */
.L_x_2954:
[----:B------:R-:W-:Y:S01]  /*1dd90*/  BSSY B2, `(.L_x_2956) ;  /* 0x000000b000027945 */ /* 0x000fe20003800000 */
[----:B------:R-:W-:Y:S02]  /*1dda0*/  IMAD.MOV.U32 R8, RZ, RZ, 0x0 ;  /* 0x00000000ff087424 */ /* 0x000fe400078e00ff */
[----:B-12---:R-:W-:Y:S01]  /*1ddb0*/  IMAD.MOV.U32 R9, RZ, RZ, 0x12f00000 ;  /* 0x12f00000ff097424 */ /* 0x006fe200078e00ff */
        /* <DEDUP_REMOVED lines=8> */
.L_x_2957:
[----:B------:R-:W-:Y:S05]  /*1de40*/  BSYNC B2 ;  /* 0x0000000000027941 */ /* 0x000fea0003800000 */
.L_x_2956:
        /* <DEDUP_REMOVED lines=11> */
.L_x_2958:
        /* <DEDUP_REMOVED lines=19> */
.L_x_2959:
        /* <DEDUP_REMOVED lines=10> */
.L_x_2946:
[----:B------:R-:W-:Y:S05]  /*1e0d0*/  BSYNC B1 ;  /* 0x0000000000017941 */ /* 0x000fea0003800000 */
.L_x_2945:
[----:B------:R-:W1:Y:S04]  /*1e0e0*/  LDL.LU R8, [R1+0xc] ;  /* 0x00000c0001087983 */ /* 0x000e680000300800 */
[----:B------:R-:W2:Y:S01]  /*1e0f0*/  LDL.LU R6, [R1+0x24] ;  /* 0x0000240001067983 */ /* 0x000ea20000300800 */
[----:B------:R-:W-:Y:S01]  /*1e100*/  PLOP3.LUT P0, PT, PT, PT, PT, 0x8, 0x0 ;  /* 0x000000000000781c */ /* 0x000fe20003f0e170 */
[----:B-1----:R-:W-:Y:S02]  /*1e110*/  VIADD R3, R8, 0x1 ;  /* 0x0000000108037836 */ /* 0x002fe40000000000 */
        /* <DEDUP_REMOVED lines=9> */
.L_x_2975:
[----:B------:R-:W-:Y:S05]  /*1e1b0*/  YIELD ;  /* 0x0000000000007946 */ /* 0x000fea0003800000 */
[----:B------:R-:W-:Y:S04]  /*1e1c0*/  BSSY B1, `(.L_x_2960) ;  /* 0x0000082000017945 */ /* 0x000fe80003800000 */
[----:B--2---:R-:W-:Y:S05]  /*1e1d0*/  @!P6 BRA `(.L_x_2961) ;  /* 0x000000080000e947 */ /* 0x004fea0003800000 */
[----:B-1----:R-:W2:Y:S04]  /*1e1e0*/  LDL R6, [R1+0x4] ;  /* 0x0000040001067983 */ /* 0x002ea80000100800 */
[----:B------:R-:W2:Y:S04]  /*1e1f0*/  LDL R5, [R1+0xc] ;  /* 0x00000c0001057983 */ /* 0x000ea80000100800 */
[----:B------:R-:W3:Y:S01]  /*1e200*/  LDL R4, [R1+0x24] ;  /* 0x0000240001047983 */ /* 0x000ee20000100800 */
[----:B------:R-:W-:Y:S01]  /*1e210*/  BSSY B2, `(.L_x_2962) ;  /* 0x0000008000027945 */ /* 0x000fe20003800000 */
[----:B------:R-:W1:Y:S02]  /*1e220*/  S2R R3, SR_TID.X ;  /* 0x0000000000037919 */ /* 0x000e640000002100 */
[----:B-1----:R-:W-:-:S04]  /*1e230*/  LOP3.LUT R3, R3, 0x7f, RZ, 0xc0, !PT ;  /* 0x0000007f03037812 */ /* 0x002fc800078ec0ff */
[----:B------:R-:W-:Y:S01]  /*1e240*/  ISETP.NE.AND P2, PT, R3, RZ, PT ;  /* 0x000000ff0300720c */ /* 0x000fe20003f45270 */
[----:B--2---:R-:W-:Y:S01]  /*1e250*/  IMAD R7, R5, 0x8, R6 ;  /* 0x0000000805077824 */ /* 0x004fe200078e0206 */
[----:B---3--:R-:W-:-:S04]  /*1e260*/  SHF.L.U32 R6, R4, 0x1f, RZ ;  /* 0x0000001f04067819 */ /* 0x008fc800000006ff */
[----:B------:R-:W1:Y:S02]  /*1e270*/  SYNCS.PHASECHK.TRANS64.TRYWAIT P1, [R7+URZ+0x348a0], R6 ;  /* 0x0348a006070075a7 */ /* 0x000e64000802017f */
[----:B-1----:R-:W-:Y:S05]  /*1e280*/  @!P1 BRA `(.L_x_2963) ;  /* 0x0000006800689947 */ /* 0x002fea0003800000 */
.L_x_3123:
[----:B------:R-:W-:Y:S05]  /*1e290*/  BSYNC B2 ;  /* 0x0000000000027941 */ /* 0x000fea0003800000 */
.L_x_2962:
        /* <DEDUP_REMOVED lines=9> */
.L_x_2965:
[----:B------:R-:W-:Y:S05]  /*1e330*/  BSYNC B2 ;  /* 0x0000000000027941 */ /* 0x000fea0003800000 */
.L_x_2964:
        /* <DEDUP_REMOVED lines=13> */
.L_x_2966:
        /* <DEDUP_REMOVED lines=16> */
.L_x_2967:
        /* <DEDUP_REMOVED lines=15> */
.L_x_2968:
        /* <DEDUP_REMOVED lines=13> */
.L_x_3124:
[----:B------:R-:W-:Y:S05]  /*1e6d0*/  BSYNC B2 ;  /* 0x0000000000027941 */ /* 0x000fea0003800000 */
.L_x_2969:
[----:B------:R-:W-:Y:S01]  /*1e6e0*/  BSSY B2, `(.L_x_2971) ;  /* 0x000000b000027945 */ /* 0x000fe20003800000 */
[----:B------:R-:W-:Y:S01]  /*1e6f0*/  MOV R12, 0x0 ;  /* 0x00000000000c7802 */ /* 0x000fe20000000f00 */
[----:B0-----:R-:W-:Y:S02]  /*1e700*/  IMAD.MOV.U32 R13, RZ, RZ, 0x12f00000 ;  /* 0x12f00000ff0d7424 */ /* 0x001fe400078e00ff */
[----:B------:R-:W-:Y:S05]  /*1e710*/  @P2 BRA `(.L_x_2972) ;  /* 0x00000000001c2947 */ /* 0x000fea0003800000 */
[----:B------:R-:W0:Y:S01]  /*1e720*/  S2R R5, SR_TID.X ;  /* 0x0000000000057919 */ /* 0x000e220000002100 */
[----:B------:R-:W-:-:S04]  /*1e730*/  IMAD.MOV.U32 R3, RZ, RZ, 0x8000 ;  /* 0x00008000ff037424 */ /* 0x000fc800078e00ff */
[----:B------:R3:W-:Y:S01]  /*1e740*/  SYNCS.ARRIVE.TRANS64 RZ, [R7+URZ+0x348b0], R3 ;  /* 0x0348b00307ff79a7 */ /* 0x0007e2000800003f */
[----:B0-----:R-:W-:-:S04]  /*1e750*/  LOP3.LUT R5, R5, 0x1f, RZ, 0xc0, !PT ;  /* 0x0000001f05057812 */ /* 0x001fc800078ec0ff */
[----:B------:R-:W-:-:S13]  /*1e760*/  ISETP.NE.AND P1, PT, R5, RZ, PT ;  /* 0x000000ff0500720c */ /* 0x000fda0003f25270 */
[----:B---3--:R-:W-:Y:S05]  /*1e770*/  @!P1 BRA `(.L_x_2972) ;  /* 0x0000000000049947 */ /* 0x008fea0003800000 */
[----:B------:R-:W-:Y:S01]  /*1e780*/  BPT.TRAP 0x1 ;  /* 0x000000040000795c */ /* 0x000fe20000300000 */
.L_x_2972:
[----:B------:R-:W-:Y:S05]  /*1e790*/  BSYNC B2 ;  /* 0x0000000000027941 */ /* 0x000fea0003800000 */
.L_x_2971:
        /* <DEDUP_REMOVED lines=8> */
[----:B-12---:R-:W-:Y:S01]  /*1e820*/  IADD3 R7, R7, 0x348b0, RZ ;  /* 0x000348b007077810 */ /* 0x006fe20007ffe0ff */
[----:B---3--:R-:W-:-:S04]  /*1e830*/  VIADD R3, R3, 0x400 ;  /* 0x0000040003037836 */ /* 0x008fc80000000000 */
[----:B----4-:R-:W-:-:S07]  /*1e840*/  IMAD R3, R5, 0x8000, R3 ;  /* 0x0000800005037824 */ /* 0x010fce00078e0203 */
.L_x_2973:
        /* <DEDUP_REMOVED lines=15> */
.L_x_2974:
        /* <DEDUP_REMOVED lines=10> */
.L_x_2961:
[----:B------:R-:W-:Y:S05]  /*1e9e0*/  BSYNC B1 ;  /* 0x0000000000017941 */ /* 0x000fea0003800000 */
.L_x_2960:
[----:B-1----:R-:W2:Y:S04]  /*1e9f0*/  LDL.LU R6, [R1+0xc] ;  /* 0x00000c0001067983 */ /* 0x002ea80000300800 */
[----:B------:R-:W3:Y:S01]  /*1ea00*/  LDL.LU R5, [R1+0x24] ;  /* 0x0000240001057983 */ /* 0x000ee20000300800 */
[C---:B------:R-:W-:Y:S02]  /*1ea10*/  ISETP.GT.AND P2, PT, R8.reuse, R2, PT ;  /* 0x000000020800720c */ /* 0x040fe40003f44270 */
[----:B------:R-:W-:Y:S01]  /*1ea20*/  IADD3 R8, R8, -0x1, RZ ;  /* 0xffffffff08087810 */ /* 0x000fe20007ffe0ff */
        /* <DEDUP_REMOVED lines=8> */
.L_x_2939:
[----:B------:R-:W-:Y:S05]  /*1eab0*/  BSYNC B0 ;  /* 0x0000000000007941 */ /* 0x000fea0003800000 */
.L_x_2938:
[----:B------:R-:W3:Y:S01]  /*1eac0*/  LDC R0, c[0x0][0x448] ;  /* 0x00011200ff007b82 */ /* 0x000ee20000000800 */
[----:B------:R-:W-:Y:S05]  /*1ead0*/  @!P0 WARPSYNC.ALL ;  /* 0x0000000000008948 */ /* 0x000fea0003800000 */
[----:B------:R-:W-:Y:S02]  /*1eae0*/  BSSY B7, `(.L_x_2976) ;  /* 0x0000439000077945 */ /* 0x000fe40003800000 */
[----:B------:R-:W-:Y:S01]  /*1eaf0*/  @!P0 BAR.SYNC.DEFER_BLOCKING 0xc, 0x180 ;  /* 0x0306000000008b1d */ /* 0x000fe20000010000 */
[----:B---3--:R-:W-:Y:S02]  /*1eb00*/  ISETP.NE.AND P1, PT, R0, 0x1, PT ;  /* 0x000000010000780c */ /* 0x008fe40003f25270 */
[----:B------:R-:W-:-:S11]  /*1eb10*/  LEA R0, R17, 0x7f, 0x7 ;  /* 0x0000007f11007811 */ /* 0x000fd600078e38ff */
[----:B------:R-:W3:Y:S08]  /*1eb20*/  @P1 LDC R2, c[0x0][0x44c] ;  /* 0x00011300ff021b82 */ /* 0x000ef00000000800 */
[----:B-12---:R-:W1:Y:S01]  /*1eb30*/  @P1 LDC R3, c[0x0][0x450] ;  /* 0x00011400ff031b82 */ /* 0x006e620000000800 */
[----:B---3--:R-:W-:-:S05]  /*1eb40*/  @P1 IMAD.HI.U32 R2, R0, R2, RZ ;  /* 0x0000000200021227 */ /* 0x008fca00078e00ff */
[----:B-1----:R-:W-:-:S05]  /*1eb50*/  @P1 SHF.R.U32.HI R0, RZ, R3, R2 ;  /* 0x00000003ff001219 */ /* 0x002fca0000011602 */
[----:B------:R-:W-:-:S05]  /*1eb60*/  IMAD.IADD R0, R21, 0x1, R0 ;  /* 0x0000000115007824 */ /* 0x000fca00078e0200 */
[----:B------:R-:W-:-:S04]  /*1eb70*/  SHF.R.S32.HI R2, RZ, 0x1f, R0 ;  /* 0x0000001fff027819 */ /* 0x000fc80000011400 */
[----:B------:R-:W-:-:S04]  /*1eb80*/  LEA.HI R0, R2, R0, RZ, 0x7 ;  /* 0x0000000002007211 */ /* 0x000fc800078f38ff */
[----:B------:R-:W-:-:S04]  /*1eb90*/  SHF.R.S32.HI R0, RZ, 0x7, R0 ;  /* 0x00000007ff007819 */ /* 0x000fc80000011400 */
[----:B------:R-:W-:-:S04]  /*1eba0*/  VIMNMX R4, R20, R0, PT ;  /* 0x0000000014047248 */ /* 0x000fc80003fe0100 */
[----:B------:R-:W-:Y:S01]  /*1ebb0*/  ISETP.GT.AND P0, PT, R4, RZ, PT ;  /* 0x000000ff0400720c */ /* 0x000fe20003f04270 */
[----:B------:R1:W-:-:S12]  /*1ebc0*/  STL [R1+0x34], R4 ;  /* 0x0000340401007387 */ /* 0x0003d80000100800 */
[----:B-1----:R-:W-:Y:S05]  /*1ebd0*/  @P0 BRA `(.L_x_2977) ;  /* 0x0000000000440947 */ /* 0x002fea0003800000 */
[----:B------:R-:W1:Y:S02]  /*1ebe0*/  S2R R4, SR_TID.X ;  /* 0x0000000000047919 */ /* 0x000e640000002100 */
[----:B-1----:R-:W-:-:S04]  /*1ebf0*/  LOP3.LUT R4, R4, 0x7f, RZ, 0xc0, !PT ;  /* 0x0000007f04047812 */ /* 0x002fc800078ec0ff */
[----:B------:R-:W-:-:S13]  /*1ec00*/  ISETP.NE.AND P0, PT, R4, RZ, PT ;  /* 0x000000ff0400720c */ /* 0x000fda0003f05270 */
[----:B------:R-:W-:Y:S05]  /*1ec10*/  @P0 BRA `(.L_x_2978) ;  /* 0x0000004000940947 */ /* 0x000fea0003800000 */
[----:B------:R-:W1:Y:S01]  /*1ec20*/  S2R R3, SR_LANEID ;  /* 0x0000000000037919 */ /* 0x000e620000000000 */
[----:B------:R-:W-:Y:S02]  /*1ec30*/  VOTEU.ANY UR4, UPT, PT ;  /* 0x0000000000047886 */ /* 0x000fe400038e0100 */
[----:B------:R-:W1:Y:S08]  /*1ec40*/  FLO.U32 R0, UR4 ;  /* 0x0000000400007d00 */ /* 0x000e7000080e0000 */
[----:B------:R-:W2:Y:S01]  /*1ec50*/  POPC R4, UR4 ;  /* 0x0000000400047d09 */ /* 0x000ea20008000000 */
[----:B-1----:R-:W-:-:S02]  /*1ec60*/  ISETP.EQ.U32.AND P0, PT, R0, R3, PT ;  /* 0x000000030000720c */ /* 0x002fc40003f02070 */
[----:B------:R-:W2:Y:S11]  /*1ec70*/  LDC.64 R2, c[0x0][0xc60] ;  /* 0x00031800ff027b82 */ /* 0x000eb60000000a00 */
[----:B--2---:R-:W2:Y:S01]  /*1ec80*/  @P0 ATOMG.E.ADD.STRONG.GPU PT, R3, desc[UR60][R2.64], R4 ;  /* 0x00000004020309a8 */ /* 0x004ea200081ee1fc */
[----:B------:R-:W1:Y:S02]  /*1ec90*/  S2R R5, SR_LTMASK ;  /* 0x0000000000057919 */ /* 0x000e640000003900 */
[----:B-1----:R-:W-:-:S06]  /*1eca0*/  LOP3.LUT R5, R5, UR4, RZ, 0xc0, !PT ;  /* 0x0000000405057c12 */ /* 0x002fcc000f8ec0ff */
[----:B------:R-:W1:Y:S01]  /*1ecb0*/  POPC R5, R5 ;  /* 0x0000000500057309 */ /* 0x000e620000000000 */
[----:B--2---:R-:W1:Y:S02]  /*1ecc0*/  SHFL.IDX PT, R0, R3, R0, 0x1f ;  /* 0x00001f0003007589 */ /* 0x004e6400000e0000 */
[----:B-1----:R-:W-:Y:S01]  /*1ecd0*/  IADD3 R16, R0, UR38, R5 ;  /* 0x0000002600107c10 */ /* 0x002fe2000fffe005 */
[----:B------:R-:W-:Y:S06]  /*1ece0*/  BRA `(.L_x_2978) ;  /* 0x0000004000607947 */ /* 0x000fec0003800000 */
.L_x_2977:
        /* <DEDUP_REMOVED lines=11> */
[----:B------:R-:W1:Y:S01]  /*1eda0*/  LDC.64 R2, c[0x4][R2] ;  /* 0x0100000002027b82 */ /* 0x000e620000000a00 */
        /* <DEDUP_REMOVED lines=8> */
[----:B-1----:R-:W-:Y:S05]  /*1ee30*/  CALL.ABS.NOINC R2 ;  /* 0x0000000002007343 */ /* 0x002fea0003c00000 */
.L_x_2980:
[----:B------:R-:W-:Y:S05]  /*1ee40*/  BSYNC B6 ;  /* 0x0000000000067941 */ /* 0x000fea0003800000 */
.L_x_2979:
        /* <DEDUP_REMOVED lines=13> */
[----:B------:R-:W-:Y:S01]  /*1ef20*/  MOV R12, 0x1 ;  /* 0x00000001000c7802 */ /* 0x000fe20000000f00 */
[----:B------:R-:W-:Y:S02]  /*1ef30*/  IMAD.U32 R6, RZ, RZ, UR8 ;  /* 0x00000008ff067e24 */ /* 0x000fe4000f8e00ff */
[----:B------:R-:W-:-:S02]  /*1ef40*/  IMAD.U32 R10, RZ, RZ, UR4 ;  /* 0x00000004ff0a7e24 */ /* 0x000fc4000f8e00ff */
[----:B------:R-:W-:Y:S02]  /*1ef50*/  IMAD.U32 R11, RZ, RZ, UR5 ;  /* 0x00000005ff0b7e24 */ /* 0x000fe4000f8e00ff */
[----:B------:R-:W-:Y:S02]  /*1ef60*/  IMAD.MOV.U32 R8, RZ, RZ, 0x70 ;  /* 0x00000070ff087424 */ /* 0x000fe400078e00ff */
[----:B01----:R-:W-:-:S07]  /*1ef70*/  IMAD.MOV.U32 R13, RZ, RZ, RZ ;  /* 0x000000ffff0d7224 */ /* 0x003fce00078e00ff */
[----:B------:R-:W-:-:S07]  /*1ef80*/  LEPC R20, `(.L_x_2983) ;  /* 0x000000001014794e */ /* 0x000fce0000000000 */
[----:B--2---:R-:W-:Y:S05]  /*1ef90*/  CALL.ABS.NOINC R2 ;  /* 0x0000000002007343 */ /* 0x004fea0003c00000 */
.L_x_2983:
        /* <DEDUP_REMOVED lines=8> */
[----:B------:R-:W-:Y:S01]  /*1f020*/  MOV R8, 0x70 ;  /* 0x0000007000087802 */ /* 0x000fe20000000f00 */
[----:B------:R-:W-:Y:S02]  /*1f030*/  IMAD.U32 R7, RZ, RZ, UR7 ;  /* 0x00000007ff077e24 */ /* 0x000fe4000f8e00ff */
[----:B------:R-:W-:-:S02]  /*1f040*/  IMAD.U32 R10, RZ, RZ, UR8 ;  /* 0x00000008ff0a7e24 */ /* 0x000fc4000f8e00ff */
[----:B------:R-:W-:Y:S02]  /*1f050*/  IMAD.U32 R11, RZ, RZ, UR9 ;  /* 0x00000009ff0b7e24 */ /* 0x000fe4000f8e00ff */
[----:B------:R-:W-:Y:S02]  /*1f060*/  IMAD.MOV.U32 R12, RZ, RZ, 0x1 ;  /* 0x00000001ff0c7424 */ /* 0x000fe400078e00ff */
[----:B------:R-:W-:-:S07]  /*1f070*/  IMAD.MOV.U32 R13, RZ, RZ, RZ ;  /* 0x000000ffff0d7224 */ /* 0x000fce00078e00ff */
[----:B------:R-:W-:-:S07]  /*1f080*/  LEPC R20, `(.L_x_2982) ;  /* 0x000000001014794e */ /* 0x000fce0000000000 */
[----:B0-----:R-:W-:Y:S05]  /*1f090*/  CALL.ABS.NOINC R2 ;  /* 0x0000000002007343 */ /* 0x001fea0003c00000 */
.L_x_2982:
[----:B------:R-:W-:Y:S05]  /*1f0a0*/  BSYNC B6 ;  /* 0x0000000000067941 */ /* 0x000fea0003800000 */
.L_x_2981:
        /* <DEDUP_REMOVED lines=10> */
[----:B----4-:R1:W2:Y:S02]  /*1f150*/  @P0 LDG.E R7, desc[UR60][R2.64] ;  /* 0x0000003c02070981 */ /* 0x0102a4000c1e1900 */
[----:B-1----:R-:W1:Y:S01]  /*1f160*/  LDC.64 R2, c[0x0][0x418] ;  /* 0x00010600ff027b82 */ /* 0x002e620000000a00 */
[----:B-----5:R-:W-:Y:S01]  /*1f170*/  VIADD R4, R0, 0xffffffff ;  /* 0xffffffff00047836 */ /* 0x020fe20000000000 */
[----:B--2---:R-:W-:Y:S01]  /*1f180*/  SHF.R.S32.HI R8, RZ, 0x1f, R7 ;  /* 0x0000001fff087819 */ /* 0x004fe20000011407 */
[----:B------:R2:W-:Y:S04]  /*1f190*/  @P0 STL [R1+0x14], R7 ;  /* 0x0000140701000387 */ /* 0x0005e80000100800 */
        /* <DEDUP_REMOVED lines=10> */
.L_x_3127:
[----:B-1----:R-:W3:Y:S01]  /*1f240*/  LDL.LU R5, [R1+0x20] ;  /* 0x0000200001057983 */ /* 0x002ee20000300800 */
[----:B------:R-:W-:Y:S02]  /*1f250*/  PLOP3.LUT P1, PT, PT, PT, PT, 0x8, 0x0 ;  /* 0x000000000000781c */ /* 0x000fe40003f2e170 */
[----:B--2---:R-:W-:Y:S01]  /*1f260*/  ISETP.NE.AND P0, PT, R14, RZ, PT ;  /* 0x000000ff0e00720c */ /* 0x004fe20003f05270 */
[----:B------:R1:W-:Y:S04]  /*1f270*/  STL [R1], R0 ;  /* 0x0000000001007387 */ /* 0x0003e80000100800 */
[----:B------:R1:W-:Y:S01]  /*1f280*/  STL [R1+0x10], R4 ;  /* 0x0000100401007387 */ /* 0x0003e20000100800 */
[----:B---3--:R-:W-:-:S05]  /*1f290*/  LOP3.LUT R5, R5, 0xfffffffe, RZ, 0xc0, !PT ;  /* 0xfffffffe05057812 */ /* 0x008fca00078ec0ff */
[----:B------:R-:W-:-:S05]  /*1f2a0*/  @P1 LOP3.LUT R5, R5, 0x1, RZ, 0xfc, !PT ;  /* 0x0000000105051812 */ /* 0x000fca00078efcff */
[----:B------:R1:W-:Y:S01]  /*1f2b0*/  STL [R1+0x20], R5 ;  /* 0x0000200501007387 */ /* 0x0003e20000100800 */
[----:B------:R-:W-:Y:S05]  /*1f2c0*/  @P0 BRA `(.L_x_2985) ;  /* 0x0000000400500947 */ /* 0x000fea0003800000 */
[----:B------:R-:W-:-:S03]  /*1f2d0*/  UMOV UR4, 0xffffffff ;  /* 0xffffffff00047882 */ /* 0x000fc60000000000 */
[----:B------:R-:W-:Y:S05]  /*1f2e0*/  BRA.DIV UR4, `(.L_x_2986) ;  /* 0x0000005a04ac7947 */ /* 0x000fea000b800000 */
[----:B------:R-:W-:-:S13]  /*1f2f0*/  ELECT P6, URZ, PT ;  /* 0x00000000003f782f */ /* 0x000fda00038c0000 */
.L_x_3130:
[----:B------:R-:W-:Y:S05]  /*1f300*/  @!P6 BRA `(.L_x_2985) ;  /* 0x000000040040e947 */ /* 0x000fea0003800000 */
[----:B------:R-:W-:-:S04]  /*1f310*/  ISETP.NE.U32.AND P0, PT, R2, RZ, PT ;  /* 0x000000ff0200720c */ /* 0x000fc80003f05070 */
[----:B------:R-:W-:-:S13]  /*1f320*/  ISETP.NE.AND.EX P0, PT, R3, RZ, PT, P0 ;  /* 0x000000ff0300720c */ /* 0x000fda0003f05300 */
[----:B------:R-:W-:Y:S05]  /*1f330*/  @!P0 BRA `(.L_x_2987) ;  /* 0x0000000000548947 */ /* 0x000fea0003800000 */
[----:B------:R-:W2:Y:S01]  /*1f340*/  LDC R6, c[0x0][0x43c] ;  /* 0x00010f00ff067b82 */ /* 0x000ea20000000800 */
[----:B------:R-:W-:Y:S01]  /*1f350*/  MOV R9, R4 ;  /* 0x0000000400097202 */ /* 0x000fe20000000f00 */
[----:B------:R-:W-:-:S04]  /*1f360*/  ULDC.64 UR4, c[0x0][0x428] ;  /* 0x00010a0000047ab9 */ /* 0x000fc80000000a00 */
[----:B-1----:R-:W-:Y:S01]  /*1f370*/  IMAD.MOV.U32 R0, RZ, RZ, R9 ;  /* 0x000000ffff007224 */ /* 0x002fe200078e0009 */
[----:B--2---:R-:W-:-:S13]  /*1f380*/  ISETP.NE.AND P0, PT, R6, 0x1, PT ;  /* 0x000000010600780c */ /* 0x004fda0003f05270 */
[----:B------:R-:W1:Y:S02]  /*1f390*/  @P0 LDC.64 R4, c[0x0][0x440] ;  /* 0x00011000ff040b82 */ /* 0x000e640000000a00 */
[----:B-1----:R-:W-:-:S05]  /*1f3a0*/  @P0 IMAD.HI.U32 R4, R9, R4, RZ ;  /* 0x0000000409040227 */ /* 0x002fca00078e00ff */
        /* <DEDUP_REMOVED lines=12> */
[----:B------:R-:W3:Y:S04]  /*1f470*/  LDG.E R0, desc[UR60][R2.64] ;  /* 0x0000003c02007981 */ /* 0x000ee8000c1e1900 */
[----:B---3--:R2:W-:Y:S02]  /*1f480*/  STL [R1], R0 ;  /* 0x0000000001007387 */ /* 0x0085e40000100800 */
.L_x_2987:
[----:B------:R-:W3:Y:S04]  /*1f490*/  LDL R7, [R1+0x4] ;  /* 0x0000040001077983 */ /* 0x000ee80000100800 */
[----:B-12---:R-:W3:Y:S04]  /*1f4a0*/  LDL R0, [R1+0x8] ;  /* 0x0000080001007983 */ /* 0x006ee80000100800 */
[----:B------:R-:W2:Y:S01]  /*1f4b0*/  LDL R2, [R1+0x18] ;  /* 0x0000180001027983 */ /* 0x000ea20000100800 */
[----:B---3--:R-:W-:Y:S01]  /*1f4c0*/  IMAD R0, R0, 0x8, R7 ;  /* 0x0000000800007824 */ /* 0x008fe200078e0207 */
[----:B--2---:R-:W-:-:S04]  /*1f4d0*/  SHF.L.U32 R2, R2, 0x1f, RZ ;  /* 0x0000001f02027819 */ /* 0x004fc800000006ff */
[----:B------:R-:W1:Y:S02]  /*1f4e0*/  SYNCS.PHASECHK.TRANS64.TRYWAIT P0, [R0+URZ+0x34840], R2 ;  /* 0x03484002000075a7 */ /* 0x000e64000800017f */
[----:B-1----:R-:W-:Y:S05]  /*1f4f0*/  @!P0 BRA `(.L_x_2988) ;  /* 0x0000005800488947 */ /* 0x002fea0003800000 */
.L_x_3131:
        /* <DEDUP_REMOVED lines=11> */
.L_x_2989:
        /* <DEDUP_REMOVED lines=38> */
.L_x_2985:
[----:B------:R-:W2:Y:S04]  /*1f810*/  LDL R2, [R1+0x4] ;  /* 0x0000040001027983 */ /* 0x000ea80000100800 */
[----:B------:R-:W3:Y:S04]  /*1f820*/  LDL.LU R3, [R1+0x3c] ;  /* 0x00003c0001037983 */ /* 0x000ee80000300800 */
[----:B-1----:R-:W4:Y:S04]  /*1f830*/  LDL.LU R5, [R1+0x30] ;  /* 0x0000300001057983 */ /* 0x002f280000300800 */
[----:B------:R-:W5:Y:S01]  /*1f840*/  LDL.LU R4, [R1+0x44] ;  /* 0x0000440001047983 */ /* 0x000f620000300800 */
        /* <DEDUP_REMOVED lines=18> */
[----:B-1----:R-:W-:Y:S02]  /*1f970*/  IADD3 R2, R3, R0, RZ ;  /* 0x0000000003027210 */ /* 0x002fe40007ffe0ff */
        /* <DEDUP_REMOVED lines=10> */
[----:B------:R-:W1:Y:S01]  /*1fa20*/  LDC.64 R2, c[0x4][R2] ;  /* 0x0100000002027b82 */ /* 0x000e620000000a00 */
        /* <DEDUP_REMOVED lines=9> */
.L_x_2991:
[----:B------:R-:W-:Y:S05]  /*1fac0*/  BSYNC B6 ;  /* 0x0000000000067941 */ /* 0x000fea0003800000 */
.L_x_2990:
[----:B------:R-:W3:Y:S01]  /*1fad0*/  LDL.LU R6, [R1+0x3c] ;  /* 0x00003c0001067983 */ /* 0x000ee20000300800 */
[----:B------:R-:W-:Y:S01]  /*1fae0*/  ULDC.64 UR4, c[0x0][0x2d8] ;  /* 0x0000b60000047ab9 */ /* 0x000fe20000000a00 */
[----:B------:R-:W1:Y:S01]  /*1faf0*/  LDC R7, c[0x0][0x448] ;  /* 0x00011200ff077b82 */ /* 0x000e620000000800 */
[----:B------:R-:W-:Y:S01]  /*1fb00*/  ULDC.64 UR6, c[0x0][0x280] ;  /* 0x0000a00000067ab9 */ /* 0x000fe20000000a00 */
[----:B--2---:R-:W3:Y:S04]  /*1fb10*/  LDL.LU.64 R2, [R1+0x48] ;  /* 0x0000480001027983 */ /* 0x004ee80000300a00 */
[----:B------:R-:W2:Y:S04]  /*1fb20*/  LDL.LU R0, [R1+0x44] ;  /* 0x0000440001007983 */ /* 0x000ea80000300800 */
[----:B------:R-:W4:Y:S04]  /*1fb30*/  LDL.LU R4, [R1+0x54] ;  /* 0x0000540001047983 */ /* 0x000f280000300800 */
[----:B------:R-:W4:Y:S01]  /*1fb40*/  LDL.LU R5, [R1+0x30] ;  /* 0x0000300001057983 */ /* 0x000f220000300800 */
[----:B------:R-:W0:Y:S01]  /*1fb50*/  S2R R8, SR_TID.X ;  /* 0x0000000000087919 */ /* 0x000e220000002100 */
[----:B------:R-:W0:Y:S01]  /*1fb60*/  S2R R10, SR_TID.X ;  /* 0x00000000000a7919 */ /* 0x000e220000002100 */
[----:B-1----:R-:W-:Y:S01]  /*1fb70*/  ISETP.NE.AND P0, PT, R7, 0x1, PT ;  /* 0x000000010700780c */ /* 0x002fe20003f05270 */
[----:B0-----:R-:W-:-:S02]  /*1fb80*/  IMAD.SHL.U32 R8, R8, 0x8, RZ ;  /* 0x0000000808087824 */ /* 0x001fc400078e00ff */
[----:B------:R-:W-:-:S03]  /*1fb90*/  IMAD.SHL.U32 R10, R10, 0x8, RZ ;  /* 0x000000080a0a7824 */ /* 0x000fc600078e00ff */
[----:B------:R-:W-:-:S04]  /*1fba0*/  LOP3.LUT R8, R8, 0x38, RZ, 0xc0, !PT ;  /* 0x0000003808087812 */ /* 0x000fc800078ec0ff */
[----:B------:R-:W-:Y:S02]  /*1fbb0*/  LOP3.LUT R9, R8, 0x40, RZ, 0xfc, !PT ;  /* 0x0000004008097812 */ /* 0x000fe400078efcff */
[----:B------:R-:W-:Y:S02]  /*1fbc0*/  LOP3.LUT R10, R10, 0x38, RZ, 0xc0, !PT ;  /* 0x000000380a0a7812 */ /* 0x000fe400078ec0ff */
[----:B------:R-:W-:Y:S01]  /*1fbd0*/  LOP3.LUT R8, R8, 0x80, RZ, 0xfc, !PT ;  /* 0x0000008008087812 */ /* 0x000fe200078efcff */
[----:B---3--:R-:W-:Y:S02]  /*1fbe0*/  IMAD.MOV.U32 R3, RZ, RZ, R6 ;  /* 0x000000ffff037224 */ /* 0x008fe400078e0006 */
[----:B------:R-:W0:Y:S01]  /*1fbf0*/  @P0 LDC R6, c[0x0][0x450] ;  /* 0x00011400ff060b82 */ /* 0x000e220000000800 */
[----:B--2---:R-:W-:Y:S02]  /*1fc00*/  IMAD R0, R0, UR4, RZ ;  /* 0x0000000400007c24 */ /* 0x004fe4000f8e02ff */
[----:B------:R-:W-:-:S04]  /*1fc10*/  IMAD.WIDE.U32 R2, R18, UR4, R2 ;  /* 0x0000000412027c25 */ /* 0x000fc8000f8e0002 */
[----:B------:R-:W-:Y:S01]  /*1fc20*/  IMAD R0, R18, UR5, R0 ;  /* 0x0000000512007c24 */ /* 0x000fe2000f8e0200 */
[----:B------:R-:W-:-:S03]  /*1fc30*/  ULDC.64 UR4, c[0x0][0x2e0] ;  /* 0x0000b80000047ab9 */ /* 0x000fc60000000a00 */
[----:B------:R-:W-:Y:S02]  /*1fc40*/  IMAD.IADD R3, R3, 0x1, R0 ;  /* 0x0000000103037824 */ /* 0x000fe400078e0200 */
[----:B----4-:R-:W-:Y:S02]  /*1fc50*/  IMAD R0, R4, UR4, RZ ;  /* 0x0000000404007c24 */ /* 0x010fe4000f8e02ff */
[----:B------:R-:W1:Y:S01]  /*1fc60*/  S2R R4, SR_TID.X ;  /* 0x0000000000047919 */ /* 0x000e620000002100 */
[----:B------:R-:W-:-:S04]  /*1fc70*/  IMAD.WIDE.U32 R2, R5, UR4, R2 ;  /* 0x0000000405027c25 */ /* 0x000fc8000f8e0002 */
[----:B------:R-:W-:Y:S01]  /*1fc80*/  IMAD R0, R5, UR5, R0 ;  /* 0x0000000505007c24 */ /* 0x000fe2000f8e0200 */
[----:B------:R-:W-:-:S04]  /*1fc90*/  ULDC.64 UR4, c[0x0][0x2d0] ;  /* 0x0000b40000047ab9 */ /* 0x000fc80000000a00 */
[----:B------:R-:W-:Y:S02]  /*1fca0*/  IADD3 R3, R3, R0, RZ ;  /* 0x0000000003037210 */ /* 0x000fe40007ffe0ff */
[----:B-1----:R-:W-:-:S04]  /*1fcb0*/  LOP3.LUT R4, R4, 0x7f, RZ, 0xc0, !PT ;  /* 0x0000007f04047812 */ /* 0x002fc800078ec0ff */
[----:B------:R-:W-:Y:S02]  /*1fcc0*/  SHF.R.U32.HI R5, RZ, 0x3, R4 ;  /* 0x00000003ff057819 */ /* 0x000fe40000011604 */
[----:B------:R-:W1:Y:S02]  /*1fcd0*/  S2R R4, SR_TID.X ;  /* 0x0000000000047919 */ /* 0x000e640000002100 */
[----:B-1----:R-:W-:-:S05]  /*1fce0*/  IMAD.SHL.U32 R4, R4, 0x10, RZ ;  /* 0x0000001004047824 */ /* 0x002fca00078e00ff */
[----:B------:R-:W-:Y:S02]  /*1fcf0*/  LOP3.LUT R4, R5, 0x70, R4, 0xf8, !PT ;  /* 0x0000007005047812 */ /* 0x000fe400078ef804 */
[----:B------:R-:W1:Y:S03]  /*1fd00*/  @P0 LDC R5, c[0x0][0x44c] ;  /* 0x00011300ff050b82 */ /* 0x000e660000000800 */
[----:B------:R-:W-:-:S04]  /*1fd10*/  IMAD R4, R17, 0x80, R4 ;  /* 0x0000008011047824 */ /* 0x000fc800078e0204 */
[----:B------:R-:W-:Y:S02]  /*1fd20*/  IMAD.MOV.U32 R0, RZ, RZ, R4 ;  /* 0x000000ffff007224 */ /* 0x000fe400078e0004 */
[----:B-1----:R-:W-:-:S05]  /*1fd30*/  @P0 IMAD.HI.U32 R5, R4, R5, RZ ;  /* 0x0000000504050227 */ /* 0x002fca00078e00ff */
[----:B0-----:R-:W-:-:S04]  /*1fd40*/  @P0 SHF.R.U32.HI R0, RZ, R6, R5 ;  /* 0x00000006ff000219 */ /* 0x001fc80000011605 */
[C---:B------:R-:W-:Y:S01]  /*1fd50*/  IADD3 R6, -R0.reuse, RZ, RZ ;  /* 0x000000ff00067210 */ /* 0x040fe20007ffe1ff */
        /* <DEDUP_REMOVED lines=15> */
[----:B------:R-:W-:Y:S02]  /*1fe50*/  ISETP.GE.AND P2, PT, R10, UR4, PT ;  /* 0x000000040a007c0c */ /* 0x000fe4000bf46270 */
[----:B------:R-:W-:-:S02]  /*1fe60*/  IADD3 R2, R5, R6, RZ ;  /* 0x0000000605027210 */ /* 0x000fc40007ffe0ff */
        /* <DEDUP_REMOVED lines=9> */
[----:B------:R-:W-:Y:S03]  /*1ff00*/  SHFL.IDX PT, R8, R2, 0x1, 0x181f ;  /* 0x00381f0002087f89 */ /* 0x000fe600000e0000 */
[----:B------:R-:W-:Y:S01]  /*1ff10*/  VIADD R4, R17, 0x10 ;  /* 0x0000001011047836 */ /* 0x000fe20000000000 */
[----:B------:R-:W-:Y:S01]  /*1ff20*/  SHFL.IDX PT, R6, R3, 0x1, 0x181f ;  /* 0x00381f0003067f89 */ /* 0x000fe200000e0000 */
[----:B--2---:R-:W-:-:S03]  /*1ff30*/  IMAD R0, R5, R7, RZ ;  /* 0x0000000705007224 */ /* 0x004fc600078e02ff */
[----:B------:R-:W0:Y:S02]  /*1ff40*/  SHFL.IDX PT, R5, R3, RZ, 0x181f ;  /* 0x00181fff03057589 */ /* 0x000e2400000e0000 */
[-C--:B------:R-:W-:Y:S02]  /*1ff50*/  ISETP.GE.AND P3, PT, R4, R0.reuse, PT ;  /* 0x000000000400720c */ /* 0x080fe40003f66270 */
[----:B------:R-:W1:Y:S01]  /*1ff60*/  SHFL.IDX PT, R4, R2, RZ, 0x181f ;  /* 0x00181fff02047589 */ /* 0x000e6200000e0000 */
[----:B------:R-:W-:-:S13]  /*1ff70*/  ISETP.GE.AND P4, PT, R17, R0, PT ;  /* 0x000000001100720c */ /* 0x000fda0003f86270 */
[----:B0-----:R-:W-:-:S05]  /*1ff80*/  @!P4 LEA R5, P5, R10, R5, 0x1 ;  /* 0x000000050a05c211 */ /* 0x001fca00078a08ff */
[----:B-1----:R-:W-:Y:S01]  /*1ff90*/  @!P4 IMAD.X R4, RZ, RZ, R4, P5 ;  /* 0x000000ffff04c224 */ /* 0x002fe200028e0604 */
[----:B------:R-:W-:-:S04]  /*1ffa0*/  @!P3 LEA R7, P5, R10, R6, 0x1 ;  /* 0x000000060a07b211 */ /* 0x000fc800078a08ff */
[----:B------:R-:W-:Y:S02]  /*1ffb0*/  @!P4 LOP3.LUT R5, R5, R4, RZ, 0x3c, !PT ;  /* 0x000000040505c212 */ /* 0x000fe400078e3cff */
[----:B------:R-:W-:Y:S02]  /*1ffc0*/  @!P3 IADD3.X R6, RZ, R8, RZ, P5, !PT ;  /* 0x00000008ff06b210 */ /* 0x000fe40002ffe4ff */
[----:B------:R-:W-:-:S04]  /*1ffd0*/  @!P4 LOP3.LUT R4, R5, R4, RZ, 0x3c, !PT ;  /* 0x000000040504c212 */ /* 0x000fc800078e3cff */
[----:B------:R-:W-:-:S05]  /*1ffe0*/  @!P4 LOP3.LUT R5, R5, R4, RZ, 0x3c, !PT ;  /* 0x000000040505c212 */ /* 0x000fca00078e3cff */
[----:B-----5:R-:W-:Y:S04]  /*1fff0*/  @!P4 LDGSTS.E.BYPASS.LTC128B.128 [R9+0x10400], desc[UR60][R4.64], !P2 ;  /* 0x104000000409cfae */ /* 0x020fe8000d101d7c */
[----:B------:R-:W-:Y:S04]  /*20000*/  @!P4 LDGSTS.E.BYPASS.LTC128B.128 [R9+0x14400], desc[UR60][R4.64+0x80], !P1 ;  /* 0x144000800409cfae */ /* 0x000fe8000c901d7c */
[----:B------:R0:W-:Y:S02]  /*20010*/  @!P4 LDGSTS.E.BYPASS.LTC128B.128 [R9+0x18400], desc[UR60][R4.64+0x100], !P0 ;  /* 0x184001000409cfae */ /* 0x0001e4000c101d7c */
[----:B0-----:R-:W-:-:S02]  /*20020*/  @!P3 IMAD.MOV.U32 R4, RZ, RZ, R7 ;  /* 0x000000ffff04b224 */ /* 0x001fc400078e0007 */
[----:B------:R-:W-:Y:S02]  /*20030*/  @!P3 IMAD.MOV.U32 R5, RZ, RZ, R6 ;  /* 0x000000ffff05b224 */ /* 0x000fe400078e0006 */
[----:B------:R-:W-:Y:S04]  /*20040*/  SHFL.IDX PT, R6, R2, 0x2, 0x181f ;  /* 0x00581f0002067f89 */ /* 0x000fe800000e0000 */
[----:B------:R-:W-:Y:S04]  /*20050*/  @!P3 LDGSTS.E.BYPASS.LTC128B.128 [R9+0x10c00], desc[UR60][R4.64], !P2 ;  /* 0x10c000000409bfae */ /* 0x000fe8000d101d7c */
[----:B------:R-:W-:Y:S04]  /*20060*/  @!P3 LDGSTS.E.BYPASS.LTC128B.128 [R9+0x14c00], desc[UR60][R4.64+0x80], !P1 ;  /* 0x14c000800409bfae */ /* 0x000fe8000c901d7c */
[----:B------:R0:W-:Y:S02]  /*20070*/  @!P3 LDGSTS.E.BYPASS.LTC128B.128 [R9+0x18c00], desc[UR60][R4.64+0x100], !P0 ;  /* 0x18c001000409bfae */ /* 0x0001e4000c101d7c */
[----:B0-----:R-:W-:-:S05]  /*20080*/  VIADD R4, R17, 0x20 ;  /* 0x0000002011047836 */ /* 0x001fca0000000000 */
[----:B------:R-:W-:Y:S02]  /*20090*/  ISETP.GE.AND P3, PT, R4, R0, PT ;  /* 0x000000000400720c */ /* 0x000fe40003f66270 */
[----:B------:R-:W0:Y:S11]  /*200a0*/  SHFL.IDX PT, R4, R3, 0x2, 0x181f ;  /* 0x00581f0003047f89 */ /* 0x000e3600000e0000 */
[----:B0-----:R-:W-:-:S04]  /*200b0*/  @!P3 LEA R7, P4, R10, R4, 0x1 ;  /* 0x000000040a07b211 */ /* 0x001fc800078808ff */
[----:B------:R-:W-:Y:S02]  /*200c0*/  @!P3 IADD3.X R4, RZ, R6, RZ, P4, !PT ;  /* 0x00000006ff04b210 */ /* 0x000fe400027fe4ff */
[----:B------:R-:W-:Y:S03]  /*200d0*/  SHFL.IDX PT, R6, R2, 0x3, 0x181f ;  /* 0x00781f0002067f89 */ /* 0x000fe600000e0000 */
[----:B------:R-:W-:Y:S02]  /*200e0*/  @!P3 IMAD.MOV.U32 R5, RZ, RZ, R4 ;  /* 0x000000ffff05b224 */ /* 0x000fe400078e0004 */
[----:B------:R-:W-:-:S05]  /*200f0*/  @!P3 IMAD.MOV.U32 R4, RZ, RZ, R7 ;  /* 0x000000ffff04b224 */ /* 0x000fca00078e0007 */
        /* <DEDUP_REMOVED lines=8> */
[----:B------:R-:W-:Y:S02]  /*20180*/  SHFL.IDX PT, R6, R2, 0x4, 0x181f ;  /* 0x00981f0002067f89 */ /* 0x000fe400000e0000 */
[----:B------:R-:W-:-:S04]  /*20190*/  @!P3 LOP3.LUT R5, R5, R4, RZ, 0x3c, !PT ;  /* 0x000000040505b212 */ /* 0x000fc800078e3cff */
[----:B------:R-:W-:-:S04]  /*201a0*/  @!P3 LOP3.LUT R4, R5, R4, RZ, 0x3c, !PT ;  /* 0x000000040504b212 */ /* 0x000fc800078e3cff */
[----:B------:R-:W-:-:S05]  /*201b0*/  @!P3 LOP3.LUT R5, R5, R4, RZ, 0x3c, !PT ;  /* 0x000000040505b212 */ /* 0x000fca00078e3cff */
[----:B------:R-:W-:Y:S04]  /*201c0*/  @!P3 LDGSTS.E.BYPASS.LTC128B.128 [R9+0x11c00], desc[UR60][R4.64], !P2 ;  /* 0x11c000000409bfae */ /* 0x000fe8000d101d7c */
[----:B------:R-:W-:Y:S04]  /*201d0*/  @!P3 LDGSTS.E.BYPASS.LTC128B.128 [R9+0x15c00], desc[UR60][R4.64+0x80], !P1 ;  /* 0x15c000800409bfae */ /* 0x000fe8000c901d7c */
[----:B------:R0:W-:Y:S02]  /*201e0*/  @!P3 LDGSTS.E.BYPASS.LTC128B.128 [R9+0x19c00], desc[UR60][R4.64+0x100], !P0 ;  /* 0x19c001000409bfae */ /* 0x0001e4000c101d7c */
[----:B0-----:R-:W-:-:S05]  /*201f0*/  VIADD R4, R17, 0x40 ;  /* 0x0000004011047836 */ /* 0x001fca0000000000 */
[----:B------:R-:W-:Y:S02]  /*20200*/  ISETP.GE.AND P3, PT, R4, R0, PT ;  /* 0x000000000400720c */ /* 0x000fe40003f66270 */
[----:B------:R-:W0:Y:S11]  /*20210*/  SHFL.IDX PT, R4, R3, 0x4, 0x181f ;  /* 0x00981f0003047f89 */ /* 0x000e3600000e0000 */
[----:B0-----:R-:W-:-:S05]  /*20220*/  @!P3 LEA R5, P4, R10, R4, 0x1 ;  /* 0x000000040a05b211 */ /* 0x001fca00078808ff */
[----:B------:R-:W-:Y:S02]  /*20230*/  @!P3 IMAD.X R4, RZ, RZ, R6, P4 ;  /* 0x000000ffff04b224 */ /* 0x000fe400020e0606 */
[----:B------:R-:W-:Y:S03]  /*20240*/  SHFL.IDX PT, R6, R2, 0x5, 0x181f ;  /* 0x00b81f0002067f89 */ /* 0x000fe600000e0000 */
        /* <DEDUP_REMOVED lines=20> */
[----:B------:R-:W0:Y:S04]  /*20390*/  SHFL.IDX PT, R4, R3, 0x6, 0x181f ;  /* 0x00d81f0003047f89 */ /* 0x000e2800000e0000 */
[----:B------:R-:W1:Y:S07]  /*203a0*/  SHFL.IDX PT, R3, R3, 0x7, 0x181f ;  /* 0x00f81f0003037f89 */ /* 0x000e6e00000e0000 */
[----:B0-----:R-:W-:-:S05]  /*203b0*/  @!P4 LEA R5, P3, R10, R4, 0x1 ;  /* 0x000000040a05c211 */ /* 0x001fca00078608ff */
[----:B------:R-:W-:-:S05]  /*203c0*/  @!P4 IMAD.X R4, RZ, RZ, R6, P3 ;  /* 0x000000ffff04c224 */ /* 0x000fca00018e0606 */
[----:B------:R-:W-:-:S04]  /*203d0*/  @!P4 LOP3.LUT R5, R5, R4, RZ, 0x3c, !PT ;  /* 0x000000040505c212 */ /* 0x000fc800078e3cff */
[----:B------:R-:W-:-:S04]  /*203e0*/  @!P4 LOP3.LUT R4, R5, R4, RZ, 0x3c, !PT ;  /* 0x000000040504c212 */ /* 0x000fc800078e3cff */
[----:B------:R-:W-:-:S05]  /*203f0*/  @!P4 LOP3.LUT R5, R5, R4, RZ, 0x3c, !PT ;  /* 0x000000040505c212 */ /* 0x000fca00078e3cff */
[----:B------:R-:W-:Y:S04]  /*20400*/  @!P4 LDGSTS.E.BYPASS.LTC128B.128 [R9+0x13400], desc[UR60][R4.64], !P2 ;  /* 0x134000000409cfae */ /* 0x000fe8000d101d7c */
[----:B------:R-:W-:Y:S04]  /*20410*/  @!P4 LDGSTS.E.BYPASS.LTC128B.128 [R9+0x17400], desc[UR60][R4.64+0x80], !P1 ;  /* 0x174000800409cfae */ /* 0x000fe8000c901d7c */
[----:B------:R0:W-:Y:S04]  /*20420*/  @!P4 LDGSTS.E.BYPASS.LTC128B.128 [R9+0x1b400], desc[UR60][R4.64+0x100], !P0 ;  /* 0x1b4001000409cfae */ /* 0x0001e8000c101d7c */
[----:B01----:R0:W2:Y:S02]  /*20430*/  SHFL.IDX PT, R4, R2, 0x7, 0x181f ;  /* 0x00f81f0002047f89 */ /* 0x0030a400000e0000 */
.L_x_3148:
[----:B------:R-:W-:Y:S01]  /*20440*/  VIADD R17, R17, 0x70 ;  /* 0x0000007011117836 */ /* 0x000fe20000000000 */
[----:B------:R-:W-:Y:S04]  /*20450*/  BSSY B0, `(.L_x_2993) ;  /* 0x000000b000007945 */ /* 0x000fe80003800000 */
[----:B------:R-:W-:-:S13]  /*20460*/  ISETP.GE.AND P3, PT, R17, R0, PT ;  /* 0x000000001100720c */ /* 0x000fda0003f66270 */
[----:B------:R-:W-:Y:S05]  /*20470*/  @P3 BRA `(.L_x_2994) ;  /* 0x0000000000203947 */ /* 0x000fea0003800000 */
[----:B0-----:R-:W-:-:S04]  /*20480*/  LEA R2, P3, R10, R3, 0x1 ;  /* 0x000000030a027211 */ /* 0x001fc800078608ff */
[----:B--2---:R-:W-:-:S05]  /*20490*/  IADD3.X R3, RZ, R4, RZ, P3, !PT ;  /* 0x00000004ff037210 */ /* 0x004fca0001ffe4ff */
[----:B------:R-:W-:Y:S01]  /*204a0*/  @!PT LDS RZ, [RZ] ;  /* 0x00000000fffff984 */ /* 0x000fe20000000800 */
[----:B------:R-:W-:Y:S01]  /*204b0*/  @!PT LDS RZ, [RZ] ;  /* 0x00000000fffff984 */ /* 0x000fe20000000800 */
[----:B------:R-:W-:Y:S01]  /*204c0*/  @!PT LDS RZ, [RZ] ;  /* 0x00000000fffff984 */ /* 0x000fe20000000800 */
[----:B------:R1:W-:Y:S04]  /*204d0*/  LDGSTS.E.BYPASS.LTC128B.128 [R9+0x13c00], desc[UR60][R2.64], !P2 ;  /* 0x13c0000002097fae */ /* 0x0003e8000d101d7c */
[----:B------:R1:W-:Y:S04]  /*204e0*/  LDGSTS.E.BYPASS.LTC128B.128 [R9+0x17c00], desc[UR60][R2.64+0x80], !P1 ;  /* 0x17c0008002097fae */ /* 0x0003e8000c901d7c */
[----:B------:R1:W-:Y:S02]  /*204f0*/  LDGSTS.E.BYPASS.LTC128B.128 [R9+0x1bc00], desc[UR60][R2.64+0x100], !P0 ;  /* 0x1bc0010002097fae */ /* 0x0003e4000c101d7c */
.L_x_2994:
[----:B------:R-:W-:Y:S05]  /*20500*/  BSYNC B0 ;  /* 0x0000000000007941 */ /* 0x000fea0003800000 */
.L_x_2993:
[----:B-1----:R-:W3:Y:S01]  /*20510*/  LDL R9, [R1+0x4] ;  /* 0x0000040001097983 */ /* 0x002ee20000100800 */
[----:B------:R-:W-:Y:S01]  /*20520*/  PLOP3.LUT P0, PT, PT, PT, PT, 0x80, 0x0 ;  /* 0x000000000000781c */ /* 0x000fe20003f0f070 */
[----:B------:R-:W-:Y:S01]  /*20530*/  NOP ;  /* 0x0000000000007918 */ /* 0x000fe20000000000 */
[----:B---3--:R-:W-:-:S11]  /*20540*/  VIADD R10, R9, 0x34800 ;  /* 0x00034800090a7836 */ /* 0x008fd60000000000 */
.L_x_2995:
[----:B0-----:R-:W3:Y:S01]  /*20550*/  LDL R2, [R1+0x4] ;  /* 0x0000040001027983 */ /* 0x001ee20000100800 */
[----:B------:R-:W-:Y:S02]  /*20560*/  PLOP3.LUT P1, PT, P1, P0, PT, 0xa2, 0x0 ;  /* 0x000000000000781c */ /* 0x000fe40000f21472 */
[----:B---3--:R-:W-:-:S08]  /*20570*/  @P0 R2UR P1, UR4, R2 ;  /* 0x00000000020402ca */ /* 0x008fd00000020000 */
[----:B------:R-:W-:-:S05]  /*20580*/  @P0 PLOP3.LUT P0, PT, P1, PT, PT, 0x80, 0x0 ;  /* 0x000000000000081c */ /* 0x000fca0000f0f070 */
[----:B------:R-:W-:Y:S01]  /*20590*/  @!P1 SYNCS.ARRIVE.TRANS64.RED.A0T1 RZ, [UR4+0x34800], RZ ;  /* 0x034800ffffff99a7 */ /* 0x000fe20008200404 */
[----:B------:R-:W-:Y:S07]  /*205a0*/  @!P1 ARRIVES.LDGSTSBAR.64.TRANSCNT [UR4+0x34800] ;  /* 0x03480000ff0099b0 */ /* 0x000fee0008000a84 */
[----:B------:R-:W-:Y:S05]  /*205b0*/  @P0 BRA.U.ANY `(.L_x_2995) ;  /* 0xfffffffd00e40947 */ /* 0x000fea000393ffff */
[----:B------:R-:W3:Y:S02]  /*205c0*/  LDL.LU R3, [R1+0x50] ;  /* 0x0000500001037983 */ /* 0x000ee40000300800 */
        /* <DEDUP_REMOVED lines=11> */
.L_x_3149:
[----:B------:R-:W-:Y:S05]  /*20680*/  BSYNC B0 ;  /* 0x0000000000007941 */ /* 0x000fea0003800000 */
.L_x_2996:
[----:B0-----:R-:W3:Y:S01]  /*20690*/  LDL R2, [R1+0x34] ;  /* 0x0000340001027983 */ /* 0x001ee20000100800 */
[----:B------:R-:W-:Y:S01]  /*206a0*/  BSSY B0, `(.L_x_2998) ;  /* 0x000021f000007945 */ /* 0x000fe20003800000 */
[----:B---3--:R-:W-:-:S13]  /*206b0*/  ISETP.GE.AND P0, PT, R2, 0x2, PT ;  /* 0x000000020200780c */ /* 0x008fda0003f06270 */
[----:B------:R-:W-:Y:S05]  /*206c0*/  @!P0 BRA `(.L_x_2999) ;  /* 0x0000002000708947 */ /* 0x000fea0003800000 */
[C---:B------:R-:W-:Y:S01]  /*206d0*/  LOP3.LUT R0, R2.reuse, 0x1, RZ, 0xc0, !PT ;  /* 0x0000000102007812 */ /* 0x040fe200078ec0ff */
[----:B------:R-:W-:Y:S01]  /*206e0*/  BSSY B2, `(.L_x_3000) ;  /* 0x00000ba000027945 */ /* 0x000fe20003800000 */
[----:B------:R-:W-:Y:S02]  /*206f0*/  IADD3 R2, R2, -0x2, RZ ;  /* 0xfffffffe02027810 */ /* 0x000fe40007ffe0ff */
[----:B------:R-:W-:-:S03]  /*20700*/  ISETP.NE.U32.AND P0, PT, R0, 0x1, PT ;  /* 0x000000010000780c */ /* 0x000fc60003f05070 */
[----:B------:R-:W-:-:S10]  /*20710*/  IMAD.MOV.U32 R0, RZ, RZ, R2 ;  /* 0x000000ffff007224 */ /* 0x000fd400078e0002 */
[----:B------:R-:W-:Y:S05]  /*20720*/  @!P0 BRA `(.L_x_3001) ;  /* 0x0000000800d48947 */ /* 0x000fea0003800000 */
[----:B------:R-:W3:Y:S04]  /*20730*/  LDL R5, [R1+0x20] ;  /* 0x0000200001057983 */ /* 0x000ee80000100800 */
[----:B--2---:R-:W2:Y:S04]  /*20740*/  LDL R4, [R1+0x8] ;  /* 0x0000080001047983 */ /* 0x004ea80000100800 */
[----:B------:R-:W4:Y:S01]  /*20750*/  LDL R3, [R1+0x18] ;  /* 0x0000180001037983 */ /* 0x000f220000100800 */
[----:B------:R-:W-:Y:S01]  /*20760*/  BSSY B1, `(.L_x_3002) ;  /* 0x00000ad000017945 */ /* 0x000fe20003800000 */
[----:B---3--:R-:W-:Y:S01]  /*20770*/  LOP3.LUT P1, RZ, R5, 0x1, RZ, 0xc0, !PT ;  /* 0x0000000105ff7812 */ /* 0x008fe2000782c0ff */
[----:B--2---:R-:W-:-:S05]  /*20780*/  VIADD R8, R4, 0x1 ;  /* 0x0000000104087836 */ /* 0x004fca0000000000 */
        /* <DEDUP_REMOVED lines=14> */
[----:B------:R-:W-:Y:S01]  /*20870*/  MOV R0, R2 ;  /* 0x0000000200007202 */ /* 0x000fe20000000f00 */
[----:B------:R-:W-:Y:S01]  /*20880*/  ULDC.64 UR6, c[0x0][0x428] ;  /* 0x00010a0000067ab9 */ /* 0x000fe20000000a00 */
[----:B0-----:R-:W-:-:S13]  /*20890*/  ISETP.NE.AND P0, PT, R3, 0x1, PT ;  /* 0x000000010300780c */ /* 0x001fda0003f05270 */
[----:B-----5:R-:W0:Y:S02]  /*208a0*/  @P0 LDC.64 R4, c[0x0][0x440] ;  /* 0x00011000ff040b82 */ /* 0x020e240000000a00 */
[----:B0-----:R-:W-:-:S05]  /*208b0*/  @P0 IMAD.HI.U32 R4, R2, R4, RZ ;  /* 0x0000000402040227 */ /* 0x001fca00078e00ff */
[----:B------:R-:W-:-:S04]  /*208c0*/  @P0 SHF.R.U32.HI R0, RZ, R5, R4 ;  /* 0x00000005ff000219 */ /* 0x000fc80000011604 */
[--C-:B------:R-:W-:Y:S01]  /*208d0*/  SHF.R.S32.HI R5, RZ, 0x1f, R0.reuse ;  /* 0x0000001fff057819 */ /* 0x100fe20000011400 */
[--C-:B------:R-:W-:Y:S02]  /*208e0*/  IMAD.MOV R7, RZ, RZ, -R0.reuse ;  /* 0x000000ffff077224 */ /* 0x100fe400078e0a00 */
[----:B------:R-:W-:Y:S02]  /*208f0*/  IMAD.MOV.U32 R4, RZ, RZ, R0 ;  /* 0x000000ffff047224 */ /* 0x000fe400078e0000 */
        /* <DEDUP_REMOVED lines=8> */
.L_x_3004:
[----:B------:R-:W2:Y:S01]  /*20980*/  LDL R0, [R1+0x4] ;  /* 0x0000040001007983 */ /* 0x000ea20000100800 */
[----:B------:R-:W-:Y:S01]  /*20990*/  BSSY B3, `(.L_x_3005) ;  /* 0x0000005000037945 */ /* 0x000fe20003800000 */
[----:B--2---:R-:W-:Y:S02]  /*209a0*/  LEA R3, R8, R0, 0x3 ;  /* 0x0000000008037211 */ /* 0x004fe400078e18ff */
[----:B------:R-:W-:-:S04]  /*209b0*/  SHF.L.U32 R0, R9, 0x1f, RZ ;  /* 0x0000001f09007819 */ /* 0x000fc800000006ff */
[----:B------:R-:W1:Y:S02]  /*209c0*/  SYNCS.PHASECHK.TRANS64.TRYWAIT P0, [R3+URZ+0x34840], R0 ;  /* 0x03484000030075a7 */ /* 0x000e64000800017f */
[----:B-1----:R-:W-:Y:S05]  /*209d0*/  @!P0 BRA `(.L_x_3006) ;  /* 0x0000005000208947 */ /* 0x002fea0003800000 */
.L_x_3150:
[----:B------:R-:W-:Y:S05]  /*209e0*/  BSYNC B3 ;  /* 0x0000000000037941 */ /* 0x000fea0003800000 */
.L_x_3005:
        /* <DEDUP_REMOVED lines=12> */
.L_x_3008:
[----:B------:R-:W-:Y:S05]  /*20ab0*/  BSYNC B3 ;  /* 0x0000000000037941 */ /* 0x000fea0003800000 */
.L_x_3007:
        /* <DEDUP_REMOVED lines=13> */
.L_x_3009:
        /* <DEDUP_REMOVED lines=16> */
.L_x_3010:
        /* <DEDUP_REMOVED lines=11> */
[----:B------:R-:W-:Y:S01]  /*20d40*/  UMOV UR6, 0x0 ;  /* 0x0000000000067882 */ /* 0x000fe20000000000 */
[----:B------:R-:W-:Y:S01]  /*20d50*/  IADD3 R5, R6, 0x24400, RZ ;  /* 0x0002440006057810 */ /* 0x000fe20007ffe0ff */
[----:B------:R-:W-:Y:S01]  /*20d60*/  UMOV UR7, 0x14f00000 ;  /* 0x14f0000000077882 */ /* 0x000fe20000000000 */
[----:B------:R-:W-:-:S09]  /*20d70*/  UMOV UR10, 0x80 ;  /* 0x00000080000a7882 */ /* 0x000fd20000000000 */
.L_x_3011:
        /* <DEDUP_REMOVED lines=17> */
.L_x_3151:
[----:B------:R-:W-:Y:S05]  /*20e90*/  BSYNC B3 ;  /* 0x0000000000037941 */ /* 0x000fea0003800000 */
.L_x_3012:
[----:B------:R1:W5:Y:S04]  /*20ea0*/  LDL R15, [R1+0x4] ;  /* 0x00000400010f7983 */ /* 0x0003680000100800 */
        /* <DEDUP_REMOVED lines=13> */
.L_x_3015:
[----:B------:R-:W-:Y:S05]  /*20f80*/  BSYNC B3 ;  /* 0x0000000000037941 */ /* 0x000fea0003800000 */
.L_x_3014:
        /* <DEDUP_REMOVED lines=13> */
.L_x_3016:
        /* <DEDUP_REMOVED lines=16> */
.L_x_3017:
        /* <DEDUP_REMOVED lines=13> */
.L_x_3003:
[----:B------:R-:W-:Y:S05]  /*21230*/  BSYNC B1 ;  /* 0x0000000000017941 */ /* 0x000fea0003800000 */
.L_x_3002:
[----:B------:R-:W2:Y:S04]  /*21240*/  LDL.LU R0, [R1+0x34] ;  /* 0x0000340001007983 */ /* 0x000ea80000300800 */
[----:B------:R3:W-:Y:S04]  /*21250*/  STL [R1+0x8], R8 ;  /* 0x0000080801007387 */ /* 0x0007e80000100800 */
[----:B------:R3:W-:Y:S02]  /*21260*/  STL [R1+0x18], R9 ;  /* 0x0000180901007387 */ /* 0x0007e40000100800 */
[----:B--23--:R-:W-:-:S07]  /*21270*/  IADD3 R0, R0, -0x3, RZ ;  /* 0xfffffffd00007810 */ /* 0x00cfce0007ffe0ff */
.L_x_3001:
[----:B------:R-:W-:Y:S05]  /*21280*/  BSYNC B2 ;  /* 0x0000000000027941 */ /* 0x000fea0003800000 */
.L_x_3000:
[----:B------:R-:W-:-:S13]  /*21290*/  ISETP.NE.AND P0, PT, R2, RZ, PT ;  /* 0x000000ff0200720c */ /* 0x000fda0003f05270 */
[----:B------:R-:W-:Y:S05]  /*212a0*/  @!P0 BRA `(.L_x_2999) ;  /* 0x0000001400788947 */ /* 0x000fea0003800000 */
[----:B------:R3:W5:Y:S02]  /*212b0*/  LDL R8, [R1] ;  /* 0x0000000001087983 */ /* 0x0007640000100800 */
.L_x_3050:
[----:B0-2---:R-:W2:Y:S04]  /*212c0*/  LDL R4, [R1+0x20] ;  /* 0x0000200001047983 */ /* 0x005ea80000100800 */
[----:B------:R-:W4:Y:S04]  /*212d0*/  LDL R3, [R1+0x8] ;  /* 0x0000080001037983 */ /* 0x000f280000100800 */
[----:B---3--:R-:W3:Y:S01]  /*212e0*/  LDL R2, [R1+0x18] ;  /* 0x0000180001027983 */ /* 0x008ee20000100800 */
[----:B------:R-:W-:Y:S05]  /*212f0*/  YIELD ;  /* 0x0000000000007946 */ /* 0x000fea0003800000 */
[----:B------:R-:W-:Y:S01]  /*21300*/  BSSY B1, `(.L_x_3018) ;  /* 0x00000a9000017945 */ /* 0x000fe20003800000 */
[----:B--2---:R-:W-:Y:S01]  /*21310*/  LOP3.LUT P1, RZ, R4, 0x1, RZ, 0xc0, !PT ;  /* 0x0000000104ff7812 */ /* 0x004fe2000782c0ff */
[----:B----4-:R-:W-:-:S05]  /*21320*/  VIADD R4, R3, 0x1 ;  /* 0x0000000103047836 */ /* 0x010fca0000000000 */
[----:B------:R-:W-:-:S04]  /*21330*/  ISETP.NE.AND P0, PT, R4, 0x2, PT ;  /* 0x000000020400780c */ /* 0x000fc80003f05270 */
[----:B------:R-:W-:Y:S02]  /*21340*/  SEL R5, RZ, 0x1, P0 ;  /* 0x00000001ff057807 */ /* 0x000fe40000000000 */
[----:B------:R-:W-:Y:S02]  /*21350*/  SEL R4, R4, RZ, P0 ;  /* 0x000000ff04047207 */ /* 0x000fe40000000000 */
[----:B---3--:R-:W-:Y:S01]  /*21360*/  LOP3.LUT R5, R2, R5, RZ, 0x3c, !PT ;  /* 0x0000000502057212 */ /* 0x008fe200078e3cff */
        /* <DEDUP_REMOVED lines=22> */
[----:B-----5:R-:W-:-:S04]  /*214d0*/  LEA R8, P0, R2, UR4, 0x2 ;  /* 0x0000000402087c11 */ /* 0x020fc8000f8010ff */
[----:B------:R-:W-:-:S05]  /*214e0*/  LEA.HI.X R9, R2, UR5, R3, 0x2, P0 ;  /* 0x0000000502097c11 */ /* 0x000fca00080f1403 */
[----:B------:R0:W5:Y:S04]  /*214f0*/  LDG.E R8, desc[UR60][R8.64] ;  /* 0x0000003c08087981 */ /* 0x000168000c1e1900 */
.L_x_3020:
[----:B------:R-:W2:Y:S01]  /*21500*/  LDL R2, [R1+0x4] ;  /* 0x0000040001027983 */ /* 0x000ea20000100800 */
[----:B------:R-:W-:Y:S01]  /*21510*/  BSSY B2, `(.L_x_3021) ;  /* 0x0000005000027945 */ /* 0x000fe20003800000 */
[----:B--2---:R-:W-:Y:S01]  /*21520*/  IMAD R3, R4, 0x8, R2 ;  /* 0x0000000804037824 */ /* 0x004fe200078e0202 */
[----:B------:R-:W-:-:S04]  /*21530*/  SHF.L.U32 R2, R5, 0x1f, RZ ;  /* 0x0000001f05027819 */ /* 0x000fc800000006ff */
[----:B------:R-:W2:Y:S02]  /*21540*/  SYNCS.PHASECHK.TRANS64.TRYWAIT P0, [R3+URZ+0x34840], R2 ;  /* 0x03484002030075a7 */ /* 0x000ea4000800017f */
[----:B--2---:R-:W-:Y:S05]  /*21550*/  @!P0 BRA `(.L_x_3022) ;  /* 0x0000004400688947 */ /* 0x004fea0003800000 */
.L_x_3152:
[----:B------:R-:W-:Y:S05]  /*21560*/  BSYNC B2 ;  /* 0x0000000000027941 */ /* 0x000fea0003800000 */
.L_x_3021:
[----:B------:R-:W3:Y:S01]  /*21570*/  S2R R7, SR_TID.X ;  /* 0x0000000000077919 */ /* 0x000ee20000002100 */
[----:B------:R-:W-:Y:S01]  /*21580*/  BSSY B2, `(.L_x_3023) ;  /* 0x000000b000027945 */ /* 0x000fe20003800000 */
        /* <DEDUP_REMOVED lines=10> */
.L_x_3024:
[----:B------:R-:W-:Y:S05]  /*21630*/  BSYNC B2 ;  /* 0x0000000000027941 */ /* 0x000fea0003800000 */
.L_x_3023:
[----:B------:R-:W3:Y:S04]  /*21640*/  LDL R7, [R1+0x4] ;  /* 0x0000040001077983 */ /* 0x000ee80000100800 */
[----:B--2---:R-:W2:Y:S01]  /*21650*/  LDL R2, [R1+0x1c] ;  /* 0x00001c0001027983 */ /* 0x004ea20000100800 */
[----:B------:R-:W-:Y:S01]  /*21660*/  MOV R11, RZ ;  /* 0x000000ff000b7202 */ /* 0x000fe20000000f00 */
[----:B------:R-:W-:Y:S01]  /*21670*/  UIADD3 UR4, UP0, UR36, 0x370, URZ ;  /* 0x0000037024047890 */ /* 0x000fe2000ff1e03f */
[----:B------:R-:W-:Y:S01]  /*21680*/  PLOP3.LUT P0, PT, PT, PT, PT, 0x80, 0x0 ;  /* 0x000000000000781c */ /* 0x000fe20003f0f070 */
[----:B------:R-:W-:Y:S01]  /*21690*/  VIADD R3, R3, 0x34830 ;  /* 0x0003483003037836 */ /* 0x000fe20000000000 */
[----:B------:R-:W-:Y:S01]  /*216a0*/  R2UR UR10, R11 ;  /* 0x000000000b0a72ca */ /* 0x000fe200000e0000 */
[----:B------:R-:W-:Y:S01]  /*216b0*/  UIADD3.X UR5, URZ, UR37, URZ, UP0, !UPT ;  /* 0x000000253f057290 */ /* 0x000fe200087fe43f */
[----:B------:R-:W-:Y:S01]  /*216c0*/  UMOV UR6, 0x0 ;  /* 0x0000000000067882 */ /* 0x000fe20000000000 */
[----:B------:R-:W-:Y:S01]  /*216d0*/  UMOV UR7, 0x14f00000 ;  /* 0x14f0000000077882 */ /* 0x000fe20000000000 */
[----:B---3--:R-:W-:-:S02]  /*216e0*/  IMAD R7, R4, 0xc000, R7 ;  /* 0x0000c00004077824 */ /* 0x008fc400078e0207 */
[----:B--2---:R-:W-:Y:S02]  /*216f0*/  IMAD R2, R6, 0x80, R2 ;  /* 0x0000008006027824 */ /* 0x004fe400078e0202 */
[----:B0-----:R-:W-:-:S07]  /*21700*/  VIADD R9, R7, 0x1c400 ;  /* 0x0001c40007097836 */ /* 0x001fce0000000000 */
.L_x_3025:
        /* <DEDUP_REMOVED lines=10> */
[----:B------:R-:W-:Y:S01]  /*217b0*/  MOV R14, 0x40 ;  /* 0x00000040000e7802 */ /* 0x000fe20000000f00 */
[----:B------:R-:W-:Y:S01]  /*217c0*/  VIADD R9, R7, 0x20400 ;  /* 0x0002040007097836 */ /* 0x000fe20000000000 */
[----:B------:R-:W-:Y:S01]  /*217d0*/  PLOP3.LUT P0, PT, PT, PT, PT, 0x80, 0x0 ;  /* 0x000000000000781c */ /* 0x000fe20003f0f070 */
[----:B------:R-:W-:Y:S01]  /*217e0*/  UMOV UR6, 0x0 ;  /* 0x0000000000067882 */ /* 0x000fe20000000000 */
[----:B------:R-:W-:Y:S01]  /*217f0*/  R2UR UR10, R14 ;  /* 0x000000000e0a72ca */ /* 0x000fe200000e0000 */
[----:B------:R-:W-:-:S14]  /*21800*/  UMOV UR7, 0x14f00000 ;  /* 0x14f0000000077882 */ /* 0x000fdc0000000000 */
.L_x_3026:
        /* <DEDUP_REMOVED lines=15> */
.L_x_3027:
        /* <DEDUP_REMOVED lines=17> */
.L_x_3153:
[----:B------:R-:W-:Y:S05]  /*21a10*/  BSYNC B2 ;  /* 0x0000000000027941 */ /* 0x000fea0003800000 */
.L_x_3028:
[----:B------:R-:W-:Y:S01]  /*21a20*/  BSSY B2, `(.L_x_3030) ;  /* 0x000000b000027945 */ /* 0x000fe20003800000 */
[----:B------:R-:W-:Y:S01]  /*21a30*/  MOV R12, 0x0 ;  /* 0x00000000000c7802 */ /* 0x000fe20000000f00 */
[----:B------:R-:W-:Y:S02]  /*21a40*/  IMAD.MOV.U32 R13, RZ, RZ, 0x14f00000 ;  /* 0x14f00000ff0d7424 */ /* 0x000fe400078e00ff */
        /* <DEDUP_REMOVED lines=8> */
.L_x_3031:
[----:B------:R-:W-:Y:S05]  /*21ad0*/  BSYNC B2 ;  /* 0x0000000000027941 */ /* 0x000fea0003800000 */
.L_x_3030:
[----:B------:R-:W2:Y:S04]  /*21ae0*/  LDL R15, [R1+0x4] ;  /* 0x00000400010f7983 */ /* 0x000ea80000100800 */
        /* <DEDUP_REMOVED lines=10> */
[----:B--2---:R-:W-:Y:S01]  /*21b90*/  IMAD R3, R3, 0x8000, R15 ;  /* 0x0000800003037824 */ /* 0x004fe200078e020f */
[----:B---3--:R-:W-:-:S03]  /*21ba0*/  LEA R7, R7, R9, 0x7 ;  /* 0x0000000907077211 */ /* 0x008fc600078e38ff */
[----:B------:R-:W-:-:S08]  /*21bb0*/  VIADD R9, R3, 0x400 ;  /* 0x0000040003097836 */ /* 0x000fd00000000000 */
.L_x_3032:
        /* <DEDUP_REMOVED lines=16> */
.L_x_3033:
        /* <DEDUP_REMOVED lines=13> */
.L_x_3019:
[----:B------:R-:W-:Y:S05]  /*21d90*/  BSYNC B1 ;  /* 0x0000000000017941 */ /* 0x000fea0003800000 */
.L_x_3018:
[----:B------:R-:W2:Y:S01]  /*21da0*/  LDL R2, [R1+0x20] ;  /* 0x0000200001027983 */ /* 0x000ea20000100800 */
[----:B------:R-:W-:Y:S01]  /*21db0*/  IADD3 R3, R4, 0x1, RZ ;  /* 0x0000000104037810 */ /* 0x000fe20007ffe0ff */
[----:B------:R-:W-:Y:S03]  /*21dc0*/  BSSY B1, `(.L_x_3034) ;  /* 0x00000a9000017945 */ /* 0x000fe60003800000 */
        /* <DEDUP_REMOVED lines=9> */
[----:B0-----:R-:W-:Y:S01]  /*21e60*/  VIADD R6, R0, 0xffffffff ;  /* 0xffffffff00067836 */ /* 0x001fe20000000000 */
[----:B------:R-:W-:-:S04]  /*21e70*/  ISETP.NE.U32.AND P0, PT, RZ, UR4, PT ;  /* 0x00000004ff007c0c */ /* 0x000fc8000bf05070 */
[----:B------:R-:W-:-:S13]  /*21e80*/  ISETP.NE.AND.EX P0, PT, RZ, UR5, PT, P0 ;  /* 0x00000005ff007c0c */ /* 0x000fda000bf05300 */
[----:B------:R-:W-:Y:S05]  /*21e90*/  @!P0 BRA `(.L_x_3036) ;  /* 0x00000000004c8947 */ /* 0x000fea0003800000 */
[----:B------:R-:W3:Y:S01]  /*21ea0*/  LDL R13, [R1+0x28] ;  /* 0x00002800010d7983 */ /* 0x000ee20000100800 */
[----:B-----5:R-:W0:Y:S01]  /*21eb0*/  LDC R8, c[0x0][0x43c] ;  /* 0x00010f00ff087b82 */ /* 0x020e220000000800 */
[----:B------:R-:W-:Y:S02]  /*21ec0*/  ULDC.64 UR6, c[0x0][0x428] ;  /* 0x00010a0000067ab9 */ /* 0x000fe40000000a00 */
[----:B------:R-:W4:Y:S01]  /*21ed0*/  LDL R9, [R1+0x14] ;  /* 0x0000140001097983 */ /* 0x000f220000100800 */
        /* <DEDUP_REMOVED lines=8> */
[----:B---3--:R-:W-:-:S04]  /*21f60*/  IMAD R7, R13, UR6, RZ ;  /* 0x000000060d077c24 */ /* 0x008fc8000f8e02ff */
[C---:B----4-:R-:W-:Y:S02]  /*21f70*/  IMAD R7, R9.reuse, UR7, R7 ;  /* 0x0000000709077c24 */ /* 0x050fe4000f8e0207 */
[----:B------:R-:W-:-:S05]  /*21f80*/  IMAD.WIDE.U32 R2, R9, UR6, R2 ;  /* 0x0000000609027c25 */ /* 0x000fca000f8e0002 */
[----:B------:R-:W-:Y:S02]  /*21f90*/  IADD3 R3, R7, R3, RZ ;  /* 0x0000000307037210 */ /* 0x000fe40007ffe0ff */
[----:B------:R-:W-:-:S04]  /*21fa0*/  LEA R8, P0, R2, UR4, 0x2 ;  /* 0x0000000402087c11 */ /* 0x000fc8000f8010ff */
[----:B------:R-:W-:-:S05]  /*21fb0*/  LEA.HI.X R9, R2, UR5, R3, 0x2, P0 ;  /* 0x0000000502097c11 */ /* 0x000fca00080f1403 */
[----:B------:R0:W5:Y:S04]  /*21fc0*/  LDG.E R8, desc[UR60][R8.64] ;  /* 0x0000003c08087981 */ /* 0x000168000c1e1900 */
.L_x_3036:
[----:B------:R-:W3:Y:S01]  /*21fd0*/  LDL R2, [R1+0x4] ;  /* 0x0000040001027983 */ /* 0x000ee20000100800 */
[----:B------:R-:W-:Y:S01]  /*21fe0*/  SHF.L.U32 R3, R11, 0x1f, RZ ;  /* 0x0000001f0b037819 */ /* 0x000fe200000006ff */
[----:B------:R-:W-:Y:S01]  /*21ff0*/  BSSY B2, `(.L_x_3037) ;  /* 0x0000004000027945 */ /* 0x000fe20003800000 */
[----:B---3--:R-:W-:-:S04]  /*22000*/  IMAD R2, R12, 0x8, R2 ;  /* 0x000000080c027824 */ /* 0x008fc800078e0202 */
[----:B------:R-:W3:Y:S02]  /*22010*/  SYNCS.PHASECHK.TRANS64.TRYWAIT P0, [R2+URZ+0x34840], R3 ;  /* 0x03484003020075a7 */ /* 0x000ee4000800017f */
[----:B---3--:R-:W-:Y:S05]  /*22020*/  @!P0 BRA `(.L_x_3038) ;  /* 0x0000003800dc8947 */ /* 0x008fea0003800000 */
.L_x_3154:
[----:B------:R-:W-:Y:S05]  /*22030*/  BSYNC B2 ;  /* 0x0000000000027941 */ /* 0x000fea0003800000 */
.L_x_3037:
[----:B------:R-:W4:Y:S01]  /*22040*/  S2R R7, SR_TID.X ;  /* 0x0000000000077919 */ /* 0x000f220000002100 */
[----:B------:R-:W-:Y:S01]  /*22050*/  BSSY B2, `(.L_x_3039) ;  /* 0x000000b000027945 */ /* 0x000fe20003800000 */
        /* <DEDUP_REMOVED lines=10> */
.L_x_3040:
[----:B------:R-:W-:Y:S05]  /*22100*/  BSYNC B2 ;  /* 0x0000000000027941 */ /* 0x000fea0003800000 */
.L_x_3039:
[----:B------:R-:W4:Y:S04]  /*22110*/  LDL R7, [R1+0x8] ;  /* 0x0000080001077983 */ /* 0x000f280000100800 */
[----:B0-----:R-:W4:Y:S04]  /*22120*/  LDL R9, [R1+0x4] ;  /* 0x0000040001097983 */ /* 0x001f280000100800 */
[----:B---3--:R-:W3:Y:S01]  /*22130*/  LDL R2, [R1+0x1c] ;  /* 0x00001c0001027983 */ /* 0x008ee20000100800 */
[----:B--2---:R-:W-:-:S05]  /*22140*/  IMAD.MOV.U32 R11, RZ, RZ, RZ ;  /* 0x000000ffff0b7224 */ /* 0x004fca00078e00ff */
[----:B------:R-:W-:Y:S01]  /*22150*/  R2UR UR10, R11 ;  /* 0x000000000b0a72ca */ /* 0x000fe200000e0000 */
[----:B------:R-:W-:Y:S01]  /*22160*/  UIADD3 UR4, UP0, UR36, 0x370, URZ ;  /* 0x0000037024047890 */ /* 0x000fe2000ff1e03f */
[----:B------:R-:W-:Y:S01]  /*22170*/  PLOP3.LUT P0, PT, PT, PT, PT, 0x80, 0x0 ;  /* 0x000000000000781c */ /* 0x000fe20003f0f070 */
[----:B------:R-:W-:Y:S01]  /*22180*/  UMOV UR6, 0x0 ;  /* 0x0000000000067882 */ /* 0x000fe20000000000 */
[----:B------:R-:W-:Y:S01]  /*22190*/  UMOV UR7, 0x14f00000 ;  /* 0x14f0000000077882 */ /* 0x000fe20000000000 */
[----:B------:R-:W-:Y:S01]  /*221a0*/  UIADD3.X UR5, URZ, UR37, URZ, UP0, !UPT ;  /* 0x000000253f057290 */ /* 0x000fe200087fe43f */
[C---:B----4-:R-:W-:Y:S01]  /*221b0*/  LEA R3, R7.reuse, R10, 0x3 ;  /* 0x0000000a07037211 */ /* 0x050fe200078e18ff */
[----:B------:R-:W-:-:S04]  /*221c0*/  IMAD R7, R7, 0xc000, R9 ;  /* 0x0000c00007077824 */ /* 0x000fc800078e0209 */
[----:B------:R-:W-:Y:S02]  /*221d0*/  VIADD R3, R3, 0x30 ;  /* 0x0000003003037836 */ /* 0x000fe40000000000 */
[----:B---3--:R-:W-:Y:S02]  /*221e0*/  IMAD R2, R6, 0x80, R2 ;  /* 0x0000008006027824 */ /* 0x008fe400078e0202 */
[----:B------:R-:W-:-:S07]  /*221f0*/  VIADD R9, R7, 0x1c400 ;  /* 0x0001c40007097836 */ /* 0x000fce0000000000 */
.L_x_3041:
        /* <DEDUP_REMOVED lines=16> */
.L_x_3042:
        /* <DEDUP_REMOVED lines=15> */
.L_x_3043:
        /* <DEDUP_REMOVED lines=15> */
.L_x_3155:
[----:B------:R-:W-:Y:S05]  /*224e0*/  BSYNC B2 ;  /* 0x0000000000027941 */ /* 0x000fea0003800000 */
.L_x_3044:
        /* <DEDUP_REMOVED lines=11> */
.L_x_3047:
[----:B------:R-:W-:Y:S05]  /*225a0*/  BSYNC B2 ;  /* 0x0000000000027941 */ /* 0x000fea0003800000 */
.L_x_3046:
        /* <DEDUP_REMOVED lines=13> */
.L_x_3048:
        /* <DEDUP_REMOVED lines=16> */
.L_x_3049:
        /* <DEDUP_REMOVED lines=13> */
.L_x_3035:
[----:B------:R-:W-:Y:S05]  /*22850*/  BSYNC B1 ;  /* 0x0000000000017941 */ /* 0x000fea0003800000 */
.L_x_3034:
[C---:B------:R-:W-:Y:S02]  /*22860*/  ISETP.GT.AND P0, PT, R0.reuse, 0x1, PT ;  /* 0x000000010000780c */ /* 0x040fe40003f04270 */
[----:B------:R-:W-:-:S11]  /*22870*/  IADD3 R0, R0, -0x2, RZ ;  /* 0xfffffffe00007810 */ /* 0x000fd60007ffe0ff */
[----:B------:R-:W-:Y:S05]  /*22880*/  @P0 BRA `(.L_x_3050) ;  /* 0xffffffe8008c0947 */ /* 0x000fea000383ffff */
.L_x_2999:
[----:B------:R-:W-:Y:S05]  /*22890*/  BSYNC B0 ;  /* 0x0000000000007941 */ /* 0x000fea0003800000 */
.L_x_2998:
[----:B------:R-:W4:Y:S01]  /*228a0*/  S2R R3, SR_TID.X ;  /* 0x0000000000037919 */ /* 0x000f220000002100 */
[----:B------:R-:W-:Y:S01]  /*228b0*/  BSSY B0, `(.L_x_3051) ;  /* 0x0000010000007945 */ /* 0x000fe20003800000 */
[----:B----4-:R-:W-:-:S04]  /*228c0*/  LOP3.LUT R3, R3, 0x7f, RZ, 0xc0, !PT ;  /* 0x0000007f03037812 */ /* 0x010fc800078ec0ff */
[----:B------:R-:W-:-:S13]  /*228d0*/  ISETP.NE.AND P0, PT, R3, RZ, PT ;  /* 0x000000ff0300720c */ /* 0x000fda0003f05270 */
[----:B------:R-:W-:Y:S05]  /*228e0*/  @P0 BRA `(.L_x_3052) ;  /* 0x0000000000300947 */ /* 0x000fea0003800000 */
[----:B------:R-:W4:Y:S01]  /*228f0*/  S2R R2, SR_LANEID ;  /* 0x0000000000027919 */ /* 0x000f220000000000 */
[----:B------:R-:W-:Y:S01]  /*22900*/  VOTEU.ANY UR4, UPT, PT ;  /* 0x0000000000047886 */ /* 0x000fe200038e0100 */
[----:B0-2---:R-:W0:Y:S01]  /*22910*/  LDC.64 R4, c[0x0][0xc60] ;  /* 0x00031800ff047b82 */ /* 0x005e220000000a00 */
[----:B------:R-:W4:Y:S02]  /*22920*/  FLO.U32 R0, UR4 ;  /* 0x0000000400007d00 */ /* 0x000f2400080e0000 */
[----:B----4-:R-:W-:-:S06]  /*22930*/  ISETP.EQ.U32.AND P0, PT, R0, R2, PT ;  /* 0x000000020000720c */ /* 0x010fcc0003f02070 */
[----:B------:R-:W0:Y:S07]  /*22940*/  POPC R2, UR4 ;  /* 0x0000000400027d09 */ /* 0x000e2e0008000000 */
[----:B0-----:R-:W2:Y:S04]  /*22950*/  @P0 ATOMG.E.ADD.STRONG.GPU PT, R2, desc[UR60][R4.64], R2 ;  /* 0x00000002040209a8 */ /* 0x001ea800081ee1fc */
[----:B--2---:R0:W2:Y:S02]  /*22960*/  SHFL.IDX PT, R2, R2, R0, 0x1f ;  /* 0x00001f0002027589 */ /* 0x0040a400000e0000 */
[----:B0-----:R-:W0:Y:S02]  /*22970*/  S2R R0, SR_LTMASK ;  /* 0x0000000000007919 */ /* 0x001e240000003900 */
[----:B0-----:R-:W-:-:S06]  /*22980*/  LOP3.LUT R0, R0, UR4, RZ, 0xc0, !PT ;  /* 0x0000000400007c12 */ /* 0x001fcc000f8ec0ff */
[----:B------:R-:W2:Y:S02]  /*22990*/  POPC R0, R0 ;  /* 0x0000000000007309 */ /* 0x000ea40000000000 */
[----:B--2---:R-:W-:-:S07]  /*229a0*/  IADD3 R16, R2, UR38, R0 ;  /* 0x0000002602107c10 */ /* 0x004fce000fffe000 */
.L_x_3052:
[----:B------:R-:W-:Y:S05]  /*229b0*/  BSYNC B0 ;  /* 0x0000000000007941 */ /* 0x000fea0003800000 */
.L_x_3051:
[----:B------:R-:W4:Y:S01]  /*229c0*/  LDL R0, [R1+0x20] ;  /* 0x0000200001007983 */ /* 0x000f220000100800 */
[----:B------:R-:W-:Y:S01]  /*229d0*/  BSSY B0, `(.L_x_3053) ;  /* 0x0000040000007945 */ /* 0x000fe20003800000 */
[----:B----4-:R-:W-:-:S13]  /*229e0*/  LOP3.LUT P0, RZ, R0, 0x1, RZ, 0xc0, !PT ;  /* 0x0000000100ff7812 */ /* 0x010fda000780c0ff */
[----:B------:R-:W-:Y:S05]  /*229f0*/  @!P0 BRA `(.L_x_3054) ;  /* 0x0000000000f48947 */ /* 0x000fea0003800000 */
[----:B0-2---:R-:W2:Y:S04]  /*22a00*/  LDL R4, [R1+0x4] ;  /* 0x0000040001047983 */ /* 0x005ea80000100800 */
[----:B------:R-:W2:Y:S04]  /*22a10*/  LDL R0, [R1+0x8] ;  /* 0x0000080001007983 */ /* 0x000ea80000100800 */
[----:B------:R-:W4:Y:S01]  /*22a20*/  LDL R2, [R1+0x18] ;  /* 0x0000180001027983 */ /* 0x000f220000100800 */
[----:B------:R-:W-:Y:S01]  /*22a30*/  BSSY B1, `(.L_x_3055) ;  /* 0x0000006000017945 */ /* 0x000fe20003800000 */
[----:B------:R-:W-:Y:S01]  /*22a40*/  ISETP.NE.AND P1, PT, R3, RZ, PT ;  /* 0x000000ff0300720c */ /* 0x000fe20003f25270 */
[----:B--2---:R-:W-:Y:S01]  /*22a50*/  IMAD R0, R0, 0x8, R4 ;  /* 0x0000000800007824 */ /* 0x004fe200078e0204 */
[----:B----4-:R-:W-:-:S04]  /*22a60*/  SHF.L.U32 R2, R2, 0x1f, RZ ;  /* 0x0000001f02027819 */ /* 0x010fc800000006ff */
[----:B------:R-:W0:Y:S02]  /*22a70*/  SYNCS.PHASECHK.TRANS64.TRYWAIT P0, [R0+URZ+0x34860], R2 ;  /* 0x03486002000075a7 */ /* 0x000e24000800017f */
[----:B0-----:R-:W-:Y:S05]  /*22a80*/  @!P0 BRA `(.L_x_3056) ;  /* 0x00000030006c8947 */ /* 0x001fea0003800000 */
.L_x_3156:
[----:B------:R-:W-:Y:S05]  /*22a90*/  BSYNC B1 ;  /* 0x0000000000017941 */ /* 0x000fea0003800000 */
.L_x_3055:
[----:B------:R-:W-:Y:S04]  /*22aa0*/  BSSY B1, `(.L_x_3057) ;  /* 0x0000009000017945 */ /* 0x000fe80003800000 */
[----:B------:R-:W-:Y:S05]  /*22ab0*/  @P1 BRA `(.L_x_3058) ;  /* 0x00000000001c1947 */ /* 0x000fea0003800000 */
[----:B------:R-:W2:Y:S01]  /*22ac0*/  S2R R3, SR_TID.X ;  /* 0x0000000000037919 */ /* 0x000ea20000002100 */
[----:B0-----:R-:W-:-:S04]  /*22ad0*/  IMAD.MOV.U32 R2, RZ, RZ, 0x8000 ;  /* 0x00008000ff027424 */ /* 0x001fc800078e00ff */
[----:B------:R4:W-:Y:S01]  /*22ae0*/  SYNCS.ARRIVE.TRANS64 RZ, [R0+URZ+0x34850], R2 ;  /* 0x0348500200ff79a7 */ /* 0x0009e2000800003f */
[----:B--2---:R-:W-:-:S04]  /*22af0*/  LOP3.LUT R3, R3, 0x1f, RZ, 0xc0, !PT ;  /* 0x0000001f03037812 */ /* 0x004fc800078ec0ff */
[----:B------:R-:W-:-:S13]  /*22b00*/  ISETP.NE.AND P0, PT, R3, RZ, PT ;  /* 0x000000ff0300720c */ /* 0x000fda0003f05270 */
[----:B----4-:R-:W-:Y:S05]  /*22b10*/  @!P0 BRA `(.L_x_3058) ;  /* 0x0000000000048947 */ /* 0x010fea0003800000 */
[----:B------:R-:W-:Y:S01]  /*22b20*/  BPT.TRAP 0x1 ;  /* 0x000000040000795c */ /* 0x000fe20000300000 */
.L_x_3058:
[----:B------:R-:W-:Y:S05]  /*22b30*/  BSYNC B1 ;  /* 0x0000000000017941 */ /* 0x000fea0003800000 */
.L_x_3057:
[----:B------:R-:W2:Y:S04]  /*22b40*/  LDL.LU R5, [R1+0x1c] ;  /* 0x00001c0001057983 */ /* 0x000ea80000300800 */
[----:B------:R-:W2:Y:S04]  /*22b50*/  LDL.LU R3, [R1+0x10] ;  /* 0x0000100001037983 */ /* 0x000ea80000300800 */
[----:B------:R-:W4:Y:S04]  /*22b60*/  LDL R4, [R1+0x4] ;  /* 0x0000040001047983 */ /* 0x000f280000100800 */
[----:B0-----:R-:W4:Y:S01]  /*22b70*/  LDL R2, [R1+0x8] ;  /* 0x0000080001027983 */ /* 0x001f220000100800 */
[----:B------:R-:W-:Y:S01]  /*22b80*/  UIADD3 UR4, UP0, UR36, 0x470, URZ ;  /* 0x0000047024047890 */ /* 0x000fe2000ff1e03f */
[----:B------:R-:W-:Y:S01]  /*22b90*/  PLOP3.LUT P0, PT, PT, PT, PT, 0x80, 0x0 ;  /* 0x000000000000781c */ /* 0x000fe20003f0f070 */
[----:B------:R-:W-:Y:S01]  /*22ba0*/  VIADD R0, R0, 0x34850 ;  /* 0x0003485000007836 */ /* 0x000fe20000000000 */
[----:B------:R-:W-:Y:S01]  /*22bb0*/  UMOV UR6, 0x0 ;  /* 0x0000000000067882 */ /* 0x000fe20000000000 */
[----:B------:R-:W-:Y:S01]  /*22bc0*/  UIADD3.X UR5, URZ, UR37, URZ, UP0, !UPT ;  /* 0x000000253f057290 */ /* 0x000fe200087fe43f */
[----:B------:R-:W-:Y:S01]  /*22bd0*/  UMOV UR7, 0x14f00000 ;  /* 0x14f0000000077882 */ /* 0x000fe20000000000 */
[----:B------:R-:W-:Y:S01]  /*22be0*/  UMOV UR10, URZ ;  /* 0x0000003f000a7c82 */ /* 0x000fe20008000000 */
[----:B--2---:R-:W-:Y:S01]  /*22bf0*/  IMAD R3, R3, 0x80, R5 ;  /* 0x0000008003037824 */ /* 0x004fe200078e0205 */
[----:B----4-:R-:W-:-:S05]  /*22c00*/  LEA R2, R2, R4, 0xf ;  /* 0x0000000402027211 */ /* 0x010fca00078e78ff */
[----:B------:R-:W-:-:S07]  /*22c10*/  VIADD R4, R2, 0x400 ;  /* 0x0000040002047836 */ /* 0x000fce0000000000 */
.L_x_3059:
        /* <DEDUP_REMOVED lines=16> */
.L_x_3060:
        /* <DEDUP_REMOVED lines=10> */
[----:B----4-:R-:W-:Y:S05]  /*22dc0*/  @P0 BRA.U.ANY `(.L_x_3060) ;  /* 0xfffffffd00d40947 */ /* 0x010fea000393ffff */
.L_x_3054:
[----:B------:R-:W-:Y:S05]  /*22dd0*/  BSYNC B0 ;  /* 0x0000000000007941 */ /* 0x000fea0003800000 */
.L_x_3053:
[----:B------:R-:W4:Y:S04]  /*22de0*/  LDL.LU R5, [R1+0x8] ;  /* 0x0000080001057983 */ /* 0x000f280000300800 */
[----:B0-2---:R-:W2:Y:S01]  /*22df0*/  LDL.LU R4, [R1+0x18] ;  /* 0x0000180001047983 */ /* 0x005ea20000300800 */
[----:B----4-:R-:W-:-:S04]  /*22e00*/  IADD3 R0, R5, 0x1, RZ ;  /* 0x0000000105007810 */ /* 0x010fc80007ffe0ff */
[----:B------:R-:W-:-:S04]  /*22e10*/  ISETP.NE.AND P0, PT, R0, 0x2, PT ;  /* 0x000000020000780c */ /* 0x000fc80003f05270 */
[----:B------:R-:W-:Y:S02]  /*22e20*/  SEL R2, RZ, 0x1, P0 ;  /* 0x00000001ff027807 */ /* 0x000fe40000000000 */
[----:B------:R-:W-:Y:S02]  /*22e30*/  SEL R0, R0, RZ, P0 ;  /* 0x000000ff00007207 */ /* 0x000fe40000000000 */
[----:B--2---:R-:W-:-:S03]  /*22e40*/  LOP3.LUT R4, R4, R2, RZ, 0x3c, !PT ;  /* 0x0000000204047212 */ /* 0x004fc600078e3cff */
[----:B------:R2:W-:Y:S04]  /*22e50*/  STL [R1+0x8], R0 ;  /* 0x0000080001007387 */ /* 0x0005e80000100800 */
[----:B------:R2:W-:Y:S02]  /*22e60*/  STL [R1+0x18], R4 ;  /* 0x0000180401007387 */ /* 0x0005e40000100800 */
.L_x_2978:
[----:B------:R-:W-:Y:S05]  /*22e70*/  BSYNC B7 ;  /* 0x0000000000077941 */ /* 0x000fea0003800000 */
.L_x_2976:
[----:B--2---:R-:W2:Y:S02]  /*22e80*/  LDL R0, [R1+0x20] ;  /* 0x0000200001007983 */ /* 0x004ea40000100800 */
[----:B--2---:R-:W-:-:S13]  /*22e90*/  LOP3.LUT P0, RZ, R0, 0x2, RZ, 0xc0, !PT ;  /* 0x0000000200ff7812 */ /* 0x004fda000780c0ff */
[----:B------:R-:W-:Y:S05]  /*22ea0*/  @!P0 BRA `(.L_x_3061) ;  /* 0x0000000000288947 */ /* 0x000fea0003800000 */
[----:B------:R-:W-:Y:S05]  /*22eb0*/  WARPSYNC.ALL ;  /* 0x0000000000007948 */ /* 0x000fea0003800000 */
[----:B------:R-:W2:Y:S08]  /*22ec0*/  S2UR UR5, SR_CgaCtaId ;  /* 0x00000000000579c3 */ /* 0x000eb00000008800 */
[----:B------:R-:W-:Y:S06]  /*22ed0*/  BAR.SYNC.DEFER_BLOCKING 0x5, 0x180 ;  /* 0x0146000000007b1d */ /* 0x000fec0000010000 */
[----:B------:R-:W-:-:S02]  /*22ee0*/  UMOV UR4, 0x400 ;  /* 0x0000040000047882 */ /* 0x000fc40000000000 */
[----:B--2---:R-:W-:-:S06]  /*22ef0*/  ULEA UR4, UR5, UR4, 0x18 ;  /* 0x0000000405047291 */ /* 0x004fcc000f8ec03f */
[----:B------:R-:W-:-:S05]  /*22f00*/  IMAD.U32 R0, RZ, RZ, UR4 ;  /* 0x00000004ff007e24 */ /* 0x000fca000f8e00ff */
[----:B------:R4:W2:Y:S04]  /*22f10*/  LDS.128 R16, [R0+0x348d0] ;  /* 0x0348d00000107984 */ /* 0x0008a80000000c00 */
[----:B------:R4:W-:Y:S01]  /*22f20*/  STL [R1+0x4], R0 ;  /* 0x0000040001007387 */ /* 0x0009e20000100800 */
[----:B------:R-:W-:Y:S06]  /*22f30*/  BAR.ARV 0x4, 0x180 ;  /* 0x0106000000007b1d */ /* 0x000fec0000002000 */
[----:B------:R-:W-:Y:S05]  /*22f40*/  BRA `(.L_x_3062) ;  /* 0x0000000800d87947 */ /* 0x000fea0003800000 */
.L_x_3061:
[----:B---3--:R-:W2:Y:S01]  /*22f50*/  S2R R6, SR_TID.X ;  /* 0x0000000000067919 */ /* 0x008ea20000002100 */
[----:B------:R-:W-:Y:S01]  /*22f60*/  UMOV UR4, 0xffffffff ;  /* 0xffffffff00047882 */ /* 0x000fe20000000000 */
[----:B--2---:R-:W-:-:S04]  /*22f70*/  LOP3.LUT R6, R6, 0x1f, RZ, 0xc0, !PT ;  /* 0x0000001f06067812 */ /* 0x004fc800078ec0ff */
[----:B------:R-:W-:Y:S01]  /*22f80*/  ISETP.NE.AND P0, PT, R6, 0x1f, PT ;  /* 0x0000001f0600780c */ /* 0x000fe20003f05270 */
[----:B------:R-:W-:-:S12]  /*22f90*/  BRA.DIV UR4, `(.L_x_3063) ;  /* 0x0000002e043c7947 */ /* 0x000fd8000b800000 */
[----:B------:R-:W-:Y:S01]  /*22fa0*/  IMAD.IADD R0, R19, 0x1, R6 ;  /* 0x0000000113007824 */ /* 0x000fe200078e0206 */
[----:B------:R-:W-:-:S04]  /*22fb0*/  ULDC UR4, c[0x0][0xc3c] ;  /* 0x00030f0000047ab9 */ /* 0x000fc80000000800 */
[----:B------:R-:W-:-:S13]  /*22fc0*/  ISETP.GE.OR P1, PT, R0, UR4, !P0 ;  /* 0x0000000400007c0c */ /* 0x000fda000c726670 */
[----:B------:R-:W2:Y:S02]  /*22fd0*/  @!P1 LDC.64 R2, c[0x0][0xc80] ;  /* 0x00032000ff029b82 */ /* 0x000ea40000000a00 */
[----:B--2---:R-:W-:-:S06]  /*22fe0*/  @!P1 IMAD.WIDE R2, R0, 0x4, R2 ;  /* 0x0000000400029825 */ /* 0x004fcc00078e0202 */
[----:B------:R2:W3:Y:S01]  /*22ff0*/  @!P1 LDG.E R2, desc[UR60][R2.64] ;  /* 0x0000003c02029981 */ /* 0x0004e2000c1e1900 */
[C---:B------:R-:W-:Y:S02]  /*23000*/  ISETP.GE.U32.AND P2, PT, R6.reuse, 0x2, PT ;  /* 0x000000020600780c */ /* 0x040fe40003f46070 */
[C---:B------:R-:W-:Y:S01]  /*23010*/  ISETP.GE.U32.AND P3, PT, R6.reuse, 0x4, PT ;  /* 0x000000040600780c */ /* 0x040fe20003f66070 */
[----:B------:R-:W-:Y:S01]  /*23020*/  SHFL.IDX PT, R5, R16, 0x1, 0x1f ;  /* 0x00201f0010057f89 */ /* 0x000fe200000e0000 */
[C---:B------:R-:W-:Y:S02]  /*23030*/  ISETP.GE.U32.AND P4, PT, R6.reuse, 0x8, PT ;  /* 0x000000080600780c */ /* 0x040fe40003f86070 */
[C---:B------:R-:W-:Y:S01]  /*23040*/  ISETP.GE.U32.AND P5, PT, R6.reuse, 0x10, PT ;  /* 0x000000100600780c */ /* 0x040fe20003fa6070 */
[----:B--2---:R-:W-:Y:S01]  /*23050*/  IMAD.MOV.U32 R3, RZ, RZ, RZ ;  /* 0x000000ffff037224 */ /* 0x004fe200078e00ff */
[----:B---3--:R-:W-:Y:S02]  /*23060*/  @!P1 MOV R3, R2 ;  /* 0x0000000200039202 */ /* 0x008fe40000000f00 */
[----:B------:R-:W-:-:S03]  /*23070*/  ISETP.NE.AND P1, PT, R6, RZ, PT ;  /* 0x000000ff0600720c */ /* 0x000fc60003f25270 */
[----:B------:R-:W2:Y:S02]  /*23080*/  SHFL.UP PT, R2, R3, 0x1, RZ ;  /* 0x0420000003027989 */ /* 0x000ea400000e00ff */
[----:B--2---:R-:W-:-:S05]  /*23090*/  SEL R0, R2, RZ, P1 ;  /* 0x000000ff02007207 */ /* 0x004fca0000800000 */
[----:B------:R-:W-:Y:S02]  /*230a0*/  IMAD.IADD R2, R3, 0x1, R0 ;  /* 0x0000000103027824 */ /* 0x000fe400078e0200 */
[----:B------:R-:W-:Y:S04]  /*230b0*/  SHFL.IDX PT, R0, R16, RZ, 0x1f ;  /* 0x00001fff10007589 */ /* 0x000fe800000e0000 */
[----:B------:R-:W2:Y:S02]  /*230c0*/  SHFL.UP PT, R4, R2, 0x2, RZ ;  /* 0x0440000002047989 */ /* 0x000ea400000e00ff */
[----:B--2---:R-:W-:-:S05]  /*230d0*/  SEL R4, R4, RZ, P2 ;  /* 0x000000ff04047207 */ /* 0x004fca0001000000 */
[----:B------:R-:W-:-:S05]  /*230e0*/  IMAD.IADD R2, R2, 0x1, R4 ;  /* 0x0000000102027824 */ /* 0x000fca00078e0204 */
[----:B------:R-:W2:Y:S02]  /*230f0*/  SHFL.UP PT, R4, R2, 0x4, RZ ;  /* 0x0480000002047989 */ /* 0x000ea400000e00ff */
[----:B--2---:R-:W-:-:S05]  /*23100*/  SEL R4, R4, RZ, P3 ;  /* 0x000000ff04047207 */ /* 0x004fca0001800000 */
[----:B------:R-:W-:-:S05]  /*23110*/  IMAD.IADD R2, R2, 0x1, R4 ;  /* 0x0000000102027824 */ /* 0x000fca00078e0204 */
[----:B------:R-:W2:Y:S02]  /*23120*/  SHFL.UP PT, R4, R2, 0x8, RZ ;  /* 0x0500000002047989 */ /* 0x000ea400000e00ff */
[----:B--2---:R-:W-:-:S04]  /*23130*/  SEL R4, R4, RZ, P4 ;  /* 0x000000ff04047207 */ /* 0x004fc80002000000 */
[----:B------:R-:W-:-:S05]  /*23140*/  IADD3 R2, R2, R4, RZ ;  /* 0x0000000402027210 */ /* 0x000fca0007ffe0ff */
[----:B------:R-:W2:Y:S02]  /*23150*/  SHFL.UP PT, R4, R2, 0x10, RZ ;  /* 0x0600000002047989 */ /* 0x000ea400000e00ff */
[----:B--2---:R-:W-:-:S05]  /*23160*/  SEL R4, R4, RZ, P5 ;  /* 0x000000ff04047207 */ /* 0x004fca0002800000 */
[----:B------:R-:W-:-:S05]  /*23170*/  IMAD.IADD R2, R2, 0x1, R4 ;  /* 0x0000000102027824 */ /* 0x000fca00078e0204 */
[----:B------:R2:W3:Y:S02]  /*23180*/  SHFL.IDX PT, R16, R2, 0x1f, 0x1f ;  /* 0x03e01f0002107f89 */ /* 0x0004e400000e0000 */
.L_x_3166:
[----:B------:R-:W-:Y:S02]  /*23190*/  ULDC UR4, c[0x0][0xc38] ;  /* 0x00030e0000047ab9 */ /* 0x000fe40000000800 */
[----:B------:R-:W-:-:S04]  /*231a0*/  IMAD.U32 R4, RZ, RZ, UR4 ;  /* 0x00000004ff047e24 */ /* 0x000fc8000f8e00ff */
[----:B---3--:R-:W-:-:S04]  /*231b0*/  IMAD R16, R16, R4, RZ ;  /* 0x0000000410107224 */ /* 0x008fc800078e02ff */
[----:B------:R-:W-:-:S05]  /*231c0*/  IMAD.IADD R5, R5, 0x1, R16 ;  /* 0x0000000105057824 */ /* 0x000fca00078e0210 */
[----:B------:R-:W-:-:S13]  /*231d0*/  ISETP.GT.AND P6, PT, R5, R0, PT ;  /* 0x000000000500720c */ /* 0x000fda0003fc4270 */
[----:B------:R-:W-:Y:S05]  /*231e0*/  @P6 BRA `(.L_x_3064) ;  /* 0x00000000009c6947 */ /* 0x000fea0003800000 */
.L_x_3069:
[----:B--2---:R-:W2:Y:S01]  /*231f0*/  LDC R2, c[0x0][0xc3c] ;  /* 0x00030f00ff027b82 */ /* 0x004ea20000000800 */
[----:B------:R-:W-:-:S04]  /*23200*/  IADD3 R19, R19, 0x1f, RZ ;  /* 0x0000001f13137810 */ /* 0x000fc80007ffe0ff */
[----:B--2---:R-:W-:-:S13]  /*23210*/  ISETP.GE.AND P6, PT, R19, R2, PT ;  /* 0x000000021300720c */ /* 0x004fda0003fc6270 */
[----:B------:R-:W-:Y:S05]  /*23220*/  @P6 BRA `(.L_x_3065) ;  /* 0x0000000400d46947 */ /* 0x000fea0003800000 */
[----:B------:R-:W2:Y:S01]  /*23230*/  S2R R3, SR_TID.X ;  /* 0x0000000000037919 */ /* 0x000ea20000002100 */
[----:B------:R-:W-:Y:S01]  /*23240*/  BSSY B0, `(.L_x_3066) ;  /* 0x0000009000007945 */ /* 0x000fe20003800000 */
[----:B--2---:R-:W-:-:S05]  /*23250*/  LOP3.LUT R3, R3, 0x1f, RZ, 0xc0, !PT ;  /* 0x0000001f03037812 */ /* 0x004fca00078ec0ff */
[----:B------:R-:W-:Y:S02]  /*23260*/  IMAD.IADD R4, R19, 0x1, R3 ;  /* 0x0000000113047824 */ /* 0x000fe400078e0203 */
[----:B------:R-:W-:-:S03]  /*23270*/  IMAD.MOV.U32 R3, RZ, RZ, RZ ;  /* 0x000000ffff037224 */ /* 0x000fc600078e00ff */
[----:B------:R-:W-:-:S13]  /*23280*/  ISETP.GE.OR P6, PT, R4, R2, !P0 ;  /* 0x000000020400720c */ /* 0x000fda00047c6670 */
[----:B------:R-:W-:Y:S05]  /*23290*/  @P6 BRA `(.L_x_3067) ;  /* 0x00000000000c6947 */ /* 0x000fea0003800000 */
[----:B------:R-:W2:Y:S02]  /*232a0*/  LDC.64 R2, c[0x0][0xc80] ;  /* 0x00032000ff027b82 */ /* 0x000ea40000000a00 */
[----:B--2---:R-:W-:-:S06]  /*232b0*/  IMAD.WIDE R2, R4, 0x4, R2 ;  /* 0x0000000404027825 */ /* 0x004fcc00078e0202 */
[----:B------:R2:W5:Y:S02]  /*232c0*/  LDG.E R3, desc[UR60][R2.64] ;  /* 0x0000003c02037981 */ /* 0x000564000c1e1900 */
.L_x_3067:
[----:B------:R-:W-:Y:S05]  /*232d0*/  BSYNC B0 ;  /* 0x0000000000007941 */ /* 0x000fea0003800000 */
.L_x_3066:
[----:B------:R-:W-:-:S03]  /*232e0*/  UMOV UR4, 0xffffffff ;  /* 0xffffffff00047882 */ /* 0x000fc60000000000 */
[----:B------:R-:W-:Y:S05]  /*232f0*/  BRA.DIV UR4, `(.L_x_3068) ;  /* 0x0000002e04a07947 */ /* 0x000fea000b800000 */
[----:B--2--5:R-:W2:Y:S02]  /*23300*/  SHFL.UP PT, R2, R3, 0x1, RZ ;  /* 0x0420000003027989 */ /* 0x024ea400000e00ff */
        /* <DEDUP_REMOVED lines=8> */
[----:B------:R-:W2:Y:S02]  /*23390*/  SHFL.UP PT, R4, R2, 0x8, RZ ;  /* 0x0500000002047989 */ /* 0x000ea400000e00ff */
[----:B--2---:R-:W-:-:S05]  /*233a0*/  SEL R4, R4, RZ, P4 ;  /* 0x000000ff04047207 */ /* 0x004fca0002000000 */
[----:B------:R-:W-:-:S05]  /*233b0*/  IMAD.IADD R2, R2, 0x1, R4 ;  /* 0x0000000102027824 */ /* 0x000fca00078e0204 */
[----:B------:R-:W2:Y:S02]  /*233c0*/  SHFL.UP PT, R4, R2, 0x10, RZ ;  /* 0x0600000002047989 */ /* 0x000ea400000e00ff */
[----:B--2---:R-:W-:-:S05]  /*233d0*/  SEL R4, R4, RZ, P5 ;  /* 0x000000ff04047207 */ /* 0x004fca0002800000 */
[----:B------:R-:W-:-:S05]  /*233e0*/  IMAD.IADD R2, R2, 0x1, R4 ;  /* 0x0000000102027824 */ /* 0x000fca00078e0204 */
[----:B------:R2:W3:Y:S02]  /*233f0*/  SHFL.IDX PT, R16, R2, 0x1f, 0x1f ;  /* 0x03e01f0002107f89 */ /* 0x0004e400000e0000 */
.L_x_3174:
[----:B------:R-:W-:Y:S02]  /*23400*/  ULDC UR4, c[0x0][0xc38] ;  /* 0x00030e0000047ab9 */ /* 0x000fe40000000800 */
[----:B------:R-:W-:-:S05]  /*23410*/  MOV R4, UR4 ;  /* 0x0000000400047c02 */ /* 0x000fca0008000f00 */
[----:B---3--:R-:W-:-:S04]  /*23420*/  IMAD R16, R16, R4, RZ ;  /* 0x0000000410107224 */ /* 0x008fc800078e02ff */
[----:B------:R-:W-:-:S05]  /*23430*/  IMAD.IADD R5, R16, 0x1, R5 ;  /* 0x0000000110057824 */ /* 0x000fca00078e0205 */
[----:B------:R-:W-:-:S13]  /*23440*/  ISETP.GT.AND P6, PT, R5, R0, PT ;  /* 0x000000000500720c */ /* 0x000fda0003fc4270 */
[----:B------:R-:W-:Y:S05]  /*23450*/  @!P6 BRA `(.L_x_3069) ;  /* 0xfffffffc0064e947 */ /* 0x000fea000383ffff */
.L_x_3064:
[----:B------:R-:W-:Y:S01]  /*23460*/  IMAD.IADD R16, R5, 0x1, -R16 ;  /* 0x0000000105107824 */ /* 0x000fe200078e0a10 */
[----:B------:R-:W-:-:S03]  /*23470*/  UMOV UR4, 0xffffffff ;  /* 0xffffffff00047882 */ /* 0x000fc60000000000 */
[----:B------:R-:W-:-:S05]  /*23480*/  IMAD R5, R2, R4, R16 ;  /* 0x0000000402057224 */ /* 0x000fca00078e0210 */
[----:B------:R-:W-:Y:S01]  /*23490*/  ISETP.GT.AND P6, PT, R5, R0, PT ;  /* 0x000000000500720c */ /* 0x000fe20003fc4270 */
[----:B------:R-:W-:-:S12]  /*234a0*/  BRA.DIV UR4, `(.L_x_3070) ;  /* 0x00000032040c7947 */ /* 0x000fd8000b800000 */
[----:B------:R-:W-:-:S04]  /*234b0*/  VOTE.ANY R5, PT, !P6 ;  /* 0x0000000000057806 */ /* 0x000fc800070e0100 */
[----:B------:R-:W3:Y:S02]  /*234c0*/  POPC R6, R5 ;  /* 0x0000000500067309 */ /* 0x000ee40000000000 */
[----:B---3--:R3:W4:Y:S02]  /*234d0*/  SHFL.IDX PT, R17, R3, R6, 0x1f ;  /* 0x00001f0603117589 */ /* 0x00872400000e0000 */
.L_x_3178:
[----:B------:R-:W-:Y:S01]  /*234e0*/  ISETP.NE.AND P0, PT, R5, RZ, PT ;  /* 0x000000ff0500720c */ /* 0x000fe20003f05270 */
[----:B------:R-:W-:-:S12]  /*234f0*/  IMAD.MOV.U32 R5, RZ, RZ, RZ ;  /* 0x000000ffff057224 */ /* 0x000fd800078e00ff */
[----:B------:R-:W-:Y:S05]  /*23500*/  @!P0 BRA `(.L_x_3071) ;  /* 0x0000000000148947 */ /* 0x000fea0003800000 */
[----:B------:R-:W-:Y:S01]  /*23510*/  UMOV UR4, 0xffffffff ;  /* 0xffffffff00047882 */ /* 0x000fe20000000000 */
[----:B------:R-:W-:Y:S02]  /*23520*/  IADD3 R12, R6, -0x1, RZ ;  /* 0xffffffff060c7810 */ /* 0x000fe40007ffe0ff */
[----:B------:R-:W-:Y:S05]  /*23530*/  BRA.DIV UR4, `(.L_x_3072) ;  /* 0x0000003204307947 */ /* 0x000fea000b800000 */
[----:B--2---:R2:W0:Y:S02]  /*23540*/  SHFL.IDX PT, R2, R2, R12, 0x1f ;  /* 0x00001f0c02027589 */ /* 0x00442400000e0000 */
.L_x_3181:
[----:B0-----:R-:W-:-:S07]  /*23550*/  IMAD.MOV.U32 R5, RZ, RZ, R2 ;  /* 0x000000ffff057224 */ /* 0x001fce00078e0002 */
.L_x_3071:
[----:B--23--:R-:W2:Y:S01]  /*23560*/  LDC.64 R2, c[0x0][0xc90] ;  /* 0x00032400ff027b82 */ /* 0x00cea20000000a00 */
[----:B------:R-:W-:-:S04]  /*23570*/  IMAD.IADD R19, R6, 0x1, R19 ;  /* 0x0000000106137824 */ /* 0x000fc800078e0213 */
[----:B--2---:R-:W-:-:S05]  /*23580*/  IMAD.WIDE R2, R19, 0x4, R2 ;  /* 0x0000000413027825 */ /* 0x004fca00078e0202 */
[----:B------:R-:W4:Y:S01]  /*23590*/  LDG.E R7, desc[UR60][R2.64] ;  /* 0x0000003c02077981 */ /* 0x000f22000c1e1900 */
[----:B------:R-:W-:-:S04]  /*235a0*/  IMAD R16, R5, R4, R16 ;  /* 0x0000000405107224 */ /* 0x000fc800078e0210 */
[----:B------:R-:W-:Y:S02]  /*235b0*/  IMAD.IADD R0, R0, 0x1, -R16 ;  /* 0x0000000100007824 */ /* 0x000fe400078e0a10 */
[----:B----4-:R-:W-:-:S05]  /*235c0*/  IMAD R6, R17, R7, RZ ;  /* 0x0000000711067224 */ /* 0x010fca00078e02ff */
[----:B-----5:R-:W-:-:S04]  /*235d0*/  IABS R8, R6 ;  /* 0x0000000600087213 */ /* 0x020fc80000000000 */
[----:B------:R-:W2:Y:S08]  /*235e0*/  I2F.RP R2, R8 ;  /* 0x0000000800027306 */ /* 0x000eb00000209400 */
[----:B--2---:R-:W2:Y:S02]  /*235f0*/  MUFU.RCP R2, R2 ;  /* 0x0000000200027308 */ /* 0x004ea40000001000 */
[----:B--2---:R-:W-:-:S06]  /*23600*/  VIADD R2, R2, 0xffffffe ;  /* 0x0ffffffe02027836 */ /* 0x004fcc0000000000 */
[----:B------:R-:W2:Y:S02]  /*23610*/  F2I.FTZ.U32.TRUNC.NTZ R3, R2 ;  /* 0x0000000200037305 */ /* 0x000ea4000021f000 */
[----:B--2---:R-:W-:-:S05]  /*23620*/  IADD3 R2, RZ, -R3, RZ ;  /* 0x80000003ff027210 */ /* 0x004fca0007ffe0ff */
        /* <DEDUP_REMOVED lines=22> */
[----:B------:R-:W-:-:S04]  /*23790*/  VIADDMNMX R4, R3, R4, R7, PT ;  /* 0x0000000403047246 */ /* 0x000fc80003800107 */
[----:B------:R-:W-:-:S04]  /*237a0*/  IABS R7, R4 ;  /* 0x0000000400077213 */ /* 0x000fc80000000000 */
[----:B------:R-:W2:Y:S08]  /*237b0*/  I2F.RP R3, R7 ;  /* 0x0000000700037306 */ /* 0x000eb00000209400 */
[----:B--2---:R-:W2:Y:S02]  /*237c0*/  MUFU.RCP R3, R3 ;  /* 0x0000000300037308 */ /* 0x004ea40000001000 */
[----:B--2---:R-:W-:-:S06]  /*237d0*/  VIADD R3, R3, 0xffffffe ;  /* 0x0ffffffe03037836 */ /* 0x004fcc0000000000 */
[----:B------:R-:W2:Y:S02]  /*237e0*/  F2I.FTZ.U32.TRUNC.NTZ R3, R3 ;  /* 0x0000000300037305 */ /* 0x000ea4000021f000 */
[----:B--2---:R-:W-:-:S04]  /*237f0*/  IMAD.MOV R2, RZ, RZ, -R3 ;  /* 0x000000ffff027224 */ /* 0x004fc800078e0a03 */
[----:B------:R-:W-:Y:S01]  /*23800*/  IMAD R6, R2, R7, RZ ;  /* 0x0000000702067224 */ /* 0x000fe200078e02ff */
[----:B------:R-:W-:-:S05]  /*23810*/  MOV R2, RZ ;  /* 0x000000ff00027202 */ /* 0x000fca0000000f00 */
        /* <DEDUP_REMOVED lines=14> */
[----:B------:R-:W-:-:S06]  /*23900*/  @P0 IADD3 R2, R2, 0x1, RZ ;  /* 0x0000000102020810 */ /* 0x000fcc0007ffe0ff */
[----:B------:R-:W-:Y:S01]  /*23910*/  @!P2 IMAD.MOV R2, RZ, RZ, -R2 ;  /* 0x000000ffff02a224 */ /* 0x000fe200078e0a02 */
[----:B------:R-:W-:Y:S01]  /*23920*/  @!P1 LOP3.LUT R2, RZ, R4, RZ, 0x33, !PT ;  /* 0x00000004ff029212 */ /* 0x000fe200078e33ff */
[----:B------:R-:W-:-:S04]  /*23930*/  IMAD.MOV R4, RZ, RZ, -R4 ;  /* 0x000000ffff047224 */ /* 0x000fc800078e0a04 */
[----:B------:R-:W-:Y:S01]  /*23940*/  IMAD R18, R2, R4, R0 ;  /* 0x0000000402127224 */ /* 0x000fe200078e0200 */
[----:B------:R-:W-:-:S04]  /*23950*/  LOP3.LUT R2, RZ, R2, RZ, 0x33, !PT ;  /* 0x00000002ff027212 */ /* 0x000fc800078e33ff */
[----:B------:R-:W-:Y:S01]  /*23960*/  IADD3 R17, R17, R2, RZ ;  /* 0x0000000211117210 */ /* 0x000fe20007ffe0ff */
[----:B------:R-:W-:Y:S06]  /*23970*/  BRA `(.L_x_3073) ;  /* 0x00000000001c7947 */ /* 0x000fec0003800000 */
.L_x_3065:
[----:B------:R-:W-:Y:S01]  /*23980*/  UMOV UR4, URZ ;  /* 0x0000003f00047c82 */ /* 0x000fe20008000000 */
[----:B------:R-:W-:Y:S01]  /*23990*/  UMOV UR5, URZ ;  /* 0x0000003f00057c82 */ /* 0x000fe20008000000 */
[----:B------:R-:W-:Y:S01]  /*239a0*/  ULDC UR6, c[0x0][0xc3c] ;  /* 0x00030f0000067ab9 */ /* 0x000fe20000000800 */
[----:B------:R-:W-:Y:S01]  /*239b0*/  IMAD.MOV.U32 R16, RZ, RZ, R0 ;  /* 0x000000ffff107224 */ /* 0x000fe200078e0000 */
[----:B------:R-:W-:Y:S01]  /*239c0*/  MOV R19, UR6 ;  /* 0x0000000600137c02 */ /* 0x000fe20008000f00 */
[----:B------:R-:W-:Y:S02]  /*239d0*/  IMAD.U32 R17, RZ, RZ, UR4 ;  /* 0x00000004ff117e24 */ /* 0x000fe4000f8e00ff */
[----:B------:R-:W-:-:S07]  /*239e0*/  IMAD.U32 R18, RZ, RZ, UR5 ;  /* 0x00000005ff127e24 */ /* 0x000fce000f8e00ff */
.L_x_3073:
        /* <DEDUP_REMOVED lines=12> */
.L_x_3062:
[----:B------:R-:W-:Y:S02]  /*23ab0*/  ULDC UR4, c[0x0][0xc3c] ;  /* 0x00030f0000047ab9 */ /* 0x000fe40000000800 */
[----:B--2---:R-:W-:-:S13]  /*23ac0*/  ISETP.GE.AND P0, PT, R19, UR4, PT ;  /* 0x0000000413007c0c */ /* 0x004fda000bf06270 */
[----:B------:R-:W-:Y:S05]  /*23ad0*/  @!P0 BRA `(.L_x_3074) ;  /* 0xffffff9400208947 */ /* 0x000fea000383ffff */
[----:B------:R-:W-:Y:S05]  /*23ae0*/  BSYNC B8 ;  /* 0x0000000000087941 */ /* 0x000fea0003800000 */
.L_x_2934:
[----:B----4-:R-:W2:Y:S01]  /*23af0*/  LDL.LU R0, [R1+0x50] ;  /* 0x0000500001007983 */ /* 0x010ea20000300800 */
[----:B------:R-:W-:Y:S01]  /*23b00*/  BSSY B0, `(.L_x_3075) ;  /* 0x000000b000007945 */ /* 0x000fe20003800000 */
[----:B------:R-:W4:Y:S01]  /*23b10*/  S2R R5, SR_CgaCtaId ;  /* 0x0000000000057919 */ /* 0x000f220000008800 */
[----:B--2---:R-:W-:-:S05]  /*23b20*/  VIADD R0, R0, 0x1 ;  /* 0x0000000100007836 */ /* 0x004fca0000000000 */
[----:B0-----:R-:W-:-:S04]  /*23b30*/  LEA.HI R2, R0, R0, RZ, 0x1 ;  /* 0x0000000000027211 */ /* 0x001fc800078f08ff */
[----:B------:R-:W-:-:S05]  /*23b40*/  LOP3.LUT R3, R2, 0xfffffffe, RZ, 0xc0, !PT ;  /* 0xfffffffe02037812 */ /* 0x000fca00078ec0ff */
[----:B------:R-:W-:Y:S01]  /*23b50*/  IMAD.IADD R3, R0, 0x1, -R3 ;  /* 0x0000000100037824 */ /* 0x000fe200078e0a03 */
[----:B------:R-:W-:-:S04]  /*23b60*/  MOV R0, 0x400 ;  /* 0x0000040000007802 */ /* 0x000fc80000000f00 */
[----:B----4-:R-:W-:Y:S02]  /*23b70*/  LEA R0, R5, R0, 0x18 ;  /* 0x0000000005007211 */ /* 0x010fe400078ec0ff */
[----:B------:R-:W-:-:S04]  /*23b80*/  SHF.L.U32 R3, R3, 0x1f, RZ ;  /* 0x0000001f03037819 */ /* 0x000fc800000006ff */
[----:B------:R-:W0:Y:S02]  /*23b90*/  SYNCS.PHASECHK.TRANS64.TRYWAIT P0, [R0+URZ+0x34820], R3 ;  /* 0x03482003000075a7 */ /* 0x000e24000800017f */
[----:B0-----:R-:W-:Y:S05]  /*23ba0*/  @!P0 BRA `(.L_x_3076) ;  /* 0x0000002800bc8947 */ /* 0x001fea0003800000 */
.L_x_3182:
[----:B------:R-:W-:Y:S05]  /*23bb0*/  BSYNC B0 ;  /* 0x0000000000007941 */ /* 0x000fea0003800000 */
.L_x_3075:
[----:B------:R-:W-:-:S03]  /*23bc0*/  UMOV UR4, 0xffffffff ;  /* 0xffffffff00047882 */ /* 0x000fc60000000000 */
[----:B------:R-:W-:Y:S05]  /*23bd0*/  BRA.DIV UR4, `(.L_x_3077) ;  /* 0x0000002a04c47947 */ /* 0x000fea000b800000 */
[----:B------:R-:W2:Y:S02]  /*23be0*/  S2R R2, SR_TID.X ;  /* 0x0000000000027919 */ /* 0x000ea40000002100 */
[----:B--2---:R-:W-:-:S04]  /*23bf0*/  SHF.R.U32.HI R2, RZ, 0x5, R2 ;  /* 0x00000005ff027819 */ /* 0x004fc80000011602 */
[----:B------:R-:W-:-:S05]  /*23c00*/  LOP3.LUT R2, R2, 0x3, RZ, 0xc0, !PT ;  /* 0x0000000302027812 */ /* 0x000fca00078ec0ff */
[----:B------:R2:W4:Y:S02]  /*23c10*/  SHFL.IDX PT, R14, R2, RZ, 0x1f ;  /* 0x00001fff020e7589 */ /* 0x00052400000e0000 */
.L_x_3185:
[----:B----4-:R-:W-:-:S13]  /*23c20*/  ISETP.NE.AND P0, PT, R14, RZ, PT ;  /* 0x000000ff0e00720c */ /* 0x010fda0003f05270 */
[----:B------:R-:W-:Y:S05]  /*23c30*/  @P0 BRA `(.L_x_2700) ;  /* 0x00000000009c0947 */ /* 0x000fea0003800000 */
[----:B------:R-:W-:-:S03]  /*23c40*/  UMOV UR4, 0xffffffff ;  /* 0xffffffff00047882 */ /* 0x000fc60000000000 */
[----:B------:R-:W-:Y:S05]  /*23c50*/  BRA.DIV UR4, `(.L_x_3078) ;  /* 0x0000002a04d87947 */ /* 0x000fea000b800000 */
[----:B------:R-:W-:-:S13]  /*23c60*/  ELECT P6, URZ, PT ;  /* 0x00000000003f782f */ /* 0x000fda00038c0000 */
.L_x_3188:
        /* <DEDUP_REMOVED lines=8> */
.L_x_3079:
[----:B0-----:R-:W3:Y:S04]  /*23cf0*/  LDL R3, [R1+0x8] ;  /* 0x0000080001037983 */ /* 0x001ee80000100800 */
[----:B------:R-:W2:Y:S01]  /*23d00*/  LDL.LU R7, [R1+0x18] ;  /* 0x0000180001077983 */ /* 0x000ea20000300800 */
[----:B------:R-:W-:-:S05]  /*23d10*/  IADD3 R2, R0, 0x34840, RZ ;  /* 0x0003484000027810 */ /* 0x000fca0007ffe0ff */
        /* <DEDUP_REMOVED lines=11> */
.L_x_3189:
[----:B------:R-:W2:Y:S02]  /*23dd0*/  SYNCS.PHASECHK.TRANS64.TRYWAIT P0, [R7+URZ], R2 ;  /* 0x00000002070075a7 */ /* 0x000ea4000800017f */
[----:B--2---:R-:W-:Y:S05]  /*23de0*/  @!P0 BRA `(.L_x_3081) ;  /* 0x0000002800a88947 */ /* 0x004fea0003800000 */
.L_x_3190:
[----:B------:R-:W-:Y:S05]  /*23df0*/  @!P2 BRA `(.L_x_3082) ;  /* 0x000000000004a947 */ /* 0x000fea0003800000 */
[----:B------:R-:W-:Y:S01]  /*23e00*/  BPT.TRAP 0x1 ;  /* 0x000000040000795c */ /* 0x000fe20000300000 */
.L_x_3082:
[----:B------:R-:W3:Y:S01]  /*23e10*/  LDL.LU R4, [R1+0x8] ;  /* 0x0000080001047983 */ /* 0x000ee20000300800 */
[----:B------:R-:W-:-:S05]  /*23e20*/  IADD3 R0, R0, 0x34860, RZ ;  /* 0x0003486000007810 */ /* 0x000fca0007ffe0ff */
[----:B---3--:R-:W-:-:S04]  /*23e30*/  IMAD R4, R4, 0x8, R0 ;  /* 0x0000000804047824 */ /* 0x008fc800078e0200 */
[----:B------:R-:W3:Y:S02]  /*23e40*/  SYNCS.PHASECHK.TRANS64.TRYWAIT P0, [R4+URZ], R5 ;  /* 0x00000005040075a7 */ /* 0x000ee4000800017f */
[----:B---3--:R-:W-:Y:S05]  /*23e50*/  @!P0 BRA `(.L_x_3083) ;  /* 0x0000002800a08947 */ /* 0x008fea0003800000 */
.L_x_3191:
[----:B------:R-:W-:-:S07]  /*23e60*/  IMAD R3, R3, 0x8, R0 ;  /* 0x0000000803037824 */ /* 0x000fce00078e0200 */
.L_x_3084:
[----:B----4-:R4:W0:Y:S02]  /*23e70*/  SYNCS.PHASECHK.TRANS64.TRYWAIT P0, [R3+URZ], R2 ;  /* 0x00000002030075a7 */ /* 0x010824000800017f */
[----:B0-----:R-:W-:Y:S05]  /*23e80*/  @!P0 NANOSLEEP.SYNCS 0x989680 ;  /* 0x009896800000895d */ /* 0x001fea0003900000 */
[----:B------:R-:W0:Y:S02]  /*23e90*/  @!P0 SYNCS.PHASECHK.TRANS64 P0, [R3+URZ], R2 ;  /* 0x00000002030085a7 */ /* 0x000e24000800007f */
[----:B0-----:R-:W-:Y:S05]  /*23ea0*/  @!P0 BRA `(.L_x_3084) ;  /* 0xfffffffc00f08947 */ /* 0x001fea000383ffff */
.L_x_2700:
[----:B------:R-:W-:Y:S05]  /*23eb0*/  BSYNC B9 ;  /* 0x0000000000097941 */ /* 0x000fea0003800000 */
.L_x_2697:
[----:B------:R-:W-:Y:S05]  /*23ec0*/  EXIT ;  /* 0x000000000000794d */ /* 0x000fea0003800000 */
.L_x_2718:
[----:B-1----:R1:W2:Y:S02]  /*23ed0*/  SYNCS.PHASECHK.TRANS64.TRYWAIT P5, [R3+URZ+0x34890], R0 ;  /* 0x03489000030075a7 */ /* 0x0022a400080a017f */
[----:B--2---:R-:W-:Y:S05]  /*23ee0*/  @!P5 NANOSLEEP.SYNCS 0x989680 ;  /* 0x009896800000d95d */ /* 0x004fea0003900000 */
[----:B------:R-:W2:Y:S02]  /*23ef0*/  @!P5 SYNCS.PHASECHK.TRANS64 P5, [R3+URZ+0x34890], R0 ;  /* 0x034890000300d5a7 */ /* 0x000ea400080a007f */
[----:B--2---:R-:W-:Y:S05]  /*23f00*/  @!P5 BRA `(.L_x_2718) ;  /* 0xfffffffc00f0d947 */ /* 0x004fea000383ffff */
[----:B------:R-:W-:Y:S05]  /*23f10*/  BRA `(.L_x_3085) ;  /* 0xfffffdf800247947 */ /* 0x000fea000383ffff */
.L_x_2772:
[----:B-1----:R1:W3:Y:S02]  /*23f20*/  SYNCS.PHASECHK.TRANS64.TRYWAIT P5, [R3+URZ+0x34890], R0 ;  /* 0x03489000030075a7 */ /* 0x0022e400080a017f */
[----:B---3--:R-:W-:Y:S05]  /*23f30*/  @!P5 NANOSLEEP.SYNCS 0x989680 ;  /* 0x009896800000d95d */ /* 0x008fea0003900000 */
[----:B------:R-:W3:Y:S02]  /*23f40*/  @!P5 SYNCS.PHASECHK.TRANS64 P5, [R3+URZ+0x34890], R0 ;  /* 0x034890000300d5a7 */ /* 0x000ee400080a007f */
[----:B---3--:R-:W-:Y:S05]  /*23f50*/  @!P5 BRA `(.L_x_2772) ;  /* 0xfffffffc00f0d947 */ /* 0x008fea000383ffff */
[----:B------:R-:W-:Y:S05]  /*23f60*/  BRA `(.L_x_3086) ;  /* 0xfffffe2800a47947 */ /* 0x000fea000383ffff */
.L_x_2797:
[----:B-1----:R1:W2:Y:S02]  /*23f70*/  SYNCS.PHASECHK.TRANS64.TRYWAIT P4, [R3+URZ+0x34890], R0 ;  /* 0x03489000030075a7 */ /* 0x0022a4000808017f */
[----:B--2---:R-:W-:Y:S05]  /*23f80*/  @!P4 NANOSLEEP.SYNCS 0x989680 ;  /* 0x009896800000c95d */ /* 0x004fea0003900000 */
[----:B------:R-:W2:Y:S02]  /*23f90*/  @!P4 SYNCS.PHASECHK.TRANS64 P4, [R3+URZ+0x34890], R0 ;  /* 0x034890000300c5a7 */ /* 0x000ea4000808007f */
[----:B--2---:R-:W-:Y:S05]  /*23fa0*/  @!P4 BRA `(.L_x_2797) ;  /* 0xfffffffc00f0c947 */ /* 0x004fea000383ffff */
[----:B------:R-:W-:Y:S05]  /*23fb0*/  BRA `(.L_x_3087) ;  /* 0xfffffe5800c07947 */ /* 0x000fea000383ffff */
.L_x_2803:
[----:B0-----:R0:W2:Y:S02]  /*23fc0*/  SYNCS.PHASECHK.TRANS64.TRYWAIT P4, [R3+URZ+0x348b0], R0 ;  /* 0x0348b000030075a7 */ /* 0x0010a4000808017f */
[----:B--2---:R-:W-:Y:S05]  /*23fd0*/  @!P4 NANOSLEEP.SYNCS 0x989680 ;  /* 0x009896800000c95d */ /* 0x004fea0003900000 */
[----:B------:R-:W2:Y:S02]  /*23fe0*/  @!P4 SYNCS.PHASECHK.TRANS64 P4, [R3+URZ+0x348b0], R0 ;  /* 0x0348b0000300c5a7 */ /* 0x000ea4000808007f */
[----:B--2---:R-:W-:Y:S05]  /*23ff0*/  @!P4 BRA `(.L_x_2803) ;  /* 0xfffffffc00f0c947 */ /* 0x004fea000383ffff */
[----:B------:R-:W-:Y:S05]  /*24000*/  BRA `(.L_x_3088) ;  /* 0xfffffe5c00c07947 */ /* 0x000fea000383ffff */
.L_x_2821:
[----:B------:R-:W-:Y:S01]  /*24010*/  BSSY B1, `(.L_x_3089) ;  /* 0x0000008000017945 */ /* 0x000fe20003800000 */
[----:B------:R-:W-:Y:S01]  /*24020*/  IMAD.MOV.U32 R13, RZ, RZ, R7 ;  /* 0x000000ffff0d7224 */ /* 0x000fe200078e0007 */
[----:B------:R-:W-:Y:S01]  /*24030*/  MOV R12, RZ ;  /* 0x000000ff000c7202 */ /* 0x000fe20000000f00 */
[----:B------:R-:W-:Y:S02]  /*24040*/  IMAD.MOV.U32 R11, RZ, RZ, 0x1c1f ;  /* 0x00001c1fff0b7424 */ /* 0x000fe400078e00ff */
[----:B------:R-:W-:-:S07]  /*24050*/  IMAD.MOV.U32 R15, RZ, RZ, -0x1 ;  /* 0xffffffffff0f7424 */ /* 0x000fce00078e00ff */
[----:B------:R-:W-:Y:S05]  /*24060*/  WARPSYNC.COLLECTIVE R15, `(.L_x_3090) ;  /* 0x000000000f087348 */ /* 0x000fea0003c00000 */
[----:B------:R0:W1:Y:S02]  /*24070*/  SHFL.IDX P6, R14, R13, R12, R11 ;  /* 0x0000000c0d0e7389 */ /* 0x00006400000c000b */
[----:B01----:R-:W-:Y:S01]  /*24080*/  ENDCOLLECTIVE ;  /* 0x000000000000791b */ /* 0x003fe20003800000 */
.L_x_3090:
[----:B------:R-:W-:Y:S05]  /*24090*/  BSYNC B1 ;  /* 0x0000000000017941 */ /* 0x000fea0003800000 */
.L_x_3089:
        /* <DEDUP_REMOVED lines=8> */
.L_x_3091:
[----:B------:R-:W-:Y:S01]  /*24120*/  IMAD.MOV.U32 R13, RZ, RZ, R8 ;  /* 0x000000ffff0d7224 */ /* 0x000fe200078e0008 */
[----:B------:R-:W-:-:S07]  /*24130*/  MOV R0, R14 ;  /* 0x0000000e00007202 */ /* 0x000fce0000000f00 */
[----:B------:R-:W-:Y:S05]  /*24140*/  WARPSYNC.COLLECTIVE R15, `(.L_x_3092) ;  /* 0x000000000f087348 */ /* 0x000fea0003c00000 */
[----:B------:R0:W1:Y:S02]  /*24150*/  SHFL.IDX P6, R14, R13, R12, R11 ;  /* 0x0000000c0d0e7389 */ /* 0x00006400000c000b */
[----:B01----:R-:W-:Y:S01]  /*24160*/  ENDCOLLECTIVE ;  /* 0x000000000000791b */ /* 0x003fe20003800000 */
.L_x_3092:
[----:B------:R-:W-:Y:S02]  /*24170*/  IMAD.MOV.U32 R13, RZ, RZ, R4 ;  /* 0x000000ffff0d7224 */ /* 0x000fe400078e0004 */
[----:B------:R-:W-:-:S07]  /*24180*/  IMAD.MOV.U32 R5, RZ, RZ, R14 ;  /* 0x000000ffff057224 */ /* 0x000fce00078e000e */
[----:B------:R-:W-:Y:S05]  /*24190*/  WARPSYNC.COLLECTIVE R15, `(.L_x_3093) ;  /* 0x000000000f087348 */ /* 0x000fea0003c00000 */
[----:B------:R0:W1:Y:S02]  /*241a0*/  SHFL.IDX P6, R14, R13, R12, R11 ;  /* 0x0000000c0d0e7389 */ /* 0x00006400000c000b */
[----:B01----:R-:W-:Y:S01]  /*241b0*/  ENDCOLLECTIVE ;  /* 0x000000000000791b */ /* 0x003fe20003800000 */
.L_x_3093:
[----:B------:R-:W-:Y:S05]  /*241c0*/  BRA `(.L_x_3094) ;  /* 0xfffffe6c002c7947 */ /* 0x000fea000383ffff */
.L_x_2824:
[----:B------:R-:W-:Y:S01]  /*241d0*/  BSSY B1, `(.L_x_3095) ;  /* 0x0000008000017945 */ /* 0x000fe20003800000 */
[----:B------:R-:W-:Y:S01]  /*241e0*/  MOV R13, R7 ;  /* 0x00000007000d7202 */ /* 0x000fe20000000f00 */
[----:B------:R-:W-:Y:S02]  /*241f0*/  IMAD.MOV.U32 R12, RZ, RZ, 0x1 ;  /* 0x00000001ff0c7424 */ /* 0x000fe400078e00ff */
[----:B------:R-:W-:Y:S02]  /*24200*/  IMAD.MOV.U32 R11, RZ, RZ, 0x1c1f ;  /* 0x00001c1fff0b7424 */ /* 0x000fe400078e00ff */
[----:B------:R-:W-:-:S07]  /*24210*/  IMAD.MOV.U32 R15, RZ, RZ, -0x1 ;  /* 0xffffffffff0f7424 */ /* 0x000fce00078e00ff */
[----:B0---4-:R-:W-:Y:S05]  /*24220*/  WARPSYNC.COLLECTIVE R15, `(.L_x_3096) ;  /* 0x000000000f087348 */ /* 0x011fea0003c00000 */
[----:B----4-:R1:W2:Y:S02]  /*24230*/  SHFL.IDX P6, R14, R13, R12, R11 ;  /* 0x0000000c0d0e7389 */ /* 0x0102a400000c000b */
[----:B012---:R-:W-:Y:S01]  /*24240*/  ENDCOLLECTIVE ;  /* 0x000000000000791b */ /* 0x007fe20003800000 */
.L_x_3096:
[----:B------:R-:W-:Y:S05]  /*24250*/  BSYNC B1 ;  /* 0x0000000000017941 */ /* 0x000fea0003800000 */
.L_x_3095:
[----:B------:R-:W-:Y:S01]  /*24260*/  IMAD.MOV.U32 R13, RZ, RZ, R6 ;  /* 0x000000ffff0d7224 */ /* 0x000fe200078e0006 */
[----:B------:R-:W-:Y:S01]  /*24270*/  MOV R15, 0xffffffff ;  /* 0xffffffff000f7802 */ /* 0x000fe20000000f00 */
[----:B------:R-:W-:Y:S01]  /*24280*/  IMAD.MOV.U32 R12, RZ, RZ, 0x1 ;  /* 0x00000001ff0c7424 */ /* 0x000fe200078e00ff */
[----:B------:R-:W-:Y:S01]  /*24290*/  MOV R3, R14 ;  /* 0x0000000e00037202 */ /* 0x000fe20000000f00 */
[----:B------:R-:W-:-:S07]  /*242a0*/  IMAD.MOV.U32 R11, RZ, RZ, 0x1c1f ;  /* 0x00001c1fff0b7424 */ /* 0x000fce00078e00ff */
[----:B------:R-:W-:Y:S05]  /*242b0*/  WARPSYNC.COLLECTIVE R15, `(.L_x_3097) ;  /* 0x000000000f087348 */ /* 0x000fea0003c00000 */
[----:B------:R0:W1:Y:S02]  /*242c0*/  SHFL.IDX P6, R14, R13, R12, R11 ;  /* 0x0000000c0d0e7389 */ /* 0x00006400000c000b */
[----:B01----:R-:W-:Y:S01]  /*242d0*/  ENDCOLLECTIVE ;  /* 0x000000000000791b */ /* 0x003fe20003800000 */
.L_x_3097:
[----:B------:R-:W-:Y:S02]  /*242e0*/  IMAD.MOV.U32 R13, RZ, RZ, R8 ;  /* 0x000000ffff0d7224 */ /* 0x000fe400078e0008 */
[----:B------:R-:W-:-:S07]  /*242f0*/  IMAD.MOV.U32 R0, RZ, RZ, R14 ;  /* 0x000000ffff007224 */ /* 0x000fce00078e000e */
[----:B------:R-:W-:Y:S05]  /*24300*/  WARPSYNC.COLLECTIVE R15, `(.L_x_3098) ;  /* 0x000000000f087348 */ /* 0x000fea0003c00000 */
[----:B------:R0:W1:Y:S02]  /*24310*/  SHFL.IDX P6, R14, R13, R12, R11 ;  /* 0x0000000c0d0e7389 */ /* 0x00006400000c000b */
[----:B01----:R-:W-:Y:S01]  /*24320*/  ENDCOLLECTIVE ;  /* 0x000000000000791b */ /* 0x003fe20003800000 */
.L_x_3098:
[----:B------:R-:W-:Y:S01]  /*24330*/  MOV R13, R4 ;  /* 0x00000004000d7202 */ /* 0x000fe20000000f00 */
[----:B------:R-:W-:-:S07]  /*24340*/  IMAD.MOV.U32 R5, RZ, RZ, R14 ;  /* 0x000000ffff057224 */ /* 0x000fce00078e000e */
[----:B------:R-:W-:Y:S05]  /*24350*/  WARPSYNC.COLLECTIVE R15, `(.L_x_3099) ;  /* 0x000000000f087348 */ /* 0x000fea0003c00000 */
[----:B------:R0:W1:Y:S02]  /*24360*/  SHFL.IDX P6, R14, R13, R12, R11 ;  /* 0x0000000c0d0e7389 */ /* 0x00006400000c000b */
[----:B01----:R-:W-:Y:S01]  /*24370*/  ENDCOLLECTIVE ;  /* 0x000000000000791b */ /* 0x003fe20003800000 */
.L_x_3099:
[----:B------:R-:W-:Y:S01]  /*24380*/  IMAD.MOV.U32 R4, RZ, RZ, R14 ;  /* 0x000000ffff047224 */ /* 0x000fe200078e000e */
[----:B------:R-:W-:Y:S06]  /*24390*/  BRA `(.L_x_3100) ;  /* 0xfffffe7000b87947 */ /* 0x000fec000383ffff */
.L_x_2828:
[----:B0-----:R0:W1:Y:S02]  /*243a0*/  SYNCS.PHASECHK.TRANS64.TRYWAIT P0, [R16+URZ+0x34800], R5 ;  /* 0x03480005100075a7 */ /* 0x001064000800017f */
[----:B-1----:R-:W-:Y:S05]  /*243b0*/  @!P0 NANOSLEEP.SYNCS 0x989680 ;  /* 0x009896800000895d */ /* 0x002fea0003900000 */
[----:B------:R-:W1:Y:S02]  /*243c0*/  @!P0 SYNCS.PHASECHK.TRANS64 P0, [R16+URZ+0x34800], R5 ;  /* 0x03480005100085a7 */ /* 0x000e64000800007f */
[----:B-1----:R-:W-:Y:S05]  /*243d0*/  @!P0 BRA `(.L_x_2828) ;  /* 0xfffffffc00f08947 */ /* 0x002fea000383ffff */
[----:B------:R-:W-:Y:S05]  /*243e0*/  BRA `(.L_x_3101) ;  /* 0xfffffe7800c87947 */ /* 0x000fea000383ffff */
.L_x_2852:
        /* <DEDUP_REMOVED lines=8> */
.L_x_3103:
[----:B------:R-:W-:Y:S05]  /*24470*/  BSYNC B1 ;  /* 0x0000000000017941 */ /* 0x000fea0003800000 */
.L_x_3102:
        /* <DEDUP_REMOVED lines=8> */
.L_x_3104:
[----:B------:R-:W-:Y:S01]  /*24500*/  MOV R13, R7 ;  /* 0x00000007000d7202 */ /* 0x000fe20000000f00 */
[----:B------:R-:W-:-:S07]  /*24510*/  IMAD.MOV.U32 R0, RZ, RZ, R14 ;  /* 0x000000ffff007224 */ /* 0x000fce00078e000e */
[----:B------:R-:W-:Y:S05]  /*24520*/  WARPSYNC.COLLECTIVE R15, `(.L_x_3105) ;  /* 0x000000000f087348 */ /* 0x000fea0003c00000 */
[----:B------:R0:W1:Y:S02]  /*24530*/  SHFL.IDX P6, R14, R13, R12, R11 ;  /* 0x0000000c0d0e7389 */ /* 0x00006400000c000b */
[----:B01----:R-:W-:Y:S01]  /*24540*/  ENDCOLLECTIVE ;  /* 0x000000000000791b */ /* 0x003fe20003800000 */
.L_x_3105:
[----:B------:R-:W-:Y:S02]  /*24550*/  IMAD.MOV.U32 R13, RZ, RZ, R9 ;  /* 0x000000ffff0d7224 */ /* 0x000fe400078e0009 */
[----:B------:R-:W-:-:S07]  /*24560*/  IMAD.MOV.U32 R5, RZ, RZ, R14 ;  /* 0x000000ffff057224 */ /* 0x000fce00078e000e */
[----:B------:R-:W-:Y:S05]  /*24570*/  WARPSYNC.COLLECTIVE R15, `(.L_x_3106) ;  /* 0x000000000f087348 */ /* 0x000fea0003c00000 */
[----:B------:R0:W1:Y:S02]  /*24580*/  SHFL.IDX P6, R14, R13, R12, R11 ;  /* 0x0000000c0d0e7389 */ /* 0x00006400000c000b */
[----:B01----:R-:W-:Y:S01]  /*24590*/  ENDCOLLECTIVE ;  /* 0x000000000000791b */ /* 0x003fe20003800000 */
.L_x_3106:
[----:B------:R-:W-:Y:S01]  /*245a0*/  IMAD.MOV.U32 R12, RZ, RZ, R0 ;  /* 0x000000ffff0c7224 */ /* 0x000fe200078e0000 */
[----:B------:R-:W-:Y:S01]  /*245b0*/  MOV R13, R3 ;  /* 0x00000003000d7202 */ /* 0x000fe20000000f00 */
[----:B------:R-:W-:Y:S06]  /*245c0*/  BRA `(.L_x_3107) ;  /* 0xfffffe9c00987947 */ /* 0x000fec000383ffff */
.L_x_2855:
        /* <DEDUP_REMOVED lines=8> */
.L_x_3109:
[----:B------:R-:W-:Y:S05]  /*24650*/  BSYNC B1 ;  /* 0x0000000000017941 */ /* 0x000fea0003800000 */
.L_x_3108:
[----:B------:R-:W-:Y:S01]  /*24660*/  IMAD.MOV.U32 R13, RZ, RZ, R6 ;  /* 0x000000ffff0d7224 */ /* 0x000fe200078e0006 */
[----:B------:R-:W-:Y:S01]  /*24670*/  MOV R11, 0x1c1f ;  /* 0x00001c1f000b7802 */ /* 0x000fe20000000f00 */
[----:B------:R-:W-:Y:S02]  /*24680*/  IMAD.MOV.U32 R12, RZ, RZ, 0x1 ;  /* 0x00000001ff0c7424 */ /* 0x000fe400078e00ff */
[----:B------:R-:W-:Y:S02]  /*24690*/  IMAD.MOV.U32 R15, RZ, RZ, -0x1 ;  /* 0xffffffffff0f7424 */ /* 0x000fe400078e00ff */
[----:B------:R-:W-:-:S07]  /*246a0*/  IMAD.MOV.U32 R3, RZ, RZ, R14 ;  /* 0x000000ffff037224 */ /* 0x000fce00078e000e */
[----:B------:R-:W-:Y:S05]  /*246b0*/  WARPSYNC.COLLECTIVE R15, `(.L_x_3110) ;  /* 0x000000000f087348 */ /* 0x000fea0003c00000 */
[----:B------:R0:W1:Y:S02]  /*246c0*/  SHFL.IDX P6, R14, R13, R12, R11 ;  /* 0x0000000c0d0e7389 */ /* 0x00006400000c000b */
[----:B01----:R-:W-:Y:S01]  /*246d0*/  ENDCOLLECTIVE ;  /* 0x000000000000791b */ /* 0x003fe20003800000 */
.L_x_3110:
[----:B------:R-:W-:Y:S02]  /*246e0*/  IMAD.MOV.U32 R61, RZ, RZ, R3 ;  /* 0x000000ffff3d7224 */ /* 0x000fe400078e0003 */
[----:B------:R-:W-:Y:S02]  /*246f0*/  IMAD.MOV.U32 R13, RZ, RZ, R7 ;  /* 0x000000ffff0d7224 */ /* 0x000fe400078e0007 */
[----:B------:R-:W-:-:S07]  /*24700*/  IMAD.MOV.U32 R0, RZ, RZ, R14 ;  /* 0x000000ffff007224 */ /* 0x000fce00078e000e */
[----:B------:R-:W-:Y:S05]  /*24710*/  WARPSYNC.COLLECTIVE R15, `(.L_x_3111) ;  /* 0x000000000f087348 */ /* 0x000fea0003c00000 */
[----:B------:R0:W1:Y:S02]  /*24720*/  SHFL.IDX P6, R14, R13, R12, R11 ;  /* 0x0000000c0d0e7389 */ /* 0x00006400000c000b */
[----:B01----:R-:W-:Y:S01]  /*24730*/  ENDCOLLECTIVE ;  /* 0x000000000000791b */ /* 0x003fe20003800000 */
.L_x_3111:
[----:B------:R-:W-:Y:S02]  /*24740*/  IMAD.MOV.U32 R60, RZ, RZ, R0 ;  /* 0x000000ffff3c7224 */ /* 0x000fe400078e0000 */
[----:B------:R-:W-:Y:S01]  /*24750*/  IMAD.MOV.U32 R13, RZ, RZ, R9 ;  /* 0x000000ffff0d7224 */ /* 0x000fe200078e0009 */
[----:B------:R-:W-:-:S07]  /*24760*/  MOV R7, R14 ;  /* 0x0000000e00077202 */ /* 0x000fce0000000f00 */
[----:B------:R-:W-:Y:S05]  /*24770*/  WARPSYNC.COLLECTIVE R15, `(.L_x_3112) ;  /* 0x000000000f087348 */ /* 0x000fea0003c00000 */
[----:B------:R0:W1:Y:S02]  /*24780*/  SHFL.IDX P6, R14, R13, R12, R11 ;  /* 0x0000000c0d0e7389 */ /* 0x00006400000c000b */
[----:B01----:R-:W-:Y:S01]  /*24790*/  ENDCOLLECTIVE ;  /* 0x000000000000791b */ /* 0x003fe20003800000 */
.L_x_3112:
[----:B------:R-:W-:Y:S05]  /*247a0*/  BRA `(.L_x_3113) ;  /* 0xfffffea000a87947 */ /* 0x000fea000383ffff */
.L_x_2859:
[----:B0-----:R0:W1:Y:S02]  /*247b0*/  SYNCS.PHASECHK.TRANS64.TRYWAIT P0, [R16+URZ+0x34800], R21 ;  /* 0x03480015100075a7 */ /* 0x001064000800017f */
[----:B-1----:R-:W-:Y:S05]  /*247c0*/  @!P0 NANOSLEEP.SYNCS 0x989680 ;  /* 0x009896800000895d */ /* 0x002fea0003900000 */
[----:B------:R-:W1:Y:S02]  /*247d0*/  @!P0 SYNCS.PHASECHK.TRANS64 P0, [R16+URZ+0x34800], R21 ;  /* 0x03480015100085a7 */ /* 0x000e64000800007f */
[----:B-1----:R-:W-:Y:S05]  /*247e0*/  @!P0 BRA `(.L_x_2859) ;  /* 0xfffffffc00f08947 */ /* 0x002fea000383ffff */
[----:B------:R-:W-:Y:S05]  /*247f0*/  BRA `(.L_x_3114) ;  /* 0xfffffea800107947 */ /* 0x000fea000383ffff */
.L_x_2873:
[----:B-1----:R1:W2:Y:S02]  /*24800*/  SYNCS.PHASECHK.TRANS64.TRYWAIT P2, [R3+URZ+0x34830], R0 ;  /* 0x03483000030075a7 */ /* 0x0022a4000804017f */
[----:B--2---:R-:W-:Y:S05]  /*24810*/  @!P2 NANOSLEEP.SYNCS 0x989680 ;  /* 0x009896800000a95d */ /* 0x004fea0003900000 */
[----:B------:R-:W2:Y:S02]  /*24820*/  @!P2 SYNCS.PHASECHK.TRANS64 P2, [R3+URZ+0x34830], R0 ;  /* 0x034830000300a5a7 */ /* 0x000ea4000804007f */
[----:B--2---:R-:W-:Y:S05]  /*24830*/  @!P2 BRA `(.L_x_2873) ;  /* 0xfffffffc00f0a947 */ /* 0x004fea000383ffff */
[----:B------:R-:W-:Y:S05]  /*24840*/  BRA `(.L_x_2872) ;  /* 0xfffffecc00c47947 */ /* 0x000fea000383ffff */
.L_x_2880:
[----:B-1----:R1:W2:Y:S02]  /*24850*/  SYNCS.PHASECHK.TRANS64.TRYWAIT P3, [R15+URZ+0x34830], R0 ;  /* 0x034830000f0075a7 */ /* 0x0022a4000806017f */
[----:B--2---:R-:W-:Y:S05]  /*24860*/  @!P3 NANOSLEEP.SYNCS 0x989680 ;  /* 0x009896800000b95d */ /* 0x004fea0003900000 */
[----:B------:R-:W2:Y:S02]  /*24870*/  @!P3 SYNCS.PHASECHK.TRANS64 P3, [R15+URZ+0x34830], R0 ;  /* 0x034830000f00b5a7 */ /* 0x000ea4000806007f */
[----:B--2---:R-:W-:Y:S05]  /*24880*/  @!P3 BRA `(.L_x_2880) ;  /* 0xfffffffc00f0b947 */ /* 0x004fea000383ffff */
[----:B------:R-:W-:Y:S05]  /*24890*/  BRA `(.L_x_2879) ;  /* 0xfffffef800187947 */ /* 0x000fea000383ffff */
.L_x_2885:
[----:B-1----:R1:W2:Y:S02]  /*248a0*/  SYNCS.PHASECHK.TRANS64.TRYWAIT P3, [R12+URZ+0x34850], R0 ;  /* 0x034850000c0075a7 */ /* 0x0022a4000806017f */
[----:B--2---:R-:W-:Y:S05]  /*248b0*/  @!P3 NANOSLEEP.SYNCS 0x989680 ;  /* 0x009896800000b95d */ /* 0x004fea0003900000 */
[----:B------:R-:W2:Y:S02]  /*248c0*/  @!P3 SYNCS.PHASECHK.TRANS64 P3, [R12+URZ+0x34850], R0 ;  /* 0x034850000c00b5a7 */ /* 0x000ea4000806007f */
[----:B--2---:R-:W-:Y:S05]  /*248d0*/  @!P3 BRA `(.L_x_2885) ;  /* 0xfffffffc00f0b947 */ /* 0x004fea000383ffff */
[----:B------:R-:W-:Y:S05]  /*248e0*/  BRA `(.L_x_2884) ;  /* 0xffffff0400107947 */ /* 0x000fea000383ffff */
.L_x_2893:
[----:B-1----:R1:W2:Y:S02]  /*248f0*/  SYNCS.PHASECHK.TRANS64.TRYWAIT P2, [R0+URZ+0x34830], R11 ;  /* 0x0348300b000075a7 */ /* 0x0022a4000804017f */
[----:B--2---:R-:W-:Y:S05]  /*24900*/  @!P2 NANOSLEEP.SYNCS 0x989680 ;  /* 0x009896800000a95d */ /* 0x004fea0003900000 */
[----:B------:R-:W2:Y:S02]  /*24910*/  @!P2 SYNCS.PHASECHK.TRANS64 P2, [R0+URZ+0x34830], R11 ;  /* 0x0348300b0000a5a7 */ /* 0x000ea4000804007f */
[----:B--2---:R-:W-:Y:S05]  /*24920*/  @!P2 BRA `(.L_x_2893) ;  /* 0xfffffffc00f0a947 */ /* 0x004fea000383ffff */
[----:B------:R-:W-:Y:S05]  /*24930*/  BRA `(.L_x_2892) ;  /* 0xffffff2400a47947 */ /* 0x000fea000383ffff */
.L_x_2898:
[----:B-1----:R1:W2:Y:S02]  /*24940*/  SYNCS.PHASECHK.TRANS64.TRYWAIT P2, [R15+URZ+0x34850], R0 ;  /* 0x034850000f0075a7 */ /* 0x0022a4000804017f */
[----:B--2---:R-:W-:Y:S05]  /*24950*/  @!P2 NANOSLEEP.SYNCS 0x989680 ;  /* 0x009896800000a95d */ /* 0x004fea0003900000 */
[----:B------:R-:W2:Y:S02]  /*24960*/  @!P2 SYNCS.PHASECHK.TRANS64 P2, [R15+URZ+0x34850], R0 ;  /* 0x034850000f00a5a7 */ /* 0x000ea4000804007f */
[----:B--2---:R-:W-:Y:S05]  /*24970*/  @!P2 BRA `(.L_x_2898) ;  /* 0xfffffffc00f0a947 */ /* 0x004fea000383ffff */
[----:B------:R-:W-:Y:S05]  /*24980*/  BRA `(.L_x_2897) ;  /* 0xffffff30009c7947 */ /* 0x000fea000383ffff */
.L_x_2904:
[----:B-1----:R1:W2:Y:S02]  /*24990*/  SYNCS.PHASECHK.TRANS64.TRYWAIT P0, [R11+URZ+0x34850], R2 ;  /* 0x034850020b0075a7 */ /* 0x0022a4000800017f */
[----:B--2---:R-:W-:Y:S05]  /*249a0*/  @!P0 NANOSLEEP.SYNCS 0x989680 ;  /* 0x009896800000895d */ /* 0x004fea0003900000 */
[----:B------:R-:W2:Y:S02]  /*249b0*/  @!P0 SYNCS.PHASECHK.TRANS64 P0, [R11+URZ+0x34850], R2 ;  /* 0x034850020b0085a7 */ /* 0x000ea4000800007f */
[----:B--2---:R-:W-:Y:S05]  /*249c0*/  @!P0 BRA `(.L_x_2904) ;  /* 0xfffffffc00f08947 */ /* 0x004fea000383ffff */
[----:B------:R-:W-:Y:S05]  /*249d0*/  BRA `(.L_x_2903) ;  /* 0xffffff4c00c07947 */ /* 0x000fea000383ffff */
.L_x_2940:
[----:B------:R-:W1:Y:S01]  /*249e0*/  S2R R6, SR_TID.X ;  /* 0x0000000000067919 */ /* 0x000e620000002100 */
[----:B------:R-:W-:Y:S01]  /*249f0*/  BSSY B1, `(.L_x_3115) ;  /* 0x000000a000017945 */ /* 0x000fe20003800000 */
[----:B------:R-:W-:Y:S02]  /*24a00*/  IMAD.MOV.U32 R12, RZ, RZ, RZ ;  /* 0x000000ffff0c7224 */ /* 0x000fe400078e00ff */
[----:B------:R-:W-:Y:S02]  /*24a10*/  IMAD.MOV.U32 R11, RZ, RZ, 0x1f ;  /* 0x0000001fff0b7424 */ /* 0x000fe400078e00ff */
[----:B------:R-:W-:Y:S01]  /*24a20*/  IMAD.MOV.U32 R15, RZ, RZ, -0x1 ;  /* 0xffffffffff0f7424 */ /* 0x000fe200078e00ff */
[----:B-1----:R-:W-:-:S04]  /*24a30*/  SHF.R.U32.HI R6, RZ, 0x5, R6 ;  /* 0x00000005ff067819 */ /* 0x002fc80000011606 */
[----:B------:R-:W-:-:S04]  /*24a40*/  LOP3.LUT R6, R6, 0x3, RZ, 0xc0, !PT ;  /* 0x0000000306067812 */ /* 0x000fc800078ec0ff */
[----:B0-----:R-:W-:-:S07]  /*24a50*/  MOV R13, R6 ;  /* 0x00000006000d7202 */ /* 0x001fce0000000f00 */
[----:B------:R-:W-:Y:S05]  /*24a60*/  WARPSYNC.COLLECTIVE R15, `(.L_x_3116) ;  /* 0x000000000f087348 */ /* 0x000fea0003c00000 */
[----:B------:R0:W1:Y:S02]  /*24a70*/  SHFL.IDX P6, R14, R13, R12, R11 ;  /* 0x0000000c0d0e7389 */ /* 0x00006400000c000b */
[----:B01----:R-:W-:Y:S01]  /*24a80*/  ENDCOLLECTIVE ;  /* 0x000000000000791b */ /* 0x003fe20003800000 */
.L_x_3116:
[----:B------:R-:W-:Y:S05]  /*24a90*/  BSYNC B1 ;  /* 0x0000000000017941 */ /* 0x000fea0003800000 */
.L_x_3115:
[----:B------:R-:W-:Y:S05]  /*24aa0*/  BRA `(.L_x_3117) ;  /* 0xffffff8c00287947 */ /* 0x000fea000383ffff */
.L_x_2942:
[----:B------:R-:W-:Y:S01]  /*24ab0*/  BSSY B1, `(.L_x_3118) ;  /* 0x0000006000017945 */ /* 0x000fe20003800000 */
[----:B------:R-:W-:-:S07]  /*24ac0*/  MOV R15, 0xffffffff ;  /* 0xffffffff000f7802 */ /* 0x000fce0000000f00 */
[----:B01----:R-:W-:Y:S05]  /*24ad0*/  WARPSYNC.COLLECTIVE R15, `(.L_x_3119) ;  /* 0x000000000f0c7348 */ /* 0x003fea0003c00000 */
[----:B------:R-:W-:Y:S02]  /*24ae0*/  ELECT P6, UR62, PT ;  /* 0x00000000003e782f */ /* 0x000fe400038c0000 */
[----:B------:R-:W-:Y:S01]  /*24af0*/  MOV R14, UR62 ;  /* 0x0000003e000e7c02 */ /* 0x000fe20008000f00 */
[----:B01----:R-:W-:Y:S10]  /*24b00*/  ENDCOLLECTIVE ;  /* 0x000000000000791b */ /* 0x003ff40003800000 */
.L_x_3119:
[----:B------:R-:W-:Y:S05]  /*24b10*/  BSYNC B1 ;  /* 0x0000000000017941 */ /* 0x000fea0003800000 */
.L_x_3118:
[----:B------:R-:W-:Y:S05]  /*24b20*/  BRA `(.L_x_2941) ;  /* 0xffffff8c00207947 */ /* 0x000fea000383ffff */
.L_x_2944:
[----:B-1----:R-:W2:Y:S02]  /*24b30*/  LDL R4, [R1+0x4] ;  /* 0x0000040001047983 */ /* 0x002ea40000100800 */
[----:B--2---:R1:W2:Y:S02]  /*24b40*/  SYNCS.PHASECHK.TRANS64.TRYWAIT P0, [R4+URZ+0x34820], R3 ;  /* 0x03482003040075a7 */ /* 0x0042a4000800017f */
[----:B--2---:R-:W-:Y:S05]  /*24b50*/  @!P0 NANOSLEEP.SYNCS 0x989680 ;  /* 0x009896800000895d */ /* 0x004fea0003900000 */
[----:B------:R-:W2:Y:S02]  /*24b60*/  @!P0 SYNCS.PHASECHK.TRANS64 P0, [R4+URZ+0x34820], R3 ;  /* 0x03482003040085a7 */ /* 0x000ea4000800007f */
[----:B--2---:R-:W-:Y:S05]  /*24b70*/  @!P0 BRA `(.L_x_2944) ;  /* 0xfffffffc00ec8947 */ /* 0x004fea000383ffff */
[----:B------:R-:W-:Y:S05]  /*24b80*/  BRA `(.L_x_3120) ;  /* 0xffffff8c00307947 */ /* 0x000fea000383ffff */
.L_x_2948:
[----:B-1----:R1:W2:Y:S02]  /*24b90*/  SYNCS.PHASECHK.TRANS64.TRYWAIT P0, [R5+URZ+0x348a0], R9 ;  /* 0x0348a009050075a7 */ /* 0x0022a4000800017f */
[----:B--2---:R-:W-:Y:S05]  /*24ba0*/  @!P0 NANOSLEEP.SYNCS 0x989680 ;  /* 0x009896800000895d */ /* 0x004fea0003900000 */
[----:B------:R-:W2:Y:S02]  /*24bb0*/  @!P0 SYNCS.PHASECHK.TRANS64 P0, [R5+URZ+0x348a0], R9 ;  /* 0x0348a009050085a7 */ /* 0x000ea4000800007f */
[----:B--2---:R-:W-:Y:S05]  /*24bc0*/  @!P0 BRA `(.L_x_2948) ;  /* 0xfffffffc00f08947 */ /* 0x004fea000383ffff */
[----:B------:R-:W-:Y:S05]  /*24bd0*/  BRA `(.L_x_3121) ;  /* 0xffffff8c00547947 */ /* 0x000fea000383ffff */
.L_x_2955:
[----:B--2---:R2:W3:Y:S02]  /*24be0*/  SYNCS.PHASECHK.TRANS64.TRYWAIT P0, [R5+URZ+0x348c0], R9 ;  /* 0x0348c009050075a7 */ /* 0x0044e4000800017f */
[----:B---3--:R-:W-:Y:S05]  /*24bf0*/  @!P0 NANOSLEEP.SYNCS 0x989680 ;  /* 0x009896800000895d */ /* 0x008fea0003900000 */
[----:B------:R-:W3:Y:S02]  /*24c00*/  @!P0 SYNCS.PHASECHK.TRANS64 P0, [R5+URZ+0x348c0], R9 ;  /* 0x0348c009050085a7 */ /* 0x000ee4000800007f */
[----:B---3--:R-:W-:Y:S05]  /*24c10*/  @!P0 BRA `(.L_x_2955) ;  /* 0xfffffffc00f08947 */ /* 0x008fea000383ffff */
[----:B------:R-:W-:Y:S05]  /*24c20*/  BRA `(.L_x_3122) ;  /* 0xffffff9000547947 */ /* 0x000fea000383ffff */
.L_x_2963:
[----:B-1----:R1:W2:Y:S02]  /*24c30*/  SYNCS.PHASECHK.TRANS64.TRYWAIT P1, [R7+URZ+0x348a0], R6 ;  /* 0x0348a006070075a7 */ /* 0x0022a4000802017f */
[----:B--2---:R-:W-:Y:S05]  /*24c40*/  @!P1 NANOSLEEP.SYNCS 0x989680 ;  /* 0x009896800000995d */ /* 0x004fea0003900000 */
[----:B------:R-:W2:Y:S02]  /*24c50*/  @!P1 SYNCS.PHASECHK.TRANS64 P1, [R7+URZ+0x348a0], R6 ;  /* 0x0348a006070095a7 */ /* 0x000ea4000802007f */
[----:B--2---:R-:W-:Y:S05]  /*24c60*/  @!P1 BRA `(.L_x_2963) ;  /* 0xfffffffc00f09947 */ /* 0x004fea000383ffff */
[----:B------:R-:W-:Y:S05]  /*24c70*/  BRA `(.L_x_3123) ;  /* 0xffffff9400847947 */ /* 0x000fea000383ffff */
.L_x_2970:
[----:B--2---:R2:W3:Y:S02]  /*24c80*/  SYNCS.PHASECHK.TRANS64.TRYWAIT P1, [R7+URZ+0x348c0], R6 ;  /* 0x0348c006070075a7 */ /* 0x0044e4000802017f */
[----:B---3--:R-:W-:Y:S05]  /*24c90*/  @!P1 NANOSLEEP.SYNCS 0x989680 ;  /* 0x009896800000995d */ /* 0x008fea0003900000 */
[----:B------:R-:W3:Y:S02]  /*24ca0*/  @!P1 SYNCS.PHASECHK.TRANS64 P1, [R7+URZ+0x348c0], R6 ;  /* 0x0348c006070095a7 */ /* 0x000ee4000802007f */
[----:B---3--:R-:W-:Y:S05]  /*24cb0*/  @!P1 BRA `(.L_x_2970) ;  /* 0xfffffffc00f09947 */ /* 0x008fea000383ffff */
[----:B------:R-:W-:Y:S05]  /*24cc0*/  BRA `(.L_x_3124) ;  /* 0xffffff9800807947 */ /* 0x000fea000383ffff */
.L_x_2984:
[----:B------:R-:W1:Y:S01]  /*24cd0*/  S2R R5, SR_TID.X ;  /* 0x0000000000057919 */ /* 0x000e620000002100 */
[----:B------:R-:W-:Y:S01]  /*24ce0*/  BSSY B0, `(.L_x_3125) ;  /* 0x000000a000007945 */ /* 0x000fe20003800000 */
[----:B------:R-:W-:Y:S01]  /*24cf0*/  IMAD.MOV.U32 R12, RZ, RZ, RZ ;  /* 0x000000ffff0c7224 */ /* 0x000fe200078e00ff */
[----:B------:R-:W-:Y:S01]  /*24d00*/  MOV R15, 0xffffffff ;  /* 0xffffffff000f7802 */ /* 0x000fe20000000f00 */
[----:B------:R-:W-:Y:S01]  /*24d10*/  IMAD.MOV.U32 R11, RZ, RZ, 0x1f ;  /* 0x0000001fff0b7424 */ /* 0x000fe200078e00ff */
[----:B-1----:R-:W-:-:S04]  /*24d20*/  SHF.R.U32.HI R5, RZ, 0x5, R5 ;  /* 0x00000005ff057819 */ /* 0x002fc80000011605 */
[----:B------:R-:W-:-:S05]  /*24d30*/  LOP3.LUT R5, R5, 0x3, RZ, 0xc0, !PT ;  /* 0x0000000305057812 */ /* 0x000fca00078ec0ff */
[----:B0-----:R-:W-:-:S07]  /*24d40*/  IMAD.MOV.U32 R13, RZ, RZ, R5 ;  /* 0x000000ffff0d7224 */ /* 0x001fce00078e0005 */
[----:B------:R-:W-:Y:S05]  /*24d50*/  WARPSYNC.COLLECTIVE R15, `(.L_x_3126) ;  /* 0x000000000f087348 */ /* 0x000fea0003c00000 */
[----:B------:R0:W1:Y:S02]  /*24d60*/  SHFL.IDX P6, R14, R13, R12, R11 ;  /* 0x0000000c0d0e7389 */ /* 0x00006400000c000b */
[----:B01----:R-:W-:Y:S01]  /*24d70*/  ENDCOLLECTIVE ;  /* 0x000000000000791b */ /* 0x003fe20003800000 */
.L_x_3126:
[----:B------:R-:W-:Y:S05]  /*24d80*/  BSYNC B0 ;  /* 0x0000000000007941 */ /* 0x000fea0003800000 */
.L_x_3125:
[----:B------:R-:W-:Y:S05]  /*24d90*/  BRA `(.L_x_3127) ;  /* 0xffffffa400287947 */ /* 0x000fea000383ffff */
.L_x_2986:
[----:B------:R-:W-:Y:S01]  /*24da0*/  BSSY B0, `(.L_x_3128) ;  /* 0x0000006000007945 */ /* 0x000fe20003800000 */
[----:B------:R-:W-:-:S07]  /*24db0*/  IMAD.MOV.U32 R15, RZ, RZ, -0x1 ;  /* 0xffffffffff0f7424 */ /* 0x000fce00078e00ff */
[----:B01----:R-:W-:Y:S05]  /*24dc0*/  WARPSYNC.COLLECTIVE R15, `(.L_x_3129) ;  /* 0x000000000f0c7348 */ /* 0x003fea0003c00000 */
[----:B------:R-:W-:Y:S02]  /*24dd0*/  ELECT P6, UR62, PT ;  /* 0x00000000003e782f */ /* 0x000fe400038c0000 */
[----:B------:R-:W-:Y:S01]  /*24de0*/  MOV R14, UR62 ;  /* 0x0000003e000e7c02 */ /* 0x000fe20008000f00 */
[----:B01----:R-:W-:Y:S10]  /*24df0*/  ENDCOLLECTIVE ;  /* 0x000000000000791b */ /* 0x003ff40003800000 */
.L_x_3129:
[----:B------:R-:W-:Y:S05]  /*24e00*/  BSYNC B0 ;  /* 0x0000000000007941 */ /* 0x000fea0003800000 */
.L_x_3128:
[----:B------:R-:W-:Y:S05]  /*24e10*/  BRA `(.L_x_3130) ;  /* 0xffffffa400387947 */ /* 0x000fea000383ffff */
.L_x_2988:
[----:B-1----:R1:W2:Y:S02]  /*24e20*/  SYNCS.PHASECHK.TRANS64.TRYWAIT P0, [R0+URZ+0x34840], R2 ;  /* 0x03484002000075a7 */ /* 0x0022a4000800017f */
[----:B--2---:R-:W-:Y:S05]  /*24e30*/  @!P0 NANOSLEEP.SYNCS 0x989680 ;  /* 0x009896800000895d */ /* 0x004fea0003900000 */
[----:B------:R-:W2:Y:S02]  /*24e40*/  @!P0 SYNCS.PHASECHK.TRANS64 P0, [R0+URZ+0x34840], R2 ;  /* 0x03484002000085a7 */ /* 0x000ea4000800007f */
[----:B--2---:R-:W-:Y:S05]  /*24e50*/  @!P0 BRA `(.L_x_2988) ;  /* 0xfffffffc00f08947 */ /* 0x004fea000383ffff */
[----:B------:R-:W-:Y:S05]  /*24e60*/  BRA `(.L_x_3131) ;  /* 0xffffffa400a47947 */ /* 0x000fea000383ffff */
.L_x_2992:
        /* <DEDUP_REMOVED lines=8> */
.L_x_3132:
[----:B------:R-:W-:Y:S02]  /*24ef0*/  IMAD.MOV.U32 R13, RZ, RZ, R3 ;  /* 0x000000ffff0d7224 */ /* 0x000fe400078e0003 */
[----:B------:R-:W-:-:S07]  /*24f00*/  IMAD.MOV.U32 R4, RZ, RZ, R14 ;  /* 0x000000ffff047224 */ /* 0x000fce00078e000e */
[----:B------:R-:W-:Y:S05]  /*24f10*/  WARPSYNC.COLLECTIVE R15, `(.L_x_3133) ;  /* 0x000000000f087348 */ /* 0x000fea0003c00000 */
[----:B------:R0:W1:Y:S02]  /*24f20*/  SHFL.IDX P6, R14, R13, R12, R11 ;  /* 0x0000000c0d0e7389 */ /* 0x00006400000c000b */
[----:B01----:R-:W-:Y:S01]  /*24f30*/  ENDCOLLECTIVE ;  /* 0x000000000000791b */ /* 0x003fe20003800000 */
.L_x_3133:
[----:B------:R-:W-:Y:S01]  /*24f40*/  MOV R13, R2 ;  /* 0x00000002000d7202 */ /* 0x000fe20000000f00 */
[----:B------:R-:W-:Y:S01]  /*24f50*/  IMAD.MOV.U32 R12, RZ, RZ, 0x1 ;  /* 0x00000001ff0c7424 */ /* 0x000fe200078e00ff */
[----:B------:R-:W-:-:S07]  /*24f60*/  MOV R5, R14 ;  /* 0x0000000e00057202 */ /* 0x000fce0000000f00 */
[----:B------:R-:W-:Y:S05]  /*24f70*/  WARPSYNC.COLLECTIVE R15, `(.L_x_3134) ;  /* 0x000000000f087348 */ /* 0x000fea0003c00000 */
[----:B------:R0:W1:Y:S02]  /*24f80*/  SHFL.IDX P6, R14, R13, R12, R11 ;  /* 0x0000000c0d0e7389 */ /* 0x00006400000c000b */
[----:B01----:R-:W-:Y:S01]  /*24f90*/  ENDCOLLECTIVE ;  /* 0x000000000000791b */ /* 0x003fe20003800000 */
.L_x_3134:
[----:B------:R-:W-:Y:S02]  /*24fa0*/  IMAD.MOV.U32 R13, RZ, RZ, R3 ;  /* 0x000000ffff0d7224 */ /* 0x000fe400078e0003 */
[----:B------:R-:W-:Y:S02]  /*24fb0*/  IMAD R0, R8, R7, RZ ;  /* 0x0000000708007224 */ /* 0x000fe400078e02ff */
[----:B------:R-:W0:Y:S02]  /*24fc0*/  S2R R8, SR_TID.X ;  /* 0x0000000000087919 */ /* 0x000e240000002100 */
[----:B0-----:R-:W-:-:S04]  /*24fd0*/  LOP3.LUT R8, R8, 0x7f, RZ, 0xc0, !PT ;  /* 0x0000007f08087812 */ /* 0x001fc800078ec0ff */
[----:B------:R-:W-:-:S05]  /*24fe0*/  SHF.R.U32.HI R8, RZ, 0x3, R8 ;  /* 0x00000003ff087819 */ /* 0x000fca0000011608 */
[----:B------:R-:W-:Y:S02]  /*24ff0*/  IMAD R17, R17, 0x80, R8 ;  /* 0x0000008011117824 */ /* 0x000fe400078e0208 */
[----:B------:R-:W-:-:S07]  /*25000*/  IMAD.MOV.U32 R8, RZ, RZ, R14 ;  /* 0x000000ffff087224 */ /* 0x000fce00078e000e */
[----:B------:R-:W-:Y:S05]  /*25010*/  WARPSYNC.COLLECTIVE R15, `(.L_x_3135) ;  /* 0x000000000f087348 */ /* 0x000fea0003c00000 */
[----:B------:R0:W1:Y:S02]  /*25020*/  SHFL.IDX P6, R14, R13, R12, R11 ;  /* 0x0000000c0d0e7389 */ /* 0x00006400000c000b */
[----:B01----:R-:W-:Y:S01]  /*25030*/  ENDCOLLECTIVE ;  /* 0x000000000000791b */ /* 0x003fe20003800000 */
.L_x_3135:
[----:B------:R-:W-:-:S13]  /*25040*/  ISETP.GE.AND P3, PT, R17, R0, PT ;  /* 0x000000001100720c */ /* 0x000fda0003f66270 */
[----:B------:R-:W-:Y:S01]  /*25050*/  @!P3 LEA R5, P5, R10, R5, 0x1 ;  /* 0x000000050a05b211 */ /* 0x000fe200078a08ff */
[----:B------:R-:W-:Y:S02]  /*25060*/  IMAD.MOV.U32 R13, RZ, RZ, R2 ;  /* 0x000000ffff0d7224 */ /* 0x000fe400078e0002 */
[----:B------:R-:W-:Y:S02]  /*25070*/  IMAD.MOV.U32 R12, RZ, RZ, 0x2 ;  /* 0x00000002ff0c7424 */ /* 0x000fe400078e00ff */
[----:B------:R-:W-:-:S05]  /*25080*/  @!P3 IMAD.X R4, RZ, RZ, R4, P5 ;  /* 0x000000ffff04b224 */ /* 0x000fca00028e0604 */
[----:B------:R-:W-:Y:S02]  /*25090*/  @!P3 LOP3.LUT R5, R5, R4, RZ, 0x3c, !PT ;  /* 0x000000040505b212 */ /* 0x000fe400078e3cff */
[----:B------:R-:W-:Y:S02]  /*250a0*/  MOV R6, R14 ;  /* 0x0000000e00067202 */ /* 0x000fe40000000f00 */
[----:B------:R-:W-:-:S07]  /*250b0*/  @!P3 LOP3.LUT R4, R5, R4, RZ, 0x3c, !PT ;  /* 0x000000040504b212 */ /* 0x000fce00078e3cff */
[----:B------:R-:W-:Y:S05]  /*250c0*/  WARPSYNC.COLLECTIVE R15, `(.L_x_3136) ;  /* 0x000000000f087348 */ /* 0x000fea0003c00000 */
[----:B------:R0:W1:Y:S02]  /*250d0*/  SHFL.IDX P6, R14, R13, R12, R11 ;  /* 0x0000000c0d0e7389 */ /* 0x00006400000c000b */
[----:B01----:R-:W-:Y:S01]  /*250e0*/  ENDCOLLECTIVE ;  /* 0x000000000000791b */ /* 0x003fe20003800000 */
.L_x_3136:
[----:B------:R-:W-:-:S05]  /*250f0*/  @!P3 LOP3.LUT R5, R5, R4, RZ, 0x3c, !PT ;  /* 0x000000040505b212 */ /* 0x000fca00078e3cff */
[----:B------:R-:W-:Y:S01]  /*25100*/  @!PT LDS RZ, [RZ] ;  /* 0x00000000fffff984 */ /* 0x000fe20000000800 */
[----:B------:R-:W-:Y:S01]  /*25110*/  @!PT LDS RZ, [RZ] ;  /* 0x00000000fffff984 */ /* 0x000fe20000000800 */
[----:B------:R-:W-:Y:S01]  /*25120*/  @!PT LDS RZ, [RZ] ;  /* 0x00000000fffff984 */ /* 0x000fe20000000800 */
[----:B------:R-:W-:Y:S04]  /*25130*/  @!P3 LDGSTS.E.BYPASS.LTC128B.128 [R9+0x10400], desc[UR60][R4.64], !P2 ;  /* 0x104000000409bfae */ /* 0x000fe8000d101d7c */
[----:B------:R-:W-:Y:S01]  /*25140*/  @!P3 LDGSTS.E.BYPASS.LTC128B.128 [R9+0x14400], desc[UR60][R4.64+0x80], !P1 ;  /* 0x144000800409bfae */ /* 0x000fe2000c901d7c */
[----:B------:R-:W-:-:S03]  /*25150*/  MOV R13, R3 ;  /* 0x00000003000d7202 */ /* 0x000fc60000000f00 */
[----:B------:R0:W-:Y:S02]  /*25160*/  @!P3 LDGSTS.E.BYPASS.LTC128B.128 [R9+0x18400], desc[UR60][R4.64+0x100], !P0 ;  /* 0x184001000409bfae */ /* 0x0001e4000c101d7c */
[----:B0-----:R-:W-:-:S05]  /*25170*/  VIADD R4, R17, 0x10 ;  /* 0x0000001011047836 */ /* 0x001fca0000000000 */
[----:B------:R-:W-:-:S13]  /*25180*/  ISETP.GE.AND P3, PT, R4, R0, PT ;  /* 0x000000000400720c */ /* 0x000fda0003f66270 */
[----:B------:R-:W-:-:S05]  /*25190*/  @!P3 LEA R7, P5, R10, R6, 0x1 ;  /* 0x000000060a07b211 */ /* 0x000fca00078a08ff */
[----:B------:R-:W-:Y:S02]  /*251a0*/  @!P3 IMAD.X R6, RZ, RZ, R8, P5 ;  /* 0x000000ffff06b224 */ /* 0x000fe400028e0608 */
[----:B------:R-:W-:Y:S02]  /*251b0*/  @!P3 IMAD.MOV.U32 R4, RZ, RZ, R7 ;  /* 0x000000ffff04b224 */ /* 0x000fe400078e0007 */
[----:B------:R-:W-:Y:S02]  /*251c0*/  @!P3 IMAD.MOV.U32 R5, RZ, RZ, R6 ;  /* 0x000000ffff05b224 */ /* 0x000fe400078e0006 */
[----:B------:R-:W-:-:S07]  /*251d0*/  IMAD.MOV.U32 R6, RZ, RZ, R14 ;  /* 0x000000ffff067224 */ /* 0x000fce00078e000e */
[----:B------:R-:W-:Y:S05]  /*251e0*/  WARPSYNC.COLLECTIVE R15, `(.L_x_3137) ;  /* 0x000000000f087348 */ /* 0x000fea0003c00000 */
[----:B------:R0:W1:Y:S02]  /*251f0*/  SHFL.IDX P6, R14, R13, R12, R11 ;  /* 0x0000000c0d0e7389 */ /* 0x00006400000c000b */
[----:B01----:R-:W-:Y:S01]  /*25200*/  ENDCOLLECTIVE ;  /* 0x000000000000791b */ /* 0x003fe20003800000 */
.L_x_3137:
[----:B------:R-:W-:Y:S01]  /*25210*/  @!PT LDS RZ, [RZ] ;  /* 0x00000000fffff984 */ /* 0x000fe20000000800 */
[----:B------:R-:W-:Y:S01]  /*25220*/  @!PT LDS RZ, [RZ] ;  /* 0x00000000fffff984 */ /* 0x000fe20000000800 */
[----:B------:R-:W-:Y:S01]  /*25230*/  @!PT LDS RZ, [RZ] ;  /* 0x00000000fffff984 */ /* 0x000fe20000000800 */
[----:B------:R-:W-:Y:S04]  /*25240*/  @!P3 LDGSTS.E.BYPASS.LTC128B.128 [R9+0x10c00], desc[UR60][R4.64], !P2 ;  /* 0x10c000000409bfae */ /* 0x000fe8000d101d7c */
[----:B------:R-:W-:Y:S04]  /*25250*/  @!P3 LDGSTS.E.BYPASS.LTC128B.128 [R9+0x14c00], desc[UR60][R4.64+0x80], !P1 ;  /* 0x14c000800409bfae */ /* 0x000fe8000c901d7c */
[----:B------:R0:W-:Y:S01]  /*25260*/  @!P3 LDGSTS.E.BYPASS.LTC128B.128 [R9+0x18c00], desc[UR60][R4.64+0x100], !P0 ;  /* 0x18c001000409bfae */ /* 0x0001e2000c101d7c */
[----:B------:R-:W-:Y:S02]  /*25270*/  IMAD.MOV.U32 R13, RZ, RZ, R2 ;  /* 0x000000ffff0d7224 */ /* 0x000fe400078e0002 */
[----:B------:R-:W-:Y:S01]  /*25280*/  IMAD.MOV.U32 R12, RZ, RZ, 0x3 ;  /* 0x00000003ff0c7424 */ /* 0x000fe200078e00ff */
[----:B0-----:R-:W-:-:S04]  /*25290*/  IADD3 R4, R17, 0x20, RZ ;  /* 0x0000002011047810 */ /* 0x001fc80007ffe0ff */
[----:B------:R-:W-:Y:S01]  /*252a0*/  ISETP.GE.AND P3, PT, R4, R0, PT ;  /* 0x000000000400720c */ /* 0x000fe20003f66270 */
[----:B------:R-:W-:-:S12]  /*252b0*/  IMAD.MOV.U32 R4, RZ, RZ, R14 ;  /* 0x000000ffff047224 */ /* 0x000fd800078e000e */
[----:B------:R-:W-:Y:S05]  /*252c0*/  WARPSYNC.COLLECTIVE R15, `(.L_x_3138) ;  /* 0x000000000f087348 */ /* 0x000fea0003c00000 */
[----:B------:R0:W1:Y:S02]  /*252d0*/  SHFL.IDX P6, R14, R13, R12, R11 ;  /* 0x0000000c0d0e7389 */ /* 0x00006400000c000b */
[----:B01----:R-:W-:Y:S01]  /*252e0*/  ENDCOLLECTIVE ;  /* 0x000000000000791b */ /* 0x003fe20003800000 */
.L_x_3138:
[----:B------:R-:W-:Y:S01]  /*252f0*/  @!P3 LEA R7, P4, R10, R4, 0x1 ;  /* 0x000000040a07b211 */ /* 0x000fe200078808ff */
[----:B------:R-:W-:-:S04]  /*25300*/  IMAD.MOV.U32 R13, RZ, RZ, R3 ;  /* 0x000000ffff0d7224 */ /* 0x000fc800078e0003 */
[----:B------:R-:W-:-:S04]  /*25310*/  @!P3 IMAD.X R4, RZ, RZ, R6, P4 ;  /* 0x000000ffff04b224 */ /* 0x000fc800020e0606 */
[----:B------:R-:W-:Y:S01]  /*25320*/  @!P3 IMAD.MOV.U32 R5, RZ, RZ, R4 ;  /* 0x000000ffff05b224 */ /* 0x000fe200078e0004 */
[----:B------:R-:W-:Y:S02]  /*25330*/  @!P3 MOV R4, R7 ;  /* 0x000000070004b202 */ /* 0x000fe40000000f00 */
[----:B------:R-:W-:-:S07]  /*25340*/  MOV R6, R14 ;  /* 0x0000000e00067202 */ /* 0x000fce0000000f00 */
[----:B------:R-:W-:Y:S05]  /*25350*/  WARPSYNC.COLLECTIVE R15, `(.L_x_3139) ;  /* 0x000000000f087348 */ /* 0x000fea0003c00000 */
[----:B------:R0:W1:Y:S02]  /*25360*/  SHFL.IDX P6, R14, R13, R12, R11 ;  /* 0x0000000c0d0e7389 */ /* 0x00006400000c000b */
[----:B01----:R-:W-:Y:S01]  /*25370*/  ENDCOLLECTIVE ;  /* 0x000000000000791b */ /* 0x003fe20003800000 */
.L_x_3139:
        /* <DEDUP_REMOVED lines=8> */
[----:B0-----:R-:W-:-:S05]  /*25400*/  VIADD R4, R17, 0x30 ;  /* 0x0000003011047836 */ /* 0x001fca0000000000 */
[----:B------:R-:W-:Y:S01]  /*25410*/  ISETP.GE.AND P3, PT, R4, R0, PT ;  /* 0x000000000400720c */ /* 0x000fe20003f66270 */
[----:B------:R-:W-:-:S12]  /*25420*/  IMAD.MOV.U32 R4, RZ, RZ, R14 ;  /* 0x000000ffff047224 */ /* 0x000fd800078e000e */
[----:B------:R-:W-:Y:S05]  /*25430*/  WARPSYNC.COLLECTIVE R15, `(.L_x_3140) ;  /* 0x000000000f087348 */ /* 0x000fea0003c00000 */
[----:B------:R0:W1:Y:S02]  /*25440*/  SHFL.IDX P6, R14, R13, R12, R11 ;  /* 0x0000000c0d0e7389 */ /* 0x00006400000c000b */
[----:B01----:R-:W-:Y:S01]  /*25450*/  ENDCOLLECTIVE ;  /* 0x000000000000791b */ /* 0x003fe20003800000 */
.L_x_3140:
[----:B------:R-:W-:Y:S02]  /*25460*/  @!P3 LEA R5, P4, R10, R4, 0x1 ;  /* 0x000000040a05b211 */ /* 0x000fe400078808ff */
[----:B------:R-:W-:-:S03]  /*25470*/  MOV R13, R3 ;  /* 0x00000003000d7202 */ /* 0x000fc60000000f00 */
[----:B------:R-:W-:-:S05]  /*25480*/  @!P3 IMAD.X R4, RZ, RZ, R6, P4 ;  /* 0x000000ffff04b224 */ /* 0x000fca00020e0606 */
[----:B------:R-:W-:Y:S01]  /*25490*/  @!P3 LOP3.LUT R5, R5, R4, RZ, 0x3c, !PT ;  /* 0x000000040505b212 */ /* 0x000fe200078e3cff */
[----:B------:R-:W-:-:S03]  /*254a0*/  IMAD.MOV.U32 R6, RZ, RZ, R14 ;  /* 0x000000ffff067224 */ /* 0x000fc600078e000e */
[----:B------:R-:W-:-:S07]  /*254b0*/  @!P3 LOP3.LUT R4, R5, R4, RZ, 0x3c, !PT ;  /* 0x000000040504b212 */ /* 0x000fce00078e3cff */
[----:B------:R-:W-:Y:S05]  /*254c0*/  WARPSYNC.COLLECTIVE R15, `(.L_x_3141) ;  /* 0x000000000f087348 */ /* 0x000fea0003c00000 */
[----:B------:R0:W1:Y:S02]  /*254d0*/  SHFL.IDX P6, R14, R13, R12, R11 ;  /* 0x0000000c0d0e7389 */ /* 0x00006400000c000b */
[----:B01----:R-:W-:Y:S01]  /*254e0*/  ENDCOLLECTIVE ;  /* 0x000000000000791b */ /* 0x003fe20003800000 */
.L_x_3141:
[----:B------:R-:W-:-:S05]  /*254f0*/  @!P3 LOP3.LUT R5, R5, R4, RZ, 0x3c, !PT ;  /* 0x000000040505b212 */ /* 0x000fca00078e3cff */
[----:B------:R-:W-:Y:S01]  /*25500*/  @!PT LDS RZ, [RZ] ;  /* 0x00000000fffff984 */ /* 0x000fe20000000800 */
[----:B------:R-:W-:Y:S01]  /*25510*/  @!PT LDS RZ, [RZ] ;  /* 0x00000000fffff984 */ /* 0x000fe20000000800 */
[----:B------:R-:W-:Y:S01]  /*25520*/  @!PT LDS RZ, [RZ] ;  /* 0x00000000fffff984 */ /* 0x000fe20000000800 */
[----:B------:R-:W-:Y:S04]  /*25530*/  @!P3 LDGSTS.E.BYPASS.LTC128B.128 [R9+0x11c00], desc[UR60][R4.64], !P2 ;  /* 0x11c000000409bfae */ /* 0x000fe8000d101d7c */
[----:B------:R-:W-:Y:S01]  /*25540*/  @!P3 LDGSTS.E.BYPASS.LTC128B.128 [R9+0x15c00], desc[UR60][R4.64+0x80], !P1 ;  /* 0x15c000800409bfae */ /* 0x000fe2000c901d7c */
[----:B------:R-:W-:Y:S01]  /*25550*/  MOV R13, R2 ;  /* 0x00000002000d7202 */ /* 0x000fe20000000f00 */
[----:B------:R-:W-:Y:S02]  /*25560*/  IMAD.MOV.U32 R12, RZ, RZ, 0x5 ;  /* 0x00000005ff0c7424 */ /* 0x000fe400078e00ff */
[----:B------:R0:W-:Y:S02]  /*25570*/  @!P3 LDGSTS.E.BYPASS.LTC128B.128 [R9+0x19c00], desc[UR60][R4.64+0x100], !P0 ;  /* 0x19c001000409bfae */ /* 0x0001e4000c101d7c */
[----:B0-----:R-:W-:-:S04]  /*25580*/  IADD3 R4, R17, 0x40, RZ ;  /* 0x0000004011047810 */ /* 0x001fc80007ffe0ff */
[----:B------:R-:W-:Y:S01]  /*25590*/  ISETP.GE.AND P3, PT, R4, R0, PT ;  /* 0x000000000400720c */ /* 0x000fe20003f66270 */
[----:B------:R-:W-:-:S12]  /*255a0*/  IMAD.MOV.U32 R4, RZ, RZ, R14 ;  /* 0x000000ffff047224 */ /* 0x000fd800078e000e */
[----:B------:R-:W-:Y:S05]  /*255b0*/  WARPSYNC.COLLECTIVE R15, `(.L_x_3142) ;  /* 0x000000000f087348 */ /* 0x000fea0003c00000 */
[----:B------:R0:W1:Y:S02]  /*255c0*/  SHFL.IDX P6, R14, R13, R12, R11 ;  /* 0x0000000c0d0e7389 */ /* 0x00006400000c000b */
[----:B01----:R-:W-:Y:S01]  /*255d0*/  ENDCOLLECTIVE ;  /* 0x000000000000791b */ /* 0x003fe20003800000 */
.L_x_3142:
[----:B------:R-:W-:Y:S01]  /*255e0*/  @!P3 LEA R5, P4, R10, R4, 0x1 ;  /* 0x000000040a05b211 */ /* 0x000fe200078808ff */
[----:B------:R-:W-:-:S04]  /*255f0*/  IMAD.MOV.U32 R13, RZ, RZ, R3 ;  /* 0x000000ffff0d7224 */ /* 0x000fc800078e0003 */
[----:B------:R-:W-:-:S05]  /*25600*/  @!P3 IMAD.X R4, RZ, RZ, R6, P4 ;  /* 0x000000ffff04b224 */ /* 0x000fca00020e0606 */
[----:B------:R-:W-:Y:S01]  /*25610*/  @!P3 LOP3.LUT R5, R5, R4, RZ, 0x3c, !PT ;  /* 0x000000040505b212 */ /* 0x000fe200078e3cff */
[----:B------:R-:W-:-:S03]  /*25620*/  IMAD.MOV.U32 R6, RZ, RZ, R14 ;  /* 0x000000ffff067224 */ /* 0x000fc600078e000e */
[----:B------:R-:W-:-:S07]  /*25630*/  @!P3 LOP3.LUT R4, R5, R4, RZ, 0x3c, !PT ;  /* 0x000000040504b212 */ /* 0x000fce00078e3cff */
[----:B------:R-:W-:Y:S05]  /*25640*/  WARPSYNC.COLLECTIVE R15, `(.L_x_3143) ;  /* 0x000000000f087348 */ /* 0x000fea0003c00000 */
[----:B------:R0:W1:Y:S02]  /*25650*/  SHFL.IDX P6, R14, R13, R12, R11 ;  /* 0x0000000c0d0e7389 */ /* 0x00006400000c000b */
[----:B01----:R-:W-:Y:S01]  /*25660*/  ENDCOLLECTIVE ;  /* 0x000000000000791b */ /* 0x003fe20003800000 */
.L_x_3143:
[----:B------:R-:W-:-:S05]  /*25670*/  @!P3 LOP3.LUT R5, R5, R4, RZ, 0x3c, !PT ;  /* 0x000000040505b212 */ /* 0x000fca00078e3cff */
[----:B------:R-:W-:Y:S01]  /*25680*/  @!PT LDS RZ, [RZ] ;  /* 0x00000000fffff984 */ /* 0x000fe20000000800 */
[----:B------:R-:W-:Y:S01]  /*25690*/  @!PT LDS RZ, [RZ] ;  /* 0x00000000fffff984 */ /* 0x000fe20000000800 */
[----:B------:R-:W-:Y:S01]  /*256a0*/  @!PT LDS RZ, [RZ] ;  /* 0x00000000fffff984 */ /* 0x000fe20000000800 */
[----:B------:R-:W-:Y:S04]  /*256b0*/  @!P3 LDGSTS.E.BYPASS.LTC128B.128 [R9+0x12400], desc[UR60][R4.64], !P2 ;  /* 0x124000000409bfae */ /* 0x000fe8000d101d7c */
[----:B------:R-:W-:Y:S01]  /*256c0*/  @!P3 LDGSTS.E.BYPASS.LTC128B.128 [R9+0x16400], desc[UR60][R4.64+0x80], !P1 ;  /* 0x164000800409bfae */ /* 0x000fe2000c901d7c */
[----:B------:R-:W-:-:S03]  /*256d0*/  IMAD.MOV.U32 R13, RZ, RZ, R2 ;  /* 0x000000ffff0d7224 */ /* 0x000fc600078e0002 */
[----:B------:R0:W-:Y:S01]  /*256e0*/  @!P3 LDGSTS.E.BYPASS.LTC128B.128 [R9+0x1a400], desc[UR60][R4.64+0x100], !P0 ;  /* 0x1a4001000409bfae */ /* 0x0001e2000c101d7c */
[----:B------:R-:W-:Y:S02]  /*256f0*/  IMAD.MOV.U32 R12, RZ, RZ, 0x6 ;  /* 0x00000006ff0c7424 */ /* 0x000fe400078e00ff */
[----:B0-----:R-:W-:-:S05]  /*25700*/  VIADD R4, R17, 0x50 ;  /* 0x0000005011047836 */ /* 0x001fca0000000000 */
[----:B------:R-:W-:Y:S02]  /*25710*/  ISETP.GE.AND P3, PT, R4, R0, PT ;  /* 0x000000000400720c */ /* 0x000fe40003f66270 */
[----:B------:R-:W-:-:S11]  /*25720*/  MOV R4, R14 ;  /* 0x0000000e00047202 */ /* 0x000fd60000000f00 */
[----:B------:R-:W-:Y:S05]  /*25730*/  WARPSYNC.COLLECTIVE R15, `(.L_x_3144) ;  /* 0x000000000f087348 */ /* 0x000fea0003c00000 */
[----:B------:R0:W1:Y:S02]  /*25740*/  SHFL.IDX P6, R14, R13, R12, R11 ;  /* 0x0000000c0d0e7389 */ /* 0x00006400000c000b */
[----:B01----:R-:W-:Y:S01]  /*25750*/  ENDCOLLECTIVE ;  /* 0x000000000000791b */ /* 0x003fe20003800000 */
.L_x_3144:
[----:B------:R-:W-:-:S05]  /*25760*/  @!P3 LEA R5, P4, R10, R4, 0x1 ;  /* 0x000000040a05b211 */ /* 0x000fca00078808ff */
[----:B------:R-:W-:Y:S02]  /*25770*/  @!P3 IMAD.X R4, RZ, RZ, R6, P4 ;  /* 0x000000ffff04b224 */ /* 0x000fe400020e0606 */
[----:B------:R-:W-:-:S03]  /*25780*/  IMAD.MOV.U32 R13, RZ, RZ, R3 ;  /* 0x000000ffff0d7224 */ /* 0x000fc600078e0003 */
[----:B------:R-:W-:-:S04]  /*25790*/  @!P3 LOP3.LUT R5, R5, R4, RZ, 0x3c, !PT ;  /* 0x000000040505b212 */ /* 0x000fc800078e3cff */
[----:B------:R-:W-:Y:S02]  /*257a0*/  @!P3 LOP3.LUT R4, R5, R4, RZ, 0x3c, !PT ;  /* 0x000000040504b212 */ /* 0x000fe400078e3cff */
[----:B------:R-:W-:-:S07]  /*257b0*/  MOV R6, R14 ;  /* 0x0000000e00067202 */ /* 0x000fce0000000f00 */
[----:B------:R-:W-:Y:S05]  /*257c0*/  WARPSYNC.COLLECTIVE R15, `(.L_x_3145) ;  /* 0x000000000f087348 */ /* 0x000fea0003c00000 */
[----:B------:R0:W1:Y:S02]  /*257d0*/  SHFL.IDX P6, R14, R13, R12, R11 ;  /* 0x0000000c0d0e7389 */ /* 0x00006400000c000b */
[----:B01----:R-:W-:Y:S01]  /*257e0*/  ENDCOLLECTIVE ;  /* 0x000000000000791b */ /* 0x003fe20003800000 */
.L_x_3145:
[----:B------:R-:W-:-:S05]  /*257f0*/  @!P3 LOP3.LUT R5, R5, R4, RZ, 0x3c, !PT ;  /* 0x000000040505b212 */ /* 0x000fca00078e3cff */
        /* <DEDUP_REMOVED lines=13> */
.L_x_3146:
[----:B------:R-:W-:-:S13]  /*258d0*/  ISETP.GE.AND P4, PT, R5, R0, PT ;  /* 0x000000000500720c */ /* 0x000fda0003f86270 */
[----:B------:R-:W-:Y:S02]  /*258e0*/  @!P4 LEA R5, P3, R10, R4, 0x1 ;  /* 0x000000040a05c211 */ /* 0x000fe400078608ff */
[----:B------:R-:W-:Y:S02]  /*258f0*/  MOV R13, R3 ;  /* 0x00000003000d7202 */ /* 0x000fe40000000f00 */
[----:B------:R-:W-:-:S04]  /*25900*/  @!P4 IADD3.X R4, RZ, R6, RZ, P3, !PT ;  /* 0x00000006ff04c210 */ /* 0x000fc80001ffe4ff */
[----:B------:R-:W-:-:S04]  /*25910*/  @!P4 LOP3.LUT R5, R5, R4, RZ, 0x3c, !PT ;  /* 0x000000040505c212 */ /* 0x000fc800078e3cff */
        /* <DEDUP_REMOVED lines=12> */
.L_x_3147:
[----:B------:R-:W-:Y:S01]  /*259e0*/  IMAD.MOV.U32 R3, RZ, RZ, R14 ;  /* 0x000000ffff037224 */ /* 0x000fe200078e000e */
[----:B------:R-:W-:Y:S06]  /*259f0*/  BRA `(.L_x_3148) ;  /* 0xffffffa800907947 */ /* 0x000fec000383ffff */
.L_x_2997:
[----:B0-----:R-:W3:Y:S02]  /*25a00*/  LDL R2, [R1+0x4] ;  /* 0x0000040001027983 */ /* 0x001ee40000100800 */
[----:B---3--:R0:W1:Y:S02]  /*25a10*/  SYNCS.PHASECHK.TRANS64.TRYWAIT P0, [R2+URZ+0x34820], R0 ;  /* 0x03482000020075a7 */ /* 0x008064000800017f */
[----:B-1----:R-:W-:Y:S05]  /*25a20*/  @!P0 NANOSLEEP.SYNCS 0x989680 ;  /* 0x009896800000895d */ /* 0x002fea0003900000 */
[----:B------:R-:W1:Y:S02]  /*25a30*/  @!P0 SYNCS.PHASECHK.TRANS64 P0, [R2+URZ+0x34820], R0 ;  /* 0x03482000020085a7 */ /* 0x000e64000800007f */
[----:B-1----:R-:W-:Y:S05]  /*25a40*/  @!P0 BRA `(.L_x_2997) ;  /* 0xfffffffc00ec8947 */ /* 0x002fea000383ffff */
[----:B------:R-:W-:Y:S05]  /*25a50*/  BRA `(.L_x_3149) ;  /* 0xffffffac00087947 */ /* 0x000fea000383ffff */
.L_x_3006:
[----:B-1----:R1:W2:Y:S02]  /*25a60*/  SYNCS.PHASECHK.TRANS64.TRYWAIT P0, [R3+URZ+0x34840], R0 ;  /* 0x03484000030075a7 */ /* 0x0022a4000800017f */
[----:B--2---:R-:W-:Y:S05]  /*25a70*/  @!P0 NANOSLEEP.SYNCS 0x989680 ;  /* 0x009896800000895d */ /* 0x004fea0003900000 */
[----:B------:R-:W2:Y:S02]  /*25a80*/  @!P0 SYNCS.PHASECHK.TRANS64 P0, [R3+URZ+0x34840], R0 ;  /* 0x03484000030085a7 */ /* 0x000ea4000800007f */
[----:B--2---:R-:W-:Y:S05]  /*25a90*/  @!P0 BRA `(.L_x_3006) ;  /* 0xfffffffc00f08947 */ /* 0x004fea000383ffff */
[----:B------:R-:W-:Y:S05]  /*25aa0*/  BRA `(.L_x_3150) ;  /* 0xffffffac00cc7947 */ /* 0x000fea000383ffff */
.L_x_3013:
[----:B0-----:R0:W1:Y:S02]  /*25ab0*/  SYNCS.PHASECHK.TRANS64.TRYWAIT P0, [R3+URZ+0x60], R0 ;  /* 0x00006000030075a7 */ /* 0x001064000800017f */
[----:B-1----:R-:W-:Y:S05]  /*25ac0*/  @!P0 NANOSLEEP.SYNCS 0x989680 ;  /* 0x009896800000895d */ /* 0x002fea0003900000 */
[----:B------:R-:W1:Y:S02]  /*25ad0*/  @!P0 SYNCS.PHASECHK.TRANS64 P0, [R3+URZ+0x60], R0 ;  /* 0x00006000030085a7 */ /* 0x000e64000800007f */
[----:B-1----:R-:W-:Y:S05]  /*25ae0*/  @!P0 BRA `(.L_x_3013) ;  /* 0xfffffffc00f08947 */ /* 0x002fea000383ffff */
[----:B------:R-:W-:Y:S05]  /*25af0*/  BRA `(.L_x_3151) ;  /* 0xffffffb000e47947 */ /* 0x000fea000383ffff */
.L_x_3022:
[----:B--2---:R2:W3:Y:S02]  /*25b00*/  SYNCS.PHASECHK.TRANS64.TRYWAIT P0, [R3+URZ+0x34840], R2 ;  /* 0x03484002030075a7 */ /* 0x0044e4000800017f */
[----:B---3--:R-:W-:Y:S05]  /*25b10*/  @!P0 NANOSLEEP.SYNCS 0x989680 ;  /* 0x009896800000895d */ /* 0x008fea0003900000 */
[----:B------:R-:W3:Y:S02]  /*25b20*/  @!P0 SYNCS.PHASECHK.TRANS64 P0, [R3+URZ+0x34840], R2 ;  /* 0x03484002030085a7 */ /* 0x000ee4000800007f */
[----:B---3--:R-:W-:Y:S05]  /*25b30*/  @!P0 BRA `(.L_x_3022) ;  /* 0xfffffffc00f08947 */ /* 0x008fea000383ffff */
[----:B------:R-:W-:Y:S05]  /*25b40*/  BRA `(.L_x_3152) ;  /* 0xffffffb800847947 */ /* 0x000fea000383ffff */
.L_x_3029:
[----:B0-----:R0:W2:Y:S02]  /*25b50*/  SYNCS.PHASECHK.TRANS64.TRYWAIT P0, [R2+URZ+0x60], R3 ;  /* 0x00006003020075a7 */ /* 0x0010a4000800017f */
[----:B--2---:R-:W-:Y:S05]  /*25b60*/  @!P0 NANOSLEEP.SYNCS 0x989680 ;  /* 0x009896800000895d */ /* 0x004fea0003900000 */
[----:B------:R-:W2:Y:S02]  /*25b70*/  @!P0 SYNCS.PHASECHK.TRANS64 P0, [R2+URZ+0x60], R3 ;  /* 0x00006003020085a7 */ /* 0x000ea4000800007f */
[----:B--2---:R-:W-:Y:S05]  /*25b80*/  @!P0 BRA `(.L_x_3029) ;  /* 0xfffffffc00f08947 */ /* 0x004fea000383ffff */
[----:B------:R-:W-:Y:S05]  /*25b90*/  BRA `(.L_x_3153) ;  /* 0xffffffbc009c7947 */ /* 0x000fea000383ffff */
.L_x_3038:
[----:B---3--:R3:W4:Y:S02]  /*25ba0*/  SYNCS.PHASECHK.TRANS64.TRYWAIT P0, [R2+URZ+0x34840], R3 ;  /* 0x03484003020075a7 */ /* 0x008724000800017f */
[----:B----4-:R-:W-:Y:S05]  /*25bb0*/  @!P0 NANOSLEEP.SYNCS 0x989680 ;  /* 0x009896800000895d */ /* 0x010fea0003900000 */
[----:B------:R-:W4:Y:S02]  /*25bc0*/  @!P0 SYNCS.PHASECHK.TRANS64 P0, [R2+URZ+0x34840], R3 ;  /* 0x03484003020085a7 */ /* 0x000f24000800007f */
[----:B----4-:R-:W-:Y:S05]  /*25bd0*/  @!P0 BRA `(.L_x_3038) ;  /* 0xfffffffc00f08947 */ /* 0x010fea000383ffff */
[----:B------:R-:W-:Y:S05]  /*25be0*/  BRA `(.L_x_3154) ;  /* 0xffffffc400107947 */ /* 0x000fea000383ffff */
.L_x_3045:
[----:B0-----:R0:W2:Y:S02]  /*25bf0*/  SYNCS.PHASECHK.TRANS64.TRYWAIT P0, [R2+URZ+0x60], R5 ;  /* 0x00006005020075a7 */ /* 0x0010a4000800017f */
[----:B--2---:R-:W-:Y:S05]  /*25c00*/  @!P0 NANOSLEEP.SYNCS 0x989680 ;  /* 0x009896800000895d */ /* 0x004fea0003900000 */
[----:B------:R-:W2:Y:S02]  /*25c10*/  @!P0 SYNCS.PHASECHK.TRANS64 P0, [R2+URZ+0x60], R5 ;  /* 0x00006005020085a7 */ /* 0x000ea4000800007f */
[----:B--2---:R-:W-:Y:S05]  /*25c20*/  @!P0 BRA `(.L_x_3045) ;  /* 0xfffffffc00f08947 */ /* 0x004fea000383ffff */
[----:B------:R-:W-:Y:S05]  /*25c30*/  BRA `(.L_x_3155) ;  /* 0xffffffc800287947 */ /* 0x000fea000383ffff */
.L_x_3056:
[----:B0-----:R0:W2:Y:S02]  /*25c40*/  SYNCS.PHASECHK.TRANS64.TRYWAIT P0, [R0+URZ+0x34860], R2 ;  /* 0x03486002000075a7 */ /* 0x0010a4000800017f */
[----:B--2---:R-:W-:Y:S05]  /*25c50*/  @!P0 NANOSLEEP.SYNCS 0x989680 ;  /* 0x009896800000895d */ /* 0x004fea0003900000 */
[----:B------:R-:W2:Y:S02]  /*25c60*/  @!P0 SYNCS.PHASECHK.TRANS64 P0, [R0+URZ+0x34860], R2 ;  /* 0x03486002000085a7 */ /* 0x000ea4000800007f */
[----:B--2---:R-:W-:Y:S05]  /*25c70*/  @!P0 BRA `(.L_x_3056) ;  /* 0xfffffffc00f08947 */ /* 0x004fea000383ffff */
[----:B------:R-:W-:Y:S05]  /*25c80*/  BRA `(.L_x_3156) ;  /* 0xffffffcc00807947 */ /* 0x000fea000383ffff */
.L_x_3063:
[----:B------:R-:W-:Y:S01]  /*25c90*/  BSSY B0, `(.L_x_3157) ;  /* 0x0000008000007945 */ /* 0x000fe20003800000 */
[----:B0-----:R-:W-:Y:S01]  /*25ca0*/  IMAD.MOV.U32 R13, RZ, RZ, R16 ;  /* 0x000000ffff0d7224 */ /* 0x001fe200078e0010 */
[----:B------:R-:W-:Y:S01]  /*25cb0*/  MOV R11, 0x1f ;  /* 0x0000001f000b7802 */ /* 0x000fe20000000f00 */
[----:B------:R-:W-:Y:S02]  /*25cc0*/  IMAD.MOV.U32 R12, RZ, RZ, RZ ;  /* 0x000000ffff0c7224 */ /* 0x000fe400078e00ff */
[----:B------:R-:W-:-:S07]  /*25cd0*/  IMAD.MOV.U32 R15, RZ, RZ, -0x1 ;  /* 0xffffffffff0f7424 */ /* 0x000fce00078e00ff */
[----:B-1---5:R-:W-:Y:S05]  /*25ce0*/  WARPSYNC.COLLECTIVE R15, `(.L_x_3158) ;  /* 0x000000000f087348 */ /* 0x022fea0003c00000 */
[----:B------:R0:W2:Y:S02]  /*25cf0*/  SHFL.IDX P6, R14, R13, R12, R11 ;  /* 0x0000000c0d0e7389 */ /* 0x0000a400000c000b */
[----:B012--5:R-:W-:Y:S01]  /*25d00*/  ENDCOLLECTIVE ;  /* 0x000000000000791b */ /* 0x027fe20003800000 */
.L_x_3158:
[----:B------:R-:W-:Y:S05]  /*25d10*/  BSYNC B0 ;  /* 0x0000000000007941 */ /* 0x000fea0003800000 */
.L_x_3157:
[----:B------:R-:W-:Y:S01]  /*25d20*/  IMAD.MOV.U32 R13, RZ, RZ, R16 ;  /* 0x000000ffff0d7224 */ /* 0x000fe200078e0010 */
[----:B------:R-:W-:Y:S01]  /*25d30*/  MOV R12, 0x1 ;  /* 0x00000001000c7802 */ /* 0x000fe20000000f00 */
[----:B------:R-:W-:Y:S01]  /*25d40*/  IMAD.MOV.U32 R11, RZ, RZ, 0x1f ;  /* 0x0000001fff0b7424 */ /* 0x000fe200078e00ff */
[----:B------:R-:W-:Y:S01]  /*25d50*/  IADD3 R4, R19, R6, RZ ;  /* 0x0000000613047210 */ /* 0x000fe20007ffe0ff */
[----:B------:R-:W-:Y:S02]  /*25d60*/  IMAD.MOV.U32 R15, RZ, RZ, -0x1 ;  /* 0xffffffffff0f7424 */ /* 0x000fe400078e00ff */
[----:B------:R-:W-:-:S07]  /*25d70*/  IMAD.MOV.U32 R0, RZ, RZ, R14 ;  /* 0x000000ffff007224 */ /* 0x000fce00078e000e */
[----:B------:R-:W-:Y:S05]  /*25d80*/  WARPSYNC.COLLECTIVE R15, `(.L_x_3159) ;  /* 0x000000000f087348 */ /* 0x000fea0003c00000 */
[----:B------:R0:W1:Y:S02]  /*25d90*/  SHFL.IDX P6, R14, R13, R12, R11 ;  /* 0x0000000c0d0e7389 */ /* 0x00006400000c000b */
[----:B01----:R-:W-:Y:S01]  /*25da0*/  ENDCOLLECTIVE ;  /* 0x000000000000791b */ /* 0x003fe20003800000 */
.L_x_3159:
        /* <DEDUP_REMOVED lines=18> */
.L_x_3160:
        /* <DEDUP_REMOVED lines=8> */
.L_x_3161:
        /* <DEDUP_REMOVED lines=8> */
.L_x_3162:
        /* <DEDUP_REMOVED lines=8> */
.L_x_3163:
        /* <DEDUP_REMOVED lines=8> */
.L_x_3164:
[----:B------:R-:W-:Y:S01]  /*260d0*/  MOV R12, 0x1f ;  /* 0x0000001f000c7802 */ /* 0x000fe20000000f00 */
        /* <DEDUP_REMOVED lines=8> */
.L_x_3165:
[----:B------:R-:W-:Y:S01]  /*26160*/  IMAD.MOV.U32 R16, RZ, RZ, R14 ;  /* 0x000000ffff107224 */ /* 0x000fe200078e000e */
[----:B------:R-:W-:Y:S06]  /*26170*/  BRA `(.L_x_3166) ;  /* 0xffffffd000047947 */ /* 0x000fec000383ffff */
.L_x_3068:
[----:B------:R-:W-:Y:S01]  /*26180*/  BSSY B0, `(.L_x_3167) ;  /* 0x0000008000007945 */ /* 0x000fe20003800000 */
[----:B0----5:R-:W-:Y:S01]  /*26190*/  IMAD.MOV.U32 R13, RZ, RZ, R3 ;  /* 0x000000ffff0d7224 */ /* 0x021fe200078e0003 */
[----:B------:R-:W-:Y:S01]  /*261a0*/  MOV R12, 0x1 ;  /* 0x00000001000c7802 */ /* 0x000fe20000000f00 */
[----:B------:R-:W-:Y:S02]  /*261b0*/  IMAD.MOV.U32 R11, RZ, RZ, RZ ;  /* 0x000000ffff0b7224 */ /* 0x000fe400078e00ff */
[----:B------:R-:W-:-:S07]  /*261c0*/  IMAD.MOV.U32 R15, RZ, RZ, -0x1 ;  /* 0xffffffffff0f7424 */ /* 0x000fce00078e00ff */
[----:B-12---:R-:W-:Y:S05]  /*261d0*/  WARPSYNC.COLLECTIVE R15, `(.L_x_3168) ;  /* 0x000000000f087348 */ /* 0x006fea0003c00000 */
[----:B------:R0:W3:Y:S02]  /*261e0*/  SHFL.UP P6, R14, R13, R12, R11 ;  /* 0x0400000c0d0e7389 */ /* 0x0000e400000c000b */
[----:B0123--:R-:W-:Y:S01]  /*261f0*/  ENDCOLLECTIVE ;  /* 0x000000000000791b */ /* 0x00ffe20003800000 */
.L_x_3168:
[----:B------:R-:W-:Y:S05]  /*26200*/  BSYNC B0 ;  /* 0x0000000000007941 */ /* 0x000fea0003800000 */
.L_x_3167:
[----:B------:R-:W-:Y:S01]  /*26210*/  IMAD.MOV.U32 R2, RZ, RZ, R14 ;  /* 0x000000ffff027224 */ /* 0x000fe200078e000e */
[----:B------:R-:W-:Y:S01]  /*26220*/  MOV R15, 0xffffffff ;  /* 0xffffffff000f7802 */ /* 0x000fe20000000f00 */
[----:B------:R-:W-:Y:S02]  /*26230*/  IMAD.MOV.U32 R12, RZ, RZ, 0x2 ;  /* 0x00000002ff0c7424 */ /* 0x000fe400078e00ff */
[----:B------:R-:W-:Y:S01]  /*26240*/  IMAD.MOV.U32 R11, RZ, RZ, RZ ;  /* 0x000000ffff0b7224 */ /* 0x000fe200078e00ff */
[----:B------:R-:W-:-:S04]  /*26250*/  SEL R2, R2, RZ, P1 ;  /* 0x000000ff02027207 */ /* 0x000fc80000800000 */
[----:B------:R-:W-:-:S05]  /*26260*/  IADD3 R2, R3, R2, RZ ;  /* 0x0000000203027210 */ /* 0x000fca0007ffe0ff */
[----:B------:R-:W-:-:S07]  /*26270*/  IMAD.MOV.U32 R13, RZ, RZ, R2 ;  /* 0x000000ffff0d7224 */ /* 0x000fce00078e0002 */
[----:B------:R-:W-:Y:S05]  /*26280*/  WARPSYNC.COLLECTIVE R15, `(.L_x_3169) ;  /* 0x000000000f087348 */ /* 0x000fea0003c00000 */
[----:B------:R0:W1:Y:S02]  /*26290*/  SHFL.UP P6, R14, R13, R12, R11 ;  /* 0x0400000c0d0e7389 */ /* 0x00006400000c000b */
[----:B01----:R-:W-:Y:S01]  /*262a0*/  ENDCOLLECTIVE ;  /* 0x000000000000791b */ /* 0x003fe20003800000 */
.L_x_3169:
        /* <DEDUP_REMOVED lines=8> */
.L_x_3170:
        /* <DEDUP_REMOVED lines=8> */
.L_x_3171:
        /* <DEDUP_REMOVED lines=8> */
.L_x_3172:
        /* <DEDUP_REMOVED lines=9> */
.L_x_3173:
[----:B------:R-:W-:Y:S01]  /*264c0*/  IMAD.MOV.U32 R16, RZ, RZ, R14 ;  /* 0x000000ffff107224 */ /* 0x000fe200078e000e */
[----:B------:R-:W-:Y:S06]  /*264d0*/  BRA `(.L_x_3174) ;  /* 0xffffffcc00c87947 */ /* 0x000fec000383ffff */
.L_x_3070:
[----:B------:R-:W-:Y:S01]  /*264e0*/  BSSY B0, `(.L_x_3175) ;  /* 0x0000006000007945 */ /* 0x000fe20003800000 */
[----:B------:R-:W-:Y:S01]  /*264f0*/  PLOP3.LUT P6, PT, P6, PT, PT, 0x8, 0x0 ;  /* 0x000000000000781c */ /* 0x000fe200037ce170 */
[----:B------:R-:W-:-:S12]  /*26500*/  IMAD.MOV.U32 R15, RZ, RZ, -0x1 ;  /* 0xffffffffff0f7424 */ /* 0x000fd800078e00ff */
[----:B012--5:R-:W-:Y:S05]  /*26510*/  WARPSYNC.COLLECTIVE R15, `(.L_x_3176) ;  /* 0x000000000f087348 */ /* 0x027fea0003c00000 */
[----:B------:R-:W-:Y:S01]  /*26520*/  VOTE.ANY R14, PT, P6 ;  /* 0x00000000000e7806 */ /* 0x000fe200030e0100 */
[----:B012--5:R-:W-:Y:S06]  /*26530*/  ENDCOLLECTIVE ;  /* 0x000000000000791b */ /* 0x027fec0003800000 */
.L_x_3176:
[----:B------:R-:W-:Y:S05]  /*26540*/  BSYNC B0 ;  /* 0x0000000000007941 */ /* 0x000fea0003800000 */
.L_x_3175:
[----:B------:R-:W-:Y:S01]  /*26550*/  MOV R5, R14 ;  /* 0x0000000e00057202 */ /* 0x000fe20000000f00 */
[----:B------:R-:W-:Y:S01]  /*26560*/  IMAD.MOV.U32 R13, RZ, RZ, R3 ;  /* 0x000000ffff0d7224 */ /* 0x000fe200078e0003 */
[----:B------:R-:W-:Y:S01]  /*26570*/  MOV R15, 0xffffffff ;  /* 0xffffffff000f7802 */ /* 0x000fe20000000f00 */
[----:B------:R-:W-:Y:S01]  /*26580*/  IMAD.MOV.U32 R11, RZ, RZ, 0x1f ;  /* 0x0000001fff0b7424 */ /* 0x000fe200078e00ff */
[----:B------:R-:W0:Y:S02]  /*26590*/  POPC R6, R5 ;  /* 0x0000000500067309 */ /* 0x000e240000000000 */
[----:B0-----:R-:W-:-:S07]  /*265a0*/  IMAD.MOV.U32 R12, RZ, RZ, R6 ;  /* 0x000000ffff0c7224 */ /* 0x001fce00078e0006 */
[----:B------:R-:W-:Y:S05]  /*265b0*/  WARPSYNC.COLLECTIVE R15, `(.L_x_3177) ;  /* 0x000000000f087348 */ /* 0x000fea0003c00000 */
[----:B------:R0:W1:Y:S02]  /*265c0*/  SHFL.IDX P6, R14, R13, R12, R11 ;  /* 0x0000000c0d0e7389 */ /* 0x00006400000c000b */
[----:B01----:R-:W-:Y:S01]  /*265d0*/  ENDCOLLECTIVE ;  /* 0x000000000000791b */ /* 0x003fe20003800000 */
.L_x_3177:
[----:B------:R-:W-:Y:S01]  /*265e0*/  IMAD.MOV.U32 R17, RZ, RZ, R14 ;  /* 0x000000ffff117224 */ /* 0x000fe200078e000e */
[----:B------:R-:W-:Y:S06]  /*265f0*/  BRA `(.L_x_3178) ;  /* 0xffffffcc00b87947 */ /* 0x000fec000383ffff */
.L_x_3072:
[----:B------:R-:W-:Y:S01]  /*26600*/  BSSY B0, `(.L_x_3179) ;  /* 0x0000007000007945 */ /* 0x000fe20003800000 */
[----:B0-----:R-:W-:Y:S01]  /*26610*/  IMAD.MOV.U32 R13, RZ, RZ, R2 ;  /* 0x000000ffff0d7224 */ /* 0x001fe200078e0002 */
[----:B------:R-:W-:Y:S01]  /*26620*/  MOV R15, 0xffffffff ;  /* 0xffffffff000f7802 */ /* 0x000fe20000000f00 */
[----:B------:R-:W-:-:S07]  /*26630*/  IMAD.MOV.U32 R11, RZ, RZ, 0x1f ;  /* 0x0000001fff0b7424 */ /* 0x000fce00078e00ff */
[----:B-12345:R-:W-:Y:S05]  /*26640*/  WARPSYNC.COLLECTIVE R15, `(.L_x_3180) ;  /* 0x000000000f087348 */ /* 0x03efea0003c00000 */
[----:B------:R0:W0:Y:S02]  /*26650*/  SHFL.IDX P6, R14, R13, R12, R11 ;  /* 0x0000000c0d0e7389 */ /* 0x00002400000c000b */
[----:B012345:R-:W-:Y:S01]  /*26660*/  ENDCOLLECTIVE ;  /* 0x000000000000791b */ /* 0x03ffe20003800000 */
.L_x_3180:
[----:B------:R-:W-:Y:S05]  /*26670*/  BSYNC B0 ;  /* 0x0000000000007941 */ /* 0x000fea0003800000 */
.L_x_3179:
[----:B------:R-:W-:Y:S01]  /*26680*/  IMAD.MOV.U32 R2, RZ, RZ, R14 ;  /* 0x000000ffff027224 */ /* 0x000fe200078e000e */
[----:B------:R-:W-:Y:S06]  /*26690*/  BRA `(.L_x_3181) ;  /* 0xffffffcc00ac7947 */ /* 0x000fec000383ffff */
.L_x_3076:
[----:B0-----:R0:W2:Y:S02]  /*266a0*/  SYNCS.PHASECHK.TRANS64.TRYWAIT P0, [R0+URZ+0x34820], R3 ;  /* 0x03482003000075a7 */ /* 0x0010a4000800017f */
[----:B--2---:R-:W-:Y:S05]  /*266b0*/  @!P0 NANOSLEEP.SYNCS 0x989680 ;  /* 0x009896800000895d */ /* 0x004fea0003900000 */
[----:B------:R-:W2:Y:S02]  /*266c0*/  @!P0 SYNCS.PHASECHK.TRANS64 P0, [R0+URZ+0x34820], R3 ;  /* 0x03482003000085a7 */ /* 0x000ea4000800007f */
[----:B--2---:R-:W-:Y:S05]  /*266d0*/  @!P0 BRA `(.L_x_3076) ;  /* 0xfffffffc00f08947 */ /* 0x004fea000383ffff */
[----:B------:R-:W-:Y:S05]  /*266e0*/  BRA `(.L_x_3182) ;  /* 0xffffffd400307947 */ /* 0x000fea000383ffff */
.L_x_3077:
[----:B------:R-:W2:Y:S01]  /*266f0*/  S2R R2, SR_TID.X ;  /* 0x0000000000027919 */ /* 0x000ea20000002100 */
[----:B------:R-:W-:Y:S01]  /*26700*/  BSSY B0, `(.L_x_3183) ;  /* 0x000000a000007945 */ /* 0x000fe20003800000 */
[----:B------:R-:W-:Y:S01]  /*26710*/  IMAD.MOV.U32 R12, RZ, RZ, RZ ;  /* 0x000000ffff0c7224 */ /* 0x000fe200078e00ff */
[----:B------:R-:W-:Y:S01]  /*26720*/  MOV R11, 0x1f ;  /* 0x0000001f000b7802 */ /* 0x000fe20000000f00 */
[----:B------:R-:W-:Y:S01]  /*26730*/  IMAD.MOV.U32 R15, RZ, RZ, -0x1 ;  /* 0xffffffffff0f7424 */ /* 0x000fe200078e00ff */
[----:B--2---:R-:W-:-:S04]  /*26740*/  SHF.R.U32.HI R2, RZ, 0x5, R2 ;  /* 0x00000005ff027819 */ /* 0x004fc80000011602 */
[----:B------:R-:W-:-:S05]  /*26750*/  LOP3.LUT R2, R2, 0x3, RZ, 0xc0, !PT ;  /* 0x0000000302027812 */ /* 0x000fca00078ec0ff */
[----:B------:R-:W-:-:S07]  /*26760*/  IMAD.MOV.U32 R13, RZ, RZ, R2 ;  /* 0x000000ffff0d7224 */ /* 0x000fce00078e0002 */
[----:B01-3-5:R-:W-:Y:S05]  /*26770*/  WARPSYNC.COLLECTIVE R15, `(.L_x_3184) ;  /* 0x000000000f087348 */ /* 0x02bfea0003c00000 */
[----:B------:R2:W4:Y:S02]  /*26780*/  SHFL.IDX P6, R14, R13, R12, R11 ;  /* 0x0000000c0d0e7389 */ /* 0x00052400000c000b */
[----:B012345:R-:W-:Y:S01]  /*26790*/  ENDCOLLECTIVE ;  /* 0x000000000000791b */ /* 0x03ffe20003800000 */
.L_x_3184:
[----:B------:R-:W-:Y:S05]  /*267a0*/  BSYNC B0 ;  /* 0x0000000000007941 */ /* 0x000fea0003800000 */
.L_x_3183:
[----:B------:R-:W-:Y:S05]  /*267b0*/  BRA `(.L_x_3185) ;  /* 0xffffffd400187947 */ /* 0x000fea000383ffff */
.L_x_3078:
[----:B------:R-:W-:Y:S01]  /*267c0*/  BSSY B0, `(.L_x_3186) ;  /* 0x0000006000007945 */ /* 0x000fe20003800000 */
[----:B------:R-:W-:-:S07]  /*267d0*/  IMAD.MOV.U32 R15, RZ, RZ, -0x1 ;  /* 0xffffffffff0f7424 */ /* 0x000fce00078e00ff */
[----:B0123-5:R-:W-:Y:S05]  /*267e0*/  WARPSYNC.COLLECTIVE R15, `(.L_x_3187) ;  /* 0x000000000f0c7348 */ /* 0x02ffea0003c00000 */
[----:B------:R-:W-:Y:S02]  /*267f0*/  ELECT P6, UR62, PT ;  /* 0x00000000003e782f */ /* 0x000fe400038c0000 */
[----:B------:R-:W-:Y:S01]  /*26800*/  MOV R14, UR62 ;  /* 0x0000003e000e7c02 */ /* 0x000fe20008000f00 */
[----:B0123-5:R-:W-:Y:S10]  /*26810*/  ENDCOLLECTIVE ;  /* 0x000000000000791b */ /* 0x02fff40003800000 */
.L_x_3187:
[----:B------:R-:W-:Y:S05]  /*26820*/  BSYNC B0 ;  /* 0x0000000000007941 */ /* 0x000fea0003800000 */
.L_x_3186:
[----:B------:R-:W-:Y:S05]  /*26830*/  BRA `(.L_x_3188) ;  /* 0xffffffd4000c7947 */ /* 0x000fea000383ffff */
.L_x_3080:
[----:B0-----:R0:W2:Y:S02]  /*26840*/  SYNCS.PHASECHK.TRANS64.TRYWAIT P0, [R6+URZ], R5 ;  /* 0x00000005060075a7 */ /* 0x0010a4000800017f */
[----:B--2---:R-:W-:Y:S05]  /*26850*/  @!P0 NANOSLEEP.SYNCS 0x989680 ;  /* 0x009896800000895d */ /* 0x004fea0003900000 */
[----:B------:R-:W2:Y:S02]  /*26860*/  @!P0 SYNCS.PHASECHK.TRANS64 P0, [R6+URZ], R5 ;  /* 0x00000005060085a7 */ /* 0x000ea4000800007f */
[----:B--2---:R-:W-:Y:S05]  /*26870*/  @!P0 BRA `(.L_x_3080) ;  /* 0xfffffffc00f08947 */ /* 0x004fea000383ffff */
[----:B------:R-:W-:Y:S05]  /*26880*/  BRA `(.L_x_3189) ;  /* 0xffffffd400507947 */ /* 0x000fea000383ffff */
.L_x_3081:
[----:B--2---:R2:W3:Y:S02]  /*26890*/  SYNCS.PHASECHK.TRANS64.TRYWAIT P0, [R7+URZ], R2 ;  /* 0x00000002070075a7 */ /* 0x0044e4000800017f */
[----:B---3--:R-:W-:Y:S05]  /*268a0*/  @!P0 NANOSLEEP.SYNCS 0x989680 ;  /* 0x009896800000895d */ /* 0x008fea0003900000 */
[----:B------:R-:W3:Y:S02]  /*268b0*/  @!P0 SYNCS.PHASECHK.TRANS64 P0, [R7+URZ], R2 ;  /* 0x00000002070085a7 */ /* 0x000ee4000800007f */
[----:B---3--:R-:W-:Y:S05]  /*268c0*/  @!P0 BRA `(.L_x_3081) ;  /* 0xfffffffc00f08947 */ /* 0x008fea000383ffff */
[----:B------:R-:W-:Y:S05]  /*268d0*/  BRA `(.L_x_3190) ;  /* 0xffffffd400447947 */ /* 0x000fea000383ffff */
.L_x_3083:
[----:B---3--:R3:W4:Y:S02]  /*268e0*/  SYNCS.PHASECHK.TRANS64.TRYWAIT P0, [R4+URZ], R5 ;  /* 0x00000005040075a7 */ /* 0x008724000800017f */
[----:B----4-:R-:W-:Y:S05]  /*268f0*/  @!P0 NANOSLEEP.SYNCS 0x989680 ;  /* 0x009896800000895d */ /* 0x010fea0003900000 */
[----:B------:R-:W4:Y:S02]  /*26900*/  @!P0 SYNCS.PHASECHK.TRANS64 P0, [R4+URZ], R5 ;  /* 0x00000005040085a7 */ /* 0x000f24000800007f */
[----:B----4-:R-:W-:Y:S05]  /*26910*/  @!P0 BRA `(.L_x_3083) ;  /* 0xfffffffc00f08947 */ /* 0x010fea000383ffff */
[----:B------:R-:W-:Y:S05]  /*26920*/  BRA `(.L_x_3191) ;  /* 0xffffffd4004c7947 */ /* 0x000fea000383ffff */
.L_x_3192:
        /* <DEDUP_REMOVED lines=13> */
.L_x_3202:


//--------------------- .nv.global.init           --------------------------
	.section	.nv.global.init,"aw",@progbits
.nv.global.init:
	.type		$str$23,@object
	.size		$str$23,($str$24 - $str$23)
$str$23:
        /*0000*/ 	.byte	0x28, 0x61, 0x64, 0x64, 0x72, 0x65, 0x73, 0x73, 0x20, 0x26, 0x20, 0x6d, 0x61, 0x73, 0x6b, 0x29
        /*0010*/ 	.byte	0x20, 0x3d, 0x3d, 0x20, 0x30, 0x00
	.type		$str$24,@object
	.size		$str$24,(__unnamed_11 - $str$24)
$str$24:
        /*0016*/ 	.byte	0x2f, 0x74, 0x6d, 0x70, 0x2f, 0x6f, 0x73, 0x73, 0x5f, 0x6b, 0x65, 0x72, 0x6e, 0x65, 0x6c, 0x73
        /*0026*/ 	.byte	0x5f, 0x73, 0x72, 0x63, 0x2f, 0x66, 0x6c, 0x61, 0x73, 0x68, 0x5f, 0x61, 0x74, 0x74, 0x65, 0x6e
        /*0036*/ 	.byte	0x74, 0x69, 0x6f, 0x6e, 0x2f, 0x63, 0x73, 0x72, 0x63, 0x2f, 0x63, 0x75, 0x74, 0x6c, 0x61, 0x73
        /*0046*/ 	.byte	0x73, 0x2f, 0x69, 0x6e, 0x63, 0x6c, 0x75, 0x64, 0x65, 0x2f, 0x63, 0x75, 0x74, 0x65, 0x2f, 0x70
        /*0056*/ 	.byte	0x6f, 0x69, 0x6e, 0x74, 0x65, 0x72, 0x5f, 0x66, 0x6c, 0x61, 0x67, 0x67, 0x65, 0x64, 0x2e, 0x68
        /*0066*/ 	.byte	0x70, 0x70, 0x00
	.type		__unnamed_11,@object
	.size		__unnamed_11,(__unnamed_4 - __unnamed_11)
__unnamed_11:
        /* <DEDUP_REMOVED lines=24> */
	.type		__unnamed_4,@object
	.size		__unnamed_4,(__unnamed_6 - __unnamed_4)
__unnamed_4:
        /* <DEDUP_REMOVED lines=24> */
	.type		__unnamed_6,@object
	.size		__unnamed_6,(__unnamed_9 - __unnamed_6)
__unnamed_6:
        /* <DEDUP_REMOVED lines=24> */
	.type		__unnamed_9,@object
	.size		__unnamed_9,(__unnamed_5 - __unnamed_9)
__unnamed_9:
        /* <DEDUP_REMOVED lines=29> */
	.type		__unnamed_5,@object
	.size		__unnamed_5,(__unnamed_3 - __unnamed_5)
__unnamed_5:
        /* <DEDUP_REMOVED lines=29> */
	.type		__unnamed_3,@object
	.size		__unnamed_3,(__unnamed_8 - __unnamed_3)
__unnamed_3:
        /* <DEDUP_REMOVED lines=29> */
	.type		__unnamed_8,@object
	.size		__unnamed_8,(__unnamed_10 - __unnamed_8)
__unnamed_8:
        /* <DEDUP_REMOVED lines=29> */
	.type		__unnamed_10,@object
	.size		__unnamed_10,(__unnamed_2 - __unnamed_10)
__unnamed_10:
        /* <DEDUP_REMOVED lines=29> */
	.type		__unnamed_2,@object
	.size		__unnamed_2,(__unnamed_1 - __unnamed_2)
__unnamed_2:
        /* <DEDUP_REMOVED lines=29> */
	.type		__unnamed_1,@object
	.size		__unnamed_1,(__unnamed_7 - __unnamed_1)
__unnamed_1:
        /* <DEDUP_REMOVED lines=28> */
        /*1171*/ 	.byte	0x32, 0x34, 0x35, 0x37, 0x36, 0x3e, 0x3e, 0x3e, 0x3e, 0x3e, 0x20, 0x26, 0x5d, 0x00
	.type		__unnamed_7,@object
	.size		__unnamed_7,(.L_6 - __unnamed_7)
__unnamed_7:
        /* <DEDUP_REMOVED lines=29> */
.L_6:


//--------------------- .nv.shared._ZN7cutlass13device_kernelIN5flash11enable_sm90INS1_16FlashAttnFwdSm90INS1_25CollectiveMainloopFwdSm90ILi2EN4cute5tupleIJNS5_1CILi1EEES8_S8_EEENS6_IJNS7_ILi128EEESA_NS7_ILi192EEEEEELi128ENS_6half_tEfNS_4arch4Sm90ELb0ELb0ELb0ELb0ELb0ELb0ELb0ELb1ELb1ELb1ELb0ELb0EEENS1_21CollectiveEpilogueFwdINS6_IJSA_SA_SA_EEES9_SD_SF_Li256ELb0ELb1ELb0ELb0EEENS1_29StaticPersistentTileSchedulerILb0EEEEEEEEEvNT_6ParamsE --------------------------
	.section	.nv.shared._ZN7cutlass13device_kernelIN5flash11enable_sm90INS1_16FlashAttnFwdSm90INS1_25CollectiveMainloopFwdSm90ILi2EN4cute5tupleIJNS5_1CILi1EEES8_S8_EEENS6_IJNS7_ILi128EEESA_NS7_ILi192EEEEEELi128ENS_6half_tEfNS_4arch4Sm90ELb0ELb0ELb0ELb0ELb0ELb0ELb0ELb1ELb1ELb1ELb0ELb0EEENS1_21CollectiveEpilogueFwdINS6_IJSA_SA_SA_EEES9_SD_SF_Li256ELb0ELb1ELb0ELb0EEENS1_29StaticPersistentTileSchedulerILb0EEEEEEEEEvNT_6ParamsE,"aw",@nobits
	.sectionflags	@""
	.align	16
	.zero		1024


//--------------------- .nv.shared.reserved.0     --------------------------
	.section	.nv.shared.reserved.0,"aw",@nobits
	.weak		__nv_reservedSMEM_offset_0_alias
	.size		__nv_reservedSMEM_offset_0_alias, 0, 0
	.other		__nv_reservedSMEM_offset_0_alias,@"STO_CUDA_RESERVED_SHARED STV_DEFAULT"
__nv_reservedSMEM_offset_0_alias:
	.zero		0


//--------------------- .nv.global                --------------------------
	.section	.nv.global,"aw",@nobits
.nv.global:
	.type		_ZN78_INTERNAL_f72df8e3_42_flash_fwd_hdim192_128_fp16_packgqa_sm90_cu_61719c98_38404cute1_E,@object
	.size		_ZN78_INTERNAL_f72df8e3_42_flash_fwd_hdim192_128_fp16_packgqa_sm90_cu_61719c98_38404cute1_E,(_ZN78_INTERNAL_f72df8e3_42_flash_fwd_hdim192_128_fp16_packgqa_sm90_cu_61719c98_38404cuda3std3__45__cpo6cbeginE - _ZN78_INTERNAL_f72df8e3_42_flash_fwd_hdim192_128_fp16_packgqa_sm90_cu_61719c98_38404cute1_E)
_ZN78_INTERNAL_f72df8e3_42_flash_fwd_hdim192_128_fp16_packgqa_sm90_cu_61719c98_38404cute1_E:
	.zero		1
	.type		_ZN78_INTERNAL_f72df8e3_42_flash_fwd_hdim192_128_fp16_packgqa_sm90_cu_61719c98_38404cuda3std3__45__cpo6cbeginE,@object
	.size		_ZN78_INTERNAL_f72df8e3_42_flash_fwd_hdim192_128_fp16_packgqa_sm90_cu_61719c98_38404cuda3std3__45__cpo6cbeginE,(_ZN78_INTERNAL_f72df8e3_42_flash_fwd_hdim192_128_fp16_packgqa_sm90_cu_61719c98_38404cuda3std3__48in_placeE - _ZN78_INTERNAL_f72df8e3_42_flash_fwd_hdim192_128_fp16_packgqa_sm90_cu_61719c98_38404cuda3std3__45__cpo6cbeginE)
_ZN78_INTERNAL_f72df8e3_42_flash_fwd_hdim192_128_fp16_packgqa_sm90_cu_61719c98_38404cuda3std3__45__cpo6cbeginE:
	.zero		1
	.type		_ZN78_INTERNAL_f72df8e3_42_flash_fwd_hdim192_128_fp16_packgqa_sm90_cu_61719c98_38404cuda3std3__48in_placeE,@object
	.size		_ZN78_INTERNAL_f72df8e3_42_flash_fwd_hdim192_128_fp16_packgqa_sm90_cu_61719c98_38404cuda3std3__48in_placeE,(_ZN78_INTERNAL_f72df8e3_42_flash_fwd_hdim192_128_fp16_packgqa_sm90_cu_61719c98_38404cuda3std6ranges3__45__cpo9iter_moveE - _ZN78_INTERNAL_f72df8e3_42_flash_fwd_hdim192_128_fp16_packgqa_sm90_cu_61719c98_38404cuda3std3__48in_placeE)
_ZN78_INTERNAL_f72df8e3_42_flash_fwd_hdim192_128_fp16_packgqa_sm90_cu_61719c98_38404cuda3std3__48in_placeE:
	.zero		1
	.type		_ZN78_INTERNAL_f72df8e3_42_flash_fwd_hdim192_128_fp16_packgqa_sm90_cu_61719c98_38404cuda3std6ranges3__45__cpo9iter_moveE,@object
	.size		_ZN78_INTERNAL_f72df8e3_42_flash_fwd_hdim192_128_fp16_packgqa_sm90_cu_61719c98_38404cuda3std6ranges3__45__cpo9iter_moveE,(_ZN78_INTERNAL_f72df8e3_42_flash_fwd_hdim192_128_fp16_packgqa_sm90_cu_61719c98_38404cuda3std3__45__cpo5beginE - _ZN78_INTERNAL_f72df8e3_42_flash_fwd_hdim192_128_fp16_packgqa_sm90_cu_61719c98_38404cuda3std6ranges3__45__cpo9iter_moveE)
_ZN78_INTERNAL_f72df8e3_42_flash_fwd_hdim192_128_fp16_packgqa_sm90_cu_61719c98_38404cuda3std6ranges3__45__cpo9iter_moveE:
	.zero		1
	.type		_ZN78_INTERNAL_f72df8e3_42_flash_fwd_hdim192_128_fp16_packgqa_sm90_cu_61719c98_38404cuda3std3__45__cpo5beginE,@object
	.size		_ZN78_INTERNAL_f72df8e3_42_flash_fwd_hdim192_128_fp16_packgqa_sm90_cu_61719c98_38404cuda3std3__45__cpo5beginE,(_ZN78_INTERNAL_f72df8e3_42_flash_fwd_hdim192_128_fp16_packgqa_sm90_cu_61719c98_38404cuda3std3__480_GLOBAL__N__f72df8e3_42_flash_fwd_hdim192_128_fp16_packgqa_sm90_cu_61719c98_38406ignoreE - _ZN78_INTERNAL_f72df8e3_42_flash_fwd_hdim192_128_fp16_packgqa_sm90_cu_61719c98_38404cuda3std3__45__cpo5beginE)
_ZN78_INTERNAL_f72df8e3_42_flash_fwd_hdim192_128_fp16_packgqa_sm90_cu_61719c98_38404cuda3std3__45__cpo5beginE:
	.zero		1
	.type		_ZN78_INTERNAL_f72df8e3_42_flash_fwd_hdim192_128_fp16_packgqa_sm90_cu_61719c98_38404cuda3std3__480_GLOBAL__N__f72df8e3_42_flash_fwd_hdim192_128_fp16_packgqa_sm90_cu_61719c98_38406ignoreE,@object
	.size		_ZN78_INTERNAL_f72df8e3_42_flash_fwd_hdim192_128_fp16_packgqa_sm90_cu_61719c98_38404cuda3std3__480_GLOBAL__N__f72df8e3_42_flash_fwd_hdim192_128_fp16_packgqa_sm90_cu_61719c98_38406ignoreE,(_ZN78_INTERNAL_f72df8e3_42_flash_fwd_hdim192_128_fp16_packgqa_sm90_cu_61719c98_38404cute7productE - _ZN78_INTERNAL_f72df8e3_42_flash_fwd_hdim192_128_fp16_packgqa_sm90_cu_61719c98_38404cuda3std3__480_GLOBAL__N__f72df8e3_42_flash_fwd_hdim192_128_fp16_packgqa_sm90_cu_61719c98_38406ignoreE)
_ZN78_INTERNAL_f72df8e3_42_flash_fwd_hdim192_128_fp16_packgqa_sm90_cu_61719c98_38404cuda3std3__480_GLOBAL__N__f72df8e3_42_flash_fwd_hdim192_128_fp16_packgqa_sm90_cu_61719c98_38406ignoreE:
	.zero		1
	.type		_ZN78_INTERNAL_f72df8e3_42_flash_fwd_hdim192_128_fp16_packgqa_sm90_cu_61719c98_38404cute7productE,@object
	.size		_ZN78_INTERNAL_f72df8e3_42_flash_fwd_hdim192_128_fp16_packgqa_sm90_cu_61719c98_38404cute7productE,(_ZN78_INTERNAL_f72df8e3_42_flash_fwd_hdim192_128_fp16_packgqa_sm90_cu_61719c98_38404cuda3std3__45__cpo3endE - _ZN78_INTERNAL_f72df8e3_42_flash_fwd_hdim192_128_fp16_packgqa_sm90_cu_61719c98_38404cute7productE)
_ZN78_INTERNAL_f72df8e3_42_flash_fwd_hdim192_128_fp16_packgqa_sm90_cu_61719c98_38404cute7productE:
	.zero		1
	.type		_ZN78_INTERNAL_f72df8e3_42_flash_fwd_hdim192_128_fp16_packgqa_sm90_cu_61719c98_38404cuda3std3__45__cpo3endE,@object
	.size		_ZN78_INTERNAL_f72df8e3_42_flash_fwd_hdim192_128_fp16_packgqa_sm90_cu_61719c98_38404cuda3std3__45__cpo3endE,(_ZN78_INTERNAL_f72df8e3_42_flash_fwd_hdim192_128_fp16_packgqa_sm90_cu_61719c98_38404cuda3std3__419piecewise_constructE - _ZN78_INTERNAL_f72df8e3_42_flash_fwd_hdim192_128_fp16_packgqa_sm90_cu_61719c98_38404cuda3std3__45__cpo3endE)
_ZN78_INTERNAL_f72df8e3_42_flash_fwd_hdim192_128_fp16_packgqa_sm90_cu_61719c98_38404cuda3std3__45__cpo3endE:
	.zero		1
	.type		_ZN78_INTERNAL_f72df8e3_42_flash_fwd_hdim192_128_fp16_packgqa_sm90_cu_61719c98_38404cuda3std3__419piecewise_constructE,@object
	.size		_ZN78_INTERNAL_f72df8e3_42_flash_fwd_hdim192_128_fp16_packgqa_sm90_cu_61719c98_38404cuda3std3__419piecewise_constructE,(_ZN78_INTERNAL_f72df8e3_42_flash_fwd_hdim192_128_fp16_packgqa_sm90_cu_61719c98_38404cuda3std3__45__cpo4cendE - _ZN78_INTERNAL_f72df8e3_42_flash_fwd_hdim192_128_fp16_packgqa_sm90_cu_61719c98_38404cuda3std3__419piecewise_constructE)
_ZN78_INTERNAL_f72df8e3_42_flash_fwd_hdim192_128_fp16_packgqa_sm90_cu_61719c98_38404cuda3std3__419piecewise_constructE:
	.zero		1
	.type		_ZN78_INTERNAL_f72df8e3_42_flash_fwd_hdim192_128_fp16_packgqa_sm90_cu_61719c98_38404cuda3std3__45__cpo4cendE,@object
	.size		_ZN78_INTERNAL_f72df8e3_42_flash_fwd_hdim192_128_fp16_packgqa_sm90_cu_61719c98_38404cuda3std3__45__cpo4cendE,(_ZN78_INTERNAL_f72df8e3_42_flash_fwd_hdim192_128_fp16_packgqa_sm90_cu_61719c98_38404cuda3std6ranges3__45__cpo4swapE - _ZN78_INTERNAL_f72df8e3_42_flash_fwd_hdim192_128_fp16_packgqa_sm90_cu_61719c98_38404cuda3std3__45__cpo4cendE)
_ZN78_INTERNAL_f72df8e3_42_flash_fwd_hdim192_128_fp16_packgqa_sm90_cu_61719c98_38404cuda3std3__45__cpo4cendE:
	.zero		1
	.type		_ZN78_INTERNAL_f72df8e3_42_flash_fwd_hdim192_128_fp16_packgqa_sm90_cu_61719c98_38404cuda3std6ranges3__45__cpo4swapE,@object
	.size		_ZN78_INTERNAL_f72df8e3_42_flash_fwd_hdim192_128_fp16_packgqa_sm90_cu_61719c98_38404cuda3std6ranges3__45__cpo4swapE,(.L_18 - _ZN78_INTERNAL_f72df8e3_42_flash_fwd_hdim192_128_fp16_packgqa_sm90_cu_61719c98_38404cuda3std6ranges3__45__cpo4swapE)
_ZN78_INTERNAL_f72df8e3_42_flash_fwd_hdim192_128_fp16_packgqa_sm90_cu_61719c98_38404cuda3std6ranges3__45__cpo4swapE:
	.zero		1
.L_18:


//--------------------- .nv.shared._ZN7cutlass13device_kernelIN5flash11enable_sm90INS1_16FlashAttnFwdSm90INS1_25CollectiveMainloopFwdSm90ILi2EN4cute5tupleIJNS5_1CILi2EEENS7_ILi1EEES9_EEENS6_IJNS7_ILi128EEESB_NS7_ILi192EEEEEELi128ENS_6half_tEfNS_4arch4Sm90ELb0ELb0ELb0ELb0ELb0ELb0ELb0ELb1ELb1ELb1ELb0ELb0EEENS1_21CollectiveEpilogueFwdINS6_IJSB_SB_SB_EEESA_SE_SG_Li256ELb0ELb1ELb0ELb0EEENS1_29StaticPersistentTileSchedulerILb0EEEEEEEEEvNT_6ParamsE --------------------------
	.section	.nv.shared._ZN7cutlass13device_kernelIN5flash11enable_sm90INS1_16FlashAttnFwdSm90INS1_25CollectiveMainloopFwdSm90ILi2EN4cute5tupleIJNS5_1CILi2EEENS7_ILi1EEES9_EEENS6_IJNS7_ILi128EEESB_NS7_ILi192EEEEEELi128ENS_6half_tEfNS_4arch4Sm90ELb0ELb0ELb0ELb0ELb0ELb0ELb0ELb1ELb1ELb1ELb0ELb0EEENS1_21CollectiveEpilogueFwdINS6_IJSB_SB_SB_EEESA_SE_SG_Li256ELb0ELb1ELb0ELb0EEENS1_29StaticPersistentTileSchedulerILb0EEEEEEEEEvNT_6ParamsE,"aw",@nobits
	.sectionflags	@""
	.align	16
	.zero		1024


//--------------------- .nv.shared._ZN7cutlass13device_kernelIN5flash11enable_sm90INS1_16FlashAttnFwdSm90INS1_25CollectiveMainloopFwdSm90ILi2EN4cute5tupleIJNS5_1CILi1EEES8_S8_EEENS6_IJNS7_ILi128EEESA_NS7_ILi192EEEEEELi128ENS_6half_tEfNS_4arch4Sm90ELb0ELb0ELb0ELb1ELb0ELb0ELb0ELb1ELb1ELb1ELb0ELb0EEENS1_21CollectiveEpilogueFwdINS6_IJSA_SA_SA_EEES9_SD_SF_Li256ELb1ELb1ELb0ELb0EEENS1_36VarlenDynamicPersistentTileSchedulerILi128ELi128ELi256ELi128ELb0ELb1ELb1ELb0ELb1ELb1EEEEEEEEEvNT_6ParamsE --------------------------
	.section	.nv.shared._ZN7cutlass13device_kernelIN5flash11enable_sm90INS1_16FlashAttnFwdSm90INS1_25CollectiveMainloopFwdSm90ILi2EN4cute5tupleIJNS5_1CILi1EEES8_S8_EEENS6_IJNS7_ILi128EEESA_NS7_ILi192EEEEEELi128ENS_6half_tEfNS_4arch4Sm90ELb0ELb0ELb0ELb1ELb0ELb0ELb0ELb1ELb1ELb1ELb0ELb0EEENS1_21CollectiveEpilogueFwdINS6_IJSA_SA_SA_EEES9_SD_SF_Li256ELb1ELb1ELb0ELb0EEENS1_36VarlenDynamicPersistentTileSchedulerILi128ELi128ELi256ELi128ELb0ELb1ELb1ELb0ELb1ELb1EEEEEEEEEvNT_6ParamsE,"aw",@nobits
	.sectionflags	@""
	.align	16
	.zero		1024


//--------------------- .nv.shared._ZN7cutlass13device_kernelIN5flash11enable_sm90INS1_16FlashAttnFwdSm90INS1_25CollectiveMainloopFwdSm90ILi2EN4cute5tupleIJNS5_1CILi1EEES8_S8_EEENS6_IJNS7_ILi128EEESA_NS7_ILi192EEEEEELi128ENS_6half_tEfNS_4arch4Sm90ELb0ELb0ELb0ELb1ELb0ELb1ELb0ELb1ELb1ELb1ELb0ELb0EEENS1_21CollectiveEpilogueFwdINS6_IJSA_SA_SA_EEES9_SD_SF_Li256ELb1ELb1ELb0ELb0EEENS1_36VarlenDynamicPersistentTileSchedulerILi128ELi128ELi256ELi128ELb0ELb1ELb1ELb0ELb1ELb1EEEEEEEEEvNT_6ParamsE --------------------------
	.section	.nv.shared._ZN7cutlass13device_kernelIN5flash11enable_sm90INS1_16FlashAttnFwdSm90INS1_25CollectiveMainloopFwdSm90ILi2EN4cute5tupleIJNS5_1CILi1EEES8_S8_EEENS6_IJNS7_ILi128EEESA_NS7_ILi192EEEEEELi128ENS_6half_tEfNS_4arch4Sm90ELb0ELb0ELb0ELb1ELb0ELb1ELb0ELb1ELb1ELb1ELb0ELb0EEENS1_21CollectiveEpilogueFwdINS6_IJSA_SA_SA_EEES9_SD_SF_Li256ELb1ELb1ELb0ELb0EEENS1_36VarlenDynamicPersistentTileSchedulerILi128ELi128ELi256ELi128ELb0ELb1ELb1ELb0ELb1ELb1EEEEEEEEEvNT_6ParamsE,"aw",@nobits
	.sectionflags	@""
	.align	16
	.zero		1024


//--------------------- .nv.shared._ZN7cutlass13device_kernelIN5flash11enable_sm90INS1_16FlashAttnFwdSm90INS1_25CollectiveMainloopFwdSm90ILi2EN4cute5tupleIJNS5_1CILi1EEES8_S8_EEENS6_IJNS7_ILi128EEENS7_ILi96EEENS7_ILi192EEEEEELi128ENS_6half_tEfNS_4arch4Sm90ELb0ELb1ELb0ELb0ELb0ELb0ELb0ELb1ELb1ELb1ELb0ELb0EEENS1_21CollectiveEpilogueFwdINS6_IJSA_SA_SB_EEES9_SE_SG_Li256ELb0ELb1ELb0ELb0EEENS1_30DynamicPersistentTileSchedulerILi256ELi128ELb0ELb1ELb1EEEEEEEEEvNT_6ParamsE --------------------------
	.section	.nv.shared._ZN7cutlass13device_kernelIN5flash11enable_sm90INS1_16FlashAttnFwdSm90INS1_25CollectiveMainloopFwdSm90ILi2EN4cute5tupleIJNS5_1CILi1EEES8_S8_EEENS6_IJNS7_ILi128EEENS7_ILi96EEENS7_ILi192EEEEEELi128ENS_6half_tEfNS_4arch4Sm90ELb0ELb1ELb0ELb0ELb0ELb0ELb0ELb1ELb1ELb1ELb0ELb0EEENS1_21CollectiveEpilogueFwdINS6_IJSA_SA_SB_EEES9_SE_SG_Li256ELb0ELb1ELb0ELb0EEENS1_30DynamicPersistentTileSchedulerILi256ELi128ELb0ELb1ELb1EEEEEEEEEvNT_6ParamsE,"aw",@nobits
	.sectionflags	@""
	.align	16
	.zero		1024


//--------------------- .nv.shared._ZN7cutlass13device_kernelIN5flash11enable_sm90INS1_16FlashAttnFwdSm90INS1_25CollectiveMainloopFwdSm90ILi2EN4cute5tupleIJNS5_1CILi1EEES8_S8_EEENS6_IJNS7_ILi128EEENS7_ILi96EEENS7_ILi192EEEEEELi128ENS_6half_tEfNS_4arch4Sm90ELb0ELb1ELb0ELb1ELb0ELb0ELb0ELb1ELb1ELb1ELb0ELb0EEENS1_21CollectiveEpilogueFwdINS6_IJSA_SA_SB_EEES9_SE_SG_Li256ELb1ELb1ELb0ELb0EEENS1_36VarlenDynamicPersistentTileSchedulerILi128ELi96ELi256ELi128ELb0ELb1ELb1ELb1ELb0ELb1EEEEEEEEEvNT_6ParamsE --------------------------
	.section	.nv.shared._ZN7cutlass13device_kernelIN5flash11enable_sm90INS1_16FlashAttnFwdSm90INS1_25CollectiveMainloopFwdSm90ILi2EN4cute5tupleIJNS5_1CILi1EEES8_S8_EEENS6_IJNS7_ILi128EEENS7_ILi96EEENS7_ILi192EEEEEELi128ENS_6half_tEfNS_4arch4Sm90ELb0ELb1ELb0ELb1ELb0ELb0ELb0ELb1ELb1ELb1ELb0ELb0EEENS1_21CollectiveEpilogueFwdINS6_IJSA_SA_SB_EEES9_SE_SG_Li256ELb1ELb1ELb0ELb0EEENS1_36VarlenDynamicPersistentTileSchedulerILi128ELi96ELi256ELi128ELb0ELb1ELb1ELb1ELb0ELb1EEEEEEEEEvNT_6ParamsE,"aw",@nobits
	.sectionflags	@""
	.align	16
	.zero		1024


//--------------------- .nv.shared._ZN7cutlass13device_kernelIN5flash11enable_sm90INS1_16FlashAttnFwdSm90INS1_25CollectiveMainloopFwdSm90ILi2EN4cute5tupleIJNS5_1CILi1EEES8_S8_EEENS6_IJNS7_ILi128EEENS7_ILi96EEENS7_ILi192EEEEEELi128ENS_6half_tEfNS_4arch4Sm90ELb0ELb1ELb0ELb1ELb0ELb1ELb0ELb1ELb1ELb1ELb0ELb0EEENS1_21CollectiveEpilogueFwdINS6_IJSA_SA_SB_EEES9_SE_SG_Li256ELb1ELb1ELb0ELb0EEENS1_36VarlenDynamicPersistentTileSchedulerILi128ELi96ELi256ELi128ELb0ELb1ELb1ELb1ELb0ELb1EEEEEEEEEvNT_6ParamsE --------------------------
	.section	.nv.shared._ZN7cutlass13device_kernelIN5flash11enable_sm90INS1_16FlashAttnFwdSm90INS1_25CollectiveMainloopFwdSm90ILi2EN4cute5tupleIJNS5_1CILi1EEES8_S8_EEENS6_IJNS7_ILi128EEENS7_ILi96EEENS7_ILi192EEEEEELi128ENS_6half_tEfNS_4arch4Sm90ELb0ELb1ELb0ELb1ELb0ELb1ELb0ELb1ELb1ELb1ELb0ELb0EEENS1_21CollectiveEpilogueFwdINS6_IJSA_SA_SB_EEES9_SE_SG_Li256ELb1ELb1ELb0ELb0EEENS1_36VarlenDynamicPersistentTileSchedulerILi128ELi96ELi256ELi128ELb0ELb1ELb1ELb1ELb0ELb1EEEEEEEEEvNT_6ParamsE,"aw",@nobits
	.sectionflags	@""
	.align	16
	.zero		1024


//--------------------- .nv.shared._ZN7cutlass13device_kernelIN5flash11enable_sm90INS1_16FlashAttnFwdSm90INS1_25CollectiveMainloopFwdSm90ILi2EN4cute5tupleIJNS5_1CILi1EEES8_S8_EEENS6_IJNS7_ILi128EEESA_NS7_ILi192EEEEEELi128ENS_6half_tEfNS_4arch4Sm90ELb1ELb0ELb0ELb0ELb0ELb0ELb0ELb1ELb1ELb1ELb0ELb0EEENS1_21CollectiveEpilogueFwdINS6_IJSA_SA_SA_EEES9_SD_SF_Li256ELb0ELb1ELb0ELb0EEENS1_30DynamicPersistentTileSchedulerILi256ELi128ELb0ELb1ELb1EEEEEEEEEvNT_6ParamsE --------------------------
	.section	.nv.shared._ZN7cutlass13device_kernelIN5flash11enable_sm90INS1_16FlashAttnFwdSm90INS1_25CollectiveMainloopFwdSm90ILi2EN4cute5tupleIJNS5_1CILi1EEES8_S8_EEENS6_IJNS7_ILi128EEESA_NS7_ILi192EEEEEELi128ENS_6half_tEfNS_4arch4Sm90ELb1ELb0ELb0ELb0ELb0ELb0ELb0ELb1ELb1ELb1ELb0ELb0EEENS1_21CollectiveEpilogueFwdINS6_IJSA_SA_SA_EEES9_SD_SF_Li256ELb0ELb1ELb0ELb0EEENS1_30DynamicPersistentTileSchedulerILi256ELi128ELb0ELb1ELb1EEEEEEEEEvNT_6ParamsE,"aw",@nobits
	.sectionflags	@""
	.align	16
	.zero		1024


//--------------------- .nv.shared._ZN7cutlass13device_kernelIN5flash11enable_sm90INS1_16FlashAttnFwdSm90INS1_25CollectiveMainloopFwdSm90ILi2EN4cute5tupleIJNS5_1CILi1EEES8_S8_EEENS6_IJNS7_ILi128EEESA_NS7_ILi192EEEEEELi128ENS_6half_tEfNS_4arch4Sm90ELb1ELb0ELb0ELb1ELb0ELb0ELb0ELb1ELb1ELb1ELb0ELb0EEENS1_21CollectiveEpilogueFwdINS6_IJSA_SA_SA_EEES9_SD_SF_Li256ELb1ELb1ELb0ELb0EEENS1_36VarlenDynamicPersistentTileSchedulerILi128ELi128ELi256ELi128ELb0ELb1ELb1ELb1ELb1ELb1EEEEEEEEEvNT_6ParamsE --------------------------
	.section	.nv.shared._ZN7cutlass13device_kernelIN5flash11enable_sm90INS1_16FlashAttnFwdSm90INS1_25CollectiveMainloopFwdSm90ILi2EN4cute5tupleIJNS5_1CILi1EEES8_S8_EEENS6_IJNS7_ILi128EEESA_NS7_ILi192EEEEEELi128ENS_6half_tEfNS_4arch4Sm90ELb1ELb0ELb0ELb1ELb0ELb0ELb0ELb1ELb1ELb1ELb0ELb0EEENS1_21CollectiveEpilogueFwdINS6_IJSA_SA_SA_EEES9_SD_SF_Li256ELb1ELb1ELb0ELb0EEENS1_36VarlenDynamicPersistentTileSchedulerILi128ELi128ELi256ELi128ELb0ELb1ELb1ELb1ELb1ELb1EEEEEEEEEvNT_6ParamsE,"aw",@nobits
	.sectionflags	@""
	.align	16
	.zero		1024


//--------------------- .nv.shared._ZN7cutlass13device_kernelIN5flash11enable_sm90INS1_16FlashAttnFwdSm90INS1_25CollectiveMainloopFwdSm90ILi2EN4cute5tupleIJNS5_1CILi1EEES8_S8_EEENS6_IJNS7_ILi128EEESA_NS7_ILi192EEEEEELi128ENS_6half_tEfNS_4arch4Sm90ELb1ELb0ELb0ELb1ELb0ELb1ELb0ELb1ELb1ELb1ELb0ELb0EEENS1_21CollectiveEpilogueFwdINS6_IJSA_SA_SA_EEES9_SD_SF_Li256ELb1ELb1ELb0ELb0EEENS1_36VarlenDynamicPersistentTileSchedulerILi128ELi128ELi256ELi128ELb0ELb1ELb1ELb1ELb1ELb1EEEEEEEEEvNT_6ParamsE --------------------------
	.section	.nv.shared._ZN7cutlass13device_kernelIN5flash11enable_sm90INS1_16FlashAttnFwdSm90INS1_25CollectiveMainloopFwdSm90ILi2EN4cute5tupleIJNS5_1CILi1EEES8_S8_EEENS6_IJNS7_ILi128EEESA_NS7_ILi192EEEEEELi128ENS_6half_tEfNS_4arch4Sm90ELb1ELb0ELb0ELb1ELb0ELb1ELb0ELb1ELb1ELb1ELb0ELb0EEENS1_21CollectiveEpilogueFwdINS6_IJSA_SA_SA_EEES9_SD_SF_Li256ELb1ELb1ELb0ELb0EEENS1_36VarlenDynamicPersistentTileSchedulerILi128ELi128ELi256ELi128ELb0ELb1ELb1ELb1ELb1ELb1EEEEEEEEEvNT_6ParamsE,"aw",@nobits
	.sectionflags	@""
	.align	16
	.zero		1024


//--------------------- .nv.constant0._ZN7cutlass13device_kernelIN5flash11enable_sm90INS1_16FlashAttnFwdSm90INS1_25CollectiveMainloopFwdSm90ILi2EN4cute5tupleIJNS5_1CILi1EEES8_S8_EEENS6_IJNS7_ILi128EEESA_NS7_ILi192EEEEEELi128ENS_6half_tEfNS_4arch4Sm90ELb0ELb0ELb0ELb0ELb0ELb0ELb0ELb1ELb1ELb1ELb0ELb0EEENS1_21CollectiveEpilogueFwdINS6_IJSA_SA_SA_EEES9_SD_SF_Li256ELb0ELb1ELb0ELb0EEENS1_29StaticPersistentTileSchedulerILb0EEEEEEEEEvNT_6ParamsE --------------------------
	.section	.nv.constant0._ZN7cutlass13device_kernelIN5flash11enable_sm90INS1_16FlashAttnFwdSm90INS1_25CollectiveMainloopFwdSm90ILi2EN4cute5tupleIJNS5_1CILi1EEES8_S8_EEENS6_IJNS7_ILi128EEESA_NS7_ILi192EEEEEELi128ENS_6half_tEfNS_4arch4Sm90ELb0ELb0ELb0ELb0ELb0ELb0ELb0ELb1ELb1ELb1ELb0ELb0EEENS1_21CollectiveEpilogueFwdINS6_IJSA_SA_SA_EEES9_SD_SF_Li256ELb0ELb1ELb0ELb0EEENS1_29StaticPersistentTileSchedulerILb0EEEEEEEEEvNT_6ParamsE,"a",@progbits
	.sectionflags	@""
	.align	4
.nv.constant0._ZN7cutlass13device_kernelIN5flash11enable_sm90INS1_16FlashAttnFwdSm90INS1_25CollectiveMainloopFwdSm90ILi2EN4cute5tupleIJNS5_1CILi1EEES8_S8_EEENS6_IJNS7_ILi128EEESA_NS7_ILi192EEEEEELi128ENS_6half_tEfNS_4arch4Sm90ELb0ELb0ELb0ELb0ELb0ELb0ELb0ELb1ELb1ELb1ELb0ELb0EEENS1_21CollectiveEpilogueFwdINS6_IJSA_SA_SA_EEES9_SD_SF_Li256ELb0ELb1ELb0ELb0EEENS1_29StaticPersistentTileSchedulerILb0EEEEEEEEEvNT_6ParamsE:
	.zero		3200


//--------------------- .nv.constant0._ZN7cutlass13device_kernelIN5flash11enable_sm90INS1_16FlashAttnFwdSm90INS1_25CollectiveMainloopFwdSm90ILi2EN4cute5tupleIJNS5_1CILi2EEENS7_ILi1EEES9_EEENS6_IJNS7_ILi128EEESB_NS7_ILi192EEEEEELi128ENS_6half_tEfNS_4arch4Sm90ELb0ELb0ELb0ELb0ELb0ELb0ELb0ELb1ELb1ELb1ELb0ELb0EEENS1_21CollectiveEpilogueFwdINS6_IJSB_SB_SB_EEESA_SE_SG_Li256ELb0ELb1ELb0ELb0EEENS1_29StaticPersistentTileSchedulerILb0EEEEEEEEEvNT_6ParamsE --------------------------
	.section	.nv.constant0._ZN7cutlass13device_kernelIN5flash11enable_sm90INS1_16FlashAttnFwdSm90INS1_25CollectiveMainloopFwdSm90ILi2EN4cute5tupleIJNS5_1CILi2EEENS7_ILi1EEES9_EEENS6_IJNS7_ILi128EEESB_NS7_ILi192EEEEEELi128ENS_6half_tEfNS_4arch4Sm90ELb0ELb0ELb0ELb0ELb0ELb0ELb0ELb1ELb1ELb1ELb0ELb0EEENS1_21CollectiveEpilogueFwdINS6_IJSB_SB_SB_EEESA_SE_SG_Li256ELb0ELb1ELb0ELb0EEENS1_29StaticPersistentTileSchedulerILb0EEEEEEEEEvNT_6ParamsE,"a",@progbits
	.sectionflags	@""
	.align	4
.nv.constant0._ZN7cutlass13device_kernelIN5flash11enable_sm90INS1_16FlashAttnFwdSm90INS1_25CollectiveMainloopFwdSm90ILi2EN4cute5tupleIJNS5_1CILi2EEENS7_ILi1EEES9_EEENS6_IJNS7_ILi128EEESB_NS7_ILi192EEEEEELi128ENS_6half_tEfNS_4arch4Sm90ELb0ELb0ELb0ELb0ELb0ELb0ELb0ELb1ELb1ELb1ELb0ELb0EEENS1_21CollectiveEpilogueFwdINS6_IJSB_SB_SB_EEESA_SE_SG_Li256ELb0ELb1ELb0ELb0EEENS1_29StaticPersistentTileSchedulerILb0EEEEEEEEEvNT_6ParamsE:
	.zero		3200


//--------------------- .nv.constant0._ZN7cutlass13device_kernelIN5flash11enable_sm90INS1_16FlashAttnFwdSm90INS1_25CollectiveMainloopFwdSm90ILi2EN4cute5tupleIJNS5_1CILi1EEES8_S8_EEENS6_IJNS7_ILi128EEESA_NS7_ILi192EEEEEELi128ENS_6half_tEfNS_4arch4Sm90ELb0ELb0ELb0ELb1ELb0ELb0ELb0ELb1ELb1ELb1ELb0ELb0EEENS1_21CollectiveEpilogueFwdINS6_IJSA_SA_SA_EEES9_SD_SF_Li256ELb1ELb1ELb0ELb0EEENS1_36VarlenDynamicPersistentTileSchedulerILi128ELi128ELi256ELi128ELb0ELb1ELb1ELb0ELb1ELb1EEEEEEEEEvNT_6ParamsE --------------------------
	.section	.nv.constant0._ZN7cutlass13device_kernelIN5flash11enable_sm90INS1_16FlashAttnFwdSm90INS1_25CollectiveMainloopFwdSm90ILi2EN4cute5tupleIJNS5_1CILi1EEES8_S8_EEENS6_IJNS7_ILi128EEESA_NS7_ILi192EEEEEELi128ENS_6half_tEfNS_4arch4Sm90ELb0ELb0ELb0ELb1ELb0ELb0ELb0ELb1ELb1ELb1ELb0ELb0EEENS1_21CollectiveEpilogueFwdINS6_IJSA_SA_SA_EEES9_SD_SF_Li256ELb1ELb1ELb0ELb0EEENS1_36VarlenDynamicPersistentTileSchedulerILi128ELi128ELi256ELi128ELb0ELb1ELb1ELb0ELb1ELb1EEEEEEEEEvNT_6ParamsE,"a",@progbits
	.sectionflags	@""
	.align	4
.nv.constant0._ZN7cutlass13device_kernelIN5flash11enable_sm90INS1_16FlashAttnFwdSm90INS1_25CollectiveMainloopFwdSm90ILi2EN4cute5tupleIJNS5_1CILi1EEES8_S8_EEENS6_IJNS7_ILi128EEESA_NS7_ILi192EEEEEELi128ENS_6half_tEfNS_4arch4Sm90ELb0ELb0ELb0ELb1ELb0ELb0ELb0ELb1ELb1ELb1ELb0ELb0EEENS1_21CollectiveEpilogueFwdINS6_IJSA_SA_SA_EEES9_SD_SF_Li256ELb1ELb1ELb0ELb0EEENS1_36VarlenDynamicPersistentTileSchedulerILi128ELi128ELi256ELi128ELb0ELb1ELb1ELb0ELb1ELb1EEEEEEEEEvNT_6ParamsE:
	.zero		3328


//--------------------- .nv.constant0._ZN7cutlass13device_kernelIN5flash11enable_sm90INS1_16FlashAttnFwdSm90INS1_25CollectiveMainloopFwdSm90ILi2EN4cute5tupleIJNS5_1CILi1EEES8_S8_EEENS6_IJNS7_ILi128EEESA_NS7_ILi192EEEEEELi128ENS_6half_tEfNS_4arch4Sm90ELb0ELb0ELb0ELb1ELb0ELb1ELb0ELb1ELb1ELb1ELb0ELb0EEENS1_21CollectiveEpilogueFwdINS6_IJSA_SA_SA_EEES9_SD_SF_Li256ELb1ELb1ELb0ELb0EEENS1_36VarlenDynamicPersistentTileSchedulerILi128ELi128ELi256ELi128ELb0ELb1ELb1ELb0ELb1ELb1EEEEEEEEEvNT_6ParamsE --------------------------
	.section	.nv.constant0._ZN7cutlass13device_kernelIN5flash11enable_sm90INS1_16FlashAttnFwdSm90INS1_25CollectiveMainloopFwdSm90ILi2EN4cute5tupleIJNS5_1CILi1EEES8_S8_EEENS6_IJNS7_ILi128EEESA_NS7_ILi192EEEEEELi128ENS_6half_tEfNS_4arch4Sm90ELb0ELb0ELb0ELb1ELb0ELb1ELb0ELb1ELb1ELb1ELb0ELb0EEENS1_21CollectiveEpilogueFwdINS6_IJSA_SA_SA_EEES9_SD_SF_Li256ELb1ELb1ELb0ELb0EEENS1_36VarlenDynamicPersistentTileSchedulerILi128ELi128ELi256ELi128ELb0ELb1ELb1ELb0ELb1ELb1EEEEEEEEEvNT_6ParamsE,"a",@progbits
	.sectionflags	@""
	.align	4
.nv.constant0._ZN7cutlass13device_kernelIN5flash11enable_sm90INS1_16FlashAttnFwdSm90INS1_25CollectiveMainloopFwdSm90ILi2EN4cute5tupleIJNS5_1CILi1EEES8_S8_EEENS6_IJNS7_ILi128EEESA_NS7_ILi192EEEEEELi128ENS_6half_tEfNS_4arch4Sm90ELb0ELb0ELb0ELb1ELb0ELb1ELb0ELb1ELb1ELb1ELb0ELb0EEENS1_21CollectiveEpilogueFwdINS6_IJSA_SA_SA_EEES9_SD_SF_Li256ELb1ELb1ELb0ELb0EEENS1_36VarlenDynamicPersistentTileSchedulerILi128ELi128ELi256ELi128ELb0ELb1ELb1ELb0ELb1ELb1EEEEEEEEEvNT_6ParamsE:
	.zero		3328


//--------------------- .nv.constant0._ZN7cutlass13device_kernelIN5flash11enable_sm90INS1_16FlashAttnFwdSm90INS1_25CollectiveMainloopFwdSm90ILi2EN4cute5tupleIJNS5_1CILi1EEES8_S8_EEENS6_IJNS7_ILi128EEENS7_ILi96EEENS7_ILi192EEEEEELi128ENS_6half_tEfNS_4arch4Sm90ELb0ELb1ELb0ELb0ELb0ELb0ELb0ELb1ELb1ELb1ELb0ELb0EEENS1_21CollectiveEpilogueFwdINS6_IJSA_SA_SB_EEES9_SE_SG_Li256ELb0ELb1ELb0ELb0EEENS1_30DynamicPersistentTileSchedulerILi256ELi128ELb0ELb1ELb1EEEEEEEEEvNT_6ParamsE --------------------------
	.section	.nv.constant0._ZN7cutlass13device_kernelIN5flash11enable_sm90INS1_16FlashAttnFwdSm90INS1_25CollectiveMainloopFwdSm90ILi2EN4cute5tupleIJNS5_1CILi1EEES8_S8_EEENS6_IJNS7_ILi128EEENS7_ILi96EEENS7_ILi192EEEEEELi128ENS_6half_tEfNS_4arch4Sm90ELb0ELb1ELb0ELb0ELb0ELb0ELb0ELb1ELb1ELb1ELb0ELb0EEENS1_21CollectiveEpilogueFwdINS6_IJSA_SA_SB_EEES9_SE_SG_Li256ELb0ELb1ELb0ELb0EEENS1_30DynamicPersistentTileSchedulerILi256ELi128ELb0ELb1ELb1EEEEEEEEEvNT_6ParamsE,"a",@progbits
	.sectionflags	@""
	.align	4
.nv.constant0._ZN7cutlass13device_kernelIN5flash11enable_sm90INS1_16FlashAttnFwdSm90INS1_25CollectiveMainloopFwdSm90ILi2EN4cute5tupleIJNS5_1CILi1EEES8_S8_EEENS6_IJNS7_ILi128EEENS7_ILi96EEENS7_ILi192EEEEEELi128ENS_6half_tEfNS_4arch4Sm90ELb0ELb1ELb0ELb0ELb0ELb0ELb0ELb1ELb1ELb1ELb0ELb0EEENS1_21CollectiveEpilogueFwdINS6_IJSA_SA_SB_EEES9_SE_SG_Li256ELb0ELb1ELb0ELb0EEENS1_30DynamicPersistentTileSchedulerILi256ELi128ELb0ELb1ELb1EEEEEEEEEvNT_6ParamsE:
	.zero		3328


//--------------------- .nv.constant0._ZN7cutlass13device_kernelIN5flash11enable_sm90INS1_16FlashAttnFwdSm90INS1_25CollectiveMainloopFwdSm90ILi2EN4cute5tupleIJNS5_1CILi1EEES8_S8_EEENS6_IJNS7_ILi128EEENS7_ILi96EEENS7_ILi192EEEEEELi128ENS_6half_tEfNS_4arch4Sm90ELb0ELb1ELb0ELb1ELb0ELb0ELb0ELb1ELb1ELb1ELb0ELb0EEENS1_21CollectiveEpilogueFwdINS6_IJSA_SA_SB_EEES9_SE_SG_Li256ELb1ELb1ELb0ELb0EEENS1_36VarlenDynamicPersistentTileSchedulerILi128ELi96ELi256ELi128ELb0ELb1ELb1ELb1ELb0ELb1EEEEEEEEEvNT_6ParamsE --------------------------
	.section	.nv.constant0._ZN7cutlass13device_kernelIN5flash11enable_sm90INS1_16FlashAttnFwdSm90INS1_25CollectiveMainloopFwdSm90ILi2EN4cute5tupleIJNS5_1CILi1EEES8_S8_EEENS6_IJNS7_ILi128EEENS7_ILi96EEENS7_ILi192EEEEEELi128ENS_6half_tEfNS_4arch4Sm90ELb0ELb1ELb0ELb1ELb0ELb0ELb0ELb1ELb1ELb1ELb0ELb0EEENS1_21CollectiveEpilogueFwdINS6_IJSA_SA_SB_EEES9_SE_SG_Li256ELb1ELb1ELb0ELb0EEENS1_36VarlenDynamicPersistentTileSchedulerILi128ELi96ELi256ELi128ELb0ELb1ELb1ELb1ELb0ELb1EEEEEEEEEvNT_6ParamsE,"a",@progbits
	.sectionflags	@""
	.align	4
.nv.constant0._ZN7cutlass13device_kernelIN5flash11enable_sm90INS1_16FlashAttnFwdSm90INS1_25CollectiveMainloopFwdSm90ILi2EN4cute5tupleIJNS5_1CILi1EEES8_S8_EEENS6_IJNS7_ILi128EEENS7_ILi96EEENS7_ILi192EEEEEELi128ENS_6half_tEfNS_4arch4Sm90ELb0ELb1ELb0ELb1ELb0ELb0ELb0ELb1ELb1ELb1ELb0ELb0EEENS1_21CollectiveEpilogueFwdINS6_IJSA_SA_SB_EEES9_SE_SG_Li256ELb1ELb1ELb0ELb0EEENS1_36VarlenDynamicPersistentTileSchedulerILi128ELi96ELi256ELi128ELb0ELb1ELb1ELb1ELb0ELb1EEEEEEEEEvNT_6ParamsE:
	.zero		3328


//--------------------- .nv.constant0._ZN7cutlass13device_kernelIN5flash11enable_sm90INS1_16FlashAttnFwdSm90INS1_25CollectiveMainloopFwdSm90ILi2EN4cute5tupleIJNS5_1CILi1EEES8_S8_EEENS6_IJNS7_ILi128EEENS7_ILi96EEENS7_ILi192EEEEEELi128ENS_6half_tEfNS_4arch4Sm90ELb0ELb1ELb0ELb1ELb0ELb1ELb0ELb1ELb1ELb1ELb0ELb0EEENS1_21CollectiveEpilogueFwdINS6_IJSA_SA_SB_EEES9_SE_SG_Li256ELb1ELb1ELb0ELb0EEENS1_36VarlenDynamicPersistentTileSchedulerILi128ELi96ELi256ELi128ELb0ELb1ELb1ELb1ELb0ELb1EEEEEEEEEvNT_6ParamsE --------------------------
	.section	.nv.constant0._ZN7cutlass13device_kernelIN5flash11enable_sm90INS1_16FlashAttnFwdSm90INS1_25CollectiveMainloopFwdSm90ILi2EN4cute5tupleIJNS5_1CILi1EEES8_S8_EEENS6_IJNS7_ILi128EEENS7_ILi96EEENS7_ILi192EEEEEELi128ENS_6half_tEfNS_4arch4Sm90ELb0ELb1ELb0ELb1ELb0ELb1ELb0ELb1ELb1ELb1ELb0ELb0EEENS1_21CollectiveEpilogueFwdINS6_IJSA_SA_SB_EEES9_SE_SG_Li256ELb1ELb1ELb0ELb0EEENS1_36VarlenDynamicPersistentTileSchedulerILi128ELi96ELi256ELi128ELb0ELb1ELb1ELb1ELb0ELb1EEEEEEEEEvNT_6ParamsE,"a",@progbits
	.sectionflags	@""
	.align	4
.nv.constant0._ZN7cutlass13device_kernelIN5flash11enable_sm90INS1_16FlashAttnFwdSm90INS1_25CollectiveMainloopFwdSm90ILi2EN4cute5tupleIJNS5_1CILi1EEES8_S8_EEENS6_IJNS7_ILi128EEENS7_ILi96EEENS7_ILi192EEEEEELi128ENS_6half_tEfNS_4arch4Sm90ELb0ELb1ELb0ELb1ELb0ELb1ELb0ELb1ELb1ELb1ELb0ELb0EEENS1_21CollectiveEpilogueFwdINS6_IJSA_SA_SB_EEES9_SE_SG_Li256ELb1ELb1ELb0ELb0EEENS1_36VarlenDynamicPersistentTileSchedulerILi128ELi96ELi256ELi128ELb0ELb1ELb1ELb1ELb0ELb1EEEEEEEEEvNT_6ParamsE:
	.zero		3328


//--------------------- .nv.constant0._ZN7cutlass13device_kernelIN5flash11enable_sm90INS1_16FlashAttnFwdSm90INS1_25CollectiveMainloopFwdSm90ILi2EN4cute5tupleIJNS5_1CILi1EEES8_S8_EEENS6_IJNS7_ILi128EEESA_NS7_ILi192EEEEEELi128ENS_6half_tEfNS_4arch4Sm90ELb1ELb0ELb0ELb0ELb0ELb0ELb0ELb1ELb1ELb1ELb0ELb0EEENS1_21CollectiveEpilogueFwdINS6_IJSA_SA_SA_EEES9_SD_SF_Li256ELb0ELb1ELb0ELb0EEENS1_30DynamicPersistentTileSchedulerILi256ELi128ELb0ELb1ELb1EEEEEEEEEvNT_6ParamsE --------------------------
	.section	.nv.constant0._ZN7cutlass13device_kernelIN5flash11enable_sm90INS1_16FlashAttnFwdSm90INS1_25CollectiveMainloopFwdSm90ILi2EN4cute5tupleIJNS5_1CILi1EEES8_S8_EEENS6_IJNS7_ILi128EEESA_NS7_ILi192EEEEEELi128ENS_6half_tEfNS_4arch4Sm90ELb1ELb0ELb0ELb0ELb0ELb0ELb0ELb1ELb1ELb1ELb0ELb0EEENS1_21CollectiveEpilogueFwdINS6_IJSA_SA_SA_EEES9_SD_SF_Li256ELb0ELb1ELb0ELb0EEENS1_30DynamicPersistentTileSchedulerILi256ELi128ELb0ELb1ELb1EEEEEEEEEvNT_6ParamsE,"a",@progbits
	.sectionflags	@""
	.align	4
.nv.constant0._ZN7cutlass13device_kernelIN5flash11enable_sm90INS1_16FlashAttnFwdSm90INS1_25CollectiveMainloopFwdSm90ILi2EN4cute5tupleIJNS5_1CILi1EEES8_S8_EEENS6_IJNS7_ILi128EEESA_NS7_ILi192EEEEEELi128ENS_6half_tEfNS_4arch4Sm90ELb1ELb0ELb0ELb0ELb0ELb0ELb0ELb1ELb1ELb1ELb0ELb0EEENS1_21CollectiveEpilogueFwdINS6_IJSA_SA_SA_EEES9_SD_SF_Li256ELb0ELb1ELb0ELb0EEENS1_30DynamicPersistentTileSchedulerILi256ELi128ELb0ELb1ELb1EEEEEEEEEvNT_6ParamsE:
	.zero		3328


//--------------------- .nv.constant0._ZN7cutlass13device_kernelIN5flash11enable_sm90INS1_16FlashAttnFwdSm90INS1_25CollectiveMainloopFwdSm90ILi2EN4cute5tupleIJNS5_1CILi1EEES8_S8_EEENS6_IJNS7_ILi128EEESA_NS7_ILi192EEEEEELi128ENS_6half_tEfNS_4arch4Sm90ELb1ELb0ELb0ELb1ELb0ELb0ELb0ELb1ELb1ELb1ELb0ELb0EEENS1_21CollectiveEpilogueFwdINS6_IJSA_SA_SA_EEES9_SD_SF_Li256ELb1ELb1ELb0ELb0EEENS1_36VarlenDynamicPersistentTileSchedulerILi128ELi128ELi256ELi128ELb0ELb1ELb1ELb1ELb1ELb1EEEEEEEEEvNT_6ParamsE --------------------------
	.section	.nv.constant0._ZN7cutlass13device_kernelIN5flash11enable_sm90INS1_16FlashAttnFwdSm90INS1_25CollectiveMainloopFwdSm90ILi2EN4cute5tupleIJNS5_1CILi1EEES8_S8_EEENS6_IJNS7_ILi128EEESA_NS7_ILi192EEEEEELi128ENS_6half_tEfNS_4arch4Sm90ELb1ELb0ELb0ELb1ELb0ELb0ELb0ELb1ELb1ELb1ELb0ELb0EEENS1_21CollectiveEpilogueFwdINS6_IJSA_SA_SA_EEES9_SD_SF_Li256ELb1ELb1ELb0ELb0EEENS1_36VarlenDynamicPersistentTileSchedulerILi128ELi128ELi256ELi128ELb0ELb1ELb1ELb1ELb1ELb1EEEEEEEEEvNT_6ParamsE,"a",@progbits
	.sectionflags	@""
	.align	4
.nv.constant0._ZN7cutlass13device_kernelIN5flash11enable_sm90INS1_16FlashAttnFwdSm90INS1_25CollectiveMainloopFwdSm90ILi2EN4cute5tupleIJNS5_1CILi1EEES8_S8_EEENS6_IJNS7_ILi128EEESA_NS7_ILi192EEEEEELi128ENS_6half_tEfNS_4arch4Sm90ELb1ELb0ELb0ELb1ELb0ELb0ELb0ELb1ELb1ELb1ELb0ELb0EEENS1_21CollectiveEpilogueFwdINS6_IJSA_SA_SA_EEES9_SD_SF_Li256ELb1ELb1ELb0ELb0EEENS1_36VarlenDynamicPersistentTileSchedulerILi128ELi128ELi256ELi128ELb0ELb1ELb1ELb1ELb1ELb1EEEEEEEEEvNT_6ParamsE:
	.zero		3328


//--------------------- .nv.constant0._ZN7cutlass13device_kernelIN5flash11enable_sm90INS1_16FlashAttnFwdSm90INS1_25CollectiveMainloopFwdSm90ILi2EN4cute5tupleIJNS5_1CILi1EEES8_S8_EEENS6_IJNS7_ILi128EEESA_NS7_ILi192EEEEEELi128ENS_6half_tEfNS_4arch4Sm90ELb1ELb0ELb0ELb1ELb0ELb1ELb0ELb1ELb1ELb1ELb0ELb0EEENS1_21CollectiveEpilogueFwdINS6_IJSA_SA_SA_EEES9_SD_SF_Li256ELb1ELb1ELb0ELb0EEENS1_36VarlenDynamicPersistentTileSchedulerILi128ELi128ELi256ELi128ELb0ELb1ELb1ELb1ELb1ELb1EEEEEEEEEvNT_6ParamsE --------------------------
	.section	.nv.constant0._ZN7cutlass13device_kernelIN5flash11enable_sm90INS1_16FlashAttnFwdSm90INS1_25CollectiveMainloopFwdSm90ILi2EN4cute5tupleIJNS5_1CILi1EEES8_S8_EEENS6_IJNS7_ILi128EEESA_NS7_ILi192EEEEEELi128ENS_6half_tEfNS_4arch4Sm90ELb1ELb0ELb0ELb1ELb0ELb1ELb0ELb1ELb1ELb1ELb0ELb0EEENS1_21CollectiveEpilogueFwdINS6_IJSA_SA_SA_EEES9_SD_SF_Li256ELb1ELb1ELb0ELb0EEENS1_36VarlenDynamicPersistentTileSchedulerILi128ELi128ELi256ELi128ELb0ELb1ELb1ELb1ELb1ELb1EEEEEEEEEvNT_6ParamsE,"a",@progbits
	.sectionflags	@""
	.align	4
.nv.constant0._ZN7cutlass13device_kernelIN5flash11enable_sm90INS1_16FlashAttnFwdSm90INS1_25CollectiveMainloopFwdSm90ILi2EN4cute5tupleIJNS5_1CILi1EEES8_S8_EEENS6_IJNS7_ILi128EEESA_NS7_ILi192EEEEEELi128ENS_6half_tEfNS_4arch4Sm90ELb1ELb0ELb0ELb1ELb0ELb1ELb0ELb1ELb1ELb1ELb0ELb0EEENS1_21CollectiveEpilogueFwdINS6_IJSA_SA_SA_EEES9_SD_SF_Li256ELb1ELb1ELb0ELb0EEENS1_36VarlenDynamicPersistentTileSchedulerILi128ELi128ELi256ELi128ELb0ELb1ELb1ELb1ELb1ELb1EEEEEEEEEvNT_6ParamsE:
	.zero		3328


//--------------------- SYMBOLS --------------------------

	.type		.nv.reservedSmem.offset0,@object
	.size		.nv.reservedSmem.offset0,0x4
	.type		__assertfail,@function
